	.target	sm_90a

	.elftype	@"ET_EXEC"


//--------------------- .note.nv.tkinfo           --------------------------
	.section	.note.nv.tkinfo,"",@"SHT_NOTE"
	.sectionflags	@"SHF_NOTE_NV_TKINFO"
	.tkinfo
        /*0018*/ 	.word	0x00000002
        /*0030*/ 	.string	""
        /*0030*/ 	.string	"ptxas"
        /*0030*/ 	.string	"Cuda compilation tools, release 13.0, V13.0.88"
        /*0030*/ 	.string	"Build cuda_13.0.r13.0/compiler.36424714_0"
        /*0030*/ 	.string	"-arch sm_90a -m 64 "



//--------------------- .note.nv.cuinfo           --------------------------
	.section	.note.nv.cuinfo,"",@"SHT_NOTE"
	.sectionflags	@"SHF_NOTE_NV_CUINFO"
        /*0018*/ 	.short	0x0002
        /*001a*/ 	.short	0x005a
        /*001c*/ 	.short	0x0082
	.zero		2


//--------------------- .nv.info                  --------------------------
	.section	.nv.info,"",@"SHT_CUDA_INFO"
	.align	4


	//----- nvinfo : EIATTR_REGCOUNT
	.align		4
        /*0000*/ 	.byte	0x04, 0x2f
        /*0002*/ 	.short	(.L_20 - .L_19)
	.align		4
.L_19:
        /*0004*/ 	.word	index@(_ZN7cutlass13device_kernelIN5flash11enable_sm90INS1_16FlashAttnFwdSm90INS1_25CollectiveMainloopFwdSm90ILi2EN4cute5tupleIJNS5_1CILi1EEES8_S8_EEENS6_IJNS7_ILi64EEESA_SA_EEELi512ENS_6half_tEfNS_4arch4Sm90ELb1ELb0ELb0ELb1ELb0ELb1ELb1ELb0ELb0ELb1ELb0ELb0EEENS1_21CollectiveEpilogueFwdINS6_IJSA_NS7_ILi512EEESA_EEES9_SC_SE_Li256ELb1ELb1ELb0ELb0EEENS1_36VarlenDynamicPersistentTileSchedulerILi64ELi64ELi256ELi128ELb0ELb1ELb1ELb1ELb1ELb1EEEEEEEEEvNT_6ParamsE)
        /*0008*/ 	.word	0x000000a8


	//----- nvinfo : EIATTR_FRAME_SIZE
	.align		4
.L_20:
        /*000c*/ 	.byte	0x04, 0x11
        /*000e*/ 	.short	(.L_22 - .L_21)
	.align		4
.L_21:
        /*0010*/ 	.word	index@(_ZN7cutlass13device_kernelIN5flash11enable_sm90INS1_16FlashAttnFwdSm90INS1_25CollectiveMainloopFwdSm90ILi2EN4cute5tupleIJNS5_1CILi1EEES8_S8_EEENS6_IJNS7_ILi64EEESA_SA_EEELi512ENS_6half_tEfNS_4arch4Sm90ELb1ELb0ELb0ELb1ELb0ELb1ELb1ELb0ELb0ELb1ELb0ELb0EEENS1_21CollectiveEpilogueFwdINS6_IJSA_NS7_ILi512EEESA_EEES9_SC_SE_Li256ELb1ELb1ELb0ELb0EEENS1_36VarlenDynamicPersistentTileSchedulerILi64ELi64ELi256ELi128ELb0ELb1ELb1ELb1ELb1ELb1EEEEEEEEEvNT_6ParamsE)
        /*0014*/ 	.word	0x00000070


	//----- nvinfo : EIATTR_REGCOUNT
	.align		4
.L_22:
        /*0018*/ 	.byte	0x04, 0x2f
        /*001a*/ 	.short	(.L_24 - .L_23)
	.align		4
.L_23:
        /*001c*/ 	.word	index@(_ZN7cutlass13device_kernelIN5flash11enable_sm90INS1_16FlashAttnFwdSm90INS1_25CollectiveMainloopFwdSm90ILi2EN4cute5tupleIJNS5_1CILi1EEES8_S8_EEENS6_IJNS7_ILi64EEESA_SA_EEELi512ENS_6half_tEfNS_4arch4Sm90ELb1ELb0ELb0ELb1ELb0ELb0ELb1ELb0ELb0ELb1ELb0ELb0EEENS1_21CollectiveEpilogueFwdINS6_IJSA_NS7_ILi512EEESA_EEES9_SC_SE_Li256ELb1ELb1ELb0ELb0EEENS1_36VarlenDynamicPersistentTileSchedulerILi64ELi64ELi256ELi128ELb0ELb1ELb1ELb1ELb1ELb1EEEEEEEEEvNT_6ParamsE)
        /*0020*/ 	.word	0x000000a8


	//----- nvinfo : EIATTR_FRAME_SIZE
	.align		4
.L_24:
        /*0024*/ 	.byte	0x04, 0x11
        /*0026*/ 	.short	(.L_26 - .L_25)
	.align		4
.L_25:
        /*0028*/ 	.word	index@(_ZN7cutlass13device_kernelIN5flash11enable_sm90INS1_16FlashAttnFwdSm90INS1_25CollectiveMainloopFwdSm90ILi2EN4cute5tupleIJNS5_1CILi1EEES8_S8_EEENS6_IJNS7_ILi64EEESA_SA_EEELi512ENS_6half_tEfNS_4arch4Sm90ELb1ELb0ELb0ELb1ELb0ELb0ELb1ELb0ELb0ELb1ELb0ELb0EEENS1_21CollectiveEpilogueFwdINS6_IJSA_NS7_ILi512EEESA_EEES9_SC_SE_Li256ELb1ELb1ELb0ELb0EEENS1_36VarlenDynamicPersistentTileSchedulerILi64ELi64ELi256ELi128ELb0ELb1ELb1ELb1ELb1ELb1EEEEEEEEEvNT_6ParamsE)
        /*002c*/ 	.word	0x00000068


	//----- nvinfo : EIATTR_REGCOUNT
	.align		4
.L_26:
        /*0030*/ 	.byte	0x04, 0x2f
        /*0032*/ 	.short	(.L_28 - .L_27)
	.align		4
.L_27:
        /*0034*/ 	.word	index@(_ZN7cutlass13device_kernelIN5flash11enable_sm90INS1_16FlashAttnFwdSm90INS1_25CollectiveMainloopFwdSm90ILi2EN4cute5tupleIJNS5_1CILi1EEES8_S8_EEENS6_IJNS7_ILi64EEESA_SA_EEELi512ENS_6half_tEfNS_4arch4Sm90ELb1ELb0ELb0ELb1ELb0ELb1ELb0ELb0ELb0ELb1ELb0ELb0EEENS1_21CollectiveEpilogueFwdINS6_IJSA_NS7_ILi512EEESA_EEES9_SC_SE_Li256ELb1ELb1ELb0ELb0EEENS1_36VarlenDynamicPersistentTileSchedulerILi64ELi64ELi256ELi128ELb0ELb1ELb1ELb1ELb1ELb1EEEEEEEEEvNT_6ParamsE)
        /*0038*/ 	.word	0x000000a8


	//----- nvinfo : EIATTR_FRAME_SIZE
	.align		4
.L_28:
        /*003c*/ 	.byte	0x04, 0x11
        /*003e*/ 	.short	(.L_30 - .L_29)
	.align		4
.L_29:
        /*0040*/ 	.word	index@(_ZN7cutlass13device_kernelIN5flash11enable_sm90INS1_16FlashAttnFwdSm90INS1_25CollectiveMainloopFwdSm90ILi2EN4cute5tupleIJNS5_1CILi1EEES8_S8_EEENS6_IJNS7_ILi64EEESA_SA_EEELi512ENS_6half_tEfNS_4arch4Sm90ELb1ELb0ELb0ELb1ELb0ELb1ELb0ELb0ELb0ELb1ELb0ELb0EEENS1_21CollectiveEpilogueFwdINS6_IJSA_NS7_ILi512EEESA_EEES9_SC_SE_Li256ELb1ELb1ELb0ELb0EEENS1_36VarlenDynamicPersistentTileSchedulerILi64ELi64ELi256ELi128ELb0ELb1ELb1ELb1ELb1ELb1EEEEEEEEEvNT_6ParamsE)
        /*0044*/ 	.word	0x00000060


	//----- nvinfo : EIATTR_REGCOUNT
	.align		4
.L_30:
        /*0048*/ 	.byte	0x04, 0x2f
        /*004a*/ 	.short	(.L_32 - .L_31)
	.align		4
.L_31:
        /*004c*/ 	.word	index@(_ZN7cutlass13device_kernelIN5flash11enable_sm90INS1_16FlashAttnFwdSm90INS1_25CollectiveMainloopFwdSm90ILi2EN4cute5tupleIJNS5_1CILi1EEES8_S8_EEENS6_IJNS7_ILi64EEESA_SA_EEELi512ENS_6half_tEfNS_4arch4Sm90ELb1ELb0ELb0ELb1ELb0ELb0ELb0ELb0ELb0ELb1ELb0ELb0EEENS1_21CollectiveEpilogueFwdINS6_IJSA_NS7_ILi512EEESA_EEES9_SC_SE_Li256ELb1ELb1ELb0ELb0EEENS1_36VarlenDynamicPersistentTileSchedulerILi64ELi64ELi256ELi128ELb0ELb1ELb1ELb1ELb1ELb1EEEEEEEEEvNT_6ParamsE)
        /*0050*/ 	.word	0x000000a8


	//----- nvinfo : EIATTR_FRAME_SIZE
	.align		4
.L_32:
        /*0054*/ 	.byte	0x04, 0x11
        /*0056*/ 	.short	(.L_34 - .L_33)
	.align		4
.L_33:
        /*0058*/ 	.word	index@(_ZN7cutlass13device_kernelIN5flash11enable_sm90INS1_16FlashAttnFwdSm90INS1_25CollectiveMainloopFwdSm90ILi2EN4cute5tupleIJNS5_1CILi1EEES8_S8_EEENS6_IJNS7_ILi64EEESA_SA_EEELi512ENS_6half_tEfNS_4arch4Sm90ELb1ELb0ELb0ELb1ELb0ELb0ELb0ELb0ELb0ELb1ELb0ELb0EEENS1_21CollectiveEpilogueFwdINS6_IJSA_NS7_ILi512EEESA_EEES9_SC_SE_Li256ELb1ELb1ELb0ELb0EEENS1_36VarlenDynamicPersistentTileSchedulerILi64ELi64ELi256ELi128ELb0ELb1ELb1ELb1ELb1ELb1EEEEEEEEEvNT_6ParamsE)
        /*005c*/ 	.word	0x00000058


	//----- nvinfo : EIATTR_REGCOUNT
	.align		4
.L_34:
        /*0060*/ 	.byte	0x04, 0x2f
        /*0062*/ 	.short	(.L_36 - .L_35)
	.align		4
.L_35:
        /*0064*/ 	.word	index@(_ZN7cutlass13device_kernelIN5flash11enable_sm90INS1_16FlashAttnFwdSm90INS1_25CollectiveMainloopFwdSm90ILi2EN4cute5tupleIJNS5_1CILi1EEES8_S8_EEENS6_IJNS7_ILi64EEESA_SA_EEELi512ENS_6half_tEfNS_4arch4Sm90ELb1ELb0ELb0ELb0ELb0ELb0ELb1ELb0ELb0ELb1ELb0ELb0EEENS1_21CollectiveEpilogueFwdINS6_IJSA_NS7_ILi512EEESA_EEES9_SC_SE_Li256ELb0ELb1ELb0ELb0EEENS1_30DynamicPersistentTileSchedulerILi256ELi128ELb0ELb1ELb1EEEEEEEEEvNT_6ParamsE)
        /*0068*/ 	.word	0x000000a8


	//----- nvinfo : EIATTR_FRAME_SIZE
	.align		4
.L_36:
        /*006c*/ 	.byte	0x04, 0x11
        /*006e*/ 	.short	(.L_38 - .L_37)
	.align		4
.L_37:
        /*0070*/ 	.word	index@(_ZN7cutlass13device_kernelIN5flash11enable_sm90INS1_16FlashAttnFwdSm90INS1_25CollectiveMainloopFwdSm90ILi2EN4cute5tupleIJNS5_1CILi1EEES8_S8_EEENS6_IJNS7_ILi64EEESA_SA_EEELi512ENS_6half_tEfNS_4arch4Sm90ELb1ELb0ELb0ELb0ELb0ELb0ELb1ELb0ELb0ELb1ELb0ELb0EEENS1_21CollectiveEpilogueFwdINS6_IJSA_NS7_ILi512EEESA_EEES9_SC_SE_Li256ELb0ELb1ELb0ELb0EEENS1_30DynamicPersistentTileSchedulerILi256ELi128ELb0ELb1ELb1EEEEEEEEEvNT_6ParamsE)
        /*0074*/ 	.word	0x00000048


	//----- nvinfo : EIATTR_REGCOUNT
	.align		4
.L_38:
        /*0078*/ 	.byte	0x04, 0x2f
        /*007a*/ 	.short	(.L_40 - .L_39)
	.align		4
.L_39:
        /*007c*/ 	.word	index@(_ZN7cutlass13device_kernelIN5flash11enable_sm90INS1_16FlashAttnFwdSm90INS1_25CollectiveMainloopFwdSm90ILi2EN4cute5tupleIJNS5_1CILi1EEES8_S8_EEENS6_IJNS7_ILi64EEESA_SA_EEELi512ENS_6half_tEfNS_4arch4Sm90ELb1ELb0ELb0ELb0ELb0ELb0ELb0ELb0ELb0ELb1ELb0ELb0EEENS1_21CollectiveEpilogueFwdINS6_IJSA_NS7_ILi512EEESA_EEES9_SC_SE_Li256ELb0ELb1ELb0ELb0EEENS1_30DynamicPersistentTileSchedulerILi256ELi128ELb0ELb1ELb1EEEEEEEEEvNT_6ParamsE)
        /*0080*/ 	.word	0x000000a8


	//----- nvinfo : EIATTR_FRAME_SIZE
	.align		4
.L_40:
        /*0084*/ 	.byte	0x04, 0x11
        /*0086*/ 	.short	(.L_42 - .L_41)
	.align		4
.L_41:
        /*0088*/ 	.word	index@(_ZN7cutlass13device_kernelIN5flash11enable_sm90INS1_16FlashAttnFwdSm90INS1_25CollectiveMainloopFwdSm90ILi2EN4cute5tupleIJNS5_1CILi1EEES8_S8_EEENS6_IJNS7_ILi64EEESA_SA_EEELi512ENS_6half_tEfNS_4arch4Sm90ELb1ELb0ELb0ELb0ELb0ELb0ELb0ELb0ELb0ELb1ELb0ELb0EEENS1_21CollectiveEpilogueFwdINS6_IJSA_NS7_ILi512EEESA_EEES9_SC_SE_Li256ELb0ELb1ELb0ELb0EEENS1_30DynamicPersistentTileSchedulerILi256ELi128ELb0ELb1ELb1EEEEEEEEEvNT_6ParamsE)
        /*008c*/ 	.word	0x00000028


	//----- nvinfo : EIATTR_REGCOUNT
	.align		4
.L_42:
        /*0090*/ 	.byte	0x04, 0x2f
        /*0092*/ 	.short	(.L_44 - .L_43)
	.align		4
.L_43:
        /*0094*/ 	.word	index@(_ZN7cutlass13device_kernelIN5flash11enable_sm90INS1_16FlashAttnFwdSm90INS1_25CollectiveMainloopFwdSm90ILi2EN4cute5tupleIJNS5_1CILi1EEES8_S8_EEENS6_IJNS7_ILi64EEESA_SA_EEELi512ENS_6half_tEfNS_4arch4Sm90ELb0ELb1ELb0ELb1ELb0ELb1ELb1ELb0ELb0ELb1ELb0ELb0EEENS1_21CollectiveEpilogueFwdINS6_IJSA_NS7_ILi512EEESA_EEES9_SC_SE_Li256ELb1ELb1ELb0ELb0EEENS1_36VarlenDynamicPersistentTileSchedulerILi64ELi64ELi256ELi128ELb0ELb1ELb1ELb1ELb0ELb1EEEEEEEEEvNT_6ParamsE)
        /*0098*/ 	.word	0x000000a8


	//----- nvinfo : EIATTR_FRAME_SIZE
	.align		4
.L_44:
        /*009c*/ 	.byte	0x04, 0x11
        /*009e*/ 	.short	(.L_46 - .L_45)
	.align		4
.L_45:
        /*00a0*/ 	.word	index@(_ZN7cutlass13device_kernelIN5flash11enable_sm90INS1_16FlashAttnFwdSm90INS1_25CollectiveMainloopFwdSm90ILi2EN4cute5tupleIJNS5_1CILi1EEES8_S8_EEENS6_IJNS7_ILi64EEESA_SA_EEELi512ENS_6half_tEfNS_4arch4Sm90ELb0ELb1ELb0ELb1ELb0ELb1ELb1ELb0ELb0ELb1ELb0ELb0EEENS1_21CollectiveEpilogueFwdINS6_IJSA_NS7_ILi512EEESA_EEES9_SC_SE_Li256ELb1ELb1ELb0ELb0EEENS1_36VarlenDynamicPersistentTileSchedulerILi64ELi64ELi256ELi128ELb0ELb1ELb1ELb1ELb0ELb1EEEEEEEEEvNT_6ParamsE)
        /*00a4*/ 	.word	0x00000078


	//----- nvinfo : EIATTR_REGCOUNT
	.align		4
.L_46:
        /*00a8*/ 	.byte	0x04, 0x2f
        /*00aa*/ 	.short	(.L_48 - .L_47)
	.align		4
.L_47:
        /*00ac*/ 	.word	index@(_ZN7cutlass13device_kernelIN5flash11enable_sm90INS1_16FlashAttnFwdSm90INS1_25CollectiveMainloopFwdSm90ILi2EN4cute5tupleIJNS5_1CILi1EEES8_S8_EEENS6_IJNS7_ILi64EEESA_SA_EEELi512ENS_6half_tEfNS_4arch4Sm90ELb0ELb1ELb0ELb1ELb0ELb0ELb1ELb0ELb0ELb1ELb0ELb0EEENS1_21CollectiveEpilogueFwdINS6_IJSA_NS7_ILi512EEESA_EEES9_SC_SE_Li256ELb1ELb1ELb0ELb0EEENS1_36VarlenDynamicPersistentTileSchedulerILi64ELi64ELi256ELi128ELb0ELb1ELb1ELb1ELb0ELb1EEEEEEEEEvNT_6ParamsE)
        /*00b0*/ 	.word	0x000000a8


	//----- nvinfo : EIATTR_FRAME_SIZE
	.align		4
.L_48:
        /*00b4*/ 	.byte	0x04, 0x11
        /*00b6*/ 	.short	(.L_50 - .L_49)
	.align		4
.L_49:
        /*00b8*/ 	.word	index@(_ZN7cutlass13device_kernelIN5flash11enable_sm90INS1_16FlashAttnFwdSm90INS1_25CollectiveMainloopFwdSm90ILi2EN4cute5tupleIJNS5_1CILi1EEES8_S8_EEENS6_IJNS7_ILi64EEESA_SA_EEELi512ENS_6half_tEfNS_4arch4Sm90ELb0ELb1ELb0ELb1ELb0ELb0ELb1ELb0ELb0ELb1ELb0ELb0EEENS1_21CollectiveEpilogueFwdINS6_IJSA_NS7_ILi512EEESA_EEES9_SC_SE_Li256ELb1ELb1ELb0ELb0EEENS1_36VarlenDynamicPersistentTileSchedulerILi64ELi64ELi256ELi128ELb0ELb1ELb1ELb1ELb0ELb1EEEEEEEEEvNT_6ParamsE)
        /*00bc*/ 	.word	0x00000070


	//----- nvinfo : EIATTR_REGCOUNT
	.align		4
.L_50:
        /*00c0*/ 	.byte	0x04, 0x2f
        /*00c2*/ 	.short	(.L_52 - .L_51)
	.align		4
.L_51:
        /*00c4*/ 	.word	index@(_ZN7cutlass13device_kernelIN5flash11enable_sm90INS1_16FlashAttnFwdSm90INS1_25CollectiveMainloopFwdSm90ILi2EN4cute5tupleIJNS5_1CILi1EEES8_S8_EEENS6_IJNS7_ILi64EEESA_SA_EEELi512ENS_6half_tEfNS_4arch4Sm90ELb0ELb1ELb0ELb1ELb0ELb1ELb0ELb0ELb0ELb1ELb0ELb0EEENS1_21CollectiveEpilogueFwdINS6_IJSA_NS7_ILi512EEESA_EEES9_SC_SE_Li256ELb1ELb1ELb0ELb0EEENS1_36VarlenDynamicPersistentTileSchedulerILi64ELi64ELi256ELi128ELb0ELb1ELb1ELb1ELb0ELb1EEEEEEEEEvNT_6ParamsE)
        /*00c8*/ 	.word	0x000000a8


	//----- nvinfo : EIATTR_FRAME_SIZE
	.align		4
.L_52:
        /*00cc*/ 	.byte	0x04, 0x11
        /*00ce*/ 	.short	(.L_54 - .L_53)
	.align		4
.L_53:
        /*00d0*/ 	.word	index@(_ZN7cutlass13device_kernelIN5flash11enable_sm90INS1_16FlashAttnFwdSm90INS1_25CollectiveMainloopFwdSm90ILi2EN4cute5tupleIJNS5_1CILi1EEES8_S8_EEENS6_IJNS7_ILi64EEESA_SA_EEELi512ENS_6half_tEfNS_4arch4Sm90ELb0ELb1ELb0ELb1ELb0ELb1ELb0ELb0ELb0ELb1ELb0ELb0EEENS1_21CollectiveEpilogueFwdINS6_IJSA_NS7_ILi512EEESA_EEES9_SC_SE_Li256ELb1ELb1ELb0ELb0EEENS1_36VarlenDynamicPersistentTileSchedulerILi64ELi64ELi256ELi128ELb0ELb1ELb1ELb1ELb0ELb1EEEEEEEEEvNT_6ParamsE)
        /*00d4*/ 	.word	0x00000050


	//----- nvinfo : EIATTR_REGCOUNT
	.align		4
.L_54:
        /*00d8*/ 	.byte	0x04, 0x2f
        /*00da*/ 	.short	(.L_56 - .L_55)
	.align		4
.L_55:
        /*00dc*/ 	.word	index@(_ZN7cutlass13device_kernelIN5flash11enable_sm90INS1_16FlashAttnFwdSm90INS1_25CollectiveMainloopFwdSm90ILi2EN4cute5tupleIJNS5_1CILi1EEES8_S8_EEENS6_IJNS7_ILi64EEESA_SA_EEELi512ENS_6half_tEfNS_4arch4Sm90ELb0ELb1ELb0ELb1ELb0ELb0ELb0ELb0ELb0ELb1ELb0ELb0EEENS1_21CollectiveEpilogueFwdINS6_IJSA_NS7_ILi512EEESA_EEES9_SC_SE_Li256ELb1ELb1ELb0ELb0EEENS1_36VarlenDynamicPersistentTileSchedulerILi64ELi64ELi256ELi128ELb0ELb1ELb1ELb1ELb0ELb1EEEEEEEEEvNT_6ParamsE)
        /*00e0*/ 	.word	0x000000a8


	//----- nvinfo : EIATTR_FRAME_SIZE
	.align		4
.L_56:
        /*00e4*/ 	.byte	0x04, 0x11
        /*00e6*/ 	.short	(.L_58 - .L_57)
	.align		4
.L_57:
        /*00e8*/ 	.word	index@(_ZN7cutlass13device_kernelIN5flash11enable_sm90INS1_16FlashAttnFwdSm90INS1_25CollectiveMainloopFwdSm90ILi2EN4cute5tupleIJNS5_1CILi1EEES8_S8_EEENS6_IJNS7_ILi64EEESA_SA_EEELi512ENS_6half_tEfNS_4arch4Sm90ELb0ELb1ELb0ELb1ELb0ELb0ELb0ELb0ELb0ELb1ELb0ELb0EEENS1_21CollectiveEpilogueFwdINS6_IJSA_NS7_ILi512EEESA_EEES9_SC_SE_Li256ELb1ELb1ELb0ELb0EEENS1_36VarlenDynamicPersistentTileSchedulerILi64ELi64ELi256ELi128ELb0ELb1ELb1ELb1ELb0ELb1EEEEEEEEEvNT_6ParamsE)
        /*00ec*/ 	.word	0x00000048


	//----- nvinfo : EIATTR_REGCOUNT
	.align		4
.L_58:
        /*00f0*/ 	.byte	0x04, 0x2f
        /*00f2*/ 	.short	(.L_60 - .L_59)
	.align		4
.L_59:
        /*00f4*/ 	.word	index@(_ZN7cutlass13device_kernelIN5flash11enable_sm90INS1_16FlashAttnFwdSm90INS1_25CollectiveMainloopFwdSm90ILi2EN4cute5tupleIJNS5_1CILi1EEES8_S8_EEENS6_IJNS7_ILi64EEESA_SA_EEELi512ENS_6half_tEfNS_4arch4Sm90ELb0ELb1ELb0ELb0ELb0ELb0ELb1ELb0ELb0ELb1ELb0ELb0EEENS1_21CollectiveEpilogueFwdINS6_IJSA_NS7_ILi512EEESA_EEES9_SC_SE_Li256ELb0ELb1ELb0ELb0EEENS1_30DynamicPersistentTileSchedulerILi256ELi128ELb0ELb1ELb1EEEEEEEEEvNT_6ParamsE)
        /*00f8*/ 	.word	0x000000a8


	//----- nvinfo : EIATTR_FRAME_SIZE
	.align		4
.L_60:
        /*00fc*/ 	.byte	0x04, 0x11
        /*00fe*/ 	.short	(.L_62 - .L_61)
	.align		4
.L_61:
        /*0100*/ 	.word	index@(_ZN7cutlass13device_kernelIN5flash11enable_sm90INS1_16FlashAttnFwdSm90INS1_25CollectiveMainloopFwdSm90ILi2EN4cute5tupleIJNS5_1CILi1EEES8_S8_EEENS6_IJNS7_ILi64EEESA_SA_EEELi512ENS_6half_tEfNS_4arch4Sm90ELb0ELb1ELb0ELb0ELb0ELb0ELb1ELb0ELb0ELb1ELb0ELb0EEENS1_21CollectiveEpilogueFwdINS6_IJSA_NS7_ILi512EEESA_EEES9_SC_SE_Li256ELb0ELb1ELb0ELb0EEENS1_30DynamicPersistentTileSchedulerILi256ELi128ELb0ELb1ELb1EEEEEEEEEvNT_6ParamsE)
        /*0104*/ 	.word	0x00000048


	//----- nvinfo : EIATTR_REGCOUNT
	.align		4
.L_62:
        /*0108*/ 	.byte	0x04, 0x2f
        /*010a*/ 	.short	(.L_64 - .L_63)
	.align		4
.L_63:
        /*010c*/ 	.word	index@(_ZN7cutlass13device_kernelIN5flash11enable_sm90INS1_16FlashAttnFwdSm90INS1_25CollectiveMainloopFwdSm90ILi2EN4cute5tupleIJNS5_1CILi1EEES8_S8_EEENS6_IJNS7_ILi64EEESA_SA_EEELi512ENS_6half_tEfNS_4arch4Sm90ELb0ELb1ELb0ELb0ELb0ELb0ELb0ELb0ELb0ELb1ELb0ELb0EEENS1_21CollectiveEpilogueFwdINS6_IJSA_NS7_ILi512EEESA_EEES9_SC_SE_Li256ELb0ELb1ELb0ELb0EEENS1_30DynamicPersistentTileSchedulerILi256ELi128ELb0ELb1ELb1EEEEEEEEEvNT_6ParamsE)
        /*0110*/ 	.word	0x000000a8


	//----- nvinfo : EIATTR_FRAME_SIZE
	.align		4
.L_64:
        /*0114*/ 	.byte	0x04, 0x11
        /*0116*/ 	.short	(.L_66 - .L_65)
	.align		4
.L_65:
        /*0118*/ 	.word	index@(_ZN7cutlass13device_kernelIN5flash11enable_sm90INS1_16FlashAttnFwdSm90INS1_25CollectiveMainloopFwdSm90ILi2EN4cute5tupleIJNS5_1CILi1EEES8_S8_EEENS6_IJNS7_ILi64EEESA_SA_EEELi512ENS_6half_tEfNS_4arch4Sm90ELb0ELb1ELb0ELb0ELb0ELb0ELb0ELb0ELb0ELb1ELb0ELb0EEENS1_21CollectiveEpilogueFwdINS6_IJSA_NS7_ILi512EEESA_EEES9_SC_SE_Li256ELb0ELb1ELb0ELb0EEENS1_30DynamicPersistentTileSchedulerILi256ELi128ELb0ELb1ELb1EEEEEEEEEvNT_6ParamsE)
        /*011c*/ 	.word	0x00000028


	//----- nvinfo : EIATTR_REGCOUNT
	.align		4
.L_66:
        /*0120*/ 	.byte	0x04, 0x2f
        /*0122*/ 	.short	(.L_68 - .L_67)
	.align		4
.L_67:
        /*0124*/ 	.word	index@(_ZN7cutlass13device_kernelIN5flash11enable_sm90INS1_16FlashAttnFwdSm90INS1_25CollectiveMainloopFwdSm90ILi2EN4cute5tupleIJNS5_1CILi1EEES8_S8_EEENS6_IJNS7_ILi64EEESA_SA_EEELi512ENS_6half_tEfNS_4arch4Sm90ELb0ELb0ELb0ELb1ELb0ELb1ELb1ELb0ELb0ELb1ELb0ELb0EEENS1_21CollectiveEpilogueFwdINS6_IJSA_NS7_ILi512EEESA_EEES9_SC_SE_Li256ELb1ELb1ELb0ELb0EEENS1_36VarlenDynamicPersistentTileSchedulerILi64ELi64ELi256ELi128ELb0ELb1ELb1ELb0ELb1ELb1EEEEEEEEEvNT_6ParamsE)
        /*0128*/ 	.word	0x000000a8


	//----- nvinfo : EIATTR_FRAME_SIZE
	.align		4
.L_68:
        /*012c*/ 	.byte	0x04, 0x11
        /*012e*/ 	.short	(.L_70 - .L_69)
	.align		4
.L_69:
        /*0130*/ 	.word	index@(_ZN7cutlass13device_kernelIN5flash11enable_sm90INS1_16FlashAttnFwdSm90INS1_25CollectiveMainloopFwdSm90ILi2EN4cute5tupleIJNS5_1CILi1EEES8_S8_EEENS6_IJNS7_ILi64EEESA_SA_EEELi512ENS_6half_tEfNS_4arch4Sm90ELb0ELb0ELb0ELb1ELb0ELb1ELb1ELb0ELb0ELb1ELb0ELb0EEENS1_21CollectiveEpilogueFwdINS6_IJSA_NS7_ILi512EEESA_EEES9_SC_SE_Li256ELb1ELb1ELb0ELb0EEENS1_36VarlenDynamicPersistentTileSchedulerILi64ELi64ELi256ELi128ELb0ELb1ELb1ELb0ELb1ELb1EEEEEEEEEvNT_6ParamsE)
        /*0134*/ 	.word	0x00000078


	//----- nvinfo : EIATTR_REGCOUNT
	.align		4
.L_70:
        /*0138*/ 	.byte	0x04, 0x2f
        /*013a*/ 	.short	(.L_72 - .L_71)
	.align		4
.L_71:
        /*013c*/ 	.word	index@(_ZN7cutlass13device_kernelIN5flash11enable_sm90INS1_16FlashAttnFwdSm90INS1_25CollectiveMainloopFwdSm90ILi2EN4cute5tupleIJNS5_1CILi1EEES8_S8_EEENS6_IJNS7_ILi64EEESA_SA_EEELi512ENS_6half_tEfNS_4arch4Sm90ELb0ELb0ELb0ELb1ELb0ELb0ELb1ELb0ELb0ELb1ELb0ELb0EEENS1_21CollectiveEpilogueFwdINS6_IJSA_NS7_ILi512EEESA_EEES9_SC_SE_Li256ELb1ELb1ELb0ELb0EEENS1_36VarlenDynamicPersistentTileSchedulerILi64ELi64ELi256ELi128ELb0ELb1ELb1ELb0ELb1ELb1EEEEEEEEEvNT_6ParamsE)
        /*0140*/ 	.word	0x000000a8


	//----- nvinfo : EIATTR_FRAME_SIZE
	.align		4
.L_72:
        /*0144*/ 	.byte	0x04, 0x11
        /*0146*/ 	.short	(.L_74 - .L_73)
	.align		4
.L_73:
        /*0148*/ 	.word	index@(_ZN7cutlass13device_kernelIN5flash11enable_sm90INS1_16FlashAttnFwdSm90INS1_25CollectiveMainloopFwdSm90ILi2EN4cute5tupleIJNS5_1CILi1EEES8_S8_EEENS6_IJNS7_ILi64EEESA_SA_EEELi512ENS_6half_tEfNS_4arch4Sm90ELb0ELb0ELb0ELb1ELb0ELb0ELb1ELb0ELb0ELb1ELb0ELb0EEENS1_21CollectiveEpilogueFwdINS6_IJSA_NS7_ILi512EEESA_EEES9_SC_SE_Li256ELb1ELb1ELb0ELb0EEENS1_36VarlenDynamicPersistentTileSchedulerILi64ELi64ELi256ELi128ELb0ELb1ELb1ELb0ELb1ELb1EEEEEEEEEvNT_6ParamsE)
        /*014c*/ 	.word	0x00000070


	//----- nvinfo : EIATTR_REGCOUNT
	.align		4
.L_74:
        /*0150*/ 	.byte	0x04, 0x2f
        /*0152*/ 	.short	(.L_76 - .L_75)
	.align		4
.L_75:
        /*0154*/ 	.word	index@(_ZN7cutlass13device_kernelIN5flash11enable_sm90INS1_16FlashAttnFwdSm90INS1_25CollectiveMainloopFwdSm90ILi2EN4cute5tupleIJNS5_1CILi1EEES8_S8_EEENS6_IJNS7_ILi64EEESA_SA_EEELi512ENS_6half_tEfNS_4arch4Sm90ELb0ELb0ELb0ELb1ELb0ELb1ELb0ELb0ELb0ELb1ELb0ELb0EEENS1_21CollectiveEpilogueFwdINS6_IJSA_NS7_ILi512EEESA_EEES9_SC_SE_Li256ELb1ELb1ELb0ELb0EEENS1_36VarlenDynamicPersistentTileSchedulerILi64ELi64ELi256ELi128ELb0ELb1ELb1ELb0ELb1ELb1EEEEEEEEEvNT_6ParamsE)
        /*0158*/ 	.word	0x000000a8


	//----- nvinfo : EIATTR_FRAME_SIZE
	.align		4
.L_76:
        /*015c*/ 	.byte	0x04, 0x11
        /*015e*/ 	.short	(.L_78 - .L_77)
	.align		4
.L_77:
        /*0160*/ 	.word	index@(_ZN7cutlass13device_kernelIN5flash11enable_sm90INS1_16FlashAttnFwdSm90INS1_25CollectiveMainloopFwdSm90ILi2EN4cute5tupleIJNS5_1CILi1EEES8_S8_EEENS6_IJNS7_ILi64EEESA_SA_EEELi512ENS_6half_tEfNS_4arch4Sm90ELb0ELb0ELb0ELb1ELb0ELb1ELb0ELb0ELb0ELb1ELb0ELb0EEENS1_21CollectiveEpilogueFwdINS6_IJSA_NS7_ILi512EEESA_EEES9_SC_SE_Li256ELb1ELb1ELb0ELb0EEENS1_36VarlenDynamicPersistentTileSchedulerILi64ELi64ELi256ELi128ELb0ELb1ELb1ELb0ELb1ELb1EEEEEEEEEvNT_6ParamsE)
        /*0164*/ 	.word	0x00000068


	//----- nvinfo : EIATTR_REGCOUNT
	.align		4
.L_78:
        /*0168*/ 	.byte	0x04, 0x2f
        /*016a*/ 	.short	(.L_80 - .L_79)
	.align		4
.L_79:
        /*016c*/ 	.word	index@(_ZN7cutlass13device_kernelIN5flash11enable_sm90INS1_16FlashAttnFwdSm90INS1_25CollectiveMainloopFwdSm90ILi2EN4cute5tupleIJNS5_1CILi1EEES8_S8_EEENS6_IJNS7_ILi64EEESA_SA_EEELi512ENS_6half_tEfNS_4arch4Sm90ELb0ELb0ELb0ELb1ELb0ELb0ELb0ELb0ELb0ELb1ELb0ELb0EEENS1_21CollectiveEpilogueFwdINS6_IJSA_NS7_ILi512EEESA_EEES9_SC_SE_Li256ELb1ELb1ELb0ELb0EEENS1_36VarlenDynamicPersistentTileSchedulerILi64ELi64ELi256ELi128ELb0ELb1ELb1ELb0ELb1ELb1EEEEEEEEEvNT_6ParamsE)
        /*0170*/ 	.word	0x000000a8


	//----- nvinfo : EIATTR_FRAME_SIZE
	.align		4
.L_80:
        /*0174*/ 	.byte	0x04, 0x11
        /*0176*/ 	.short	(.L_82 - .L_81)
	.align		4
.L_81:
        /*0178*/ 	.word	index@(_ZN7cutlass13device_kernelIN5flash11enable_sm90INS1_16FlashAttnFwdSm90INS1_25CollectiveMainloopFwdSm90ILi2EN4cute5tupleIJNS5_1CILi1EEES8_S8_EEENS6_IJNS7_ILi64EEESA_SA_EEELi512ENS_6half_tEfNS_4arch4Sm90ELb0ELb0ELb0ELb1ELb0ELb0ELb0ELb0ELb0ELb1ELb0ELb0EEENS1_21CollectiveEpilogueFwdINS6_IJSA_NS7_ILi512EEESA_EEES9_SC_SE_Li256ELb1ELb1ELb0ELb0EEENS1_36VarlenDynamicPersistentTileSchedulerILi64ELi64ELi256ELi128ELb0ELb1ELb1ELb0ELb1ELb1EEEEEEEEEvNT_6ParamsE)
        /*017c*/ 	.word	0x00000060


	//----- nvinfo : EIATTR_REGCOUNT
	.align		4
.L_82:
        /*0180*/ 	.byte	0x04, 0x2f
        /*0182*/ 	.short	(.L_84 - .L_83)
	.align		4
.L_83:
        /*0184*/ 	.word	index@(_ZN7cutlass13device_kernelIN5flash11enable_sm90INS1_16FlashAttnFwdSm90INS1_25CollectiveMainloopFwdSm90ILi2EN4cute5tupleIJNS5_1CILi1EEES8_S8_EEENS6_IJNS7_ILi64EEESA_SA_EEELi512ENS_6half_tEfNS_4arch4Sm90ELb0ELb0ELb0ELb0ELb0ELb0ELb1ELb0ELb0ELb1ELb0ELb0EEENS1_21CollectiveEpilogueFwdINS6_IJSA_NS7_ILi512EEESA_EEES9_SC_SE_Li256ELb0ELb1ELb0ELb0EEENS1_29StaticPersistentTileSchedulerILb0EEEEEEEEEvNT_6ParamsE)
        /*0188*/ 	.word	0x000000a8


	//----- nvinfo : EIATTR_FRAME_SIZE
	.align		4
.L_84:
        /*018c*/ 	.byte	0x04, 0x11
        /*018e*/ 	.short	(.L_86 - .L_85)
	.align		4
.L_85:
        /*0190*/ 	.word	index@(_ZN7cutlass13device_kernelIN5flash11enable_sm90INS1_16FlashAttnFwdSm90INS1_25CollectiveMainloopFwdSm90ILi2EN4cute5tupleIJNS5_1CILi1EEES8_S8_EEENS6_IJNS7_ILi64EEESA_SA_EEELi512ENS_6half_tEfNS_4arch4Sm90ELb0ELb0ELb0ELb0ELb0ELb0ELb1ELb0ELb0ELb1ELb0ELb0EEENS1_21CollectiveEpilogueFwdINS6_IJSA_NS7_ILi512EEESA_EEES9_SC_SE_Li256ELb0ELb1ELb0ELb0EEENS1_29StaticPersistentTileSchedulerILb0EEEEEEEEEvNT_6ParamsE)
        /*0194*/ 	.word	0x00000058


	//----- nvinfo : EIATTR_REGCOUNT
	.align		4
.L_86:
        /*0198*/ 	.byte	0x04, 0x2f
        /*019a*/ 	.short	(.L_88 - .L_87)
	.align		4
.L_87:
        /*019c*/ 	.word	index@(_ZN7cutlass13device_kernelIN5flash11enable_sm90INS1_16FlashAttnFwdSm90INS1_25CollectiveMainloopFwdSm90ILi2EN4cute5tupleIJNS5_1CILi1EEES8_S8_EEENS6_IJNS7_ILi64EEESA_SA_EEELi512ENS_6half_tEfNS_4arch4Sm90ELb0ELb0ELb0ELb0ELb0ELb0ELb0ELb0ELb0ELb1ELb0ELb0EEENS1_21CollectiveEpilogueFwdINS6_IJSA_NS7_ILi512EEESA_EEES9_SC_SE_Li256ELb0ELb1ELb0ELb0EEENS1_29StaticPersistentTileSchedulerILb0EEEEEEEEEvNT_6ParamsE)
        /*01a0*/ 	.word	0x000000a8


	//----- nvinfo : EIATTR_FRAME_SIZE
	.align		4
.L_88:
        /*01a4*/ 	.byte	0x04, 0x11
        /*01a6*/ 	.short	(.L_90 - .L_89)
	.align		4
.L_89:
        /*01a8*/ 	.word	index@(_ZN7cutlass13device_kernelIN5flash11enable_sm90INS1_16FlashAttnFwdSm90INS1_25CollectiveMainloopFwdSm90ILi2EN4cute5tupleIJNS5_1CILi1EEES8_S8_EEENS6_IJNS7_ILi64EEESA_SA_EEELi512ENS_6half_tEfNS_4arch4Sm90ELb0ELb0ELb0ELb0ELb0ELb0ELb0ELb0ELb0ELb1ELb0ELb0EEENS1_21CollectiveEpilogueFwdINS6_IJSA_NS7_ILi512EEESA_EEES9_SC_SE_Li256ELb0ELb1ELb0ELb0EEENS1_29StaticPersistentTileSchedulerILb0EEEEEEEEEvNT_6ParamsE)
        /*01ac*/ 	.word	0x00000038


	//----- nvinfo : EIATTR_MIN_STACK_SIZE
	.align		4
.L_90:
        /*01b0*/ 	.byte	0x04, 0x12
        /*01b2*/ 	.short	(.L_92 - .L_91)
	.align		4
.L_91:
        /*01b4*/ 	.word	index@(_ZN7cutlass13device_kernelIN5flash11enable_sm90INS1_16FlashAttnFwdSm90INS1_25CollectiveMainloopFwdSm90ILi2EN4cute5tupleIJNS5_1CILi1EEES8_S8_EEENS6_IJNS7_ILi64EEESA_SA_EEELi512ENS_6half_tEfNS_4arch4Sm90ELb0ELb0ELb0ELb0ELb0ELb0ELb0ELb0ELb0ELb1ELb0ELb0EEENS1_21CollectiveEpilogueFwdINS6_IJSA_NS7_ILi512EEESA_EEES9_SC_SE_Li256ELb0ELb1ELb0ELb0EEENS1_29StaticPersistentTileSchedulerILb0EEEEEEEEEvNT_6ParamsE)
        /*01b8*/ 	.word	0x00000038


	//----- nvinfo : EIATTR_MIN_STACK_SIZE
	.align		4
.L_92:
        /*01bc*/ 	.byte	0x04, 0x12
        /*01be*/ 	.short	(.L_94 - .L_93)
	.align		4
.L_93:
        /*01c0*/ 	.word	index@(_ZN7cutlass13device_kernelIN5flash11enable_sm90INS1_16FlashAttnFwdSm90INS1_25CollectiveMainloopFwdSm90ILi2EN4cute5tupleIJNS5_1CILi1EEES8_S8_EEENS6_IJNS7_ILi64EEESA_SA_EEELi512ENS_6half_tEfNS_4arch4Sm90ELb0ELb0ELb0ELb0ELb0ELb0ELb1ELb0ELb0ELb1ELb0ELb0EEENS1_21CollectiveEpilogueFwdINS6_IJSA_NS7_ILi512EEESA_EEES9_SC_SE_Li256ELb0ELb1ELb0ELb0EEENS1_29StaticPersistentTileSchedulerILb0EEEEEEEEEvNT_6ParamsE)
        /*01c4*/ 	.word	0x00000058


	//----- nvinfo : EIATTR_MIN_STACK_SIZE
	.align		4
.L_94:
        /*01c8*/ 	.byte	0x04, 0x12
        /*01ca*/ 	.short	(.L_96 - .L_95)
	.align		4
.L_95:
        /*01cc*/ 	.word	index@(_ZN7cutlass13device_kernelIN5flash11enable_sm90INS1_16FlashAttnFwdSm90INS1_25CollectiveMainloopFwdSm90ILi2EN4cute5tupleIJNS5_1CILi1EEES8_S8_EEENS6_IJNS7_ILi64EEESA_SA_EEELi512ENS_6half_tEfNS_4arch4Sm90ELb0ELb0ELb0ELb1ELb0ELb0ELb0ELb0ELb0ELb1ELb0ELb0EEENS1_21CollectiveEpilogueFwdINS6_IJSA_NS7_ILi512EEESA_EEES9_SC_SE_Li256ELb1ELb1ELb0ELb0EEENS1_36VarlenDynamicPersistentTileSchedulerILi64ELi64ELi256ELi128ELb0ELb1ELb1ELb0ELb1ELb1EEEEEEEEEvNT_6ParamsE)
        /*01d0*/ 	.word	0x00000060


	//----- nvinfo : EIATTR_MIN_STACK_SIZE
	.align		4
.L_96:
        /*01d4*/ 	.byte	0x04, 0x12
        /*01d6*/ 	.short	(.L_98 - .L_97)
	.align		4
.L_97:
        /*01d8*/ 	.word	index@(_ZN7cutlass13device_kernelIN5flash11enable_sm90INS1_16FlashAttnFwdSm90INS1_25CollectiveMainloopFwdSm90ILi2EN4cute5tupleIJNS5_1CILi1EEES8_S8_EEENS6_IJNS7_ILi64EEESA_SA_EEELi512ENS_6half_tEfNS_4arch4Sm90ELb0ELb0ELb0ELb1ELb0ELb1ELb0ELb0ELb0ELb1ELb0ELb0EEENS1_21CollectiveEpilogueFwdINS6_IJSA_NS7_ILi512EEESA_EEES9_SC_SE_Li256ELb1ELb1ELb0ELb0EEENS1_36VarlenDynamicPersistentTileSchedulerILi64ELi64ELi256ELi128ELb0ELb1ELb1ELb0ELb1ELb1EEEEEEEEEvNT_6ParamsE)
        /*01dc*/ 	.word	0x00000068


	//----- nvinfo : EIATTR_MIN_STACK_SIZE
	.align		4
.L_98:
        /*01e0*/ 	.byte	0x04, 0x12
        /*01e2*/ 	.short	(.L_100 - .L_99)
	.align		4
.L_99:
        /*01e4*/ 	.word	index@(_ZN7cutlass13device_kernelIN5flash11enable_sm90INS1_16FlashAttnFwdSm90INS1_25CollectiveMainloopFwdSm90ILi2EN4cute5tupleIJNS5_1CILi1EEES8_S8_EEENS6_IJNS7_ILi64EEESA_SA_EEELi512ENS_6half_tEfNS_4arch4Sm90ELb0ELb0ELb0ELb1ELb0ELb0ELb1ELb0ELb0ELb1ELb0ELb0EEENS1_21CollectiveEpilogueFwdINS6_IJSA_NS7_ILi512EEESA_EEES9_SC_SE_Li256ELb1ELb1ELb0ELb0EEENS1_36VarlenDynamicPersistentTileSchedulerILi64ELi64ELi256ELi128ELb0ELb1ELb1ELb0ELb1ELb1EEEEEEEEEvNT_6ParamsE)
        /*01e8*/ 	.word	0x00000070


	//----- nvinfo : EIATTR_MIN_STACK_SIZE
	.align		4
.L_100:
        /*01ec*/ 	.byte	0x04, 0x12
        /*01ee*/ 	.short	(.L_102 - .L_101)
	.align		4
.L_101:
        /*01f0*/ 	.word	index@(_ZN7cutlass13device_kernelIN5flash11enable_sm90INS1_16FlashAttnFwdSm90INS1_25CollectiveMainloopFwdSm90ILi2EN4cute5tupleIJNS5_1CILi1EEES8_S8_EEENS6_IJNS7_ILi64EEESA_SA_EEELi512ENS_6half_tEfNS_4arch4Sm90ELb0ELb0ELb0ELb1ELb0ELb1ELb1ELb0ELb0ELb1ELb0ELb0EEENS1_21CollectiveEpilogueFwdINS6_IJSA_NS7_ILi512EEESA_EEES9_SC_SE_Li256ELb1ELb1ELb0ELb0EEENS1_36VarlenDynamicPersistentTileSchedulerILi64ELi64ELi256ELi128ELb0ELb1ELb1ELb0ELb1ELb1EEEEEEEEEvNT_6ParamsE)
        /*01f4*/ 	.word	0x00000078


	//----- nvinfo : EIATTR_MIN_STACK_SIZE
	.align		4
.L_102:
        /*01f8*/ 	.byte	0x04, 0x12
        /*01fa*/ 	.short	(.L_104 - .L_103)
	.align		4
.L_103:
        /*01fc*/ 	.word	index@(_ZN7cutlass13device_kernelIN5flash11enable_sm90INS1_16FlashAttnFwdSm90INS1_25CollectiveMainloopFwdSm90ILi2EN4cute5tupleIJNS5_1CILi1EEES8_S8_EEENS6_IJNS7_ILi64EEESA_SA_EEELi512ENS_6half_tEfNS_4arch4Sm90ELb0ELb1ELb0ELb0ELb0ELb0ELb0ELb0ELb0ELb1ELb0ELb0EEENS1_21CollectiveEpilogueFwdINS6_IJSA_NS7_ILi512EEESA_EEES9_SC_SE_Li256ELb0ELb1ELb0ELb0EEENS1_30DynamicPersistentTileSchedulerILi256ELi128ELb0ELb1ELb1EEEEEEEEEvNT_6ParamsE)
        /*0200*/ 	.word	0x00000028


	//----- nvinfo : EIATTR_MIN_STACK_SIZE
	.align		4
.L_104:
        /*0204*/ 	.byte	0x04, 0x12
        /*0206*/ 	.short	(.L_106 - .L_105)
	.align		4
.L_105:
        /*0208*/ 	.word	index@(_ZN7cutlass13device_kernelIN5flash11enable_sm90INS1_16FlashAttnFwdSm90INS1_25CollectiveMainloopFwdSm90ILi2EN4cute5tupleIJNS5_1CILi1EEES8_S8_EEENS6_IJNS7_ILi64EEESA_SA_EEELi512ENS_6half_tEfNS_4arch4Sm90ELb0ELb1ELb0ELb0ELb0ELb0ELb1ELb0ELb0ELb1ELb0ELb0EEENS1_21CollectiveEpilogueFwdINS6_IJSA_NS7_ILi512EEESA_EEES9_SC_SE_Li256ELb0ELb1ELb0ELb0EEENS1_30DynamicPersistentTileSchedulerILi256ELi128ELb0ELb1ELb1EEEEEEEEEvNT_6ParamsE)
        /*020c*/ 	.word	0x00000048


	//----- nvinfo : EIATTR_MIN_STACK_SIZE
	.align		4
.L_106:
        /*0210*/ 	.byte	0x04, 0x12
        /*0212*/ 	.short	(.L_108 - .L_107)
	.align		4
.L_107:
        /*0214*/ 	.word	index@(_ZN7cutlass13device_kernelIN5flash11enable_sm90INS1_16FlashAttnFwdSm90INS1_25CollectiveMainloopFwdSm90ILi2EN4cute5tupleIJNS5_1CILi1EEES8_S8_EEENS6_IJNS7_ILi64EEESA_SA_EEELi512ENS_6half_tEfNS_4arch4Sm90ELb0ELb1ELb0ELb1ELb0ELb0ELb0ELb0ELb0ELb1ELb0ELb0EEENS1_21CollectiveEpilogueFwdINS6_IJSA_NS7_ILi512EEESA_EEES9_SC_SE_Li256ELb1ELb1ELb0ELb0EEENS1_36VarlenDynamicPersistentTileSchedulerILi64ELi64ELi256ELi128ELb0ELb1ELb1ELb1ELb0ELb1EEEEEEEEEvNT_6ParamsE)
        /*0218*/ 	.word	0x00000048


	//----- nvinfo : EIATTR_MIN_STACK_SIZE
	.align		4
.L_108:
        /*021c*/ 	.byte	0x04, 0x12
        /*021e*/ 	.short	(.L_110 - .L_109)
	.align		4
.L_109:
        /*0220*/ 	.word	index@(_ZN7cutlass13device_kernelIN5flash11enable_sm90INS1_16FlashAttnFwdSm90INS1_25CollectiveMainloopFwdSm90ILi2EN4cute5tupleIJNS5_1CILi1EEES8_S8_EEENS6_IJNS7_ILi64EEESA_SA_EEELi512ENS_6half_tEfNS_4arch4Sm90ELb0ELb1ELb0ELb1ELb0ELb1ELb0ELb0ELb0ELb1ELb0ELb0EEENS1_21CollectiveEpilogueFwdINS6_IJSA_NS7_ILi512EEESA_EEES9_SC_SE_Li256ELb1ELb1ELb0ELb0EEENS1_36VarlenDynamicPersistentTileSchedulerILi64ELi64ELi256ELi128ELb0ELb1ELb1ELb1ELb0ELb1EEEEEEEEEvNT_6ParamsE)
        /*0224*/ 	.word	0x00000050


	//----- nvinfo : EIATTR_MIN_STACK_SIZE
	.align		4
.L_110:
        /*0228*/ 	.byte	0x04, 0x12
        /*022a*/ 	.short	(.L_112 - .L_111)
	.align		4
.L_111:
        /*022c*/ 	.word	index@(_ZN7cutlass13device_kernelIN5flash11enable_sm90INS1_16FlashAttnFwdSm90INS1_25CollectiveMainloopFwdSm90ILi2EN4cute5tupleIJNS5_1CILi1EEES8_S8_EEENS6_IJNS7_ILi64EEESA_SA_EEELi512ENS_6half_tEfNS_4arch4Sm90ELb0ELb1ELb0ELb1ELb0ELb0ELb1ELb0ELb0ELb1ELb0ELb0EEENS1_21CollectiveEpilogueFwdINS6_IJSA_NS7_ILi512EEESA_EEES9_SC_SE_Li256ELb1ELb1ELb0ELb0EEENS1_36VarlenDynamicPersistentTileSchedulerILi64ELi64ELi256ELi128ELb0ELb1ELb1ELb1ELb0ELb1EEEEEEEEEvNT_6ParamsE)
        /*0230*/ 	.word	0x00000070


	//----- nvinfo : EIATTR_MIN_STACK_SIZE
	.align		4
.L_112:
        /*0234*/ 	.byte	0x04, 0x12
        /*0236*/ 	.short	(.L_114 - .L_113)
	.align		4
.L_113:
        /*0238*/ 	.word	index@(_ZN7cutlass13device_kernelIN5flash11enable_sm90INS1_16FlashAttnFwdSm90INS1_25CollectiveMainloopFwdSm90ILi2EN4cute5tupleIJNS5_1CILi1EEES8_S8_EEENS6_IJNS7_ILi64EEESA_SA_EEELi512ENS_6half_tEfNS_4arch4Sm90ELb0ELb1ELb0ELb1ELb0ELb1ELb1ELb0ELb0ELb1ELb0ELb0EEENS1_21CollectiveEpilogueFwdINS6_IJSA_NS7_ILi512EEESA_EEES9_SC_SE_Li256ELb1ELb1ELb0ELb0EEENS1_36VarlenDynamicPersistentTileSchedulerILi64ELi64ELi256ELi128ELb0ELb1ELb1ELb1ELb0ELb1EEEEEEEEEvNT_6ParamsE)
        /*023c*/ 	.word	0x00000078


	//----- nvinfo : EIATTR_MIN_STACK_SIZE
	.align		4
.L_114:
        /*0240*/ 	.byte	0x04, 0x12
        /*0242*/ 	.short	(.L_116 - .L_115)
	.align		4
.L_115:
        /*0244*/ 	.word	index@(_ZN7cutlass13device_kernelIN5flash11enable_sm90INS1_16FlashAttnFwdSm90INS1_25CollectiveMainloopFwdSm90ILi2EN4cute5tupleIJNS5_1CILi1EEES8_S8_EEENS6_IJNS7_ILi64EEESA_SA_EEELi512ENS_6half_tEfNS_4arch4Sm90ELb1ELb0ELb0ELb0ELb0ELb0ELb0ELb0ELb0ELb1ELb0ELb0EEENS1_21CollectiveEpilogueFwdINS6_IJSA_NS7_ILi512EEESA_EEES9_SC_SE_Li256ELb0ELb1ELb0ELb0EEENS1_30DynamicPersistentTileSchedulerILi256ELi128ELb0ELb1ELb1EEEEEEEEEvNT_6ParamsE)
        /*0248*/ 	.word	0x00000028


	//----- nvinfo : EIATTR_MIN_STACK_SIZE
	.align		4
.L_116:
        /*024c*/ 	.byte	0x04, 0x12
        /*024e*/ 	.short	(.L_118 - .L_117)
	.align		4
.L_117:
        /*0250*/ 	.word	index@(_ZN7cutlass13device_kernelIN5flash11enable_sm90INS1_16FlashAttnFwdSm90INS1_25CollectiveMainloopFwdSm90ILi2EN4cute5tupleIJNS5_1CILi1EEES8_S8_EEENS6_IJNS7_ILi64EEESA_SA_EEELi512ENS_6half_tEfNS_4arch4Sm90ELb1ELb0ELb0ELb0ELb0ELb0ELb1ELb0ELb0ELb1ELb0ELb0EEENS1_21CollectiveEpilogueFwdINS6_IJSA_NS7_ILi512EEESA_EEES9_SC_SE_Li256ELb0ELb1ELb0ELb0EEENS1_30DynamicPersistentTileSchedulerILi256ELi128ELb0ELb1ELb1EEEEEEEEEvNT_6ParamsE)
        /*0254*/ 	.word	0x00000048


	//----- nvinfo : EIATTR_MIN_STACK_SIZE
	.align		4
.L_118:
        /*0258*/ 	.byte	0x04, 0x12
        /*025a*/ 	.short	(.L_120 - .L_119)
	.align		4
.L_119:
        /*025c*/ 	.word	index@(_ZN7cutlass13device_kernelIN5flash11enable_sm90INS1_16FlashAttnFwdSm90INS1_25CollectiveMainloopFwdSm90ILi2EN4cute5tupleIJNS5_1CILi1EEES8_S8_EEENS6_IJNS7_ILi64EEESA_SA_EEELi512ENS_6half_tEfNS_4arch4Sm90ELb1ELb0ELb0ELb1ELb0ELb0ELb0ELb0ELb0ELb1ELb0ELb0EEENS1_21CollectiveEpilogueFwdINS6_IJSA_NS7_ILi512EEESA_EEES9_SC_SE_Li256ELb1ELb1ELb0ELb0EEENS1_36VarlenDynamicPersistentTileSchedulerILi64ELi64ELi256ELi128ELb0ELb1ELb1ELb1ELb1ELb1EEEEEEEEEvNT_6ParamsE)
        /*0260*/ 	.word	0x00000058


	//----- nvinfo : EIATTR_MIN_STACK_SIZE
	.align		4
.L_120:
        /*0264*/ 	.byte	0x04, 0x12
        /*0266*/ 	.short	(.L_122 - .L_121)
	.align		4
.L_121:
        /*0268*/ 	.word	index@(_ZN7cutlass13device_kernelIN5flash11enable_sm90INS1_16FlashAttnFwdSm90INS1_25CollectiveMainloopFwdSm90ILi2EN4cute5tupleIJNS5_1CILi1EEES8_S8_EEENS6_IJNS7_ILi64EEESA_SA_EEELi512ENS_6half_tEfNS_4arch4Sm90ELb1ELb0ELb0ELb1ELb0ELb1ELb0ELb0ELb0ELb1ELb0ELb0EEENS1_21CollectiveEpilogueFwdINS6_IJSA_NS7_ILi512EEESA_EEES9_SC_SE_Li256ELb1ELb1ELb0ELb0EEENS1_36VarlenDynamicPersistentTileSchedulerILi64ELi64ELi256ELi128ELb0ELb1ELb1ELb1ELb1ELb1EEEEEEEEEvNT_6ParamsE)
        /*026c*/ 	.word	0x00000060


	//----- nvinfo : EIATTR_MIN_STACK_SIZE
	.align		4
.L_122:
        /*0270*/ 	.byte	0x04, 0x12
        /*0272*/ 	.short	(.L_124 - .L_123)
	.align		4
.L_123:
        /*0274*/ 	.word	index@(_ZN7cutlass13device_kernelIN5flash11enable_sm90INS1_16FlashAttnFwdSm90INS1_25CollectiveMainloopFwdSm90ILi2EN4cute5tupleIJNS5_1CILi1EEES8_S8_EEENS6_IJNS7_ILi64EEESA_SA_EEELi512ENS_6half_tEfNS_4arch4Sm90ELb1ELb0ELb0ELb1ELb0ELb0ELb1ELb0ELb0ELb1ELb0ELb0EEENS1_21CollectiveEpilogueFwdINS6_IJSA_NS7_ILi512EEESA_EEES9_SC_SE_Li256ELb1ELb1ELb0ELb0EEENS1_36VarlenDynamicPersistentTileSchedulerILi64ELi64ELi256ELi128ELb0ELb1ELb1ELb1ELb1ELb1EEEEEEEEEvNT_6ParamsE)
        /*0278*/ 	.word	0x00000068


	//----- nvinfo : EIATTR_MIN_STACK_SIZE
	.align		4
.L_124:
        /*027c*/ 	.byte	0x04, 0x12
        /*027e*/ 	.short	(.L_126 - .L_125)
	.align		4
.L_125:
        /*0280*/ 	.word	index@(_ZN7cutlass13device_kernelIN5flash11enable_sm90INS1_16FlashAttnFwdSm90INS1_25CollectiveMainloopFwdSm90ILi2EN4cute5tupleIJNS5_1CILi1EEES8_S8_EEENS6_IJNS7_ILi64EEESA_SA_EEELi512ENS_6half_tEfNS_4arch4Sm90ELb1ELb0ELb0ELb1ELb0ELb1ELb1ELb0ELb0ELb1ELb0ELb0EEENS1_21CollectiveEpilogueFwdINS6_IJSA_NS7_ILi512EEESA_EEES9_SC_SE_Li256ELb1ELb1ELb0ELb0EEENS1_36VarlenDynamicPersistentTileSchedulerILi64ELi64ELi256ELi128ELb0ELb1ELb1ELb1ELb1ELb1EEEEEEEEEvNT_6ParamsE)
        /*0284*/ 	.word	0x00000070
.L_126:


//--------------------- .nv.compat                --------------------------
	.section	.nv.compat,"",@"SHT_CUDA_COMPAT_INFO"
	.align	4
        /*0000*/ 	.byte	0x02, 0x09, 0x01, 0x00, 0x02, 0x02, 0x04, 0x00, 0x02, 0x05, 0x05, 0x00, 0x03, 0x07, 0x01, 0x01
        /*0010*/ 	.byte	0x02, 0x03, 0x01, 0x00, 0x02, 0x06, 0x01, 0x00, 0x04, 0x0b, 0x08, 0x00, 0x00, 0x00, 0x00, 0x00
        /*0020*/ 	.byte	0x00, 0x00, 0x00, 0x00


//--------------------- .nv.info._ZN7cutlass13device_kernelIN5flash11enable_sm90INS1_16FlashAttnFwdSm90INS1_25CollectiveMainloopFwdSm90ILi2EN4cute5tupleIJNS5_1CILi1EEES8_S8_EEENS6_IJNS7_ILi64EEESA_SA_EEELi512ENS_6half_tEfNS_4arch4Sm90ELb0ELb0ELb0ELb0ELb0ELb0ELb0ELb0ELb0ELb1ELb0ELb0EEENS1_21CollectiveEpilogueFwdINS6_IJSA_NS7_ILi512EEESA_EEES9_SC_SE_Li256ELb0ELb1ELb0ELb0EEENS1_29StaticPersistentTileSchedulerILb0EEEEEEEEEvNT_6ParamsE --------------------------
	.section	.nv.info._ZN7cutlass13device_kernelIN5flash11enable_sm90INS1_16FlashAttnFwdSm90INS1_25CollectiveMainloopFwdSm90ILi2EN4cute5tupleIJNS5_1CILi1EEES8_S8_EEENS6_IJNS7_ILi64EEESA_SA_EEELi512ENS_6half_tEfNS_4arch4Sm90ELb0ELb0ELb0ELb0ELb0ELb0ELb0ELb0ELb0ELb1ELb0ELb0EEENS1_21CollectiveEpilogueFwdINS6_IJSA_NS7_ILi512EEESA_EEES9_SC_SE_Li256ELb0ELb1ELb0ELb0EEENS1_29StaticPersistentTileSchedulerILb0EEEEEEEEEvNT_6ParamsE,"",@"SHT_CUDA_INFO"
	.sectionflags	@""
	.align	4


	//----- nvinfo : EIATTR_CUDA_API_VERSION
	.align		4
        /*0000*/ 	.byte	0x04, 0x37
        /*0002*/ 	.short	(.L_128 - .L_127)
.L_127:
        /*0004*/ 	.word	0x00000082


	//----- nvinfo : EIATTR_KPARAM_INFO
	.align		4
.L_128:
        /*0008*/ 	.byte	0x04, 0x17
        /*000a*/ 	.short	(.L_130 - .L_129)
.L_129:
        /*000c*/ 	.word	0x00000000
        /*0010*/ 	.short	0x0000
        /*0012*/ 	.short	0x0070
        /*0014*/ 	.byte	0x00, 0xf0, 0x01, 0x28


	//----- nvinfo : EIATTR_SPARSE_MMA_MASK
	.align		4
.L_130:
        /*0018*/ 	.byte	0x03, 0x50
        /*001a*/ 	.short	0x0000


	//----- nvinfo : EIATTR_MAXREG_COUNT
	.align		4
        /*001c*/ 	.byte	0x03, 0x1b
        /*001e*/ 	.short	0x00a8


	//----- nvinfo : EIATTR_NUM_BARRIERS
	.align		4
        /*0020*/ 	.byte	0x02, 0x4c
        /*0022*/ 	.byte	0x10
	.zero		1


	//----- nvinfo : EIATTR_EXTERNS
	.align		4
        /*0024*/ 	.byte	0x04, 0x0f
        /*0026*/ 	.short	(.L_132 - .L_131)


	//   ....[0]....
	.align		4
.L_131:
        /*0028*/ 	.word	index@(__assertfail)


	//----- nvinfo : EIATTR_ANNOTATIONS
	.align		4
.L_132:
        /*002c*/ 	.byte	0x04, 0x55
        /*002e*/ 	.short	(.L_134 - .L_133)


	//   ....[0]....
.L_133:
        /*0030*/ 	.word	0x00000001
        /*0034*/ 	.byte	0x40, 0x84, 0x00, 0x00, 0x01, 0x00, 0x00, 0x00, 0x80, 0x85, 0x00, 0x00, 0x01, 0x00, 0x00, 0x00
        /* <DEDUP_REMOVED lines=25> */
        /*01d4*/ 	.byte	0x20, 0xcf, 0x00, 0x00


	//----- nvinfo : EIATTR_MERCURY_ISA_VERSION
	.align		4
.L_134:
        /*01d8*/ 	.byte	0x03, 0x5f
        /*01da*/ 	.short	0x0101


	//----- nvinfo : EIATTR_INT_WARP_WIDE_INSTR_OFFSETS
	.align		4
        /*01dc*/ 	.byte	0x04, 0x31
        /*01de*/ 	.short	(.L_136 - .L_135)


	//   ....[0]....
.L_135:
        /*01e0*/ 	.word	0x00000130


	//   ....[1]....
        /*01e4*/ 	.word	0x00000170


	//   ....[2]....
        /*01e8*/ 	.word	0x000001e0


	//----- nvinfo : EIATTR_COOP_GROUP_MASK_REGIDS
	.align		4
.L_136:
        /*01ec*/ 	.byte	0x04, 0x29
        /*01ee*/ 	.short	(.L_138 - .L_137)


	//   ....[0]....
.L_137:
        /*01f0*/ 	.word	0xffffffff


	//   ....[1]....
        /*01f4*/ 	.word	0xffffffff


	//   ....[2]....
        /*01f8*/ 	.word	0xffffffff


	//   ....[3]....
        /*01fc*/ 	.word	0xffffffff


	//   ....[4]....
        /*0200*/ 	.word	0xffffffff


	//   ....[5]....
        /*0204*/ 	.word	0xffffffff


	//   ....[6]....
        /*0208*/ 	.word	0xffffffff


	//   ....[7]....
        /*020c*/ 	.word	0xffffffff


	//   ....[8]....
        /*0210*/ 	.word	0xffffffff


	//   ....[9]....
        /*0214*/ 	.word	0xffffffff


	//   ....[10]....
        /*0218*/ 	.word	0xffffffff


	//   ....[11]....
        /*021c*/ 	.word	0xffffffff


	//   ....[12]....
        /*0220*/ 	.word	0xffffffff


	//   ....[13]....
        /*0224*/ 	.word	0xffffffff


	//   ....[14]....
        /*0228*/ 	.word	0xffffffff


	//   ....[15]....
        /*022c*/ 	.word	0xffffffff


	//   ....[16]....
        /*0230*/ 	.word	0xffffffff


	//   ....[17]....
        /*0234*/ 	.word	0xffffffff


	//   ....[18]....
        /*0238*/ 	.word	0xffffffff


	//   ....[19]....
        /*023c*/ 	.word	0xffffffff


	//   ....[20]....
        /*0240*/ 	.word	0xffffffff


	//   ....[21]....
        /*0244*/ 	.word	0xffffffff


	//   ....[22]....
        /*0248*/ 	.word	0xffffffff


	//   ....[23]....
        /*024c*/ 	.word	0xffffffff


	//   ....[24]....
        /*0250*/ 	.word	0xffffffff


	//   ....[25]....
        /*0254*/ 	.word	0xffffffff


	//   ....[26]....
        /*0258*/ 	.word	0xffffffff


	//   ....[27]....
        /*025c*/ 	.word	0xffffffff


	//   ....[28]....
        /*0260*/ 	.word	0xffffffff


	//   ....[29]....
        /*0264*/ 	.word	0xffffffff


	//   ....[30]....
        /*0268*/ 	.word	0xffffffff


	//   ....[31]....
        /*026c*/ 	.word	0xffffffff


	//   ....[32]....
        /*0270*/ 	.word	0xffffffff


	//   ....[33]....
        /*0274*/ 	.word	0xffffffff


	//   ....[34]....
        /*0278*/ 	.word	0xffffffff


	//   ....[35]....
        /*027c*/ 	.word	0xffffffff


	//   ....[36]....
        /*0280*/ 	.word	0xffffffff


	//   ....[37]....
        /*0284*/ 	.word	0xffffffff


	//   ....[38]....
        /*0288*/ 	.word	0xffffffff


	//   ....[39]....
        /*028c*/ 	.word	0xffffffff


	//   ....[40]....
        /*0290*/ 	.word	0xffffffff


	//   ....[41]....
        /*0294*/ 	.word	0xffffffff


	//   ....[42]....
        /*0298*/ 	.word	0x0500000f


	//   ....[43]....
        /*029c*/ 	.word	0x0500000f


	//   ....[44]....
        /*02a0*/ 	.word	0x0500000f


	//   ....[45]....
        /*02a4*/ 	.word	0x0500000f


	//   ....[46]....
        /*02a8*/ 	.word	0x0500000f


	//   ....[47]....
        /*02ac*/ 	.word	0x0500000f


	//   ....[48]....
        /*02b0*/ 	.word	0x0500000f


	//   ....[49]....
        /*02b4*/ 	.word	0x0500000f


	//   ....[50]....
        /*02b8*/ 	.word	0x0500000f


	//   ....[51]....
        /*02bc*/ 	.word	0x0500000f


	//----- nvinfo : EIATTR_COOP_GROUP_INSTR_OFFSETS
	.align		4
.L_138:
        /*02c0*/ 	.byte	0x04, 0x28
        /*02c2*/ 	.short	(.L_140 - .L_139)


	//   ....[0]....
.L_139:
        /*02c4*/ 	.word	0x00000060


	//   ....[1]....
        /*02c8*/ 	.word	0x00000140


	//   ....[2]....
        /*02cc*/ 	.word	0x00000190


	//   ....[3]....
        /*02d0*/ 	.word	0x00000380


	//   ....[4]....
        /*02d4*/ 	.word	0x000004e0


	//   ....[5]....
        /*02d8*/ 	.word	0x00000600


	//   ....[6]....
        /*02dc*/ 	.word	0x00000760


	//   ....[7]....
        /*02e0*/ 	.word	0x000011b0


	//   ....[8]....
        /*02e4*/ 	.word	0x00002ad0


	//   ....[9]....
        /*02e8*/ 	.word	0x000034b0


	//   ....[10]....
        /*02ec*/ 	.word	0x00003500


	//   ....[11]....
        /*02f0*/ 	.word	0x00003710


	//   ....[12]....
        /*02f4*/ 	.word	0x000037c0


	//   ....[13]....
        /*02f8*/ 	.word	0x000040b0


	//   ....[14]....
        /*02fc*/ 	.word	0x00004520


	//   ....[15]....
        /*0300*/ 	.word	0x00004550


	//   ....[16]....
        /*0304*/ 	.word	0x00004780


	//   ....[17]....
        /*0308*/ 	.word	0x000048b0


	//   ....[18]....
        /*030c*/ 	.word	0x000059c0


	//   ....[19]....
        /*0310*/ 	.word	0x00005a00


	//   ....[20]....
        /*0314*/ 	.word	0x00005a40


	//   ....[21]....
        /*0318*/ 	.word	0x00005ac0


	//   ....[22]....
        /*031c*/ 	.word	0x00005ae0


	//   ....[23]....
        /*0320*/ 	.word	0x000064b0


	//   ....[24]....
        /*0324*/ 	.word	0x00007830


	//   ....[25]....
        /*0328*/ 	.word	0x00007860


	//   ....[26]....
        /*032c*/ 	.word	0x00007880


	//   ....[27]....
        /*0330*/ 	.word	0x000078a0


	//   ....[28]....
        /*0334*/ 	.word	0x00007ee0


	//   ....[29]....
        /*0338*/ 	.word	0x00007ef0


	//   ....[30]....
        /*033c*/ 	.word	0x00008130


	//   ....[31]....
        /*0340*/ 	.word	0x00008160


	//   ....[32]....
        /*0344*/ 	.word	0x00008c90


	//   ....[33]....
        /*0348*/ 	.word	0x000095f0


	//   ....[34]....
        /*034c*/ 	.word	0x00009620


	//   ....[35]....
        /*0350*/ 	.word	0x000096f0


	//   ....[36]....
        /*0354*/ 	.word	0x00009700


	//   ....[37]....
        /*0358*/ 	.word	0x00009780


	//   ....[38]....
        /*035c*/ 	.word	0x00009790


	//   ....[39]....
        /*0360*/ 	.word	0x000097a0


	//   ....[40]....
        /*0364*/ 	.word	0x000097b0


	//   ....[41]....
        /*0368*/ 	.word	0x0000ce50


	//   ....[42]....
        /*036c*/ 	.word	0x0000d3e0


	//   ....[43]....
        /*0370*/ 	.word	0x0000d550


	//   ....[44]....
        /*0374*/ 	.word	0x0000d5b0


	//   ....[45]....
        /*0378*/ 	.word	0x0000d670


	//   ....[46]....
        /*037c*/ 	.word	0x0000d770


	//   ....[47]....
        /*0380*/ 	.word	0x0000d7d0


	//   ....[48]....
        /*0384*/ 	.word	0x0000d8c0


	//   ....[49]....
        /*0388*/ 	.word	0x0000d920


	//   ....[50]....
        /*038c*/ 	.word	0x0000d9c0


	//   ....[51]....
        /*0390*/ 	.word	0x0000ddb0


	//----- nvinfo : EIATTR_REG_RECONFIG
	.align		4
.L_140:
        /*0394*/ 	.byte	0x01, 0x54
	.zero		2


	//----- nvinfo : EIATTR_SYSCALL_OFFSETS
	.align		4
        /*0398*/ 	.byte	0x04, 0x46
        /*039a*/ 	.short	(.L_142 - .L_141)


	//   ....[0]....
.L_141:
        /*039c*/ 	.word	0x00002c90


	//   ....[1]....
        /*03a0*/ 	.word	0x000088f0


	//   ....[2]....
        /*03a4*/ 	.word	0x00008a30


	//   ....[3]....
        /*03a8*/ 	.word	0x00008b20


	//   ....[4]....
        /*03ac*/ 	.word	0x00009220


	//----- nvinfo : EIATTR_MBARRIER_INSTR_OFFSETS
	.align		4
.L_142:
        /*03b0*/ 	.byte	0x04, 0x39
        /*03b2*/ 	.short	(.L_144 - .L_143)


	//   ....[0]....
.L_143:
        /*03b4*/ 	.word	0x00000270
        /*03b8*/ 	.word	0x000000ff
        /*03bc*/ 	.word	0x00028c00
        /*03c0*/ 	.short	0x0100
        /*03c2*/ 	.byte	0x08
	.zero		1


	//   ....[1]....
        /*03c4*/ 	.word	0x00000280
        /*03c8*/ 	.word	0x000000ff
        /*03cc*/ 	.word	0x00028c20
        /*03d0*/ 	.short	0x0100
        /*03d2*/ 	.byte	0x08
	.zero		1


	//   ....[2]....
        /*03d4*/ 	.word	0x00000330
        /*03d8*/ 	.word	0x000000ff
        /*03dc*/ 	.word	0x00028c30
        /*03e0*/ 	.short	0x0100
        /*03e2*/ 	.byte	0x06
	.zero		1


	//   ....[3]....
        /*03e4*/ 	.word	0x00000340
        /*03e8*/ 	.word	0x000000ff
        /*03ec*/ 	.word	0x00028c40
        /*03f0*/ 	.short	0x0100
        /*03f2*/ 	.byte	0x06
	.zero		1


	//   ....[4]....
        /*03f4*/ 	.word	0x00000350
        /*03f8*/ 	.word	0x000000ff
        /*03fc*/ 	.word	0x00028c38
        /*0400*/ 	.short	0x0100
        /*0402*/ 	.byte	0x06
	.zero		1


	//   ....[5]....
        /*0404*/ 	.word	0x00000360
        /*0408*/ 	.word	0x000000ff
        /*040c*/ 	.word	0x00028c48
        /*0410*/ 	.short	0x0100
        /*0412*/ 	.byte	0x06
	.zero		1


	//   ....[6]....
        /*0414*/ 	.word	0x00000490
        /*0418*/ 	.word	0x000000ff
        /*041c*/ 	.word	0x00028c50
        /*0420*/ 	.short	0x0100
        /*0422*/ 	.byte	0x08
	.zero		1


	//   ....[7]....
        /*0424*/ 	.word	0x000004a0
        /*0428*/ 	.word	0x000000ff
        /*042c*/ 	.word	0x00028c60
        /*0430*/ 	.short	0x0100
        /*0432*/ 	.byte	0x08
	.zero		1


	//   ....[8]....
        /*0434*/ 	.word	0x000004b0
        /*0438*/ 	.word	0x000000ff
        /*043c*/ 	.word	0x00028c58
        /*0440*/ 	.short	0x0100
        /*0442*/ 	.byte	0x08
	.zero		1


	//   ....[9]....
        /*0444*/ 	.word	0x000004c0
        /*0448*/ 	.word	0x000000ff
        /*044c*/ 	.word	0x00028c68
        /*0450*/ 	.short	0x0100
        /*0452*/ 	.byte	0x08
	.zero		1


	//   ....[10]....
        /*0454*/ 	.word	0x000005b0
        /*0458*/ 	.word	0x000000ff
        /*045c*/ 	.word	0x00028c70
        /*0460*/ 	.short	0x0100
        /*0462*/ 	.byte	0x06
	.zero		1


	//   ....[11]....
        /*0464*/ 	.word	0x000005c0
        /*0468*/ 	.word	0x000000ff
        /*046c*/ 	.word	0x00028c80
        /*0470*/ 	.short	0x0100
        /*0472*/ 	.byte	0x06
	.zero		1


	//   ....[12]....
        /*0474*/ 	.word	0x000005d0
        /*0478*/ 	.word	0x000000ff
        /*047c*/ 	.word	0x00028c78
        /*0480*/ 	.short	0x0100
        /*0482*/ 	.byte	0x06
	.zero		1


	//   ....[13]....
        /*0484*/ 	.word	0x000005e0
        /*0488*/ 	.word	0x000000ff
        /*048c*/ 	.word	0x00028c88
        /*0490*/ 	.short	0x0100
        /*0492*/ 	.byte	0x06
	.zero		1


	//   ....[14]....
        /*0494*/ 	.word	0x00000710
        /*0498*/ 	.word	0x000000ff
        /*049c*/ 	.word	0x00028c90
        /*04a0*/ 	.short	0x0100
        /*04a2*/ 	.byte	0x08
	.zero		1


	//   ....[15]....
        /*04a4*/ 	.word	0x00000720
        /*04a8*/ 	.word	0x000000ff
        /*04ac*/ 	.word	0x00028ca0
        /*04b0*/ 	.short	0x0100
        /*04b2*/ 	.byte	0x08
	.zero		1


	//   ....[16]....
        /*04b4*/ 	.word	0x00000730
        /*04b8*/ 	.word	0x000000ff
        /*04bc*/ 	.word	0x00028c98
        /*04c0*/ 	.short	0x0100
        /*04c2*/ 	.byte	0x08
	.zero		1


	//   ....[17]....
        /*04c4*/ 	.word	0x00000740
        /*04c8*/ 	.word	0x000000ff
        /*04cc*/ 	.word	0x00028ca8
        /*04d0*/ 	.short	0x0100
        /*04d2*/ 	.byte	0x08
	.zero		1


	//   ....[18]....
        /*04d4*/ 	.word	0x00000870
        /*04d8*/ 	.word	0x000000ff
        /*04dc*/ 	.word	0x00028cb0
        /*04e0*/ 	.short	0x0100
        /*04e2*/ 	.byte	0x08
	.zero		1


	//   ....[19]....
        /*04e4*/ 	.word	0x00000880
        /*04e8*/ 	.word	0x000000ff
        /*04ec*/ 	.word	0x00028cc0
        /*04f0*/ 	.short	0x0100
        /*04f2*/ 	.byte	0x08
	.zero		1


	//   ....[20]....
        /*04f4*/ 	.word	0x00000890
        /*04f8*/ 	.word	0x000000ff
        /*04fc*/ 	.word	0x00028cb8
        /*0500*/ 	.short	0x0100
        /*0502*/ 	.byte	0x08
	.zero		1


	//   ....[21]....
        /*0504*/ 	.word	0x000008a0
        /*0508*/ 	.word	0x000000ff
        /*050c*/ 	.word	0x00028cc8
        /*0510*/ 	.short	0x0100
        /*0512*/ 	.byte	0x08
	.zero		1


	//   ....[22]....
        /*0514*/ 	.word	0x000012c0
        /*0518*/ 	.word	0x000000ff
        /*051c*/ 	.word	0x00028c50
        /*0520*/ 	.short	0x010a
        /*0522*/ 	.byte	0x10
	.zero		1


	//   ....[23]....
        /*0524*/ 	.word	0x000015a0
        /*0528*/ 	.word	0x00000000
        /*052c*/ 	.word	0x00000000
        /*0530*/ 	.short	0x0101
        /*0532*/ 	.byte	0x3f
	.zero		1


	//   ....[24]....
        /*0534*/ 	.word	0x00001f30
        /*0538*/ 	.word	0x000000ff
        /*053c*/ 	.word	0x00028c50
        /*0540*/ 	.short	0x010a
        /*0542*/ 	.byte	0x06
	.zero		1


	//   ....[25]....
        /*0544*/ 	.word	0x00001f70
        /*0548*/ 	.word	0x000000ff
        /*054c*/ 	.word	0x00028c50
        /*0550*/ 	.short	0x010a
        /*0552*/ 	.byte	0x06
	.zero		1


	//   ....[26]....
        /*0554*/ 	.word	0x000021c0
        /*0558*/ 	.word	0x00000003
        /*055c*/ 	.word	0x00000000
        /*0560*/ 	.short	0x0101
        /*0562*/ 	.byte	0x3f
	.zero		1


	//   ....[27]....
        /*0564*/ 	.word	0x00002d10
        /*0568*/ 	.word	0x000000ff
        /*056c*/ 	.word	0x00028c00
        /*0570*/ 	.short	0x010a
        /*0572*/ 	.byte	0x29
	.zero		1


	//   ....[28]....
        /*0574*/ 	.word	0x00002d90
        /*0578*/ 	.word	0x00000007
        /*057c*/ 	.word	0x00028c30
        /*0580*/ 	.short	0x010a
        /*0582*/ 	.byte	0x3f
	.zero		1


	//   ....[29]....
        /*0584*/ 	.word	0x00002dd0
        /*0588*/ 	.word	0x00000007
        /*058c*/ 	.word	0x00028c30
        /*0590*/ 	.short	0x010a
        /*0592*/ 	.byte	0x3f
	.zero		1


	//   ....[30]....
        /*0594*/ 	.word	0x000039b0
        /*0598*/ 	.word	0x00000005
        /*059c*/ 	.word	0x00000000
        /*05a0*/ 	.short	0x0101
        /*05a2*/ 	.byte	0x3f
	.zero		1


	//   ....[31]....
        /*05a4*/ 	.word	0x00003e20
        /*05a8*/ 	.word	0x00000007
        /*05ac*/ 	.word	0x00028c50
        /*05b0*/ 	.short	0x010a
        /*05b2*/ 	.byte	0x3f
	.zero		1


	//   ....[32]....
        /*05b4*/ 	.word	0x00003e70
        /*05b8*/ 	.word	0x00000007
        /*05bc*/ 	.word	0x00028c50
        /*05c0*/ 	.short	0x010a
        /*05c2*/ 	.byte	0x3f
	.zero		1


	//   ....[33]....
        /*05c4*/ 	.word	0x000040d0
        /*05c8*/ 	.word	0x00000007
        /*05cc*/ 	.word	0x00000000
        /*05d0*/ 	.short	0x0101
        /*05d2*/ 	.byte	0x3f
	.zero		1


	//   ....[34]....
        /*05d4*/ 	.word	0x00004210
        /*05d8*/ 	.word	0x000000ff
        /*05dc*/ 	.word	0x00028c30
        /*05e0*/ 	.short	0x010a
        /*05e2*/ 	.byte	0x16
	.zero		1


	//   ....[35]....
        /*05e4*/ 	.word	0x00004250
        /*05e8*/ 	.word	0x000000ff
        /*05ec*/ 	.word	0x00028c30
        /*05f0*/ 	.short	0x010a
        /*05f2*/ 	.byte	0x16
	.zero		1


	//   ....[36]....
        /*05f4*/ 	.word	0x00004cd0
        /*05f8*/ 	.word	0x0000009a
        /*05fc*/ 	.word	0x00000000
        /*0600*/ 	.short	0x0101
        /*0602*/ 	.byte	0x3f
	.zero		1


	//   ....[37]....
        /*0604*/ 	.word	0x00005730
        /*0608*/ 	.word	0x000000ff
        /*060c*/ 	.word	0x00028c50
        /*0610*/ 	.short	0x010a
        /*0612*/ 	.byte	0x16
	.zero		1


	//   ....[38]....
        /*0614*/ 	.word	0x00005770
        /*0618*/ 	.word	0x000000ff
        /*061c*/ 	.word	0x00028c50
        /*0620*/ 	.short	0x010a
        /*0622*/ 	.byte	0x16
	.zero		1


	//   ....[39]....
        /*0624*/ 	.word	0x000059e0
        /*0628*/ 	.word	0x000000aa
        /*062c*/ 	.word	0x00000000
        /*0630*/ 	.short	0x0101
        /*0632*/ 	.byte	0x3f
	.zero		1


	//   ....[40]....
        /*0634*/ 	.word	0x00007f00
        /*0638*/ 	.word	0x000000ff
        /*063c*/ 	.word	0x00000000
        /*0640*/ 	.short	0x0101
        /*0642*/ 	.byte	0x04
	.zero		1


	//   ....[41]....
        /*0644*/ 	.word	0x00008ec0
        /*0648*/ 	.word	0x00000000
        /*064c*/ 	.word	0x00028c40
        /*0650*/ 	.short	0x010a
        /*0652*/ 	.byte	0x3f
	.zero		1


	//   ....[42]....
        /*0654*/ 	.word	0x000098b0
        /*0658*/ 	.word	0x000000ff
        /*065c*/ 	.word	0x00028c00
        /*0660*/ 	.short	0x0107
        /*0662*/ 	.byte	0x24
	.zero		1


	//   ....[43]....
        /*0664*/ 	.word	0x00009910
        /*0668*/ 	.word	0x000000ff
        /*066c*/ 	.word	0x00028c00
        /*0670*/ 	.short	0x0101
        /*0672*/ 	.byte	0x24
	.zero		1


	//   ....[44]....
        /*0674*/ 	.word	0x00009930
        /*0678*/ 	.word	0x000000ff
        /*067c*/ 	.word	0x00028c20
        /*0680*/ 	.short	0x010a
        /*0682*/ 	.byte	0x24
	.zero		1


	//   ....[45]....
        /*0684*/ 	.word	0x00009a10
        /*0688*/ 	.word	0x00000003
        /*068c*/ 	.word	0x00028c60
        /*0690*/ 	.short	0x010a
        /*0692*/ 	.byte	0x3f
	.zero		1


	//   ....[46]....
        /*0694*/ 	.word	0x0000a5e0
        /*0698*/ 	.word	0x00000003
        /*069c*/ 	.word	0x00028c40
        /*06a0*/ 	.short	0x010a
        /*06a2*/ 	.byte	0x3f
	.zero		1


	//   ....[47]....
        /*06a4*/ 	.word	0x0000a820
        /*06a8*/ 	.word	0x00000003
        /*06ac*/ 	.word	0x00028c60
        /*06b0*/ 	.short	0x010a
        /*06b2*/ 	.byte	0x3f
	.zero		1


	//   ....[48]....
        /*06b4*/ 	.word	0x0000b3f0
        /*06b8*/ 	.word	0x00000004
        /*06bc*/ 	.word	0x00028c40
        /*06c0*/ 	.short	0x010a
        /*06c2*/ 	.byte	0x3f
	.zero		1


	//   ....[49]....
        /*06c4*/ 	.word	0x0000b610
        /*06c8*/ 	.word	0x00000004
        /*06cc*/ 	.word	0x00028c60
        /*06d0*/ 	.short	0x010a
        /*06d2*/ 	.byte	0x3f
	.zero		1


	//   ....[50]....
        /*06d4*/ 	.word	0x0000c130
        /*06d8*/ 	.word	0x00000004
        /*06dc*/ 	.word	0x00028c40
        /*06e0*/ 	.short	0x010a
        /*06e2*/ 	.byte	0x3f
	.zero		1


	//   ....[51]....
        /*06e4*/ 	.word	0x0000c370
        /*06e8*/ 	.word	0x00000004
        /*06ec*/ 	.word	0x00028c60
        /*06f0*/ 	.short	0x010a
        /*06f2*/ 	.byte	0x3f
	.zero		1


	//   ....[52]....
        /*06f4*/ 	.word	0x0000cdd0
        /*06f8*/ 	.word	0x00000000
        /*06fc*/ 	.word	0x00028c20
        /*0700*/ 	.short	0x010a
        /*0702*/ 	.byte	0x3f
	.zero		1


	//   ....[53]....
        /*0704*/ 	.word	0x0000cfa0
        /*0708*/ 	.word	0x00000006
        /*070c*/ 	.word	0x00000000
        /*0710*/ 	.short	0x010a
        /*0712*/ 	.byte	0x3f
	.zero		1


	//   ....[54]....
        /*0714*/ 	.word	0x0000cff0
        /*0718*/ 	.word	0x00000003
        /*071c*/ 	.word	0x00000000
        /*0720*/ 	.short	0x010a
        /*0722*/ 	.byte	0x3f
	.zero		1


	//   ....[55]....
        /*0724*/ 	.word	0x0000d050
        /*0728*/ 	.word	0x00000012
        /*072c*/ 	.word	0x00000000
        /*0730*/ 	.short	0x010a
        /*0732*/ 	.byte	0x3f
	.zero		1


	//   ....[56]....
        /*0734*/ 	.word	0x0000d080
        /*0738*/ 	.word	0x00000003
        /*073c*/ 	.word	0x00000000
        /*0740*/ 	.short	0x010a
        /*0742*/ 	.byte	0x3f
	.zero		1


	//   ....[57]....
        /*0744*/ 	.word	0x0000d0f0
        /*0748*/ 	.word	0x00000003
        /*074c*/ 	.word	0x00028c50
        /*0750*/ 	.short	0x010a
        /*0752*/ 	.byte	0x3f
	.zero		1


	//   ....[58]....
        /*0754*/ 	.word	0x0000d150
        /*0758*/ 	.word	0x00000004
        /*075c*/ 	.word	0x00028c50
        /*0760*/ 	.short	0x010a
        /*0762*/ 	.byte	0x3f
	.zero		1


	//   ....[59]....
        /*0764*/ 	.word	0x0000d1b0
        /*0768*/ 	.word	0x00000003
        /*076c*/ 	.word	0x00028c00
        /*0770*/ 	.short	0x010a
        /*0772*/ 	.byte	0x3f
	.zero		1


	//   ....[60]....
        /*0774*/ 	.word	0x0000d200
        /*0778*/ 	.word	0x00000007
        /*077c*/ 	.word	0x00028c30
        /*0780*/ 	.short	0x010a
        /*0782*/ 	.byte	0x3f
	.zero		1


	//   ....[61]....
        /*0784*/ 	.word	0x0000d250
        /*0788*/ 	.word	0x00000007
        /*078c*/ 	.word	0x00028c50
        /*0790*/ 	.short	0x010a
        /*0792*/ 	.byte	0x3f
	.zero		1


	//   ....[62]....
        /*0794*/ 	.word	0x0000d2b0
        /*0798*/ 	.word	0x00000000
        /*079c*/ 	.word	0x00028c30
        /*07a0*/ 	.short	0x010a
        /*07a2*/ 	.byte	0x3f
	.zero		1


	//   ....[63]....
        /*07a4*/ 	.word	0x0000d300
        /*07a8*/ 	.word	0x000000aa
        /*07ac*/ 	.word	0x00028c50
        /*07b0*/ 	.short	0x010a
        /*07b2*/ 	.byte	0x3f
	.zero		1


	//   ....[64]....
        /*07b4*/ 	.word	0x0000d4a0
        /*07b8*/ 	.word	0x00000000
        /*07bc*/ 	.word	0x00028c40
        /*07c0*/ 	.short	0x010a
        /*07c2*/ 	.byte	0x3f
	.zero		1


	//   ....[65]....
        /*07c4*/ 	.word	0x0000da50
        /*07c8*/ 	.word	0x00000003
        /*07cc*/ 	.word	0x00028c20
        /*07d0*/ 	.short	0x010a
        /*07d2*/ 	.byte	0x3f
	.zero		1


	//   ....[66]....
        /*07d4*/ 	.word	0x0000daa0
        /*07d8*/ 	.word	0x00000003
        /*07dc*/ 	.word	0x00028c60
        /*07e0*/ 	.short	0x010a
        /*07e2*/ 	.byte	0x3f
	.zero		1


	//   ....[67]....
        /*07e4*/ 	.word	0x0000daf0
        /*07e8*/ 	.word	0x00000003
        /*07ec*/ 	.word	0x00028c40
        /*07f0*/ 	.short	0x010a
        /*07f2*/ 	.byte	0x3f
	.zero		1


	//   ....[68]....
        /*07f4*/ 	.word	0x0000db40
        /*07f8*/ 	.word	0x00000003
        /*07fc*/ 	.word	0x00028c60
        /*0800*/ 	.short	0x010a
        /*0802*/ 	.byte	0x3f
	.zero		1


	//   ....[69]....
        /*0804*/ 	.word	0x0000db90
        /*0808*/ 	.word	0x00000004
        /*080c*/ 	.word	0x00028c40
        /*0810*/ 	.short	0x010a
        /*0812*/ 	.byte	0x3f
	.zero		1


	//   ....[70]....
        /*0814*/ 	.word	0x0000dbe0
        /*0818*/ 	.word	0x00000004
        /*081c*/ 	.word	0x00028c60
        /*0820*/ 	.short	0x010a
        /*0822*/ 	.byte	0x3f
	.zero		1


	//   ....[71]....
        /*0824*/ 	.word	0x0000dc30
        /*0828*/ 	.word	0x00000004
        /*082c*/ 	.word	0x00028c40
        /*0830*/ 	.short	0x010a
        /*0832*/ 	.byte	0x3f
	.zero		1


	//   ....[72]....
        /*0834*/ 	.word	0x0000dc80
        /*0838*/ 	.word	0x00000004
        /*083c*/ 	.word	0x00028c60
        /*0840*/ 	.short	0x010a
        /*0842*/ 	.byte	0x3f
	.zero		1


	//   ....[73]....
        /*0844*/ 	.word	0x0000dcd0
        /*0848*/ 	.word	0x00000000
        /*084c*/ 	.word	0x00028c20
        /*0850*/ 	.short	0x010a
        /*0852*/ 	.byte	0x3f
	.zero		1


	//   ....[74]....
        /*0854*/ 	.word	0x0000de70
        /*0858*/ 	.word	0x00000006
        /*085c*/ 	.word	0x00000000
        /*0860*/ 	.short	0x010a
        /*0862*/ 	.byte	0x3f
	.zero		1


	//   ....[75]....
        /*0864*/ 	.word	0x0000dec0
        /*0868*/ 	.word	0x00000003
        /*086c*/ 	.word	0x00000000
        /*0870*/ 	.short	0x010a
        /*0872*/ 	.byte	0x3f
	.zero		1


	//   ....[76]....
        /*0874*/ 	.word	0x0000df10
        /*0878*/ 	.word	0x00000012
        /*087c*/ 	.word	0x00000000
        /*0880*/ 	.short	0x010a
        /*0882*/ 	.byte	0x3f
	.zero		1


	//----- nvinfo : EIATTR_NUM_MBARRIERS
	.align		4
.L_144:
        /*0884*/ 	.byte	0x03, 0x38
        /*0886*/ 	.short	0x0016


	//----- nvinfo : EIATTR_EXIT_INSTR_OFFSETS
	.align		4
        /*0888*/ 	.byte	0x04, 0x1c
        /*088a*/ 	.short	(.L_146 - .L_145)


	//   ....[0]....
.L_145:
        /*088c*/ 	.word	0x000009f0


	//   ....[1]....
        /*0890*/ 	.word	0x000083b0


	//   ....[2]....
        /*0894*/ 	.word	0x0000d0d0


	//----- nvinfo : EIATTR_MAX_THREADS
	.align		4
.L_146:
        /*0898*/ 	.byte	0x04, 0x05
        /*089a*/ 	.short	(.L_148 - .L_147)
.L_147:
        /*089c*/ 	.word	0x00000180
        /*08a0*/ 	.word	0x00000001
        /*08a4*/ 	.word	0x00000001


	//----- nvinfo : EIATTR_CRS_STACK_SIZE
	.align		4
.L_148:
        /*08a8*/ 	.byte	0x04, 0x1e
        /*08aa*/ 	.short	(.L_150 - .L_149)
.L_149:
        /*08ac*/ 	.word	0x00000000


	//----- nvinfo : EIATTR_CBANK_PARAM_SIZE
	.align		4
.L_150:
        /*08b0*/ 	.byte	0x03, 0x19
        /*08b2*/ 	.short	0x0a70


	//----- nvinfo : EIATTR_PARAM_CBANK
	.align		4
        /*08b4*/ 	.byte	0x04, 0x0a
        /*08b6*/ 	.short	(.L_152 - .L_151)
	.align		4
.L_151:
        /*08b8*/ 	.word	index@(.nv.constant0._ZN7cutlass13device_kernelIN5flash11enable_sm90INS1_16FlashAttnFwdSm90INS1_25CollectiveMainloopFwdSm90ILi2EN4cute5tupleIJNS5_1CILi1EEES8_S8_EEENS6_IJNS7_ILi64EEESA_SA_EEELi512ENS_6half_tEfNS_4arch4Sm90ELb0ELb0ELb0ELb0ELb0ELb0ELb0ELb0ELb0ELb1ELb0ELb0EEENS1_21CollectiveEpilogueFwdINS6_IJSA_NS7_ILi512EEESA_EEES9_SC_SE_Li256ELb0ELb1ELb0ELb0EEENS1_29StaticPersistentTileSchedulerILb0EEEEEEEEEvNT_6ParamsE)
        /*08bc*/ 	.short	0x0210
        /*08be*/ 	.short	0x0a70


	//----- nvinfo : EIATTR_SW_WAR
	.align		4
.L_152:
        /*08c0*/ 	.byte	0x04, 0x36
        /*08c2*/ 	.short	(.L_154 - .L_153)
.L_153:
        /*08c4*/ 	.word	0x00000008
.L_154:


//--------------------- .nv.info._ZN7cutlass13device_kernelIN5flash11enable_sm90INS1_16FlashAttnFwdSm90INS1_25CollectiveMainloopFwdSm90ILi2EN4cute5tupleIJNS5_1CILi1EEES8_S8_EEENS6_IJNS7_ILi64EEESA_SA_EEELi512ENS_6half_tEfNS_4arch4Sm90ELb0ELb0ELb0ELb0ELb0ELb0ELb1ELb0ELb0ELb1ELb0ELb0EEENS1_21CollectiveEpilogueFwdINS6_IJSA_NS7_ILi512EEESA_EEES9_SC_SE_Li256ELb0ELb1ELb0ELb0EEENS1_29StaticPersistentTileSchedulerILb0EEEEEEEEEvNT_6ParamsE --------------------------
	.section	.nv.info._ZN7cutlass13device_kernelIN5flash11enable_sm90INS1_16FlashAttnFwdSm90INS1_25CollectiveMainloopFwdSm90ILi2EN4cute5tupleIJNS5_1CILi1EEES8_S8_EEENS6_IJNS7_ILi64EEESA_SA_EEELi512ENS_6half_tEfNS_4arch4Sm90ELb0ELb0ELb0ELb0ELb0ELb0ELb1ELb0ELb0ELb1ELb0ELb0EEENS1_21CollectiveEpilogueFwdINS6_IJSA_NS7_ILi512EEESA_EEES9_SC_SE_Li256ELb0ELb1ELb0ELb0EEENS1_29StaticPersistentTileSchedulerILb0EEEEEEEEEvNT_6ParamsE,"",@"SHT_CUDA_INFO"
	.sectionflags	@""
	.align	4


	//----- nvinfo : EIATTR_CUDA_API_VERSION
	.align		4
        /*0000*/ 	.byte	0x04, 0x37
        /*0002*/ 	.short	(.L_156 - .L_155)
.L_155:
        /*0004*/ 	.word	0x00000082


	//----- nvinfo : EIATTR_KPARAM_INFO
	.align		4
.L_156:
        /*0008*/ 	.byte	0x04, 0x17
        /*000a*/ 	.short	(.L_158 - .L_157)
.L_157:
        /*000c*/ 	.word	0x00000000
        /*0010*/ 	.short	0x0000
        /*0012*/ 	.short	0x0070
        /*0014*/ 	.byte	0x00, 0xf0, 0x01, 0x2c


	//----- nvinfo : EIATTR_SPARSE_MMA_MASK
	.align		4
.L_158:
        /*0018*/ 	.byte	0x03, 0x50
        /*001a*/ 	.short	0x0000


	//----- nvinfo : EIATTR_MAXREG_COUNT
	.align		4
        /*001c*/ 	.byte	0x03, 0x1b
        /*001e*/ 	.short	0x00a8


	//----- nvinfo : EIATTR_NUM_BARRIERS
	.align		4
        /*0020*/ 	.byte	0x02, 0x4c
        /*0022*/ 	.byte	0x10
	.zero		1


	//----- nvinfo : EIATTR_EXTERNS
	.align		4
        /*0024*/ 	.byte	0x04, 0x0f
        /*0026*/ 	.short	(.L_160 - .L_159)


	//   ....[0]....
	.align		4
.L_159:
        /*0028*/ 	.word	index@(__assertfail)


	//----- nvinfo : EIATTR_ANNOTATIONS
	.align		4
.L_160:
        /*002c*/ 	.byte	0x04, 0x55
        /*002e*/ 	.short	(.L_162 - .L_161)


	//   ....[0]....
.L_161:
        /* <DEDUP_REMOVED lines=42> */
        /*02c4*/ 	.byte	0x30, 0x0b, 0x01, 0x00, 0x01, 0x00, 0x00, 0x00, 0x10, 0x12, 0x01, 0x00


	//----- nvinfo : EIATTR_MERCURY_ISA_VERSION
	.align		4
.L_162:
        /*02d0*/ 	.byte	0x03, 0x5f
        /*02d2*/ 	.short	0x0101


	//----- nvinfo : EIATTR_INT_WARP_WIDE_INSTR_OFFSETS
	.align		4
        /*02d4*/ 	.byte	0x04, 0x31
        /*02d6*/ 	.short	(.L_164 - .L_163)


	//   ....[0]....
.L_163:
        /*02d8*/ 	.word	0x00000130


	//   ....[1]....
        /*02dc*/ 	.word	0x00000170


	//   ....[2]....
        /*02e0*/ 	.word	0x000001e0


	//   ....[3]....
        /*02e4*/ 	.word	0x00000250


	//----- nvinfo : EIATTR_COOP_GROUP_MASK_REGIDS
	.align		4
.L_164:
        /*02e8*/ 	.byte	0x04, 0x29
        /*02ea*/ 	.short	(.L_166 - .L_165)


	//   ....[0]....
.L_165:
        /*02ec*/ 	.word	0xffffffff


	//   ....[1]....
        /*02f0*/ 	.word	0xffffffff


	//   ....[2]....
        /*02f4*/ 	.word	0xffffffff


	//   ....[3]....
        /*02f8*/ 	.word	0xffffffff


	//   ....[4]....
        /*02fc*/ 	.word	0xffffffff


	//   ....[5]....
        /*0300*/ 	.word	0xffffffff


	//   ....[6]....
        /*0304*/ 	.word	0xffffffff


	//   ....[7]....
        /*0308*/ 	.word	0xffffffff


	//   ....[8]....
        /*030c*/ 	.word	0xffffffff


	//   ....[9]....
        /*0310*/ 	.word	0xffffffff


	//   ....[10]....
        /*0314*/ 	.word	0xffffffff


	//   ....[11]....
        /*0318*/ 	.word	0xffffffff


	//   ....[12]....
        /*031c*/ 	.word	0xffffffff


	//   ....[13]....
        /*0320*/ 	.word	0xffffffff


	//   ....[14]....
        /*0324*/ 	.word	0xffffffff


	//   ....[15]....
        /*0328*/ 	.word	0xffffffff


	//   ....[16]....
        /*032c*/ 	.word	0xffffffff


	//   ....[17]....
        /*0330*/ 	.word	0xffffffff


	//   ....[18]....
        /*0334*/ 	.word	0xffffffff


	//   ....[19]....
        /*0338*/ 	.word	0xffffffff


	//   ....[20]....
        /*033c*/ 	.word	0xffffffff


	//   ....[21]....
        /*0340*/ 	.word	0xffffffff


	//   ....[22]....
        /*0344*/ 	.word	0xffffffff


	//   ....[23]....
        /*0348*/ 	.word	0xffffffff


	//   ....[24]....
        /*034c*/ 	.word	0xffffffff


	//   ....[25]....
        /*0350*/ 	.word	0xffffffff


	//   ....[26]....
        /*0354*/ 	.word	0xffffffff


	//   ....[27]....
        /*0358*/ 	.word	0xffffffff


	//   ....[28]....
        /*035c*/ 	.word	0xffffffff


	//   ....[29]....
        /*0360*/ 	.word	0xffffffff


	//   ....[30]....
        /*0364*/ 	.word	0xffffffff


	//   ....[31]....
        /*0368*/ 	.word	0xffffffff


	//   ....[32]....
        /*036c*/ 	.word	0xffffffff


	//   ....[33]....
        /*0370*/ 	.word	0xffffffff


	//   ....[34]....
        /*0374*/ 	.word	0xffffffff


	//   ....[35]....
        /*0378*/ 	.word	0xffffffff


	//   ....[36]....
        /*037c*/ 	.word	0xffffffff


	//   ....[37]....
        /*0380*/ 	.word	0xffffffff


	//   ....[38]....
        /*0384*/ 	.word	0xffffffff


	//   ....[39]....
        /*0388*/ 	.word	0xffffffff


	//   ....[40]....
        /*038c*/ 	.word	0xffffffff


	//   ....[41]....
        /*0390*/ 	.word	0xffffffff


	//   ....[42]....
        /*0394*/ 	.word	0xffffffff


	//   ....[43]....
        /*0398*/ 	.word	0xffffffff


	//   ....[44]....
        /*039c*/ 	.word	0xffffffff


	//   ....[45]....
        /*03a0*/ 	.word	0xffffffff


	//   ....[46]....
        /*03a4*/ 	.word	0xffffffff


	//   ....[47]....
        /*03a8*/ 	.word	0xffffffff


	//   ....[48]....
        /*03ac*/ 	.word	0xffffffff


	//   ....[49]....
        /*03b0*/ 	.word	0xffffffff


	//   ....[50]....
        /*03b4*/ 	.word	0xffffffff


	//   ....[51]....
        /*03b8*/ 	.word	0xffffffff


	//   ....[52]....
        /*03bc*/ 	.word	0x0500000f


	//   ....[53]....
        /*03c0*/ 	.word	0x0500000f


	//   ....[54]....
        /*03c4*/ 	.word	0x0500000f


	//   ....[55]....
        /*03c8*/ 	.word	0x0500000f


	//   ....[56]....
        /*03cc*/ 	.word	0x0500000f


	//   ....[57]....
        /*03d0*/ 	.word	0x0500000f


	//   ....[58]....
        /*03d4*/ 	.word	0x0500000f


	//   ....[59]....
        /*03d8*/ 	.word	0x0500000f


	//   ....[60]....
        /*03dc*/ 	.word	0x0500000f


	//   ....[61]....
        /*03e0*/ 	.word	0x0500000f


	//   ....[62]....
        /*03e4*/ 	.word	0x0500000f


	//   ....[63]....
        /*03e8*/ 	.word	0x0500000f


	//   ....[64]....
        /*03ec*/ 	.word	0x0500000f


	//   ....[65]....
        /*03f0*/ 	.word	0x0500000f


	//   ....[66]....
        /*03f4*/ 	.word	0x0500000f


	//   ....[67]....
        /*03f8*/ 	.word	0x0500000f


	//   ....[68]....
        /*03fc*/ 	.word	0x0500000f


	//   ....[69]....
        /*0400*/ 	.word	0x0500000f


	//----- nvinfo : EIATTR_COOP_GROUP_INSTR_OFFSETS
	.align		4
.L_166:
        /*0404*/ 	.byte	0x04, 0x28
        /*0406*/ 	.short	(.L_168 - .L_167)


	//   ....[0]....
.L_167:
        /*0408*/ 	.word	0x00000060


	//   ....[1]....
        /*040c*/ 	.word	0x00000140


	//   ....[2]....
        /*0410*/ 	.word	0x00000180


	//   ....[3]....
        /*0414*/ 	.word	0x00000390


	//   ....[4]....
        /*0418*/ 	.word	0x000004f0


	//   ....[5]....
        /*041c*/ 	.word	0x00000610


	//   ....[6]....
        /*0420*/ 	.word	0x00000770


	//   ....[7]....
        /*0424*/ 	.word	0x00001150


	//   ....[8]....
        /*0428*/ 	.word	0x000028b0


	//   ....[9]....
        /*042c*/ 	.word	0x00003100


	//   ....[10]....
        /*0430*/ 	.word	0x00004470


	//   ....[11]....
        /*0434*/ 	.word	0x000044d0


	//   ....[12]....
        /*0438*/ 	.word	0x00004710


	//   ....[13]....
        /*043c*/ 	.word	0x000047b0


	//   ....[14]....
        /*0440*/ 	.word	0x00004fa0


	//   ....[15]....
        /*0444*/ 	.word	0x000054b0


	//   ....[16]....
        /*0448*/ 	.word	0x000065b0


	//   ....[17]....
        /*044c*/ 	.word	0x00006650


	//   ....[18]....
        /*0450*/ 	.word	0x000067c0


	//   ....[19]....
        /*0454*/ 	.word	0x000068b0


	//   ....[20]....
        /*0458*/ 	.word	0x00007990


	//   ....[21]....
        /*045c*/ 	.word	0x000079d0


	//   ....[22]....
        /*0460*/ 	.word	0x00007a00


	//   ....[23]....
        /*0464*/ 	.word	0x00007a90


	//   ....[24]....
        /*0468*/ 	.word	0x00007aa0


	//   ....[25]....
        /*046c*/ 	.word	0x00008470


	//   ....[26]....
        /*0470*/ 	.word	0x000097d0


	//   ....[27]....
        /*0474*/ 	.word	0x00009810


	//   ....[28]....
        /*0478*/ 	.word	0x00009830


	//   ....[29]....
        /*047c*/ 	.word	0x00009850


	//   ....[30]....
        /*0480*/ 	.word	0x00009e90


	//   ....[31]....
        /*0484*/ 	.word	0x00009ea0


	//   ....[32]....
        /*0488*/ 	.word	0x0000a0e0


	//   ....[33]....
        /*048c*/ 	.word	0x0000a110


	//   ....[34]....
        /*0490*/ 	.word	0x0000ad00


	//   ....[35]....
        /*0494*/ 	.word	0x0000b6b0


	//   ....[36]....
        /*0498*/ 	.word	0x0000b6e0


	//   ....[37]....
        /*049c*/ 	.word	0x0000b760


	//   ....[38]....
        /*04a0*/ 	.word	0x0000b7e0


	//   ....[39]....
        /*04a4*/ 	.word	0x0000b810


	//   ....[40]....
        /*04a8*/ 	.word	0x0000b870


	//   ....[41]....
        /*04ac*/ 	.word	0x0000b880


	//   ....[42]....
        /*04b0*/ 	.word	0x0000b8f0


	//   ....[43]....
        /*04b4*/ 	.word	0x0000c200


	//   ....[44]....
        /*04b8*/ 	.word	0x0000c220


	//   ....[45]....
        /*04bc*/ 	.word	0x0000c240


	//   ....[46]....
        /*04c0*/ 	.word	0x0000c370


	//   ....[47]....
        /*04c4*/ 	.word	0x0000c530


	//   ....[48]....
        /*04c8*/ 	.word	0x0000c540


	//   ....[49]....
        /*04cc*/ 	.word	0x0000c690


	//   ....[50]....
        /*04d0*/ 	.word	0x0000c6a0


	//   ....[51]....
        /*04d4*/ 	.word	0x0000fe20


	//   ....[52]....
        /*04d8*/ 	.word	0x000102f0


	//   ....[53]....
        /*04dc*/ 	.word	0x00010460


	//   ....[54]....
        /*04e0*/ 	.word	0x000104c0


	//   ....[55]....
        /*04e4*/ 	.word	0x00010580


	//   ....[56]....
        /*04e8*/ 	.word	0x00010610


	//   ....[57]....
        /*04ec*/ 	.word	0x000106e0


	//   ....[58]....
        /*04f0*/ 	.word	0x000107a0


	//   ....[59]....
        /*04f4*/ 	.word	0x00010870


	//   ....[60]....
        /*04f8*/ 	.word	0x00010950


	//   ....[61]....
        /*04fc*/ 	.word	0x000109f0


	//   ....[62]....
        /*0500*/ 	.word	0x00010aa0


	//   ....[63]....
        /*0504*/ 	.word	0x00010d80


	//   ....[64]....
        /*0508*/ 	.word	0x00010dd0


	//   ....[65]....
        /*050c*/ 	.word	0x00010f30


	//   ....[66]....
        /*0510*/ 	.word	0x00011080


	//   ....[67]....
        /*0514*/ 	.word	0x00011250


	//   ....[68]....
        /*0518*/ 	.word	0x000112a0


	//   ....[69]....
        /*051c*/ 	.word	0x00011650


	//----- nvinfo : EIATTR_REG_RECONFIG
	.align		4
.L_168:
        /*0520*/ 	.byte	0x01, 0x54
	.zero		2


	//----- nvinfo : EIATTR_SYSCALL_OFFSETS
	.align		4
        /*0524*/ 	.byte	0x04, 0x46
        /*0526*/ 	.short	(.L_170 - .L_169)


	//   ....[0]....
.L_169:
        /*0528*/ 	.word	0x00002ab0


	//   ....[1]....
        /*052c*/ 	.word	0x0000a920


	//   ....[2]....
        /*0530*/ 	.word	0x0000aa60


	//   ....[3]....
        /*0534*/ 	.word	0x0000ab50


	//   ....[4]....
        /*0538*/ 	.word	0x0000b2d0


	//   ....[5]....
        /*053c*/ 	.word	0x0000bb90


	//----- nvinfo : EIATTR_MBARRIER_INSTR_OFFSETS
	.align		4
.L_170:
        /*0540*/ 	.byte	0x04, 0x39
        /*0542*/ 	.short	(.L_172 - .L_171)


	//   ....[0]....
.L_171:
        /*0544*/ 	.word	0x00000270
        /*0548*/ 	.word	0x000000ff
        /*054c*/ 	.word	0x00038800
        /*0550*/ 	.short	0x0100
        /*0552*/ 	.byte	0x08
	.zero		1


	//   ....[1]....
        /*0554*/ 	.word	0x00000280
        /*0558*/ 	.word	0x000000ff
        /*055c*/ 	.word	0x00038810
        /*0560*/ 	.short	0x0100
        /*0562*/ 	.byte	0x08
	.zero		1


	//   ....[2]....
        /*0564*/ 	.word	0x00000290
        /*0568*/ 	.word	0x000000ff
        /*056c*/ 	.word	0x00038820
        /*0570*/ 	.short	0x0100
        /*0572*/ 	.byte	0x08
	.zero		1


	//   ....[3]....
        /*0574*/ 	.word	0x00000340
        /*0578*/ 	.word	0x000000ff
        /*057c*/ 	.word	0x00038830
        /*0580*/ 	.short	0x0100
        /*0582*/ 	.byte	0x06
	.zero		1


	//   ....[4]....
        /*0584*/ 	.word	0x00000350
        /*0588*/ 	.word	0x000000ff
        /*058c*/ 	.word	0x00038840
        /*0590*/ 	.short	0x0100
        /*0592*/ 	.byte	0x06
	.zero		1


	//   ....[5]....
        /*0594*/ 	.word	0x00000360
        /*0598*/ 	.word	0x000000ff
        /*059c*/ 	.word	0x00038838
        /*05a0*/ 	.short	0x0100
        /*05a2*/ 	.byte	0x06
	.zero		1


	//   ....[6]....
        /*05a4*/ 	.word	0x00000370
        /*05a8*/ 	.word	0x000000ff
        /*05ac*/ 	.word	0x00038848
        /*05b0*/ 	.short	0x0100
        /*05b2*/ 	.byte	0x06
	.zero		1


	//   ....[7]....
        /*05b4*/ 	.word	0x000004a0
        /*05b8*/ 	.word	0x000000ff
        /*05bc*/ 	.word	0x00038850
        /*05c0*/ 	.short	0x0100
        /*05c2*/ 	.byte	0x08
	.zero		1


	//   ....[8]....
        /*05c4*/ 	.word	0x000004b0
        /*05c8*/ 	.word	0x000000ff
        /*05cc*/ 	.word	0x00038860
        /*05d0*/ 	.short	0x0100
        /*05d2*/ 	.byte	0x08
	.zero		1


	//   ....[9]....
        /*05d4*/ 	.word	0x000004c0
        /*05d8*/ 	.word	0x000000ff
        /*05dc*/ 	.word	0x00038858
        /*05e0*/ 	.short	0x0100
        /*05e2*/ 	.byte	0x08
	.zero		1


	//   ....[10]....
        /*05e4*/ 	.word	0x000004d0
        /*05e8*/ 	.word	0x000000ff
        /*05ec*/ 	.word	0x00038868
        /*05f0*/ 	.short	0x0100
        /*05f2*/ 	.byte	0x08
	.zero		1


	//   ....[11]....
        /*05f4*/ 	.word	0x000005c0
        /*05f8*/ 	.word	0x000000ff
        /*05fc*/ 	.word	0x00038870
        /*0600*/ 	.short	0x0100
        /*0602*/ 	.byte	0x06
	.zero		1


	//   ....[12]....
        /*0604*/ 	.word	0x000005d0
        /*0608*/ 	.word	0x000000ff
        /*060c*/ 	.word	0x00038880
        /*0610*/ 	.short	0x0100
        /*0612*/ 	.byte	0x06
	.zero		1


	//   ....[13]....
        /*0614*/ 	.word	0x000005e0
        /*0618*/ 	.word	0x000000ff
        /*061c*/ 	.word	0x00038878
        /*0620*/ 	.short	0x0100
        /*0622*/ 	.byte	0x06
	.zero		1


	//   ....[14]....
        /*0624*/ 	.word	0x000005f0
        /*0628*/ 	.word	0x000000ff
        /*062c*/ 	.word	0x00038888
        /*0630*/ 	.short	0x0100
        /*0632*/ 	.byte	0x06
	.zero		1


	//   ....[15]....
        /*0634*/ 	.word	0x00000720
        /*0638*/ 	.word	0x000000ff
        /*063c*/ 	.word	0x00038890
        /*0640*/ 	.short	0x0100
        /*0642*/ 	.byte	0x08
	.zero		1


	//   ....[16]....
        /*0644*/ 	.word	0x00000730
        /*0648*/ 	.word	0x000000ff
        /*064c*/ 	.word	0x000388a0
        /*0650*/ 	.short	0x0100
        /*0652*/ 	.byte	0x08
	.zero		1


	//   ....[17]....
        /*0654*/ 	.word	0x00000740
        /*0658*/ 	.word	0x000000ff
        /*065c*/ 	.word	0x00038898
        /*0660*/ 	.short	0x0100
        /*0662*/ 	.byte	0x08
	.zero		1


	//   ....[18]....
        /*0664*/ 	.word	0x00000750
        /*0668*/ 	.word	0x000000ff
        /*066c*/ 	.word	0x000388a8
        /*0670*/ 	.short	0x0100
        /*0672*/ 	.byte	0x08
	.zero		1


	//   ....[19]....
        /*0674*/ 	.word	0x00000880
        /*0678*/ 	.word	0x000000ff
        /*067c*/ 	.word	0x000388b0
        /*0680*/ 	.short	0x0100
        /*0682*/ 	.byte	0x08
	.zero		1


	//   ....[20]....
        /*0684*/ 	.word	0x00000890
        /*0688*/ 	.word	0x000000ff
        /*068c*/ 	.word	0x000388c0
        /*0690*/ 	.short	0x0100
        /*0692*/ 	.byte	0x08
	.zero		1


	//   ....[21]....
        /*0694*/ 	.word	0x000008a0
        /*0698*/ 	.word	0x000000ff
        /*069c*/ 	.word	0x000388b8
        /*06a0*/ 	.short	0x0100
        /*06a2*/ 	.byte	0x08
	.zero		1


	//   ....[22]....
        /*06a4*/ 	.word	0x000008b0
        /*06a8*/ 	.word	0x000000ff
        /*06ac*/ 	.word	0x000388c8
        /*06b0*/ 	.short	0x0100
        /*06b2*/ 	.byte	0x08
	.zero		1


	//   ....[23]....
        /*06b4*/ 	.word	0x000014b0
        /*06b8*/ 	.word	0x00000000
        /*06bc*/ 	.word	0x00000000
        /*06c0*/ 	.short	0x0101
        /*06c2*/ 	.byte	0x3f
	.zero		1


	//   ....[24]....
        /*06c4*/ 	.word	0x00001fa0
        /*06c8*/ 	.word	0x00000000
        /*06cc*/ 	.word	0x00000000
        /*06d0*/ 	.short	0x0101
        /*06d2*/ 	.byte	0x3f
	.zero		1


	//   ....[25]....
        /*06d4*/ 	.word	0x00002b10
        /*06d8*/ 	.word	0x000000ff
        /*06dc*/ 	.word	0x00038800
        /*06e0*/ 	.short	0x010a
        /*06e2*/ 	.byte	0x25
	.zero		1


	//   ....[26]....
        /*06e4*/ 	.word	0x00002b90
        /*06e8*/ 	.word	0x00000006
        /*06ec*/ 	.word	0x00038830
        /*06f0*/ 	.short	0x010a
        /*06f2*/ 	.byte	0x3f
	.zero		1


	//   ....[27]....
        /*06f4*/ 	.word	0x00002bd0
        /*06f8*/ 	.word	0x00000006
        /*06fc*/ 	.word	0x00038830
        /*0700*/ 	.short	0x010a
        /*0702*/ 	.byte	0x3f
	.zero		1


	//   ....[28]....
        /*0704*/ 	.word	0x00002e50
        /*0708*/ 	.word	0x000000ff
        /*070c*/ 	.word	0x00038810
        /*0710*/ 	.short	0x010a
        /*0712*/ 	.byte	0x25
	.zero		1


	//   ....[29]....
        /*0714*/ 	.word	0x00002e90
        /*0718*/ 	.word	0x00000006
        /*071c*/ 	.word	0x00038850
        /*0720*/ 	.short	0x010a
        /*0722*/ 	.byte	0x3f
	.zero		1


	//   ....[30]....
        /*0724*/ 	.word	0x00002ed0
        /*0728*/ 	.word	0x00000006
        /*072c*/ 	.word	0x00038850
        /*0730*/ 	.short	0x010a
        /*0732*/ 	.byte	0x3f
	.zero		1


	//   ....[31]....
        /*0734*/ 	.word	0x000049f0
        /*0738*/ 	.word	0x00000018
        /*073c*/ 	.word	0x00000000
        /*0740*/ 	.short	0x0101
        /*0742*/ 	.byte	0x3f
	.zero		1


	//   ....[32]....
        /*0744*/ 	.word	0x00004fc0
        /*0748*/ 	.word	0x00000006
        /*074c*/ 	.word	0x00000000
        /*0750*/ 	.short	0x0101
        /*0752*/ 	.byte	0x3f
	.zero		1


	//   ....[33]....
        /*0754*/ 	.word	0x000050e0
        /*0758*/ 	.word	0x000000ff
        /*075c*/ 	.word	0x00038830
        /*0760*/ 	.short	0x010a
        /*0762*/ 	.byte	0x05
	.zero		1


	//   ....[34]....
        /*0764*/ 	.word	0x00005120
        /*0768*/ 	.word	0x000000ff
        /*076c*/ 	.word	0x00038830
        /*0770*/ 	.short	0x010a
        /*0772*/ 	.byte	0x05
	.zero		1


	//   ....[35]....
        /*0774*/ 	.word	0x00005300
        /*0778*/ 	.word	0x000000ff
        /*077c*/ 	.word	0x00038850
        /*0780*/ 	.short	0x010a
        /*0782*/ 	.byte	0x05
	.zero		1


	//   ....[36]....
        /*0784*/ 	.word	0x00005340
        /*0788*/ 	.word	0x000000ff
        /*078c*/ 	.word	0x00038850
        /*0790*/ 	.short	0x010a
        /*0792*/ 	.byte	0x05
	.zero		1


	//   ....[37]....
        /*0794*/ 	.word	0x00006c50
        /*0798*/ 	.word	0x00000099
        /*079c*/ 	.word	0x00000000
        /*07a0*/ 	.short	0x0101
        /*07a2*/ 	.byte	0x3f
	.zero		1


	//   ....[38]....
        /*07a4*/ 	.word	0x000079b0
        /*07a8*/ 	.word	0x000000b3
        /*07ac*/ 	.word	0x00000000
        /*07b0*/ 	.short	0x0101
        /*07b2*/ 	.byte	0x3f
	.zero		1


	//   ....[39]....
        /*07b4*/ 	.word	0x00009eb0
        /*07b8*/ 	.word	0x000000ff
        /*07bc*/ 	.word	0x00000000
        /*07c0*/ 	.short	0x0101
        /*07c2*/ 	.byte	0x04
	.zero		1


	//   ....[40]....
        /*07c4*/ 	.word	0x0000af20
        /*07c8*/ 	.word	0x00000000
        /*07cc*/ 	.word	0x00038840
        /*07d0*/ 	.short	0x010a
        /*07d2*/ 	.byte	0x3f
	.zero		1


	//   ....[41]....
        /*07d4*/ 	.word	0x0000b9a0
        /*07d8*/ 	.word	0x000000ff
        /*07dc*/ 	.word	0x00038800
        /*07e0*/ 	.short	0x0107
        /*07e2*/ 	.byte	0x24
	.zero		1


	//   ....[42]....
        /*07e4*/ 	.word	0x0000ba10
        /*07e8*/ 	.word	0x000000ff
        /*07ec*/ 	.word	0x00038800
        /*07f0*/ 	.short	0x0101
        /*07f2*/ 	.byte	0x24
	.zero		1


	//   ....[43]....
        /*07f4*/ 	.word	0x0000c8c0
        /*07f8*/ 	.word	0x000000ff
        /*07fc*/ 	.word	0x00038810
        /*0800*/ 	.short	0x0107
        /*0802*/ 	.byte	0x24
	.zero		1


	//   ....[44]....
        /*0804*/ 	.word	0x0000c920
        /*0808*/ 	.word	0x000000ff
        /*080c*/ 	.word	0x00038810
        /*0810*/ 	.short	0x0101
        /*0812*/ 	.byte	0x24
	.zero		1


	//   ....[45]....
        /*0814*/ 	.word	0x0000c940
        /*0818*/ 	.word	0x000000ff
        /*081c*/ 	.word	0x00038820
        /*0820*/ 	.short	0x010a
        /*0822*/ 	.byte	0x24
	.zero		1


	//   ....[46]....
        /*0824*/ 	.word	0x0000ca10
        /*0828*/ 	.word	0x00000003
        /*082c*/ 	.word	0x00038860
        /*0830*/ 	.short	0x010a
        /*0832*/ 	.byte	0x3f
	.zero		1


	//   ....[47]....
        /*0834*/ 	.word	0x0000d5d0
        /*0838*/ 	.word	0x00000003
        /*083c*/ 	.word	0x00038840
        /*0840*/ 	.short	0x010a
        /*0842*/ 	.byte	0x3f
	.zero		1


	//   ....[48]....
        /*0844*/ 	.word	0x0000d810
        /*0848*/ 	.word	0x00000003
        /*084c*/ 	.word	0x00038860
        /*0850*/ 	.short	0x010a
        /*0852*/ 	.byte	0x3f
	.zero		1


	//   ....[49]....
        /*0854*/ 	.word	0x0000e3d0
        /*0858*/ 	.word	0x00000004
        /*085c*/ 	.word	0x00038840
        /*0860*/ 	.short	0x010a
        /*0862*/ 	.byte	0x3f
	.zero		1


	//   ....[50]....
        /*0864*/ 	.word	0x0000e5f0
        /*0868*/ 	.word	0x00000004
        /*086c*/ 	.word	0x00038860
        /*0870*/ 	.short	0x010a
        /*0872*/ 	.byte	0x3f
	.zero		1


	//   ....[51]....
        /*0874*/ 	.word	0x0000f100
        /*0878*/ 	.word	0x00000004
        /*087c*/ 	.word	0x00038840
        /*0880*/ 	.short	0x010a
        /*0882*/ 	.byte	0x3f
	.zero		1


	//   ....[52]....
        /*0884*/ 	.word	0x0000f340
        /*0888*/ 	.word	0x00000004
        /*088c*/ 	.word	0x00038860
        /*0890*/ 	.short	0x010a
        /*0892*/ 	.byte	0x3f
	.zero		1


	//   ....[53]....
        /*0894*/ 	.word	0x0000fda0
        /*0898*/ 	.word	0x00000009
        /*089c*/ 	.word	0x00038820
        /*08a0*/ 	.short	0x010a
        /*08a2*/ 	.byte	0x3f
	.zero		1


	//   ....[54]....
        /*08a4*/ 	.word	0x0000ff20
        /*08a8*/ 	.word	0x00000005
        /*08ac*/ 	.word	0x00000000
        /*08b0*/ 	.short	0x010a
        /*08b2*/ 	.byte	0x3f
	.zero		1


	//   ....[55]....
        /*08b4*/ 	.word	0x0000ff70
        /*08b8*/ 	.word	0x00000007
        /*08bc*/ 	.word	0x00000000
        /*08c0*/ 	.short	0x010a
        /*08c2*/ 	.byte	0x3f
	.zero		1


	//   ....[56]....
        /*08c4*/ 	.word	0x0000ffb0
        /*08c8*/ 	.word	0x00000013
        /*08cc*/ 	.word	0x00000000
        /*08d0*/ 	.short	0x010a
        /*08d2*/ 	.byte	0x3f
	.zero		1


	//   ....[57]....
        /*08d4*/ 	.word	0x0000ffe0
        /*08d8*/ 	.word	0x00000003
        /*08dc*/ 	.word	0x00000000
        /*08e0*/ 	.short	0x010a
        /*08e2*/ 	.byte	0x3f
	.zero		1


	//   ....[58]....
        /*08e4*/ 	.word	0x00010050
        /*08e8*/ 	.word	0x00000003
        /*08ec*/ 	.word	0x00038800
        /*08f0*/ 	.short	0x010a
        /*08f2*/ 	.byte	0x3f
	.zero		1


	//   ....[59]....
        /*08f4*/ 	.word	0x000100a0
        /*08f8*/ 	.word	0x00000006
        /*08fc*/ 	.word	0x00038830
        /*0900*/ 	.short	0x010a
        /*0902*/ 	.byte	0x3f
	.zero		1


	//   ....[60]....
        /*0904*/ 	.word	0x00010100
        /*0908*/ 	.word	0x00000007
        /*090c*/ 	.word	0x00038810
        /*0910*/ 	.short	0x010a
        /*0912*/ 	.byte	0x3f
	.zero		1


	//   ....[61]....
        /*0914*/ 	.word	0x00010150
        /*0918*/ 	.word	0x00000006
        /*091c*/ 	.word	0x00038850
        /*0920*/ 	.short	0x010a
        /*0922*/ 	.byte	0x3f
	.zero		1


	//   ....[62]....
        /*0924*/ 	.word	0x000101b0
        /*0928*/ 	.word	0x00000005
        /*092c*/ 	.word	0x00038830
        /*0930*/ 	.short	0x010a
        /*0932*/ 	.byte	0x3f
	.zero		1


	//   ....[63]....
        /*0934*/ 	.word	0x00010210
        /*0938*/ 	.word	0x00000005
        /*093c*/ 	.word	0x00038850
        /*0940*/ 	.short	0x010a
        /*0942*/ 	.byte	0x3f
	.zero		1


	//   ....[64]....
        /*0944*/ 	.word	0x000103b0
        /*0948*/ 	.word	0x00000000
        /*094c*/ 	.word	0x00038840
        /*0950*/ 	.short	0x010a
        /*0952*/ 	.byte	0x3f
	.zero		1


	//   ....[65]....
        /*0954*/ 	.word	0x000112f0
        /*0958*/ 	.word	0x00000003
        /*095c*/ 	.word	0x00038820
        /*0960*/ 	.short	0x010a
        /*0962*/ 	.byte	0x3f
	.zero		1


	//   ....[66]....
        /*0964*/ 	.word	0x00011340
        /*0968*/ 	.word	0x00000003
        /*096c*/ 	.word	0x00038860
        /*0970*/ 	.short	0x010a
        /*0972*/ 	.byte	0x3f
	.zero		1


	//   ....[67]....
        /*0974*/ 	.word	0x00011390
        /*0978*/ 	.word	0x00000003
        /*097c*/ 	.word	0x00038840
        /*0980*/ 	.short	0x010a
        /*0982*/ 	.byte	0x3f
	.zero		1


	//   ....[68]....
        /*0984*/ 	.word	0x000113e0
        /*0988*/ 	.word	0x00000003
        /*098c*/ 	.word	0x00038860
        /*0990*/ 	.short	0x010a
        /*0992*/ 	.byte	0x3f
	.zero		1


	//   ....[69]....
        /*0994*/ 	.word	0x00011430
        /*0998*/ 	.word	0x00000004
        /*099c*/ 	.word	0x00038840
        /*09a0*/ 	.short	0x010a
        /*09a2*/ 	.byte	0x3f
	.zero		1


	//   ....[70]....
        /*09a4*/ 	.word	0x00011480
        /*09a8*/ 	.word	0x00000004
        /*09ac*/ 	.word	0x00038860
        /*09b0*/ 	.short	0x010a
        /*09b2*/ 	.byte	0x3f
	.zero		1


	//   ....[71]....
        /*09b4*/ 	.word	0x000114d0
        /*09b8*/ 	.word	0x00000004
        /*09bc*/ 	.word	0x00038840
        /*09c0*/ 	.short	0x010a
        /*09c2*/ 	.byte	0x3f
	.zero		1


	//   ....[72]....
        /*09c4*/ 	.word	0x00011520
        /*09c8*/ 	.word	0x00000004
        /*09cc*/ 	.word	0x00038860
        /*09d0*/ 	.short	0x010a
        /*09d2*/ 	.byte	0x3f
	.zero		1


	//   ....[73]....
        /*09d4*/ 	.word	0x00011570
        /*09d8*/ 	.word	0x00000009
        /*09dc*/ 	.word	0x00038820
        /*09e0*/ 	.short	0x010a
        /*09e2*/ 	.byte	0x3f
	.zero		1


	//   ....[74]....
        /*09e4*/ 	.word	0x00011710
        /*09e8*/ 	.word	0x00000005
        /*09ec*/ 	.word	0x00000000
        /*09f0*/ 	.short	0x010a
        /*09f2*/ 	.byte	0x3f
	.zero		1


	//   ....[75]....
        /*09f4*/ 	.word	0x00011760
        /*09f8*/ 	.word	0x00000007
        /*09fc*/ 	.word	0x00000000
        /*0a00*/ 	.short	0x010a
        /*0a02*/ 	.byte	0x3f
	.zero		1


	//   ....[76]....
        /*0a04*/ 	.word	0x000117b0
        /*0a08*/ 	.word	0x00000013
        /*0a0c*/ 	.word	0x00000000
        /*0a10*/ 	.short	0x010a
        /*0a12*/ 	.byte	0x3f
	.zero		1


	//----- nvinfo : EIATTR_NUM_MBARRIERS
	.align		4
.L_172:
        /*0a14*/ 	.byte	0x03, 0x38
        /*0a16*/ 	.short	0x0017


	//----- nvinfo : EIATTR_EXIT_INSTR_OFFSETS
	.align		4
        /*0a18*/ 	.byte	0x04, 0x1c
        /*0a1a*/ 	.short	(.L_174 - .L_173)


	//   ....[0]....
.L_173:
        /*0a1c*/ 	.word	0x000009e0


	//   ....[1]....
        /*0a20*/ 	.word	0x0000a360


	//   ....[2]....
        /*0a24*/ 	.word	0x00010030


	//----- nvinfo : EIATTR_MAX_THREADS
	.align		4
.L_174:
        /*0a28*/ 	.byte	0x04, 0x05
        /*0a2a*/ 	.short	(.L_176 - .L_175)
.L_175:
        /*0a2c*/ 	.word	0x00000180
        /*0a30*/ 	.word	0x00000001
        /*0a34*/ 	.word	0x00000001


	//----- nvinfo : EIATTR_CRS_STACK_SIZE
	.align		4
.L_176:
        /*0a38*/ 	.byte	0x04, 0x1e
        /*0a3a*/ 	.short	(.L_178 - .L_177)
.L_177:
        /*0a3c*/ 	.word	0x00000000


	//----- nvinfo : EIATTR_CBANK_PARAM_SIZE
	.align		4
.L_178:
        /*0a40*/ 	.byte	0x03, 0x19
        /*0a42*/ 	.short	0x0b70


	//----- nvinfo : EIATTR_PARAM_CBANK
	.align		4
        /*0a44*/ 	.byte	0x04, 0x0a
        /*0a46*/ 	.short	(.L_180 - .L_179)
	.align		4
.L_179:
        /*0a48*/ 	.word	index@(.nv.constant0._ZN7cutlass13device_kernelIN5flash11enable_sm90INS1_16FlashAttnFwdSm90INS1_25CollectiveMainloopFwdSm90ILi2EN4cute5tupleIJNS5_1CILi1EEES8_S8_EEENS6_IJNS7_ILi64EEESA_SA_EEELi512ENS_6half_tEfNS_4arch4Sm90ELb0ELb0ELb0ELb0ELb0ELb0ELb1ELb0ELb0ELb1ELb0ELb0EEENS1_21CollectiveEpilogueFwdINS6_IJSA_NS7_ILi512EEESA_EEES9_SC_SE_Li256ELb0ELb1ELb0ELb0EEENS1_29StaticPersistentTileSchedulerILb0EEEEEEEEEvNT_6ParamsE)
        /*0a4c*/ 	.short	0x0210
        /*0a4e*/ 	.short	0x0b70


	//----- nvinfo : EIATTR_SW_WAR
	.align		4
.L_180:
        /*0a50*/ 	.byte	0x04, 0x36
        /*0a52*/ 	.short	(.L_182 - .L_181)
.L_181:
        /*0a54*/ 	.word	0x00000008
.L_182:


//--------------------- .nv.info._ZN7cutlass13device_kernelIN5flash11enable_sm90INS1_16FlashAttnFwdSm90INS1_25CollectiveMainloopFwdSm90ILi2EN4cute5tupleIJNS5_1CILi1EEES8_S8_EEENS6_IJNS7_ILi64EEESA_SA_EEELi512ENS_6half_tEfNS_4arch4Sm90ELb0ELb0ELb0ELb1ELb0ELb0ELb0ELb0ELb0ELb1ELb0ELb0EEENS1_21CollectiveEpilogueFwdINS6_IJSA_NS7_ILi512EEESA_EEES9_SC_SE_Li256ELb1ELb1ELb0ELb0EEENS1_36VarlenDynamicPersistentTileSchedulerILi64ELi64ELi256ELi128ELb0ELb1ELb1ELb0ELb1ELb1EEEEEEEEEvNT_6ParamsE --------------------------
	.section	.nv.info._ZN7cutlass13device_kernelIN5flash11enable_sm90INS1_16FlashAttnFwdSm90INS1_25CollectiveMainloopFwdSm90ILi2EN4cute5tupleIJNS5_1CILi1EEES8_S8_EEENS6_IJNS7_ILi64EEESA_SA_EEELi512ENS_6half_tEfNS_4arch4Sm90ELb0ELb0ELb0ELb1ELb0ELb0ELb0ELb0ELb0ELb1ELb0ELb0EEENS1_21CollectiveEpilogueFwdINS6_IJSA_NS7_ILi512EEESA_EEES9_SC_SE_Li256ELb1ELb1ELb0ELb0EEENS1_36VarlenDynamicPersistentTileSchedulerILi64ELi64ELi256ELi128ELb0ELb1ELb1ELb0ELb1ELb1EEEEEEEEEvNT_6ParamsE,"",@"SHT_CUDA_INFO"
	.sectionflags	@""
	.align	4


	//----- nvinfo : EIATTR_CUDA_API_VERSION
	.align		4
        /*0000*/ 	.byte	0x04, 0x37
        /*0002*/ 	.short	(.L_184 - .L_183)
.L_183:
        /*0004*/ 	.word	0x00000082


	//----- nvinfo : EIATTR_KPARAM_INFO
	.align		4
.L_184:
        /*0008*/ 	.byte	0x04, 0x17
        /*000a*/ 	.short	(.L_186 - .L_185)
.L_185:
        /*000c*/ 	.word	0x00000000
        /*0010*/ 	.short	0x0000
        /*0012*/ 	.short	0x0070
        /*0014*/ 	.byte	0x00, 0xf0, 0x01, 0x2a


	//----- nvinfo : EIATTR_SPARSE_MMA_MASK
	.align		4
.L_186:
        /*0018*/ 	.byte	0x03, 0x50
        /*001a*/ 	.short	0x0000


	//----- nvinfo : EIATTR_MAXREG_COUNT
	.align		4
        /*001c*/ 	.byte	0x03, 0x1b
        /*001e*/ 	.short	0x00a8


	//----- nvinfo : EIATTR_NUM_BARRIERS
	.align		4
        /*0020*/ 	.byte	0x02, 0x4c
        /*0022*/ 	.byte	0x10
	.zero		1


	//----- nvinfo : EIATTR_EXTERNS
	.align		4
        /*0024*/ 	.byte	0x04, 0x0f
        /*0026*/ 	.short	(.L_188 - .L_187)


	//   ....[0]....
	.align		4
.L_187:
        /*0028*/ 	.word	index@(__assertfail)


	//----- nvinfo : EIATTR_ANNOTATIONS
	.align		4
.L_188:
        /*002c*/ 	.byte	0x04, 0x55
        /*002e*/ 	.short	(.L_190 - .L_189)


	//   ....[0]....
.L_189:
        /* <DEDUP_REMOVED lines=81> */


	//----- nvinfo : EIATTR_MERCURY_ISA_VERSION
	.align		4
.L_190:
        /*0530*/ 	.byte	0x03, 0x5f
        /*0532*/ 	.short	0x0101


	//----- nvinfo : EIATTR_UNUSED_LOAD_BYTE_OFFSET
	.align		4
        /*0534*/ 	.byte	0x04, 0x44
        /*0536*/ 	.short	(.L_192 - .L_191)


	//   ....[0]....
.L_191:
        /*0538*/ 	.word	0x00000a20
        /*053c*/ 	.word	0x0000fff0


	//   ....[1]....
        /*0540*/ 	.word	0x00006b40
        /*0544*/ 	.word	0x0000fff0


	//----- nvinfo : EIATTR_INT_WARP_WIDE_INSTR_OFFSETS
	.align		4
.L_192:
        /*0548*/ 	.byte	0x04, 0x31
        /*054a*/ 	.short	(.L_194 - .L_193)


	//   ....[0]....
.L_193:
        /*054c*/ 	.word	0x00000130


	//   ....[1]....
        /*0550*/ 	.word	0x00000170


	//   ....[2]....
        /*0554*/ 	.word	0x000001e0


	//   ....[3]....
        /*0558*/ 	.word	0x0000ab40


	//   ....[4]....
        /*055c*/ 	.word	0x0000abd0


	//   ....[5]....
        /*0560*/ 	.word	0x0000f8c0


	//   ....[6]....
        /*0564*/ 	.word	0x0000f950


	//----- nvinfo : EIATTR_COOP_GROUP_MASK_REGIDS
	.align		4
.L_194:
        /*0568*/ 	.byte	0x04, 0x29
        /*056a*/ 	.short	(.L_196 - .L_195)


	//   ....[0]....
.L_195:
        /*056c*/ 	.word	0xffffffff


	//   ....[1]....
        /*0570*/ 	.word	0xffffffff


	//   ....[2]....
        /*0574*/ 	.word	0xffffffff


	//   ....[3]....
        /*0578*/ 	.word	0xffffffff


	//   ....[4]....
        /*057c*/ 	.word	0xffffffff


	//   ....[5]....
        /*0580*/ 	.word	0xffffffff


	//   ....[6]....
        /*0584*/ 	.word	0xffffffff


	//   ....[7]....
        /*0588*/ 	.word	0xffffffff


	//   ....[8]....
        /*058c*/ 	.word	0xffffffff


	//   ....[9]....
        /*0590*/ 	.word	0xffffffff


	//   ....[10]....
        /*0594*/ 	.word	0xffffffff


	//   ....[11]....
        /*0598*/ 	.word	0xffffffff


	//   ....[12]....
        /*059c*/ 	.word	0xffffffff


	//   ....[13]....
        /*05a0*/ 	.word	0xffffffff


	//   ....[14]....
        /*05a4*/ 	.word	0xffffffff


	//   ....[15]....
        /*05a8*/ 	.word	0xffffffff


	//   ....[16]....
        /*05ac*/ 	.word	0xffffffff


	//   ....[17]....
        /*05b0*/ 	.word	0xffffffff


	//   ....[18]....
        /*05b4*/ 	.word	0xffffffff


	//   ....[19]....
        /*05b8*/ 	.word	0xffffffff


	//   ....[20]....
        /*05bc*/ 	.word	0xffffffff


	//   ....[21]....
        /*05c0*/ 	.word	0xffffffff


	//   ....[22]....
        /*05c4*/ 	.word	0xffffffff


	//   ....[23]....
        /*05c8*/ 	.word	0xffffffff


	//   ....[24]....
        /*05cc*/ 	.word	0xffffffff


	//   ....[25]....
        /*05d0*/ 	.word	0xffffffff


	//   ....[26]....
        /*05d4*/ 	.word	0xffffffff


	//   ....[27]....
        /*05d8*/ 	.word	0xffffffff


	//   ....[28]....
        /*05dc*/ 	.word	0xffffffff


	//   ....[29]....
        /*05e0*/ 	.word	0xffffffff


	//   ....[30]....
        /*05e4*/ 	.word	0xffffffff


	//   ....[31]....
        /*05e8*/ 	.word	0xffffffff


	//   ....[32]....
        /*05ec*/ 	.word	0xffffffff


	//   ....[33]....
        /*05f0*/ 	.word	0xffffffff


	//   ....[34]....
        /*05f4*/ 	.word	0xffffffff


	//   ....[35]....
        /*05f8*/ 	.word	0xffffffff


	//   ....[36]....
        /*05fc*/ 	.word	0xffffffff


	//   ....[37]....
        /*0600*/ 	.word	0xffffffff


	//   ....[38]....
        /*0604*/ 	.word	0xffffffff


	//   ....[39]....
        /*0608*/ 	.word	0xffffffff


	//   ....[40]....
        /*060c*/ 	.word	0xffffffff


	//   ....[41]....
        /*0610*/ 	.word	0xffffffff


	//   ....[42]....
        /*0614*/ 	.word	0xffffffff


	//   ....[43]....
        /*0618*/ 	.word	0xffffffff


	//   ....[44]....
        /*061c*/ 	.word	0xffffffff


	//   ....[45]....
        /*0620*/ 	.word	0xffffffff


	//   ....[46]....
        /*0624*/ 	.word	0xffffffff


	//   ....[47]....
        /*0628*/ 	.word	0xffffffff


	//   ....[48]....
        /*062c*/ 	.word	0xffffffff


	//   ....[49]....
        /*0630*/ 	.word	0xffffffff


	//   ....[50]....
        /*0634*/ 	.word	0xffffffff


	//   ....[51]....
        /*0638*/ 	.word	0xffffffff


	//   ....[52]....
        /*063c*/ 	.word	0xffffffff


	//   ....[53]....
        /*0640*/ 	.word	0xffffffff


	//   ....[54]....
        /*0644*/ 	.word	0xffffffff


	//   ....[55]....
        /*0648*/ 	.word	0xffffffff


	//   ....[56]....
        /*064c*/ 	.word	0xffffffff


	//   ....[57]....
        /*0650*/ 	.word	0xffffffff


	//   ....[58]....
        /*0654*/ 	.word	0xffffffff


	//   ....[59]....
        /*0658*/ 	.word	0xffffffff


	//   ....[60]....
        /*065c*/ 	.word	0xffffffff


	//   ....[61]....
        /*0660*/ 	.word	0xffffffff


	//   ....[62]....
        /*0664*/ 	.word	0xffffffff


	//   ....[63]....
        /*0668*/ 	.word	0xffffffff


	//   ....[64]....
        /*066c*/ 	.word	0xffffffff


	//   ....[65]....
        /*0670*/ 	.word	0xffffffff


	//   ....[66]....
        /*0674*/ 	.word	0xffffffff


	//   ....[67]....
        /*0678*/ 	.word	0xffffffff


	//   ....[68]....
        /*067c*/ 	.word	0xffffffff


	//   ....[69]....
        /*0680*/ 	.word	0xffffffff


	//   ....[70]....
        /*0684*/ 	.word	0xffffffff


	//   ....[71]....
        /*0688*/ 	.word	0xffffffff


	//   ....[72]....
        /*068c*/ 	.word	0xffffffff


	//   ....[73]....
        /*0690*/ 	.word	0xffffffff


	//   ....[74]....
        /*0694*/ 	.word	0xffffffff


	//   ....[75]....
        /*0698*/ 	.word	0xffffffff


	//   ....[76]....
        /*069c*/ 	.word	0xffffffff


	//   ....[77]....
        /*06a0*/ 	.word	0xffffffff


	//   ....[78]....
        /*06a4*/ 	.word	0xffffffff


	//   ....[79]....
        /*06a8*/ 	.word	0x0500000f


	//   ....[80]....
        /*06ac*/ 	.word	0x0500000f


	//   ....[81]....
        /*06b0*/ 	.word	0x0500000f


	//   ....[82]....
        /*06b4*/ 	.word	0x0500000f


	//   ....[83]....
        /*06b8*/ 	.word	0x0500000f


	//   ....[84]....
        /*06bc*/ 	.word	0x0500000f


	//   ....[85]....
        /*06c0*/ 	.word	0x0500000f


	//   ....[86]....
        /*06c4*/ 	.word	0x0500000f


	//   ....[87]....
        /*06c8*/ 	.word	0x0500000f


	//   ....[88]....
        /*06cc*/ 	.word	0x0500000f


	//   ....[89]....
        /*06d0*/ 	.word	0x0500000f


	//   ....[90]....
        /*06d4*/ 	.word	0x0500000f


	//   ....[91]....
        /*06d8*/ 	.word	0x0500000f


	//   ....[92]....
        /*06dc*/ 	.word	0x0500000f


	//   ....[93]....
        /*06e0*/ 	.word	0x0500000f


	//   ....[94]....
        /*06e4*/ 	.word	0x0500000f


	//   ....[95]....
        /*06e8*/ 	.word	0x0500000f


	//   ....[96]....
        /*06ec*/ 	.word	0x0500000f


	//   ....[97]....
        /*06f0*/ 	.word	0x0500000f


	//   ....[98]....
        /*06f4*/ 	.word	0x0500000f


	//   ....[99]....
        /*06f8*/ 	.word	0x0500000f


	//   ....[100]....
        /*06fc*/ 	.word	0x0500000f


	//   ....[101]....
        /*0700*/ 	.word	0x0500000f


	//   ....[102]....
        /*0704*/ 	.word	0x0500000f


	//   ....[103]....
        /*0708*/ 	.word	0x0500000f


	//   ....[104]....
        /*070c*/ 	.word	0x0500000f


	//   ....[105]....
        /*0710*/ 	.word	0x0500000f


	//----- nvinfo : EIATTR_COOP_GROUP_INSTR_OFFSETS
	.align		4
.L_196:
        /*0714*/ 	.byte	0x04, 0x28
        /*0716*/ 	.short	(.L_198 - .L_197)


	//   ....[0]....
.L_197:
        /*0718*/ 	.word	0x00000060


	//   ....[1]....
        /*071c*/ 	.word	0x00000140


	//   ....[2]....
        /*0720*/ 	.word	0x00000190


	//   ....[3]....
        /*0724*/ 	.word	0x00000380


	//   ....[4]....
        /*0728*/ 	.word	0x000004e0


	//   ....[5]....
        /*072c*/ 	.word	0x00000600


	//   ....[6]....
        /*0730*/ 	.word	0x00000760


	//   ....[7]....
        /*0734*/ 	.word	0x00001800


	//   ....[8]....
        /*0738*/ 	.word	0x00003140


	//   ....[9]....
        /*073c*/ 	.word	0x00003b10


	//   ....[10]....
        /*0740*/ 	.word	0x00003b60


	//   ....[11]....
        /*0744*/ 	.word	0x00003d70


	//   ....[12]....
        /*0748*/ 	.word	0x00003e20


	//   ....[13]....
        /*074c*/ 	.word	0x00004700


	//   ....[14]....
        /*0750*/ 	.word	0x00004b60


	//   ....[15]....
        /*0754*/ 	.word	0x00004b90


	//   ....[16]....
        /*0758*/ 	.word	0x00004e10


	//   ....[17]....
        /*075c*/ 	.word	0x00004fe0


	//   ....[18]....
        /*0760*/ 	.word	0x00006000


	//   ....[19]....
        /*0764*/ 	.word	0x00006040


	//   ....[20]....
        /*0768*/ 	.word	0x00006070


	//   ....[21]....
        /*076c*/ 	.word	0x000060c0


	//   ....[22]....
        /*0770*/ 	.word	0x000060e0


	//   ....[23]....
        /*0774*/ 	.word	0x00007a70


	//   ....[24]....
        /*0778*/ 	.word	0x000080b0


	//   ....[25]....
        /*077c*/ 	.word	0x000080e0


	//   ....[26]....
        /*0780*/ 	.word	0x00008110


	//   ....[27]....
        /*0784*/ 	.word	0x00008130


	//   ....[28]....
        /*0788*/ 	.word	0x000087d0


	//   ....[29]....
        /*078c*/ 	.word	0x000087f0


	//   ....[30]....
        /*0790*/ 	.word	0x00008a20


	//   ....[31]....
        /*0794*/ 	.word	0x00008a40


	//   ....[32]....
        /*0798*/ 	.word	0x000095f0


	//   ....[33]....
        /*079c*/ 	.word	0x00009630


	//   ....[34]....
        /*07a0*/ 	.word	0x00009870


	//   ....[35]....
        /*07a4*/ 	.word	0x00009890


	//   ....[36]....
        /*07a8*/ 	.word	0x00009b20


	//   ....[37]....
        /*07ac*/ 	.word	0x00009d00


	//   ....[38]....
        /*07b0*/ 	.word	0x00009d30


	//   ....[39]....
        /*07b4*/ 	.word	0x00009d60


	//   ....[40]....
        /*07b8*/ 	.word	0x00009d90


	//   ....[41]....
        /*07bc*/ 	.word	0x00009dc0


	//   ....[42]....
        /*07c0*/ 	.word	0x00009df0


	//   ....[43]....
        /*07c4*/ 	.word	0x00009f60


	//   ....[44]....
        /*07c8*/ 	.word	0x00009f90


	//   ....[45]....
        /*07cc*/ 	.word	0x00009fc0


	//   ....[46]....
        /*07d0*/ 	.word	0x00009ff0


	//   ....[47]....
        /*07d4*/ 	.word	0x0000a020


	//   ....[48]....
        /*07d8*/ 	.word	0x0000a050


	//   ....[49]....
        /*07dc*/ 	.word	0x0000a0f0


	//   ....[50]....
        /*07e0*/ 	.word	0x0000a120


	//   ....[51]....
        /*07e4*/ 	.word	0x0000a1b0


	//   ....[52]....
        /*07e8*/ 	.word	0x0000b150


	//   ....[53]....
        /*07ec*/ 	.word	0x0000bca0


	//   ....[54]....
        /*07f0*/ 	.word	0x0000bcb0


	//   ....[55]....
        /*07f4*/ 	.word	0x0000bcd0


	//   ....[56]....
        /*07f8*/ 	.word	0x0000bd70


	//   ....[57]....
        /*07fc*/ 	.word	0x0000bda0


	//   ....[58]....
        /*0800*/ 	.word	0x0000be10


	//   ....[59]....
        /*0804*/ 	.word	0x0000be20


	//   ....[60]....
        /*0808*/ 	.word	0x0000be90


	//   ....[61]....
        /*080c*/ 	.word	0x0000fb50


	//   ....[62]....
        /*0810*/ 	.word	0x0000fb80


	//   ....[63]....
        /*0814*/ 	.word	0x0000fbc0


	//   ....[64]....
        /*0818*/ 	.word	0x0000fbf0


	//   ....[65]....
        /*081c*/ 	.word	0x0000fc20


	//   ....[66]....
        /*0820*/ 	.word	0x0000fc50


	//   ....[67]....
        /*0824*/ 	.word	0x0000fc80


	//   ....[68]....
        /*0828*/ 	.word	0x0000fcb0


	//   ....[69]....
        /*082c*/ 	.word	0x0000fe30


	//   ....[70]....
        /*0830*/ 	.word	0x0000fe60


	//   ....[71]....
        /*0834*/ 	.word	0x0000fe90


	//   ....[72]....
        /*0838*/ 	.word	0x0000fec0


	//   ....[73]....
        /*083c*/ 	.word	0x0000fef0


	//   ....[74]....
        /*0840*/ 	.word	0x0000ff20


	//   ....[75]....
        /*0844*/ 	.word	0x0000ffe0


	//   ....[76]....
        /*0848*/ 	.word	0x00010000


	//   ....[77]....
        /*084c*/ 	.word	0x00010070


	//   ....[78]....
        /*0850*/ 	.word	0x00010500


	//   ....[79]....
        /*0854*/ 	.word	0x00010ab0


	//   ....[80]....
        /*0858*/ 	.word	0x00010c60


	//   ....[81]....
        /*085c*/ 	.word	0x00010cb0


	//   ....[82]....
        /*0860*/ 	.word	0x00010d10


	//   ....[83]....
        /*0864*/ 	.word	0x00010db0


	//   ....[84]....
        /*0868*/ 	.word	0x00010e60


	//   ....[85]....
        /*086c*/ 	.word	0x00010f00


	//   ....[86]....
        /*0870*/ 	.word	0x00010fc0


	//   ....[87]....
        /*0874*/ 	.word	0x000110a0


	//   ....[88]....
        /*0878*/ 	.word	0x000113d0


	//   ....[89]....
        /*087c*/ 	.word	0x00011470


	//   ....[90]....
        /*0880*/ 	.word	0x00011590


	//   ....[91]....
        /*0884*/ 	.word	0x00011600


	//   ....[92]....
        /*0888*/ 	.word	0x00011670


	//   ....[93]....
        /*088c*/ 	.word	0x000116e0


	//   ....[94]....
        /*0890*/ 	.word	0x00011750


	//   ....[95]....
        /*0894*/ 	.word	0x000117d0


	//   ....[96]....
        /*0898*/ 	.word	0x00011860


	//   ....[97]....
        /*089c*/ 	.word	0x00011900


	//   ....[98]....
        /*08a0*/ 	.word	0x00011970


	//   ....[99]....
        /*08a4*/ 	.word	0x000119e0


	//   ....[100]....
        /*08a8*/ 	.word	0x00011a50


	//   ....[101]....
        /*08ac*/ 	.word	0x00011ad0


	//   ....[102]....
        /*08b0*/ 	.word	0x00011b40


	//   ....[103]....
        /*08b4*/ 	.word	0x00011be0


	//   ....[104]....
        /*08b8*/ 	.word	0x00011c70


	//   ....[105]....
        /*08bc*/ 	.word	0x00011d90


	//----- nvinfo : EIATTR_REG_RECONFIG
	.align		4
.L_198:
        /*08c0*/ 	.byte	0x01, 0x54
	.zero		2


	//----- nvinfo : EIATTR_SYSCALL_OFFSETS
	.align		4
        /*08c4*/ 	.byte	0x04, 0x46
        /*08c6*/ 	.short	(.L_200 - .L_199)


	//   ....[0]....
.L_199:
        /*08c8*/ 	.word	0x00003300


	//   ....[1]....
        /*08cc*/ 	.word	0x0000ad40


	//   ....[2]....
        /*08d0*/ 	.word	0x0000aea0


	//   ....[3]....
        /*08d4*/ 	.word	0x0000afa0


	//   ....[4]....
        /*08d8*/ 	.word	0x0000b8d0


	//----- nvinfo : EIATTR_MBARRIER_INSTR_OFFSETS
	.align		4
.L_200:
        /*08dc*/ 	.byte	0x04, 0x39
        /*08de*/ 	.short	(.L_202 - .L_201)


	//   ....[0]....
.L_201:
        /*08e0*/ 	.word	0x00000270
        /*08e4*/ 	.word	0x000000ff
        /*08e8*/ 	.word	0x00028c00
        /*08ec*/ 	.short	0x0100
        /*08ee*/ 	.byte	0x08
	.zero		1


	//   ....[1]....
        /*08f0*/ 	.word	0x00000280
        /*08f4*/ 	.word	0x000000ff
        /*08f8*/ 	.word	0x00028c20
        /*08fc*/ 	.short	0x0100
        /*08fe*/ 	.byte	0x08
	.zero		1


	//   ....[2]....
        /*0900*/ 	.word	0x00000330
        /*0904*/ 	.word	0x000000ff
        /*0908*/ 	.word	0x00028c30
        /*090c*/ 	.short	0x0100
        /*090e*/ 	.byte	0x06
	.zero		1


	//   ....[3]....
        /*0910*/ 	.word	0x00000340
        /*0914*/ 	.word	0x000000ff
        /*0918*/ 	.word	0x00028c40
        /*091c*/ 	.short	0x0100
        /*091e*/ 	.byte	0x06
	.zero		1


	//   ....[4]....
        /*0920*/ 	.word	0x00000350
        /*0924*/ 	.word	0x000000ff
        /*0928*/ 	.word	0x00028c38
        /*092c*/ 	.short	0x0100
        /*092e*/ 	.byte	0x06
	.zero		1


	//   ....[5]....
        /*0930*/ 	.word	0x00000360
        /*0934*/ 	.word	0x000000ff
        /*0938*/ 	.word	0x00028c48
        /*093c*/ 	.short	0x0100
        /*093e*/ 	.byte	0x06
	.zero		1


	//   ....[6]....
        /*0940*/ 	.word	0x00000490
        /*0944*/ 	.word	0x000000ff
        /*0948*/ 	.word	0x00028c50
        /*094c*/ 	.short	0x0100
        /*094e*/ 	.byte	0x08
	.zero		1


	//   ....[7]....
        /*0950*/ 	.word	0x000004a0
        /*0954*/ 	.word	0x000000ff
        /*0958*/ 	.word	0x00028c60
        /*095c*/ 	.short	0x0100
        /*095e*/ 	.byte	0x08
	.zero		1


	//   ....[8]....
        /*0960*/ 	.word	0x000004b0
        /*0964*/ 	.word	0x000000ff
        /*0968*/ 	.word	0x00028c58
        /*096c*/ 	.short	0x0100
        /*096e*/ 	.byte	0x08
	.zero		1


	//   ....[9]....
        /*0970*/ 	.word	0x000004c0
        /*0974*/ 	.word	0x000000ff
        /*0978*/ 	.word	0x00028c68
        /*097c*/ 	.short	0x0100
        /*097e*/ 	.byte	0x08
	.zero		1


	//   ....[10]....
        /*0980*/ 	.word	0x000005b0
        /*0984*/ 	.word	0x000000ff
        /*0988*/ 	.word	0x00028c70
        /*098c*/ 	.short	0x0100
        /*098e*/ 	.byte	0x06
	.zero		1


	//   ....[11]....
        /*0990*/ 	.word	0x000005c0
        /*0994*/ 	.word	0x000000ff
        /*0998*/ 	.word	0x00028c80
        /*099c*/ 	.short	0x0100
        /*099e*/ 	.byte	0x06
	.zero		1


	//   ....[12]....
        /*09a0*/ 	.word	0x000005d0
        /*09a4*/ 	.word	0x000000ff
        /*09a8*/ 	.word	0x00028c78
        /*09ac*/ 	.short	0x0100
        /*09ae*/ 	.byte	0x06
	.zero		1


	//   ....[13]....
        /*09b0*/ 	.word	0x000005e0
        /*09b4*/ 	.word	0x000000ff
        /*09b8*/ 	.word	0x00028c88
        /*09bc*/ 	.short	0x0100
        /*09be*/ 	.byte	0x06
	.zero		1


	//   ....[14]....
        /*09c0*/ 	.word	0x00000710
        /*09c4*/ 	.word	0x000000ff
        /*09c8*/ 	.word	0x00028c90
        /*09cc*/ 	.short	0x0100
        /*09ce*/ 	.byte	0x08
	.zero		1


	//   ....[15]....
        /*09d0*/ 	.word	0x00000720
        /*09d4*/ 	.word	0x000000ff
        /*09d8*/ 	.word	0x00028ca0
        /*09dc*/ 	.short	0x0100
        /*09de*/ 	.byte	0x08
	.zero		1


	//   ....[16]....
        /*09e0*/ 	.word	0x00000730
        /*09e4*/ 	.word	0x000000ff
        /*09e8*/ 	.word	0x00028c98
        /*09ec*/ 	.short	0x0100
        /*09ee*/ 	.byte	0x08
	.zero		1


	//   ....[17]....
        /*09f0*/ 	.word	0x00000740
        /*09f4*/ 	.word	0x000000ff
        /*09f8*/ 	.word	0x00028ca8
        /*09fc*/ 	.short	0x0100
        /*09fe*/ 	.byte	0x08
	.zero		1


	//   ....[18]....
        /*0a00*/ 	.word	0x00000870
        /*0a04*/ 	.word	0x000000ff
        /*0a08*/ 	.word	0x00028cb0
        /*0a0c*/ 	.short	0x0100
        /*0a0e*/ 	.byte	0x08
	.zero		1


	//   ....[19]....
        /*0a10*/ 	.word	0x00000880
        /*0a14*/ 	.word	0x000000ff
        /*0a18*/ 	.word	0x00028cc0
        /*0a1c*/ 	.short	0x0100
        /*0a1e*/ 	.byte	0x08
	.zero		1


	//   ....[20]....
        /*0a20*/ 	.word	0x00000890
        /*0a24*/ 	.word	0x000000ff
        /*0a28*/ 	.word	0x00028cb8
        /*0a2c*/ 	.short	0x0100
        /*0a2e*/ 	.byte	0x08
	.zero		1


	//   ....[21]....
        /*0a30*/ 	.word	0x000008a0
        /*0a34*/ 	.word	0x000000ff
        /*0a38*/ 	.word	0x00028cc8
        /*0a3c*/ 	.short	0x0100
        /*0a3e*/ 	.byte	0x08
	.zero		1


	//   ....[22]....
        /*0a40*/ 	.word	0x00001910
        /*0a44*/ 	.word	0x000000ff
        /*0a48*/ 	.word	0x00028c50
        /*0a4c*/ 	.short	0x010a
        /*0a4e*/ 	.byte	0x10
	.zero		1


	//   ....[23]....
        /*0a50*/ 	.word	0x00001be0
        /*0a54*/ 	.word	0x00000000
        /*0a58*/ 	.word	0x00000000
        /*0a5c*/ 	.short	0x0101
        /*0a5e*/ 	.byte	0x3f
	.zero		1


	//   ....[24]....
        /*0a60*/ 	.word	0x00002560
        /*0a64*/ 	.word	0x000000ff
        /*0a68*/ 	.word	0x00028c50
        /*0a6c*/ 	.short	0x010a
        /*0a6e*/ 	.byte	0x06
	.zero		1


	//   ....[25]....
        /*0a70*/ 	.word	0x000025a0
        /*0a74*/ 	.word	0x000000ff
        /*0a78*/ 	.word	0x00028c50
        /*0a7c*/ 	.short	0x010a
        /*0a7e*/ 	.byte	0x06
	.zero		1


	//   ....[26]....
        /*0a80*/ 	.word	0x000027f0
        /*0a84*/ 	.word	0x00000000
        /*0a88*/ 	.word	0x00000000
        /*0a8c*/ 	.short	0x0101
        /*0a8e*/ 	.byte	0x3f
	.zero		1


	//   ....[27]....
        /*0a90*/ 	.word	0x00003380
        /*0a94*/ 	.word	0x000000ff
        /*0a98*/ 	.word	0x00028c00
        /*0a9c*/ 	.short	0x010a
        /*0a9e*/ 	.byte	0x2a
	.zero		1


	//   ....[28]....
        /*0aa0*/ 	.word	0x00003400
        /*0aa4*/ 	.word	0x00000007
        /*0aa8*/ 	.word	0x00028c30
        /*0aac*/ 	.short	0x010a
        /*0aae*/ 	.byte	0x3f
	.zero		1


	//   ....[29]....
        /*0ab0*/ 	.word	0x00003440
        /*0ab4*/ 	.word	0x00000007
        /*0ab8*/ 	.word	0x00028c30
        /*0abc*/ 	.short	0x010a
        /*0abe*/ 	.byte	0x3f
	.zero		1


	//   ....[30]....
        /*0ac0*/ 	.word	0x00004010
        /*0ac4*/ 	.word	0x00000005
        /*0ac8*/ 	.word	0x00000000
        /*0acc*/ 	.short	0x0101
        /*0ace*/ 	.byte	0x3f
	.zero		1


	//   ....[31]....
        /*0ad0*/ 	.word	0x00004480
        /*0ad4*/ 	.word	0x00000007
        /*0ad8*/ 	.word	0x00028c50
        /*0adc*/ 	.short	0x010a
        /*0ade*/ 	.byte	0x3f
	.zero		1


	//   ....[32]....
        /*0ae0*/ 	.word	0x000044d0
        /*0ae4*/ 	.word	0x00000007
        /*0ae8*/ 	.word	0x00028c50
        /*0aec*/ 	.short	0x010a
        /*0aee*/ 	.byte	0x3f
	.zero		1


	//   ....[33]....
        /*0af0*/ 	.word	0x00004720
        /*0af4*/ 	.word	0x00000007
        /*0af8*/ 	.word	0x00000000
        /*0afc*/ 	.short	0x0101
        /*0afe*/ 	.byte	0x3f
	.zero		1


	//   ....[34]....
        /*0b00*/ 	.word	0x00004850
        /*0b04*/ 	.word	0x000000ff
        /*0b08*/ 	.word	0x00028c30
        /*0b0c*/ 	.short	0x010a
        /*0b0e*/ 	.byte	0x16
	.zero		1


	//   ....[35]....
        /*0b10*/ 	.word	0x00004890
        /*0b14*/ 	.word	0x000000ff
        /*0b18*/ 	.word	0x00028c30
        /*0b1c*/ 	.short	0x010a
        /*0b1e*/ 	.byte	0x16
	.zero		1


	//   ....[36]....
        /*0b20*/ 	.word	0x000053f0
        /*0b24*/ 	.word	0x0000009a
        /*0b28*/ 	.word	0x00000000
        /*0b2c*/ 	.short	0x0101
        /*0b2e*/ 	.byte	0x3f
	.zero		1


	//   ....[37]....
        /*0b30*/ 	.word	0x00005d70
        /*0b34*/ 	.word	0x000000ff
        /*0b38*/ 	.word	0x00028c50
        /*0b3c*/ 	.short	0x010a
        /*0b3e*/ 	.byte	0x16
	.zero		1


	//   ....[38]....
        /*0b40*/ 	.word	0x00005db0
        /*0b44*/ 	.word	0x000000ff
        /*0b48*/ 	.word	0x00028c50
        /*0b4c*/ 	.short	0x010a
        /*0b4e*/ 	.byte	0x16
	.zero		1


	//   ....[39]....
        /*0b50*/ 	.word	0x00006020
        /*0b54*/ 	.word	0x000000ab
        /*0b58*/ 	.word	0x00000000
        /*0b5c*/ 	.short	0x0101
        /*0b5e*/ 	.byte	0x3f
	.zero		1


	//   ....[40]....
        /*0b60*/ 	.word	0x000087e0
        /*0b64*/ 	.word	0x000000ff
        /*0b68*/ 	.word	0x00000000
        /*0b6c*/ 	.short	0x0101
        /*0b6e*/ 	.byte	0x04
	.zero		1


	//   ....[41]....
        /*0b70*/ 	.word	0x0000b3d0
        /*0b74*/ 	.word	0x00000000
        /*0b78*/ 	.word	0x00028c40
        /*0b7c*/ 	.short	0x010a
        /*0b7e*/ 	.byte	0x3f
	.zero		1


	//   ....[42]....
        /*0b80*/ 	.word	0x0000bf40
        /*0b84*/ 	.word	0x00000008
        /*0b88*/ 	.word	0x00028c00
        /*0b8c*/ 	.short	0x0107
        /*0b8e*/ 	.byte	0x3f
	.zero		1


	//   ....[43]....
        /*0b90*/ 	.word	0x0000c040
        /*0b94*/ 	.word	0x00000002
        /*0b98*/ 	.word	0x00028c00
        /*0b9c*/ 	.short	0x0101
        /*0b9e*/ 	.byte	0x3f
	.zero		1


	//   ....[44]....
        /*0ba0*/ 	.word	0x0000c060
        /*0ba4*/ 	.word	0x00000002
        /*0ba8*/ 	.word	0x00028c20
        /*0bac*/ 	.short	0x010a
        /*0bae*/ 	.byte	0x3f
	.zero		1


	//   ....[45]....
        /*0bb0*/ 	.word	0x0000c170
        /*0bb4*/ 	.word	0x00000003
        /*0bb8*/ 	.word	0x00028c60
        /*0bbc*/ 	.short	0x010a
        /*0bbe*/ 	.byte	0x3f
	.zero		1


	//   ....[46]....
        /*0bc0*/ 	.word	0x0000ce80
        /*0bc4*/ 	.word	0x00000003
        /*0bc8*/ 	.word	0x00028c40
        /*0bcc*/ 	.short	0x010a
        /*0bce*/ 	.byte	0x3f
	.zero		1


	//   ....[47]....
        /*0bd0*/ 	.word	0x0000d0e0
        /*0bd4*/ 	.word	0x00000003
        /*0bd8*/ 	.word	0x00028c60
        /*0bdc*/ 	.short	0x010a
        /*0bde*/ 	.byte	0x3f
	.zero		1


	//   ....[48]....
        /*0be0*/ 	.word	0x0000dd80
        /*0be4*/ 	.word	0x00000004
        /*0be8*/ 	.word	0x00028c40
        /*0bec*/ 	.short	0x010a
        /*0bee*/ 	.byte	0x3f
	.zero		1


	//   ....[49]....
        /*0bf0*/ 	.word	0x0000dfd0
        /*0bf4*/ 	.word	0x00000004
        /*0bf8*/ 	.word	0x00028c60
        /*0bfc*/ 	.short	0x010a
        /*0bfe*/ 	.byte	0x3f
	.zero		1


	//   ....[50]....
        /*0c00*/ 	.word	0x0000ebe0
        /*0c04*/ 	.word	0x00000004
        /*0c08*/ 	.word	0x00028c40
        /*0c0c*/ 	.short	0x010a
        /*0c0e*/ 	.byte	0x3f
	.zero		1


	//   ....[51]....
        /*0c10*/ 	.word	0x0000ee40
        /*0c14*/ 	.word	0x00000004
        /*0c18*/ 	.word	0x00028c60
        /*0c1c*/ 	.short	0x010a
        /*0c1e*/ 	.byte	0x3f
	.zero		1


	//   ....[52]....
        /*0c20*/ 	.word	0x00010480
        /*0c24*/ 	.word	0x00000000
        /*0c28*/ 	.word	0x00028c20
        /*0c2c*/ 	.short	0x010a
        /*0c2e*/ 	.byte	0x3f
	.zero		1


	//   ....[53]....
        /*0c30*/ 	.word	0x00010640
        /*0c34*/ 	.word	0x00000006
        /*0c38*/ 	.word	0x00000000
        /*0c3c*/ 	.short	0x010a
        /*0c3e*/ 	.byte	0x3f
	.zero		1


	//   ....[54]....
        /*0c40*/ 	.word	0x000106b0
        /*0c44*/ 	.word	0x00000007
        /*0c48*/ 	.word	0x00000000
        /*0c4c*/ 	.short	0x010a
        /*0c4e*/ 	.byte	0x3f
	.zero		1


	//   ....[55]....
        /*0c50*/ 	.word	0x00010720
        /*0c54*/ 	.word	0x00000004
        /*0c58*/ 	.word	0x00000000
        /*0c5c*/ 	.short	0x010a
        /*0c5e*/ 	.byte	0x3f
	.zero		1


	//   ....[56]....
        /*0c60*/ 	.word	0x00010750
        /*0c64*/ 	.word	0x00000003
        /*0c68*/ 	.word	0x00000000
        /*0c6c*/ 	.short	0x010a
        /*0c6e*/ 	.byte	0x3f
	.zero		1


	//   ....[57]....
        /*0c70*/ 	.word	0x000107c0
        /*0c74*/ 	.word	0x00000003
        /*0c78*/ 	.word	0x00028c50
        /*0c7c*/ 	.short	0x010a
        /*0c7e*/ 	.byte	0x3f
	.zero		1


	//   ....[58]....
        /*0c80*/ 	.word	0x00010820
        /*0c84*/ 	.word	0x00000003
        /*0c88*/ 	.word	0x00028c50
        /*0c8c*/ 	.short	0x010a
        /*0c8e*/ 	.byte	0x3f
	.zero		1


	//   ....[59]....
        /*0c90*/ 	.word	0x00010880
        /*0c94*/ 	.word	0x00000003
        /*0c98*/ 	.word	0x00028c00
        /*0c9c*/ 	.short	0x010a
        /*0c9e*/ 	.byte	0x3f
	.zero		1


	//   ....[60]....
        /*0ca0*/ 	.word	0x000108d0
        /*0ca4*/ 	.word	0x00000007
        /*0ca8*/ 	.word	0x00028c30
        /*0cac*/ 	.short	0x010a
        /*0cae*/ 	.byte	0x3f
	.zero		1


	//   ....[61]....
        /*0cb0*/ 	.word	0x00010920
        /*0cb4*/ 	.word	0x00000007
        /*0cb8*/ 	.word	0x00028c50
        /*0cbc*/ 	.short	0x010a
        /*0cbe*/ 	.byte	0x3f
	.zero		1


	//   ....[62]....
        /*0cc0*/ 	.word	0x00010980
        /*0cc4*/ 	.word	0x00000003
        /*0cc8*/ 	.word	0x00028c30
        /*0ccc*/ 	.short	0x010a
        /*0cce*/ 	.byte	0x3f
	.zero		1


	//   ....[63]....
        /*0cd0*/ 	.word	0x000109d0
        /*0cd4*/ 	.word	0x000000ab
        /*0cd8*/ 	.word	0x00028c50
        /*0cdc*/ 	.short	0x010a
        /*0cde*/ 	.byte	0x3f
	.zero		1


	//   ....[64]....
        /*0ce0*/ 	.word	0x00010b70
        /*0ce4*/ 	.word	0x00000000
        /*0ce8*/ 	.word	0x00028c40
        /*0cec*/ 	.short	0x010a
        /*0cee*/ 	.byte	0x3f
	.zero		1


	//   ....[65]....
        /*0cf0*/ 	.word	0x000110f0
        /*0cf4*/ 	.word	0x00000002
        /*0cf8*/ 	.word	0x00028c20
        /*0cfc*/ 	.short	0x010a
        /*0cfe*/ 	.byte	0x3f
	.zero		1


	//   ....[66]....
        /*0d00*/ 	.word	0x00011140
        /*0d04*/ 	.word	0x00000003
        /*0d08*/ 	.word	0x00028c60
        /*0d0c*/ 	.short	0x010a
        /*0d0e*/ 	.byte	0x3f
	.zero		1


	//   ....[67]....
        /*0d10*/ 	.word	0x00011190
        /*0d14*/ 	.word	0x00000003
        /*0d18*/ 	.word	0x00028c40
        /*0d1c*/ 	.short	0x010a
        /*0d1e*/ 	.byte	0x3f
	.zero		1


	//   ....[68]....
        /*0d20*/ 	.word	0x000111e0
        /*0d24*/ 	.word	0x00000003
        /*0d28*/ 	.word	0x00028c60
        /*0d2c*/ 	.short	0x010a
        /*0d2e*/ 	.byte	0x3f
	.zero		1


	//   ....[69]....
        /*0d30*/ 	.word	0x00011230
        /*0d34*/ 	.word	0x00000004
        /*0d38*/ 	.word	0x00028c40
        /*0d3c*/ 	.short	0x010a
        /*0d3e*/ 	.byte	0x3f
	.zero		1


	//   ....[70]....
        /*0d40*/ 	.word	0x00011280
        /*0d44*/ 	.word	0x00000004
        /*0d48*/ 	.word	0x00028c60
        /*0d4c*/ 	.short	0x010a
        /*0d4e*/ 	.byte	0x3f
	.zero		1


	//   ....[71]....
        /*0d50*/ 	.word	0x000112d0
        /*0d54*/ 	.word	0x00000004
        /*0d58*/ 	.word	0x00028c40
        /*0d5c*/ 	.short	0x010a
        /*0d5e*/ 	.byte	0x3f
	.zero		1


	//   ....[72]....
        /*0d60*/ 	.word	0x00011320
        /*0d64*/ 	.word	0x00000004
        /*0d68*/ 	.word	0x00028c60
        /*0d6c*/ 	.short	0x010a
        /*0d6e*/ 	.byte	0x3f
	.zero		1


	//   ....[73]....
        /*0d70*/ 	.word	0x00011cb0
        /*0d74*/ 	.word	0x00000000
        /*0d78*/ 	.word	0x00028c20
        /*0d7c*/ 	.short	0x010a
        /*0d7e*/ 	.byte	0x3f
	.zero		1


	//   ....[74]....
        /*0d80*/ 	.word	0x00011e50
        /*0d84*/ 	.word	0x00000006
        /*0d88*/ 	.word	0x00000000
        /*0d8c*/ 	.short	0x010a
        /*0d8e*/ 	.byte	0x3f
	.zero		1


	//   ....[75]....
        /*0d90*/ 	.word	0x00011ea0
        /*0d94*/ 	.word	0x00000007
        /*0d98*/ 	.word	0x00000000
        /*0d9c*/ 	.short	0x010a
        /*0d9e*/ 	.byte	0x3f
	.zero		1


	//   ....[76]....
        /*0da0*/ 	.word	0x00011ef0
        /*0da4*/ 	.word	0x00000004
        /*0da8*/ 	.word	0x00000000
        /*0dac*/ 	.short	0x010a
        /*0dae*/ 	.byte	0x3f
	.zero		1


	//----- nvinfo : EIATTR_NUM_MBARRIERS
	.align		4
.L_202:
        /*0db0*/ 	.byte	0x03, 0x38
        /*0db2*/ 	.short	0x0016


	//----- nvinfo : EIATTR_EXIT_INSTR_OFFSETS
	.align		4
        /*0db4*/ 	.byte	0x04, 0x1c
        /*0db6*/ 	.short	(.L_204 - .L_203)


	//   ....[0]....
.L_203:
        /*0db8*/ 	.word	0x00000a50


	//   ....[1]....
        /*0dbc*/ 	.word	0x00009ae0


	//   ....[2]....
        /*0dc0*/ 	.word	0x000107a0


	//----- nvinfo : EIATTR_MAX_THREADS
	.align		4
.L_204:
        /*0dc4*/ 	.byte	0x04, 0x05
        /*0dc6*/ 	.short	(.L_206 - .L_205)
.L_205:
        /*0dc8*/ 	.word	0x00000180
        /*0dcc*/ 	.word	0x00000001
        /*0dd0*/ 	.word	0x00000001


	//----- nvinfo : EIATTR_CRS_STACK_SIZE
	.align		4
.L_206:
        /*0dd4*/ 	.byte	0x04, 0x1e
        /*0dd6*/ 	.short	(.L_208 - .L_207)
.L_207:
        /*0dd8*/ 	.word	0x00000000


	//----- nvinfo : EIATTR_CBANK_PARAM_SIZE
	.align		4
.L_208:
        /*0ddc*/ 	.byte	0x03, 0x19
        /*0dde*/ 	.short	0x0af0


	//----- nvinfo : EIATTR_PARAM_CBANK
	.align		4
        /*0de0*/ 	.byte	0x04, 0x0a
        /*0de2*/ 	.short	(.L_210 - .L_209)
	.align		4
.L_209:
        /*0de4*/ 	.word	index@(.nv.constant0._ZN7cutlass13device_kernelIN5flash11enable_sm90INS1_16FlashAttnFwdSm90INS1_25CollectiveMainloopFwdSm90ILi2EN4cute5tupleIJNS5_1CILi1EEES8_S8_EEENS6_IJNS7_ILi64EEESA_SA_EEELi512ENS_6half_tEfNS_4arch4Sm90ELb0ELb0ELb0ELb1ELb0ELb0ELb0ELb0ELb0ELb1ELb0ELb0EEENS1_21CollectiveEpilogueFwdINS6_IJSA_NS7_ILi512EEESA_EEES9_SC_SE_Li256ELb1ELb1ELb0ELb0EEENS1_36VarlenDynamicPersistentTileSchedulerILi64ELi64ELi256ELi128ELb0ELb1ELb1ELb0ELb1ELb1EEEEEEEEEvNT_6ParamsE)
        /*0de8*/ 	.short	0x0210
        /*0dea*/ 	.short	0x0af0


	//----- nvinfo : EIATTR_SW_WAR
	.align		4
.L_210:
        /*0dec*/ 	.byte	0x04, 0x36
        /*0dee*/ 	.short	(.L_212 - .L_211)
.L_211:
        /*0df0*/ 	.word	0x00000008
.L_212:


//--------------------- .nv.info._ZN7cutlass13device_kernelIN5flash11enable_sm90INS1_16FlashAttnFwdSm90INS1_25CollectiveMainloopFwdSm90ILi2EN4cute5tupleIJNS5_1CILi1EEES8_S8_EEENS6_IJNS7_ILi64EEESA_SA_EEELi512ENS_6half_tEfNS_4arch4Sm90ELb0ELb0ELb0ELb1ELb0ELb1ELb0ELb0ELb0ELb1ELb0ELb0EEENS1_21CollectiveEpilogueFwdINS6_IJSA_NS7_ILi512EEESA_EEES9_SC_SE_Li256ELb1ELb1ELb0ELb0EEENS1_36VarlenDynamicPersistentTileSchedulerILi64ELi64ELi256ELi128ELb0ELb1ELb1ELb0ELb1ELb1EEEEEEEEEvNT_6ParamsE --------------------------
	.section	.nv.info._ZN7cutlass13device_kernelIN5flash11enable_sm90INS1_16FlashAttnFwdSm90INS1_25CollectiveMainloopFwdSm90ILi2EN4cute5tupleIJNS5_1CILi1EEES8_S8_EEENS6_IJNS7_ILi64EEESA_SA_EEELi512ENS_6half_tEfNS_4arch4Sm90ELb0ELb0ELb0ELb1ELb0ELb1ELb0ELb0ELb0ELb1ELb0ELb0EEENS1_21CollectiveEpilogueFwdINS6_IJSA_NS7_ILi512EEESA_EEES9_SC_SE_Li256ELb1ELb1ELb0ELb0EEENS1_36VarlenDynamicPersistentTileSchedulerILi64ELi64ELi256ELi128ELb0ELb1ELb1ELb0ELb1ELb1EEEEEEEEEvNT_6ParamsE,"",@"SHT_CUDA_INFO"
	.sectionflags	@""
	.align	4


	//----- nvinfo : EIATTR_CUDA_API_VERSION
	.align		4
        /*0000*/ 	.byte	0x04, 0x37
        /*0002*/ 	.short	(.L_214 - .L_213)
.L_213:
        /*0004*/ 	.word	0x00000082


	//----- nvinfo : EIATTR_KPARAM_INFO
	.align		4
.L_214:
        /*0008*/ 	.byte	0x04, 0x17
        /*000a*/ 	.short	(.L_216 - .L_215)
.L_215:
        /*000c*/ 	.word	0x00000000
        /*0010*/ 	.short	0x0000
        /*0012*/ 	.short	0x0070
        /*0014*/ 	.byte	0x00, 0xf0, 0x01, 0x2a


	//----- nvinfo : EIATTR_SPARSE_MMA_MASK
	.align		4
.L_216:
        /*0018*/ 	.byte	0x03, 0x50
        /*001a*/ 	.short	0x0000


	//----- nvinfo : EIATTR_MAXREG_COUNT
	.align		4
        /*001c*/ 	.byte	0x03, 0x1b
        /*001e*/ 	.short	0x00a8


	//----- nvinfo : EIATTR_NUM_BARRIERS
	.align		4
        /*0020*/ 	.byte	0x02, 0x4c
        /*0022*/ 	.byte	0x10
	.zero		1


	//----- nvinfo : EIATTR_EXTERNS
	.align		4
        /*0024*/ 	.byte	0x04, 0x0f
        /*0026*/ 	.short	(.L_218 - .L_217)


	//   ....[0]....
	.align		4
.L_217:
        /*0028*/ 	.word	index@(__assertfail)


	//----- nvinfo : EIATTR_ANNOTATIONS
	.align		4
.L_218:
        /*002c*/ 	.byte	0x04, 0x55
        /*002e*/ 	.short	(.L_220 - .L_219)


	//   ....[0]....
.L_219:
        /* <DEDUP_REMOVED lines=99> */


	//----- nvinfo : EIATTR_MERCURY_ISA_VERSION
	.align		4
.L_220:
        /*0650*/ 	.byte	0x03, 0x5f
        /*0652*/ 	.short	0x0101


	//----- nvinfo : EIATTR_UNUSED_LOAD_BYTE_OFFSET
	.align		4
        /*0654*/ 	.byte	0x04, 0x44
        /*0656*/ 	.short	(.L_222 - .L_221)


	//   ....[0]....
.L_221:
        /*0658*/ 	.word	0x00000ab0
        /*065c*/ 	.word	0x0000fff0


	//   ....[1]....
        /*0660*/ 	.word	0x0000c0b0
        /*0664*/ 	.word	0x0000fff0


	//----- nvinfo : EIATTR_INT_WARP_WIDE_INSTR_OFFSETS
	.align		4
.L_222:
        /*0668*/ 	.byte	0x04, 0x31
        /*066a*/ 	.short	(.L_224 - .L_223)


	//   ....[0]....
.L_223:
        /*066c*/ 	.word	0x00000190


	//   ....[1]....
        /*0670*/ 	.word	0x000001d0


	//   ....[2]....
        /*0674*/ 	.word	0x000002a0


	//   ....[3]....
        /*0678*/ 	.word	0x00011bc0


	//   ....[4]....
        /*067c*/ 	.word	0x00011c50


	//   ....[5]....
        /*0680*/ 	.word	0x00016980


	//   ....[6]....
        /*0684*/ 	.word	0x00016a10


	//----- nvinfo : EIATTR_COOP_GROUP_MASK_REGIDS
	.align		4
.L_224:
        /*0688*/ 	.byte	0x04, 0x29
        /*068a*/ 	.short	(.L_226 - .L_225)


	//   ....[0]....
.L_225:
        /*068c*/ 	.word	0xffffffff


	//   ....[1]....
        /*0690*/ 	.word	0xffffffff


	//   ....[2]....
        /*0694*/ 	.word	0xffffffff


	//   ....[3]....
        /*0698*/ 	.word	0xffffffff


	//   ....[4]....
        /*069c*/ 	.word	0xffffffff


	//   ....[5]....
        /*06a0*/ 	.word	0xffffffff


	//   ....[6]....
        /*06a4*/ 	.word	0xffffffff


	//   ....[7]....
        /*06a8*/ 	.word	0xffffffff


	//   ....[8]....
        /*06ac*/ 	.word	0xffffffff


	//   ....[9]....
        /*06b0*/ 	.word	0xffffffff


	//   ....[10]....
        /*06b4*/ 	.word	0xffffffff


	//   ....[11]....
        /*06b8*/ 	.word	0xffffffff


	//   ....[12]....
        /*06bc*/ 	.word	0xffffffff


	//   ....[13]....
        /*06c0*/ 	.word	0xffffffff


	//   ....[14]....
        /*06c4*/ 	.word	0xffffffff


	//   ....[15]....
        /*06c8*/ 	.word	0xffffffff


	//   ....[16]....
        /*06cc*/ 	.word	0xffffffff


	//   ....[17]....
        /*06d0*/ 	.word	0xffffffff


	//   ....[18]....
        /*06d4*/ 	.word	0xffffffff


	//   ....[19]....
        /*06d8*/ 	.word	0xffffffff


	//   ....[20]....
        /*06dc*/ 	.word	0xffffffff


	//   ....[21]....
        /*06e0*/ 	.word	0xffffffff


	//   ....[22]....
        /*06e4*/ 	.word	0xffffffff


	//   ....[23]....
        /*06e8*/ 	.word	0xffffffff


	//   ....[24]....
        /*06ec*/ 	.word	0xffffffff


	//   ....[25]....
        /*06f0*/ 	.word	0xffffffff


	//   ....[26]....
        /*06f4*/ 	.word	0xffffffff


	//   ....[27]....
        /*06f8*/ 	.word	0xffffffff


	//   ....[28]....
        /*06fc*/ 	.word	0xffffffff


	//   ....[29]....
        /*0700*/ 	.word	0xffffffff


	//   ....[30]....
        /*0704*/ 	.word	0xffffffff


	//   ....[31]....
        /*0708*/ 	.word	0xffffffff


	//   ....[32]....
        /*070c*/ 	.word	0xffffffff


	//   ....[33]....
        /*0710*/ 	.word	0xffffffff


	//   ....[34]....
        /*0714*/ 	.word	0xffffffff


	//   ....[35]....
        /*0718*/ 	.word	0xffffffff


	//   ....[36]....
        /*071c*/ 	.word	0xffffffff


	//   ....[37]....
        /*0720*/ 	.word	0xffffffff


	//   ....[38]....
        /*0724*/ 	.word	0xffffffff


	//   ....[39]....
        /*0728*/ 	.word	0xffffffff


	//   ....[40]....
        /*072c*/ 	.word	0xffffffff


	//   ....[41]....
        /*0730*/ 	.word	0xffffffff


	//   ....[42]....
        /*0734*/ 	.word	0xffffffff


	//   ....[43]....
        /*0738*/ 	.word	0xffffffff


	//   ....[44]....
        /*073c*/ 	.word	0xffffffff


	//   ....[45]....
        /*0740*/ 	.word	0xffffffff


	//   ....[46]....
        /*0744*/ 	.word	0xffffffff


	//   ....[47]....
        /*0748*/ 	.word	0xffffffff


	//   ....[48]....
        /*074c*/ 	.word	0xffffffff


	//   ....[49]....
        /*0750*/ 	.word	0xffffffff


	//   ....[50]....
        /*0754*/ 	.word	0xffffffff


	//   ....[51]....
        /*0758*/ 	.word	0xffffffff


	//   ....[52]....
        /*075c*/ 	.word	0xffffffff


	//   ....[53]....
        /*0760*/ 	.word	0xffffffff


	//   ....[54]....
        /*0764*/ 	.word	0xffffffff


	//   ....[55]....
        /*0768*/ 	.word	0xffffffff


	//   ....[56]....
        /*076c*/ 	.word	0xffffffff


	//   ....[57]....
        /*0770*/ 	.word	0xffffffff


	//   ....[58]....
        /*0774*/ 	.word	0xffffffff


	//   ....[59]....
        /*0778*/ 	.word	0xffffffff


	//   ....[60]....
        /*077c*/ 	.word	0xffffffff


	//   ....[61]....
        /*0780*/ 	.word	0xffffffff


	//   ....[62]....
        /*0784*/ 	.word	0xffffffff


	//   ....[63]....
        /*0788*/ 	.word	0xffffffff


	//   ....[64]....
        /*078c*/ 	.word	0xffffffff


	//   ....[65]....
        /*0790*/ 	.word	0xffffffff


	//   ....[66]....
        /*0794*/ 	.word	0xffffffff


	//   ....[67]....
        /*0798*/ 	.word	0xffffffff


	//   ....[68]....
        /*079c*/ 	.word	0xffffffff


	//   ....[69]....
        /*07a0*/ 	.word	0xffffffff


	//   ....[70]....
        /*07a4*/ 	.word	0xffffffff


	//   ....[71]....
        /*07a8*/ 	.word	0xffffffff


	//   ....[72]....
        /*07ac*/ 	.word	0xffffffff


	//   ....[73]....
        /*07b0*/ 	.word	0xffffffff


	//   ....[74]....
        /*07b4*/ 	.word	0xffffffff


	//   ....[75]....
        /*07b8*/ 	.word	0xffffffff


	//   ....[76]....
        /*07bc*/ 	.word	0xffffffff


	//   ....[77]....
        /*07c0*/ 	.word	0xffffffff


	//   ....[78]....
        /*07c4*/ 	.word	0xffffffff


	//   ....[79]....
        /*07c8*/ 	.word	0xffffffff


	//   ....[80]....
        /*07cc*/ 	.word	0xffffffff


	//   ....[81]....
        /*07d0*/ 	.word	0xffffffff


	//   ....[82]....
        /*07d4*/ 	.word	0xffffffff


	//   ....[83]....
        /*07d8*/ 	.word	0xffffffff


	//   ....[84]....
        /*07dc*/ 	.word	0xffffffff


	//   ....[85]....
        /*07e0*/ 	.word	0xffffffff


	//   ....[86]....
        /*07e4*/ 	.word	0xffffffff


	//   ....[87]....
        /*07e8*/ 	.word	0xffffffff


	//   ....[88]....
        /*07ec*/ 	.word	0x0500000f


	//   ....[89]....
        /*07f0*/ 	.word	0x0500000f


	//   ....[90]....
        /*07f4*/ 	.word	0x0500000f


	//   ....[91]....
        /*07f8*/ 	.word	0x0500000f


	//   ....[92]....
        /*07fc*/ 	.word	0x0500000f


	//   ....[93]....
        /*0800*/ 	.word	0x0500000f


	//   ....[94]....
        /*0804*/ 	.word	0x0500000f


	//   ....[95]....
        /*0808*/ 	.word	0x0500000f


	//   ....[96]....
        /*080c*/ 	.word	0x0500000f


	//   ....[97]....
        /*0810*/ 	.word	0x0500000f


	//   ....[98]....
        /*0814*/ 	.word	0x0500000f


	//   ....[99]....
        /*0818*/ 	.word	0x0500000f


	//   ....[100]....
        /*081c*/ 	.word	0x0500000f


	//   ....[101]....
        /*0820*/ 	.word	0x0500000f


	//   ....[102]....
        /*0824*/ 	.word	0x0500000f


	//   ....[103]....
        /*0828*/ 	.word	0x0500000f


	//   ....[104]....
        /*082c*/ 	.word	0x0500000f


	//   ....[105]....
        /*0830*/ 	.word	0x0500000f


	//   ....[106]....
        /*0834*/ 	.word	0x0500000f


	//   ....[107]....
        /*0838*/ 	.word	0x0500000f


	//   ....[108]....
        /*083c*/ 	.word	0x0500000f


	//   ....[109]....
        /*0840*/ 	.word	0x0500000f


	//   ....[110]....
        /*0844*/ 	.word	0x0500000f


	//   ....[111]....
        /*0848*/ 	.word	0x0500000f


	//   ....[112]....
        /*084c*/ 	.word	0x0500000f


	//   ....[113]....
        /*0850*/ 	.word	0x0500000f


	//   ....[114]....
        /*0854*/ 	.word	0x0500000f


	//   ....[115]....
        /*0858*/ 	.word	0x0500000f


	//   ....[116]....
        /*085c*/ 	.word	0x0500000f


	//   ....[117]....
        /*0860*/ 	.word	0x0500000f


	//   ....[118]....
        /*0864*/ 	.word	0x0500000f


	//   ....[119]....
        /*0868*/ 	.word	0x0500000f


	//   ....[120]....
        /*086c*/ 	.word	0x0500000f


	//   ....[121]....
        /*0870*/ 	.word	0x0500000f


	//   ....[122]....
        /*0874*/ 	.word	0x0500000f


	//   ....[123]....
        /*0878*/ 	.word	0x0500000f


	//----- nvinfo : EIATTR_COOP_GROUP_INSTR_OFFSETS
	.align		4
.L_226:
        /*087c*/ 	.byte	0x04, 0x28
        /*087e*/ 	.short	(.L_228 - .L_227)


	//   ....[0]....
.L_227:
        /*0880*/ 	.word	0x00000060


	//   ....[1]....
        /*0884*/ 	.word	0x000001a0


	//   ....[2]....
        /*0888*/ 	.word	0x000001e0


	//   ....[3]....
        /*088c*/ 	.word	0x000003d0


	//   ....[4]....
        /*0890*/ 	.word	0x00000530


	//   ....[5]....
        /*0894*/ 	.word	0x00000650


	//   ....[6]....
        /*0898*/ 	.word	0x000007b0


	//   ....[7]....
        /*089c*/ 	.word	0x000046b0


	//   ....[8]....
        /*08a0*/ 	.word	0x00006190


	//   ....[9]....
        /*08a4*/ 	.word	0x00006750


	//   ....[10]....
        /*08a8*/ 	.word	0x00006760


	//   ....[11]....
        /*08ac*/ 	.word	0x00006770


	//   ....[12]....
        /*08b0*/ 	.word	0x00006780


	//   ....[13]....
        /*08b4*/ 	.word	0x00007730


	//   ....[14]....
        /*08b8*/ 	.word	0x00007740


	//   ....[15]....
        /*08bc*/ 	.word	0x00007750


	//   ....[16]....
        /*08c0*/ 	.word	0x00007760


	//   ....[17]....
        /*08c4*/ 	.word	0x00008e60


	//   ....[18]....
        /*08c8*/ 	.word	0x00008f40


	//   ....[19]....
        /*08cc*/ 	.word	0x000090b0


	//   ....[20]....
        /*08d0*/ 	.word	0x00009190


	//   ....[21]....
        /*08d4*/ 	.word	0x00009b20


	//   ....[22]....
        /*08d8*/ 	.word	0x0000a050


	//   ....[23]....
        /*08dc*/ 	.word	0x0000a070


	//   ....[24]....
        /*08e0*/ 	.word	0x0000a820


	//   ....[25]....
        /*08e4*/ 	.word	0x0000a880


	//   ....[26]....
        /*08e8*/ 	.word	0x0000b570


	//   ....[27]....
        /*08ec*/ 	.word	0x0000b5c0


	//   ....[28]....
        /*08f0*/ 	.word	0x0000b5f0


	//   ....[29]....
        /*08f4*/ 	.word	0x0000b680


	//   ....[30]....
        /*08f8*/ 	.word	0x0000b690


	//   ....[31]....
        /*08fc*/ 	.word	0x0000d060


	//   ....[32]....
        /*0900*/ 	.word	0x0000d540


	//   ....[33]....
        /*0904*/ 	.word	0x0000d580


	//   ....[34]....
        /*0908*/ 	.word	0x0000d5a0


	//   ....[35]....
        /*090c*/ 	.word	0x0000d5c0


	//   ....[36]....
        /*0910*/ 	.word	0x0000dbc0


	//   ....[37]....
        /*0914*/ 	.word	0x0000dc20


	//   ....[38]....
        /*0918*/ 	.word	0x0000de60


	//   ....[39]....
        /*091c*/ 	.word	0x0000de80


	//   ....[40]....
        /*0920*/ 	.word	0x0000e980


	//   ....[41]....
        /*0924*/ 	.word	0x0000e9a0


	//   ....[42]....
        /*0928*/ 	.word	0x0000ebd0


	//   ....[43]....
        /*092c*/ 	.word	0x0000ebf0


	//   ....[44]....
        /*0930*/ 	.word	0x0000ee90


	//   ....[45]....
        /*0934*/ 	.word	0x0000f080


	//   ....[46]....
        /*0938*/ 	.word	0x0000f0b0


	//   ....[47]....
        /*093c*/ 	.word	0x0000f0e0


	//   ....[48]....
        /*0940*/ 	.word	0x0000f110


	//   ....[49]....
        /*0944*/ 	.word	0x0000f140


	//   ....[50]....
        /*0948*/ 	.word	0x0000f170


	//   ....[51]....
        /*094c*/ 	.word	0x0000f2e0


	//   ....[52]....
        /*0950*/ 	.word	0x0000f310


	//   ....[53]....
        /*0954*/ 	.word	0x0000f340


	//   ....[54]....
        /*0958*/ 	.word	0x0000f370


	//   ....[55]....
        /*095c*/ 	.word	0x0000f3a0


	//   ....[56]....
        /*0960*/ 	.word	0x0000f3d0


	//   ....[57]....
        /*0964*/ 	.word	0x0000f470


	//   ....[58]....
        /*0968*/ 	.word	0x0000f4a0


	//   ....[59]....
        /*096c*/ 	.word	0x0000f530


	//   ....[60]....
        /*0970*/ 	.word	0x00010060


	//   ....[61]....
        /*0974*/ 	.word	0x000121d0


	//   ....[62]....
        /*0978*/ 	.word	0x00012d60


	//   ....[63]....
        /*097c*/ 	.word	0x00012d70


	//   ....[64]....
        /*0980*/ 	.word	0x00012d90


	//   ....[65]....
        /*0984*/ 	.word	0x00012e30


	//   ....[66]....
        /*0988*/ 	.word	0x00012e60


	//   ....[67]....
        /*098c*/ 	.word	0x00012ed0


	//   ....[68]....
        /*0990*/ 	.word	0x00012ee0


	//   ....[69]....
        /*0994*/ 	.word	0x00012f50


	//   ....[70]....
        /*0998*/ 	.word	0x00016c10


	//   ....[71]....
        /*099c*/ 	.word	0x00016c70


	//   ....[72]....
        /*09a0*/ 	.word	0x00016ca0


	//   ....[73]....
        /*09a4*/ 	.word	0x00016cd0


	//   ....[74]....
        /*09a8*/ 	.word	0x00016d00


	//   ....[75]....
        /*09ac*/ 	.word	0x00016d30


	//   ....[76]....
        /*09b0*/ 	.word	0x00016d60


	//   ....[77]....
        /*09b4*/ 	.word	0x00016d70


	//   ....[78]....
        /*09b8*/ 	.word	0x00016ef0


	//   ....[79]....
        /*09bc*/ 	.word	0x00016f20


	//   ....[80]....
        /*09c0*/ 	.word	0x00016f50


	//   ....[81]....
        /*09c4*/ 	.word	0x00016f80


	//   ....[82]....
        /*09c8*/ 	.word	0x00016fb0


	//   ....[83]....
        /*09cc*/ 	.word	0x00016fe0


	//   ....[84]....
        /*09d0*/ 	.word	0x000170a0


	//   ....[85]....
        /*09d4*/ 	.word	0x000170c0


	//   ....[86]....
        /*09d8*/ 	.word	0x00017130


	//   ....[87]....
        /*09dc*/ 	.word	0x000175c0


	//   ....[88]....
        /*09e0*/ 	.word	0x00017aa0


	//   ....[89]....
        /*09e4*/ 	.word	0x00017b30


	//   ....[90]....
        /*09e8*/ 	.word	0x00017b80


	//   ....[91]....
        /*09ec*/ 	.word	0x00017bd0


	//   ....[92]....
        /*09f0*/ 	.word	0x00017cb0


	//   ....[93]....
        /*09f4*/ 	.word	0x00017d40


	//   ....[94]....
        /*09f8*/ 	.word	0x00017d90


	//   ....[95]....
        /*09fc*/ 	.word	0x00017de0


	//   ....[96]....
        /*0a00*/ 	.word	0x00018050


	//   ....[97]....
        /*0a04*/ 	.word	0x00018340


	//   ....[98]....
        /*0a08*/ 	.word	0x000184f0


	//   ....[99]....
        /*0a0c*/ 	.word	0x00018540


	//   ....[100]....
        /*0a10*/ 	.word	0x000185a0


	//   ....[101]....
        /*0a14*/ 	.word	0x00018640


	//   ....[102]....
        /*0a18*/ 	.word	0x000186f0


	//   ....[103]....
        /*0a1c*/ 	.word	0x00018790


	//   ....[104]....
        /*0a20*/ 	.word	0x00018850


	//   ....[105]....
        /*0a24*/ 	.word	0x00018930


	//   ....[106]....
        /*0a28*/ 	.word	0x00018c60


	//   ....[107]....
        /*0a2c*/ 	.word	0x00018d00


	//   ....[108]....
        /*0a30*/ 	.word	0x00018e20


	//   ....[109]....
        /*0a34*/ 	.word	0x00018ea0


	//   ....[110]....
        /*0a38*/ 	.word	0x00018f20


	//   ....[111]....
        /*0a3c*/ 	.word	0x00018fa0


	//   ....[112]....
        /*0a40*/ 	.word	0x00019020


	//   ....[113]....
        /*0a44*/ 	.word	0x000190b0


	//   ....[114]....
        /*0a48*/ 	.word	0x00019150


	//   ....[115]....
        /*0a4c*/ 	.word	0x000191f0


	//   ....[116]....
        /*0a50*/ 	.word	0x00019270


	//   ....[117]....
        /*0a54*/ 	.word	0x000192f0


	//   ....[118]....
        /*0a58*/ 	.word	0x00019370


	//   ....[119]....
        /*0a5c*/ 	.word	0x00019400


	//   ....[120]....
        /*0a60*/ 	.word	0x00019480


	//   ....[121]....
        /*0a64*/ 	.word	0x00019520


	//   ....[122]....
        /*0a68*/ 	.word	0x000195b0


	//   ....[123]....
        /*0a6c*/ 	.word	0x000196e0


	//----- nvinfo : EIATTR_REG_RECONFIG
	.align		4
.L_228:
        /*0a70*/ 	.byte	0x01, 0x54
	.zero		2


	//----- nvinfo : EIATTR_SYSCALL_OFFSETS
	.align		4
        /*0a74*/ 	.byte	0x04, 0x46
        /*0a76*/ 	.short	(.L_230 - .L_229)


	//   ....[0]....
.L_229:
        /*0a78*/ 	.word	0x00001980


	//   ....[1]....
        /*0a7c*/ 	.word	0x00001ad0


	//   ....[2]....
        /*0a80*/ 	.word	0x00006340


	//   ....[3]....
        /*0a84*/ 	.word	0x000066c0


	//   ....[4]....
        /*0a88*/ 	.word	0x00011dc0


	//   ....[5]....
        /*0a8c*/ 	.word	0x00011f20


	//   ....[6]....
        /*0a90*/ 	.word	0x00012020


	//   ....[7]....
        /*0a94*/ 	.word	0x00012990


	//----- nvinfo : EIATTR_MBARRIER_INSTR_OFFSETS
	.align		4
.L_230:
        /*0a98*/ 	.byte	0x04, 0x39
        /*0a9a*/ 	.short	(.L_232 - .L_231)


	//   ....[0]....
.L_231:
        /*0a9c*/ 	.word	0x000002c0
        /*0aa0*/ 	.word	0x000000ff
        /*0aa4*/ 	.word	0x00028c00
        /*0aa8*/ 	.short	0x0100
        /*0aaa*/ 	.byte	0x08
	.zero		1


	//   ....[1]....
        /*0aac*/ 	.word	0x000002d0
        /*0ab0*/ 	.word	0x000000ff
        /*0ab4*/ 	.word	0x00028c20
        /*0ab8*/ 	.short	0x0100
        /*0aba*/ 	.byte	0x08
	.zero		1


	//   ....[2]....
        /*0abc*/ 	.word	0x00000380
        /*0ac0*/ 	.word	0x000000ff
        /*0ac4*/ 	.word	0x00028c30
        /*0ac8*/ 	.short	0x0100
        /*0aca*/ 	.byte	0x06
	.zero		1


	//   ....[3]....
        /*0acc*/ 	.word	0x00000390
        /*0ad0*/ 	.word	0x000000ff
        /*0ad4*/ 	.word	0x00028c40
        /*0ad8*/ 	.short	0x0100
        /*0ada*/ 	.byte	0x06
	.zero		1


	//   ....[4]....
        /*0adc*/ 	.word	0x000003a0
        /*0ae0*/ 	.word	0x000000ff
        /*0ae4*/ 	.word	0x00028c38
        /*0ae8*/ 	.short	0x0100
        /*0aea*/ 	.byte	0x06
	.zero		1


	//   ....[5]....
        /*0aec*/ 	.word	0x000003b0
        /*0af0*/ 	.word	0x000000ff
        /*0af4*/ 	.word	0x00028c48
        /*0af8*/ 	.short	0x0100
        /*0afa*/ 	.byte	0x06
	.zero		1


	//   ....[6]....
        /*0afc*/ 	.word	0x000004e0
        /*0b00*/ 	.word	0x000000ff
        /*0b04*/ 	.word	0x00028c50
        /*0b08*/ 	.short	0x0100
        /*0b0a*/ 	.byte	0x08
	.zero		1


	//   ....[7]....
        /*0b0c*/ 	.word	0x000004f0
        /*0b10*/ 	.word	0x000000ff
        /*0b14*/ 	.word	0x00028c60
        /*0b18*/ 	.short	0x0100
        /*0b1a*/ 	.byte	0x08
	.zero		1


	//   ....[8]....
        /*0b1c*/ 	.word	0x00000500
        /*0b20*/ 	.word	0x000000ff
        /*0b24*/ 	.word	0x00028c58
        /*0b28*/ 	.short	0x0100
        /*0b2a*/ 	.byte	0x08
	.zero		1


	//   ....[9]....
        /*0b2c*/ 	.word	0x00000510
        /*0b30*/ 	.word	0x000000ff
        /*0b34*/ 	.word	0x00028c68
        /*0b38*/ 	.short	0x0100
        /*0b3a*/ 	.byte	0x08
	.zero		1


	//   ....[10]....
        /*0b3c*/ 	.word	0x00000600
        /*0b40*/ 	.word	0x000000ff
        /*0b44*/ 	.word	0x00028c70
        /*0b48*/ 	.short	0x0100
        /*0b4a*/ 	.byte	0x06
	.zero		1


	//   ....[11]....
        /*0b4c*/ 	.word	0x00000610
        /*0b50*/ 	.word	0x000000ff
        /*0b54*/ 	.word	0x00028c80
        /*0b58*/ 	.short	0x0100
        /*0b5a*/ 	.byte	0x06
	.zero		1


	//   ....[12]....
        /*0b5c*/ 	.word	0x00000620
        /*0b60*/ 	.word	0x000000ff
        /*0b64*/ 	.word	0x00028c78
        /*0b68*/ 	.short	0x0100
        /*0b6a*/ 	.byte	0x06
	.zero		1


	//   ....[13]....
        /*0b6c*/ 	.word	0x00000630
        /*0b70*/ 	.word	0x000000ff
        /*0b74*/ 	.word	0x00028c88
        /*0b78*/ 	.short	0x0100
        /*0b7a*/ 	.byte	0x06
	.zero		1


	//   ....[14]....
        /*0b7c*/ 	.word	0x00000760
        /*0b80*/ 	.word	0x000000ff
        /*0b84*/ 	.word	0x00028c90
        /*0b88*/ 	.short	0x0100
        /*0b8a*/ 	.byte	0x08
	.zero		1


	//   ....[15]....
        /*0b8c*/ 	.word	0x00000770
        /*0b90*/ 	.word	0x000000ff
        /*0b94*/ 	.word	0x00028ca0
        /*0b98*/ 	.short	0x0100
        /*0b9a*/ 	.byte	0x08
	.zero		1


	//   ....[16]....
        /*0b9c*/ 	.word	0x00000780
        /*0ba0*/ 	.word	0x000000ff
        /*0ba4*/ 	.word	0x00028c98
        /*0ba8*/ 	.short	0x0100
        /*0baa*/ 	.byte	0x08
	.zero		1


	//   ....[17]....
        /*0bac*/ 	.word	0x00000790
        /*0bb0*/ 	.word	0x000000ff
        /*0bb4*/ 	.word	0x00028ca8
        /*0bb8*/ 	.short	0x0100
        /*0bba*/ 	.byte	0x08
	.zero		1


	//   ....[18]....
        /*0bbc*/ 	.word	0x000008c0
        /*0bc0*/ 	.word	0x000000ff
        /*0bc4*/ 	.word	0x00028cb0
        /*0bc8*/ 	.short	0x0100
        /*0bca*/ 	.byte	0x08
	.zero		1


	//   ....[19]....
        /*0bcc*/ 	.word	0x000008d0
        /*0bd0*/ 	.word	0x000000ff
        /*0bd4*/ 	.word	0x00028cc0
        /*0bd8*/ 	.short	0x0100
        /*0bda*/ 	.byte	0x08
	.zero		1


	//   ....[20]....
        /*0bdc*/ 	.word	0x000008e0
        /*0be0*/ 	.word	0x000000ff
        /*0be4*/ 	.word	0x00028cb8
        /*0be8*/ 	.short	0x0100
        /*0bea*/ 	.byte	0x08
	.zero		1


	//   ....[21]....
        /*0bec*/ 	.word	0x000008f0
        /*0bf0*/ 	.word	0x000000ff
        /*0bf4*/ 	.word	0x00028cc8
        /*0bf8*/ 	.short	0x0100
        /*0bfa*/ 	.byte	0x08
	.zero		1


	//   ....[22]....
        /*0bfc*/ 	.word	0x00002690
        /*0c00*/ 	.word	0x00000042
        /*0c04*/ 	.word	0x00028c90
        /*0c08*/ 	.short	0x010a
        /*0c0a*/ 	.byte	0x3f
	.zero		1


	//   ....[23]....
        /*0c0c*/ 	.word	0x00003010
        /*0c10*/ 	.word	0x00000042
        /*0c14*/ 	.word	0x00028c90
        /*0c18*/ 	.short	0x010a
        /*0c1a*/ 	.byte	0x3f
	.zero		1


	//   ....[24]....
        /*0c1c*/ 	.word	0x00003890
        /*0c20*/ 	.word	0x00000042
        /*0c24*/ 	.word	0x00028c90
        /*0c28*/ 	.short	0x010a
        /*0c2a*/ 	.byte	0x3f
	.zero		1


	//   ....[25]....
        /*0c2c*/ 	.word	0x00003a90
        /*0c30*/ 	.word	0x00000004
        /*0c34*/ 	.word	0x00000000
        /*0c38*/ 	.short	0x0101
        /*0c3a*/ 	.byte	0x3f
	.zero		1


	//   ....[26]....
        /*0c3c*/ 	.word	0x00003ad0
        /*0c40*/ 	.word	0x00000042
        /*0c44*/ 	.word	0x00028cb0
        /*0c48*/ 	.short	0x010a
        /*0c4a*/ 	.byte	0x3f
	.zero		1


	//   ....[27]....
        /*0c4c*/ 	.word	0x000040f0
        /*0c50*/ 	.word	0x00000042
        /*0c54*/ 	.word	0x00000000
        /*0c58*/ 	.short	0x0101
        /*0c5a*/ 	.byte	0x3f
	.zero		1


	//   ....[28]....
        /*0c5c*/ 	.word	0x000047c0
        /*0c60*/ 	.word	0x0000000d
        /*0c64*/ 	.word	0x00028c50
        /*0c68*/ 	.short	0x010a
        /*0c6a*/ 	.byte	0x3f
	.zero		1


	//   ....[29]....
        /*0c6c*/ 	.word	0x00004b60
        /*0c70*/ 	.word	0x00000000
        /*0c74*/ 	.word	0x00000000
        /*0c78*/ 	.short	0x0101
        /*0c7a*/ 	.byte	0x3f
	.zero		1


	//   ....[30]....
        /*0c7c*/ 	.word	0x000054b0
        /*0c80*/ 	.word	0x00000000
        /*0c84*/ 	.word	0x00028c50
        /*0c88*/ 	.short	0x010a
        /*0c8a*/ 	.byte	0x3f
	.zero		1


	//   ....[31]....
        /*0c8c*/ 	.word	0x00005500
        /*0c90*/ 	.word	0x00000000
        /*0c94*/ 	.word	0x00028c50
        /*0c98*/ 	.short	0x010a
        /*0c9a*/ 	.byte	0x3f
	.zero		1


	//   ....[32]....
        /*0c9c*/ 	.word	0x00005850
        /*0ca0*/ 	.word	0x00000000
        /*0ca4*/ 	.word	0x00000000
        /*0ca8*/ 	.short	0x0101
        /*0caa*/ 	.byte	0x3f
	.zero		1


	//   ....[33]....
        /*0cac*/ 	.word	0x000063d0
        /*0cb0*/ 	.word	0x00000002
        /*0cb4*/ 	.word	0x00028c00
        /*0cb8*/ 	.short	0x010a
        /*0cba*/ 	.byte	0x3f
	.zero		1


	//   ....[34]....
        /*0cbc*/ 	.word	0x00006420
        /*0cc0*/ 	.word	0x00000002
        /*0cc4*/ 	.word	0x00028c00
        /*0cc8*/ 	.short	0x010a
        /*0cca*/ 	.byte	0x3f
	.zero		1


	//   ....[35]....
        /*0ccc*/ 	.word	0x00006a40
        /*0cd0*/ 	.word	0x00000002
        /*0cd4*/ 	.word	0x00028c00
        /*0cd8*/ 	.short	0x010a
        /*0cda*/ 	.byte	0x3f
	.zero		1


	//   ....[36]....
        /*0cdc*/ 	.word	0x00007910
        /*0ce0*/ 	.word	0x00000002
        /*0ce4*/ 	.word	0x00028c00
        /*0ce8*/ 	.short	0x010a
        /*0cea*/ 	.byte	0x3f
	.zero		1


	//   ....[37]....
        /*0cec*/ 	.word	0x000086b0
        /*0cf0*/ 	.word	0x0000000f
        /*0cf4*/ 	.word	0x00028c30
        /*0cf8*/ 	.short	0x010a
        /*0cfa*/ 	.byte	0x3f
	.zero		1


	//   ....[38]....
        /*0cfc*/ 	.word	0x00008760
        /*0d00*/ 	.word	0x0000000f
        /*0d04*/ 	.word	0x00028c30
        /*0d08*/ 	.short	0x010a
        /*0d0a*/ 	.byte	0x3f
	.zero		1


	//   ....[39]....
        /*0d0c*/ 	.word	0x000093b0
        /*0d10*/ 	.word	0x0000000b
        /*0d14*/ 	.word	0x00000000
        /*0d18*/ 	.short	0x0101
        /*0d1a*/ 	.byte	0x3f
	.zero		1


	//   ....[40]....
        /*0d1c*/ 	.word	0x00009800
        /*0d20*/ 	.word	0x0000000f
        /*0d24*/ 	.word	0x00028c50
        /*0d28*/ 	.short	0x010a
        /*0d2a*/ 	.byte	0x3f
	.zero		1


	//   ....[41]....
        /*0d2c*/ 	.word	0x00009890
        /*0d30*/ 	.word	0x0000000f
        /*0d34*/ 	.word	0x00028c50
        /*0d38*/ 	.short	0x010a
        /*0d3a*/ 	.byte	0x3f
	.zero		1


	//   ....[42]....
        /*0d3c*/ 	.word	0x00009b40
        /*0d40*/ 	.word	0x0000000f
        /*0d44*/ 	.word	0x00000000
        /*0d48*/ 	.short	0x0101
        /*0d4a*/ 	.byte	0x3f
	.zero		1


	//   ....[43]....
        /*0d4c*/ 	.word	0x00009c50
        /*0d50*/ 	.word	0x000000d8
        /*0d54*/ 	.word	0x00028c30
        /*0d58*/ 	.short	0x010a
        /*0d5a*/ 	.byte	0x3f
	.zero		1


	//   ....[44]....
        /*0d5c*/ 	.word	0x00009d00
        /*0d60*/ 	.word	0x000000d8
        /*0d64*/ 	.word	0x00028c30
        /*0d68*/ 	.short	0x010a
        /*0d6a*/ 	.byte	0x3f
	.zero		1


	//   ....[45]....
        /*0d6c*/ 	.word	0x0000a200
        /*0d70*/ 	.word	0x0000000e
        /*0d74*/ 	.word	0x00000000
        /*0d78*/ 	.short	0x0101
        /*0d7a*/ 	.byte	0x3f
	.zero		1


	//   ....[46]....
        /*0d7c*/ 	.word	0x0000b260
        /*0d80*/ 	.word	0x000000d8
        /*0d84*/ 	.word	0x00028c50
        /*0d88*/ 	.short	0x010a
        /*0d8a*/ 	.byte	0x3f
	.zero		1


	//   ....[47]....
        /*0d8c*/ 	.word	0x0000b2b0
        /*0d90*/ 	.word	0x000000d8
        /*0d94*/ 	.word	0x00028c50
        /*0d98*/ 	.short	0x010a
        /*0d9a*/ 	.byte	0x3f
	.zero		1


	//   ....[48]....
        /*0d9c*/ 	.word	0x0000b590
        /*0da0*/ 	.word	0x000000d8
        /*0da4*/ 	.word	0x00000000
        /*0da8*/ 	.short	0x0101
        /*0daa*/ 	.byte	0x3f
	.zero		1


	//   ....[49]....
        /*0dac*/ 	.word	0x0000dba0
        /*0db0*/ 	.word	0x00000000
        /*0db4*/ 	.word	0x00000000
        /*0db8*/ 	.short	0x0101
        /*0dba*/ 	.byte	0x3f
	.zero		1


	//   ....[50]....
        /*0dbc*/ 	.word	0x00010150
        /*0dc0*/ 	.word	0x00000006
        /*0dc4*/ 	.word	0x00028c20
        /*0dc8*/ 	.short	0x010a
        /*0dca*/ 	.byte	0x3f
	.zero		1


	//   ....[51]....
        /*0dcc*/ 	.word	0x00010240
        /*0dd0*/ 	.word	0x00000005
        /*0dd4*/ 	.word	0x00028ca0
        /*0dd8*/ 	.short	0x010a
        /*0dda*/ 	.byte	0x3f
	.zero		1


	//   ....[52]....
        /*0ddc*/ 	.word	0x00010490
        /*0de0*/ 	.word	0x00000005
        /*0de4*/ 	.word	0x00028cc0
        /*0de8*/ 	.short	0x010a
        /*0dea*/ 	.byte	0x3f
	.zero		1


	//   ....[53]....
        /*0dec*/ 	.word	0x00010f10
        /*0df0*/ 	.word	0x00000005
        /*0df4*/ 	.word	0x00028ca0
        /*0df8*/ 	.short	0x010a
        /*0dfa*/ 	.byte	0x3f
	.zero		1


	//   ....[54]....
        /*0dfc*/ 	.word	0x00011150
        /*0e00*/ 	.word	0x00000005
        /*0e04*/ 	.word	0x00028cc0
        /*0e08*/ 	.short	0x010a
        /*0e0a*/ 	.byte	0x3f
	.zero		1


	//   ....[55]....
        /*0e0c*/ 	.word	0x00012470
        /*0e10*/ 	.word	0x00000000
        /*0e14*/ 	.word	0x00028c40
        /*0e18*/ 	.short	0x010a
        /*0e1a*/ 	.byte	0x3f
	.zero		1


	//   ....[56]....
        /*0e1c*/ 	.word	0x00013000
        /*0e20*/ 	.word	0x00000008
        /*0e24*/ 	.word	0x00028c00
        /*0e28*/ 	.short	0x0107
        /*0e2a*/ 	.byte	0x3f
	.zero		1


	//   ....[57]....
        /*0e2c*/ 	.word	0x00013100
        /*0e30*/ 	.word	0x00000002
        /*0e34*/ 	.word	0x00028c00
        /*0e38*/ 	.short	0x0101
        /*0e3a*/ 	.byte	0x3f
	.zero		1


	//   ....[58]....
        /*0e3c*/ 	.word	0x00013120
        /*0e40*/ 	.word	0x00000002
        /*0e44*/ 	.word	0x00028c20
        /*0e48*/ 	.short	0x010a
        /*0e4a*/ 	.byte	0x3f
	.zero		1


	//   ....[59]....
        /*0e4c*/ 	.word	0x00013230
        /*0e50*/ 	.word	0x00000003
        /*0e54*/ 	.word	0x00028c60
        /*0e58*/ 	.short	0x010a
        /*0e5a*/ 	.byte	0x3f
	.zero		1


	//   ....[60]....
        /*0e5c*/ 	.word	0x00013f40
        /*0e60*/ 	.word	0x00000003
        /*0e64*/ 	.word	0x00028c40
        /*0e68*/ 	.short	0x010a
        /*0e6a*/ 	.byte	0x3f
	.zero		1


	//   ....[61]....
        /*0e6c*/ 	.word	0x000141a0
        /*0e70*/ 	.word	0x00000003
        /*0e74*/ 	.word	0x00028c60
        /*0e78*/ 	.short	0x010a
        /*0e7a*/ 	.byte	0x3f
	.zero		1


	//   ....[62]....
        /*0e7c*/ 	.word	0x00014e40
        /*0e80*/ 	.word	0x00000004
        /*0e84*/ 	.word	0x00028c40
        /*0e88*/ 	.short	0x010a
        /*0e8a*/ 	.byte	0x3f
	.zero		1


	//   ....[63]....
        /*0e8c*/ 	.word	0x00015090
        /*0e90*/ 	.word	0x00000004
        /*0e94*/ 	.word	0x00028c60
        /*0e98*/ 	.short	0x010a
        /*0e9a*/ 	.byte	0x3f
	.zero		1


	//   ....[64]....
        /*0e9c*/ 	.word	0x00015ca0
        /*0ea0*/ 	.word	0x00000004
        /*0ea4*/ 	.word	0x00028c40
        /*0ea8*/ 	.short	0x010a
        /*0eaa*/ 	.byte	0x3f
	.zero		1


	//   ....[65]....
        /*0eac*/ 	.word	0x00015f00
        /*0eb0*/ 	.word	0x00000004
        /*0eb4*/ 	.word	0x00028c60
        /*0eb8*/ 	.short	0x010a
        /*0eba*/ 	.byte	0x3f
	.zero		1


	//   ....[66]....
        /*0ebc*/ 	.word	0x00017540
        /*0ec0*/ 	.word	0x00000000
        /*0ec4*/ 	.word	0x00028c20
        /*0ec8*/ 	.short	0x010a
        /*0eca*/ 	.byte	0x3f
	.zero		1


	//   ....[67]....
        /*0ecc*/ 	.word	0x000176f0
        /*0ed0*/ 	.word	0x00000006
        /*0ed4*/ 	.word	0x00000000
        /*0ed8*/ 	.short	0x010a
        /*0eda*/ 	.byte	0x3f
	.zero		1


	//   ....[68]....
        /*0edc*/ 	.word	0x00017760
        /*0ee0*/ 	.word	0x00000007
        /*0ee4*/ 	.word	0x00000000
        /*0ee8*/ 	.short	0x010a
        /*0eea*/ 	.byte	0x3f
	.zero		1


	//   ....[69]....
        /*0eec*/ 	.word	0x000177d0
        /*0ef0*/ 	.word	0x00000004
        /*0ef4*/ 	.word	0x00000000
        /*0ef8*/ 	.short	0x010a
        /*0efa*/ 	.byte	0x3f
	.zero		1


	//   ....[70]....
        /*0efc*/ 	.word	0x00017800
        /*0f00*/ 	.word	0x00000003
        /*0f04*/ 	.word	0x00000000
        /*0f08*/ 	.short	0x010a
        /*0f0a*/ 	.byte	0x3f
	.zero		1


	//   ....[71]....
        /*0f0c*/ 	.word	0x00017860
        /*0f10*/ 	.word	0x00000042
        /*0f14*/ 	.word	0x00028c90
        /*0f18*/ 	.short	0x010a
        /*0f1a*/ 	.byte	0x3f
	.zero		1


	//   ....[72]....
        /*0f1c*/ 	.word	0x000178b0
        /*0f20*/ 	.word	0x00000042
        /*0f24*/ 	.word	0x00028c90
        /*0f28*/ 	.short	0x010a
        /*0f2a*/ 	.byte	0x3f
	.zero		1


	//   ....[73]....
        /*0f2c*/ 	.word	0x00017900
        /*0f30*/ 	.word	0x00000042
        /*0f34*/ 	.word	0x00028c90
        /*0f38*/ 	.short	0x010a
        /*0f3a*/ 	.byte	0x3f
	.zero		1


	//   ....[74]....
        /*0f3c*/ 	.word	0x00017950
        /*0f40*/ 	.word	0x00000042
        /*0f44*/ 	.word	0x00028cb0
        /*0f48*/ 	.short	0x010a
        /*0f4a*/ 	.byte	0x3f
	.zero		1


	//   ....[75]....
        /*0f4c*/ 	.word	0x000179a0
        /*0f50*/ 	.word	0x0000000d
        /*0f54*/ 	.word	0x00028c50
        /*0f58*/ 	.short	0x010a
        /*0f5a*/ 	.byte	0x3f
	.zero		1


	//   ....[76]....
        /*0f5c*/ 	.word	0x000179f0
        /*0f60*/ 	.word	0x00000000
        /*0f64*/ 	.word	0x00028c50
        /*0f68*/ 	.short	0x010a
        /*0f6a*/ 	.byte	0x3f
	.zero		1


	//   ....[77]....
        /*0f6c*/ 	.word	0x00017c00
        /*0f70*/ 	.word	0x00000002
        /*0f74*/ 	.word	0x00028c00
        /*0f78*/ 	.short	0x010a
        /*0f7a*/ 	.byte	0x3f
	.zero		1


	//   ....[78]....
        /*0f7c*/ 	.word	0x00017e30
        /*0f80*/ 	.word	0x00000002
        /*0f84*/ 	.word	0x00028c00
        /*0f88*/ 	.short	0x010a
        /*0f8a*/ 	.byte	0x3f
	.zero		1


	//   ....[79]....
        /*0f8c*/ 	.word	0x00017e80
        /*0f90*/ 	.word	0x0000000f
        /*0f94*/ 	.word	0x00028c30
        /*0f98*/ 	.short	0x010a
        /*0f9a*/ 	.byte	0x3f
	.zero		1


	//   ....[80]....
        /*0f9c*/ 	.word	0x00017ed0
        /*0fa0*/ 	.word	0x0000000f
        /*0fa4*/ 	.word	0x00028c50
        /*0fa8*/ 	.short	0x010a
        /*0faa*/ 	.byte	0x3f
	.zero		1


	//   ....[81]....
        /*0fac*/ 	.word	0x00017f20
        /*0fb0*/ 	.word	0x000000d8
        /*0fb4*/ 	.word	0x00028c30
        /*0fb8*/ 	.short	0x010a
        /*0fba*/ 	.byte	0x3f
	.zero		1


	//   ....[82]....
        /*0fbc*/ 	.word	0x00017f70
        /*0fc0*/ 	.word	0x000000d8
        /*0fc4*/ 	.word	0x00028c50
        /*0fc8*/ 	.short	0x010a
        /*0fca*/ 	.byte	0x3f
	.zero		1


	//   ....[83]....
        /*0fcc*/ 	.word	0x00018120
        /*0fd0*/ 	.word	0x00000005
        /*0fd4*/ 	.word	0x00028c20
        /*0fd8*/ 	.short	0x010a
        /*0fda*/ 	.byte	0x3f
	.zero		1


	//   ....[84]....
        /*0fdc*/ 	.word	0x00018170
        /*0fe0*/ 	.word	0x00000005
        /*0fe4*/ 	.word	0x00028ca0
        /*0fe8*/ 	.short	0x010a
        /*0fea*/ 	.byte	0x3f
	.zero		1


	//   ....[85]....
        /*0fec*/ 	.word	0x000181c0
        /*0ff0*/ 	.word	0x00000005
        /*0ff4*/ 	.word	0x00028cc0
        /*0ff8*/ 	.short	0x010a
        /*0ffa*/ 	.byte	0x3f
	.zero		1


	//   ....[86]....
        /*0ffc*/ 	.word	0x00018210
        /*1000*/ 	.word	0x00000005
        /*1004*/ 	.word	0x00028ca0
        /*1008*/ 	.short	0x010a
        /*100a*/ 	.byte	0x3f
	.zero		1


	//   ....[87]....
        /*100c*/ 	.word	0x00018260
        /*1010*/ 	.word	0x00000005
        /*1014*/ 	.word	0x00028cc0
        /*1018*/ 	.short	0x010a
        /*101a*/ 	.byte	0x3f
	.zero		1


	//   ....[88]....
        /*101c*/ 	.word	0x00018400
        /*1020*/ 	.word	0x00000000
        /*1024*/ 	.word	0x00028c40
        /*1028*/ 	.short	0x010a
        /*102a*/ 	.byte	0x3f
	.zero		1


	//   ....[89]....
        /*102c*/ 	.word	0x00018980
        /*1030*/ 	.word	0x00000002
        /*1034*/ 	.word	0x00028c20
        /*1038*/ 	.short	0x010a
        /*103a*/ 	.byte	0x3f
	.zero		1


	//   ....[90]....
        /*103c*/ 	.word	0x000189d0
        /*1040*/ 	.word	0x00000003
        /*1044*/ 	.word	0x00028c60
        /*1048*/ 	.short	0x010a
        /*104a*/ 	.byte	0x3f
	.zero		1


	//   ....[91]....
        /*104c*/ 	.word	0x00018a20
        /*1050*/ 	.word	0x00000003
        /*1054*/ 	.word	0x00028c40
        /*1058*/ 	.short	0x010a
        /*105a*/ 	.byte	0x3f
	.zero		1


	//   ....[92]....
        /*105c*/ 	.word	0x00018a70
        /*1060*/ 	.word	0x00000003
        /*1064*/ 	.word	0x00028c60
        /*1068*/ 	.short	0x010a
        /*106a*/ 	.byte	0x3f
	.zero		1


	//   ....[93]....
        /*106c*/ 	.word	0x00018ac0
        /*1070*/ 	.word	0x00000004
        /*1074*/ 	.word	0x00028c40
        /*1078*/ 	.short	0x010a
        /*107a*/ 	.byte	0x3f
	.zero		1


	//   ....[94]....
        /*107c*/ 	.word	0x00018b10
        /*1080*/ 	.word	0x00000004
        /*1084*/ 	.word	0x00028c60
        /*1088*/ 	.short	0x010a
        /*108a*/ 	.byte	0x3f
	.zero		1


	//   ....[95]....
        /*108c*/ 	.word	0x00018b60
        /*1090*/ 	.word	0x00000004
        /*1094*/ 	.word	0x00028c40
        /*1098*/ 	.short	0x010a
        /*109a*/ 	.byte	0x3f
	.zero		1


	//   ....[96]....
        /*109c*/ 	.word	0x00018bb0
        /*10a0*/ 	.word	0x00000004
        /*10a4*/ 	.word	0x00028c60
        /*10a8*/ 	.short	0x010a
        /*10aa*/ 	.byte	0x3f
	.zero		1


	//   ....[97]....
        /*10ac*/ 	.word	0x00019600
        /*10b0*/ 	.word	0x00000000
        /*10b4*/ 	.word	0x00028c20
        /*10b8*/ 	.short	0x010a
        /*10ba*/ 	.byte	0x3f
	.zero		1


	//   ....[98]....
        /*10bc*/ 	.word	0x000197a0
        /*10c0*/ 	.word	0x00000006
        /*10c4*/ 	.word	0x00000000
        /*10c8*/ 	.short	0x010a
        /*10ca*/ 	.byte	0x3f
	.zero		1


	//   ....[99]....
        /*10cc*/ 	.word	0x000197f0
        /*10d0*/ 	.word	0x00000007
        /*10d4*/ 	.word	0x00000000
        /*10d8*/ 	.short	0x010a
        /*10da*/ 	.byte	0x3f
	.zero		1


	//   ....[100]....
        /*10dc*/ 	.word	0x00019840
        /*10e0*/ 	.word	0x00000004
        /*10e4*/ 	.word	0x00000000
        /*10e8*/ 	.short	0x010a
        /*10ea*/ 	.byte	0x3f
	.zero		1


	//----- nvinfo : EIATTR_NUM_MBARRIERS
	.align		4
.L_232:
        /*10ec*/ 	.byte	0x03, 0x38
        /*10ee*/ 	.short	0x0016


	//----- nvinfo : EIATTR_EXIT_INSTR_OFFSETS
	.align		4
        /*10f0*/ 	.byte	0x04, 0x1c
        /*10f2*/ 	.short	(.L_234 - .L_233)


	//   ....[0]....
.L_233:
        /*10f4*/ 	.word	0x00017850


	//----- nvinfo : EIATTR_MAX_THREADS
	.align		4
.L_234:
        /*10f8*/ 	.byte	0x04, 0x05
        /*10fa*/ 	.short	(.L_236 - .L_235)
.L_235:
        /*10fc*/ 	.word	0x00000180
        /*1100*/ 	.word	0x00000001
        /*1104*/ 	.word	0x00000001


	//----- nvinfo : EIATTR_CRS_STACK_SIZE
	.align		4
.L_236:
        /*1108*/ 	.byte	0x04, 0x1e
        /*110a*/ 	.short	(.L_238 - .L_237)
.L_237:
        /*110c*/ 	.word	0x00000000


	//----- nvinfo : EIATTR_CBANK_PARAM_SIZE
	.align		4
.L_238:
        /*1110*/ 	.byte	0x03, 0x19
        /*1112*/ 	.short	0x0af0


	//----- nvinfo : EIATTR_PARAM_CBANK
	.align		4
        /*1114*/ 	.byte	0x04, 0x0a
        /*1116*/ 	.short	(.L_240 - .L_239)
	.align		4
.L_239:
        /*1118*/ 	.word	index@(.nv.constant0._ZN7cutlass13device_kernelIN5flash11enable_sm90INS1_16FlashAttnFwdSm90INS1_25CollectiveMainloopFwdSm90ILi2EN4cute5tupleIJNS5_1CILi1EEES8_S8_EEENS6_IJNS7_ILi64EEESA_SA_EEELi512ENS_6half_tEfNS_4arch4Sm90ELb0ELb0ELb0ELb1ELb0ELb1ELb0ELb0ELb0ELb1ELb0ELb0EEENS1_21CollectiveEpilogueFwdINS6_IJSA_NS7_ILi512EEESA_EEES9_SC_SE_Li256ELb1ELb1ELb0ELb0EEENS1_36VarlenDynamicPersistentTileSchedulerILi64ELi64ELi256ELi128ELb0ELb1ELb1ELb0ELb1ELb1EEEEEEEEEvNT_6ParamsE)
        /*111c*/ 	.short	0x0210
        /*111e*/ 	.short	0x0af0


	//----- nvinfo : EIATTR_SW_WAR
	.align		4
.L_240:
        /*1120*/ 	.byte	0x04, 0x36
        /*1122*/ 	.short	(.L_242 - .L_241)
.L_241:
        /*1124*/ 	.word	0x00000008
.L_242:


//--------------------- .nv.info._ZN7cutlass13device_kernelIN5flash11enable_sm90INS1_16FlashAttnFwdSm90INS1_25CollectiveMainloopFwdSm90ILi2EN4cute5tupleIJNS5_1CILi1EEES8_S8_EEENS6_IJNS7_ILi64EEESA_SA_EEELi512ENS_6half_tEfNS_4arch4Sm90ELb0ELb0ELb0ELb1ELb0ELb0ELb1ELb0ELb0ELb1ELb0ELb0EEENS1_21CollectiveEpilogueFwdINS6_IJSA_NS7_ILi512EEESA_EEES9_SC_SE_Li256ELb1ELb1ELb0ELb0EEENS1_36VarlenDynamicPersistentTileSchedulerILi64ELi64ELi256ELi128ELb0ELb1ELb1ELb0ELb1ELb1EEEEEEEEEvNT_6ParamsE --------------------------
	.section	.nv.info._ZN7cutlass13device_kernelIN5flash11enable_sm90INS1_16FlashAttnFwdSm90INS1_25CollectiveMainloopFwdSm90ILi2EN4cute5tupleIJNS5_1CILi1EEES8_S8_EEENS6_IJNS7_ILi64EEESA_SA_EEELi512ENS_6half_tEfNS_4arch4Sm90ELb0ELb0ELb0ELb1ELb0ELb0ELb1ELb0ELb0ELb1ELb0ELb0EEENS1_21CollectiveEpilogueFwdINS6_IJSA_NS7_ILi512EEESA_EEES9_SC_SE_Li256ELb1ELb1ELb0ELb0EEENS1_36VarlenDynamicPersistentTileSchedulerILi64ELi64ELi256ELi128ELb0ELb1ELb1ELb0ELb1ELb1EEEEEEEEEvNT_6ParamsE,"",@"SHT_CUDA_INFO"
	.sectionflags	@""
	.align	4


	//----- nvinfo : EIATTR_CUDA_API_VERSION
	.align		4
        /*0000*/ 	.byte	0x04, 0x37
        /*0002*/ 	.short	(.L_244 - .L_243)
.L_243:
        /*0004*/ 	.word	0x00000082


	//----- nvinfo : EIATTR_KPARAM_INFO
	.align		4
.L_244:
        /*0008*/ 	.byte	0x04, 0x17
        /*000a*/ 	.short	(.L_246 - .L_245)
.L_245:
        /*000c*/ 	.word	0x00000000
        /*0010*/ 	.short	0x0000
        /*0012*/ 	.short	0x0070
        /*0014*/ 	.byte	0x00, 0xf0, 0x01, 0x2e


	//----- nvinfo : EIATTR_SPARSE_MMA_MASK
	.align		4
.L_246:
        /*0018*/ 	.byte	0x03, 0x50
        /*001a*/ 	.short	0x0000


	//----- nvinfo : EIATTR_MAXREG_COUNT
	.align		4
        /*001c*/ 	.byte	0x03, 0x1b
        /*001e*/ 	.short	0x00a8


	//----- nvinfo : EIATTR_NUM_BARRIERS
	.align		4
        /*0020*/ 	.byte	0x02, 0x4c
        /*0022*/ 	.byte	0x10
	.zero		1


	//----- nvinfo : EIATTR_EXTERNS
	.align		4
        /*0024*/ 	.byte	0x04, 0x0f
        /*0026*/ 	.short	(.L_248 - .L_247)


	//   ....[0]....
	.align		4
.L_247:
        /*0028*/ 	.word	index@(__assertfail)


	//----- nvinfo : EIATTR_ANNOTATIONS
	.align		4
.L_248:
        /*002c*/ 	.byte	0x04, 0x55
        /*002e*/ 	.short	(.L_250 - .L_249)


	//   ....[0]....
.L_249:
        /* <DEDUP_REMOVED lines=103> */


	//----- nvinfo : EIATTR_MERCURY_ISA_VERSION
	.align		4
.L_250:
        /*0690*/ 	.byte	0x03, 0x5f
        /*0692*/ 	.short	0x0101


	//----- nvinfo : EIATTR_UNUSED_LOAD_BYTE_OFFSET
	.align		4
        /*0694*/ 	.byte	0x04, 0x44
        /*0696*/ 	.short	(.L_252 - .L_251)


	//   ....[0]....
.L_251:
        /*0698*/ 	.word	0x00000a10
        /*069c*/ 	.word	0x0000fff0


	//   ....[1]....
        /*06a0*/ 	.word	0x00008b70
        /*06a4*/ 	.word	0x0000fff0


	//----- nvinfo : EIATTR_INT_WARP_WIDE_INSTR_OFFSETS
	.align		4
.L_252:
        /*06a8*/ 	.byte	0x04, 0x31
        /*06aa*/ 	.short	(.L_254 - .L_253)


	//   ....[0]....
.L_253:
        /*06ac*/ 	.word	0x00000130


	//   ....[1]....
        /*06b0*/ 	.word	0x00000170


	//   ....[2]....
        /*06b4*/ 	.word	0x000001e0


	//   ....[3]....
        /*06b8*/ 	.word	0x00000250


	//   ....[4]....
        /*06bc*/ 	.word	0x0000cc10


	//   ....[5]....
        /*06c0*/ 	.word	0x0000cc70


	//   ....[6]....
        /*06c4*/ 	.word	0x00012a50


	//   ....[7]....
        /*06c8*/ 	.word	0x00012ab0


	//----- nvinfo : EIATTR_COOP_GROUP_MASK_REGIDS
	.align		4
.L_254:
        /*06cc*/ 	.byte	0x04, 0x29
        /*06ce*/ 	.short	(.L_256 - .L_255)


	//   ....[0]....
.L_255:
        /*06d0*/ 	.word	0xffffffff


	//   ....[1]....
        /*06d4*/ 	.word	0xffffffff


	//   ....[2]....
        /*06d8*/ 	.word	0xffffffff


	//   ....[3]....
        /*06dc*/ 	.word	0xffffffff


	//   ....[4]....
        /*06e0*/ 	.word	0xffffffff


	//   ....[5]....
        /*06e4*/ 	.word	0xffffffff


	//   ....[6]....
        /*06e8*/ 	.word	0xffffffff


	//   ....[7]....
        /*06ec*/ 	.word	0xffffffff


	//   ....[8]....
        /*06f0*/ 	.word	0xffffffff


	//   ....[9]....
        /*06f4*/ 	.word	0xffffffff


	//   ....[10]....
        /*06f8*/ 	.word	0xffffffff


	//   ....[11]....
        /*06fc*/ 	.word	0xffffffff


	//   ....[12]....
        /*0700*/ 	.word	0xffffffff


	//   ....[13]....
        /*0704*/ 	.word	0xffffffff


	//   ....[14]....
        /*0708*/ 	.word	0xffffffff


	//   ....[15]....
        /*070c*/ 	.word	0xffffffff


	//   ....[16]....
        /*0710*/ 	.word	0xffffffff


	//   ....[17]....
        /*0714*/ 	.word	0xffffffff


	//   ....[18]....
        /*0718*/ 	.word	0xffffffff


	//   ....[19]....
        /*071c*/ 	.word	0xffffffff


	//   ....[20]....
        /*0720*/ 	.word	0xffffffff


	//   ....[21]....
        /*0724*/ 	.word	0xffffffff


	//   ....[22]....
        /*0728*/ 	.word	0xffffffff


	//   ....[23]....
        /*072c*/ 	.word	0xffffffff


	//   ....[24]....
        /*0730*/ 	.word	0xffffffff


	//   ....[25]....
        /*0734*/ 	.word	0xffffffff


	//   ....[26]....
        /*0738*/ 	.word	0xffffffff


	//   ....[27]....
        /*073c*/ 	.word	0xffffffff


	//   ....[28]....
        /*0740*/ 	.word	0xffffffff


	//   ....[29]....
        /*0744*/ 	.word	0xffffffff


	//   ....[30]....
        /*0748*/ 	.word	0xffffffff


	//   ....[31]....
        /*074c*/ 	.word	0xffffffff


	//   ....[32]....
        /*0750*/ 	.word	0xffffffff


	//   ....[33]....
        /*0754*/ 	.word	0xffffffff


	//   ....[34]....
        /*0758*/ 	.word	0xffffffff


	//   ....[35]....
        /*075c*/ 	.word	0xffffffff


	//   ....[36]....
        /*0760*/ 	.word	0xffffffff


	//   ....[37]....
        /*0764*/ 	.word	0xffffffff


	//   ....[38]....
        /*0768*/ 	.word	0xffffffff


	//   ....[39]....
        /*076c*/ 	.word	0xffffffff


	//   ....[40]....
        /*0770*/ 	.word	0xffffffff


	//   ....[41]....
        /*0774*/ 	.word	0xffffffff


	//   ....[42]....
        /*0778*/ 	.word	0xffffffff


	//   ....[43]....
        /*077c*/ 	.word	0xffffffff


	//   ....[44]....
        /*0780*/ 	.word	0xffffffff


	//   ....[45]....
        /*0784*/ 	.word	0xffffffff


	//   ....[46]....
        /*0788*/ 	.word	0xffffffff


	//   ....[47]....
        /*078c*/ 	.word	0xffffffff


	//   ....[48]....
        /*0790*/ 	.word	0xffffffff


	//   ....[49]....
        /*0794*/ 	.word	0xffffffff


	//   ....[50]....
        /*0798*/ 	.word	0xffffffff


	//   ....[51]....
        /*079c*/ 	.word	0xffffffff


	//   ....[52]....
        /*07a0*/ 	.word	0xffffffff


	//   ....[53]....
        /*07a4*/ 	.word	0xffffffff


	//   ....[54]....
        /*07a8*/ 	.word	0xffffffff


	//   ....[55]....
        /*07ac*/ 	.word	0xffffffff


	//   ....[56]....
        /*07b0*/ 	.word	0xffffffff


	//   ....[57]....
        /*07b4*/ 	.word	0xffffffff


	//   ....[58]....
        /*07b8*/ 	.word	0xffffffff


	//   ....[59]....
        /*07bc*/ 	.word	0xffffffff


	//   ....[60]....
        /*07c0*/ 	.word	0xffffffff


	//   ....[61]....
        /*07c4*/ 	.word	0xffffffff


	//   ....[62]....
        /*07c8*/ 	.word	0xffffffff


	//   ....[63]....
        /*07cc*/ 	.word	0xffffffff


	//   ....[64]....
        /*07d0*/ 	.word	0xffffffff


	//   ....[65]....
        /*07d4*/ 	.word	0xffffffff


	//   ....[66]....
        /*07d8*/ 	.word	0xffffffff


	//   ....[67]....
        /*07dc*/ 	.word	0xffffffff


	//   ....[68]....
        /*07e0*/ 	.word	0xffffffff


	//   ....[69]....
        /*07e4*/ 	.word	0xffffffff


	//   ....[70]....
        /*07e8*/ 	.word	0xffffffff


	//   ....[71]....
        /*07ec*/ 	.word	0xffffffff


	//   ....[72]....
        /*07f0*/ 	.word	0xffffffff


	//   ....[73]....
        /*07f4*/ 	.word	0xffffffff


	//   ....[74]....
        /*07f8*/ 	.word	0xffffffff


	//   ....[75]....
        /*07fc*/ 	.word	0xffffffff


	//   ....[76]....
        /*0800*/ 	.word	0xffffffff


	//   ....[77]....
        /*0804*/ 	.word	0xffffffff


	//   ....[78]....
        /*0808*/ 	.word	0xffffffff


	//   ....[79]....
        /*080c*/ 	.word	0xffffffff


	//   ....[80]....
        /*0810*/ 	.word	0xffffffff


	//   ....[81]....
        /*0814*/ 	.word	0xffffffff


	//   ....[82]....
        /*0818*/ 	.word	0xffffffff


	//   ....[83]....
        /*081c*/ 	.word	0xffffffff


	//   ....[84]....
        /*0820*/ 	.word	0xffffffff


	//   ....[85]....
        /*0824*/ 	.word	0xffffffff


	//   ....[86]....
        /*0828*/ 	.word	0xffffffff


	//   ....[87]....
        /*082c*/ 	.word	0xffffffff


	//   ....[88]....
        /*0830*/ 	.word	0xffffffff


	//   ....[89]....
        /*0834*/ 	.word	0x0500000f


	//   ....[90]....
        /*0838*/ 	.word	0x0500000f


	//   ....[91]....
        /*083c*/ 	.word	0x0500000f


	//   ....[92]....
        /*0840*/ 	.word	0x0500000f


	//   ....[93]....
        /*0844*/ 	.word	0x0500000f


	//   ....[94]....
        /*0848*/ 	.word	0x0500000f


	//   ....[95]....
        /*084c*/ 	.word	0x0500000f


	//   ....[96]....
        /*0850*/ 	.word	0x0500000f


	//   ....[97]....
        /*0854*/ 	.word	0x0500000f


	//   ....[98]....
        /*0858*/ 	.word	0x0500000f


	//   ....[99]....
        /*085c*/ 	.word	0x0500000f


	//   ....[100]....
        /*0860*/ 	.word	0x0500000f


	//   ....[101]....
        /*0864*/ 	.word	0x0500000f


	//   ....[102]....
        /*0868*/ 	.word	0x0500000f


	//   ....[103]....
        /*086c*/ 	.word	0x0500000f


	//   ....[104]....
        /*0870*/ 	.word	0x0500000f


	//   ....[105]....
        /*0874*/ 	.word	0x0500000f


	//   ....[106]....
        /*0878*/ 	.word	0x0500000f


	//   ....[107]....
        /*087c*/ 	.word	0x0500000f


	//   ....[108]....
        /*0880*/ 	.word	0x0500000f


	//   ....[109]....
        /*0884*/ 	.word	0x0500000f


	//   ....[110]....
        /*0888*/ 	.word	0x0500000f


	//   ....[111]....
        /*088c*/ 	.word	0x0500000f


	//   ....[112]....
        /*0890*/ 	.word	0x0500000f


	//   ....[113]....
        /*0894*/ 	.word	0x0500000f


	//   ....[114]....
        /*0898*/ 	.word	0x0500000f


	//   ....[115]....
        /*089c*/ 	.word	0x0500000f


	//   ....[116]....
        /*08a0*/ 	.word	0x0500000f


	//   ....[117]....
        /*08a4*/ 	.word	0x0500000f


	//   ....[118]....
        /*08a8*/ 	.word	0x0500000f


	//   ....[119]....
        /*08ac*/ 	.word	0x0500000f


	//   ....[120]....
        /*08b0*/ 	.word	0x0500000f


	//   ....[121]....
        /*08b4*/ 	.word	0x0500000f


	//   ....[122]....
        /*08b8*/ 	.word	0x0500000f


	//   ....[123]....
        /*08bc*/ 	.word	0x0500000f


	//----- nvinfo : EIATTR_COOP_GROUP_INSTR_OFFSETS
	.align		4
.L_256:
        /*08c0*/ 	.byte	0x04, 0x28
        /*08c2*/ 	.short	(.L_258 - .L_257)


	//   ....[0]....
.L_257:
        /*08c4*/ 	.word	0x00000060


	//   ....[1]....
        /*08c8*/ 	.word	0x00000140


	//   ....[2]....
        /*08cc*/ 	.word	0x00000180


	//   ....[3]....
        /*08d0*/ 	.word	0x00000390


	//   ....[4]....
        /*08d4*/ 	.word	0x000004f0


	//   ....[5]....
        /*08d8*/ 	.word	0x00000610


	//   ....[6]....
        /*08dc*/ 	.word	0x00000770


	//   ....[7]....
        /*08e0*/ 	.word	0x00001800


	//   ....[8]....
        /*08e4*/ 	.word	0x00002f50


	//   ....[9]....
        /*08e8*/ 	.word	0x000036e0


	//   ....[10]....
        /*08ec*/ 	.word	0x00004ac0


	//   ....[11]....
        /*08f0*/ 	.word	0x00004b40


	//   ....[12]....
        /*08f4*/ 	.word	0x00004d70


	//   ....[13]....
        /*08f8*/ 	.word	0x00004df0


	//   ....[14]....
        /*08fc*/ 	.word	0x00005610


	//   ....[15]....
        /*0900*/ 	.word	0x00005b30


	//   ....[16]....
        /*0904*/ 	.word	0x00006c20


	//   ....[17]....
        /*0908*/ 	.word	0x00006c50


	//   ....[18]....
        /*090c*/ 	.word	0x00006f50


	//   ....[19]....
        /*0910*/ 	.word	0x00007120


	//   ....[20]....
        /*0914*/ 	.word	0x00008030


	//   ....[21]....
        /*0918*/ 	.word	0x00008070


	//   ....[22]....
        /*091c*/ 	.word	0x000080a0


	//   ....[23]....
        /*0920*/ 	.word	0x00008120


	//   ....[24]....
        /*0924*/ 	.word	0x00008150


	//   ....[25]....
        /*0928*/ 	.word	0x00009aa0


	//   ....[26]....
        /*092c*/ 	.word	0x0000a0d0


	//   ....[27]....
        /*0930*/ 	.word	0x0000a100


	//   ....[28]....
        /*0934*/ 	.word	0x0000a120


	//   ....[29]....
        /*0938*/ 	.word	0x0000a150


	//   ....[30]....
        /*093c*/ 	.word	0x0000a800


	//   ....[31]....
        /*0940*/ 	.word	0x0000a820


	//   ....[32]....
        /*0944*/ 	.word	0x0000aa50


	//   ....[33]....
        /*0948*/ 	.word	0x0000aa70


	//   ....[34]....
        /*094c*/ 	.word	0x0000b640


	//   ....[35]....
        /*0950*/ 	.word	0x0000b660


	//   ....[36]....
        /*0954*/ 	.word	0x0000b8a0


	//   ....[37]....
        /*0958*/ 	.word	0x0000b8c0


	//   ....[38]....
        /*095c*/ 	.word	0x0000bb60


	//   ....[39]....
        /*0960*/ 	.word	0x0000bd50


	//   ....[40]....
        /*0964*/ 	.word	0x0000bd80


	//   ....[41]....
        /*0968*/ 	.word	0x0000bdb0


	//   ....[42]....
        /*096c*/ 	.word	0x0000bde0


	//   ....[43]....
        /*0970*/ 	.word	0x0000be10


	//   ....[44]....
        /*0974*/ 	.word	0x0000be40


	//   ....[45]....
        /*0978*/ 	.word	0x0000bfb0


	//   ....[46]....
        /*097c*/ 	.word	0x0000bfe0


	//   ....[47]....
        /*0980*/ 	.word	0x0000c010


	//   ....[48]....
        /*0984*/ 	.word	0x0000c040


	//   ....[49]....
        /*0988*/ 	.word	0x0000c070


	//   ....[50]....
        /*098c*/ 	.word	0x0000c0a0


	//   ....[51]....
        /*0990*/ 	.word	0x0000c140


	//   ....[52]....
        /*0994*/ 	.word	0x0000c170


	//   ....[53]....
        /*0998*/ 	.word	0x0000c200


	//   ....[54]....
        /*099c*/ 	.word	0x0000d220


	//   ....[55]....
        /*09a0*/ 	.word	0x0000dda0


	//   ....[56]....
        /*09a4*/ 	.word	0x0000ddb0


	//   ....[57]....
        /*09a8*/ 	.word	0x0000ddd0


	//   ....[58]....
        /*09ac*/ 	.word	0x0000dea0


	//   ....[59]....
        /*09b0*/ 	.word	0x0000ded0


	//   ....[60]....
        /*09b4*/ 	.word	0x0000df30


	//   ....[61]....
        /*09b8*/ 	.word	0x0000df40


	//   ....[62]....
        /*09bc*/ 	.word	0x0000dfb0


	//   ....[63]....
        /*09c0*/ 	.word	0x0000e900


	//   ....[64]....
        /*09c4*/ 	.word	0x0000e910


	//   ....[65]....
        /*09c8*/ 	.word	0x0000ea40


	//   ....[66]....
        /*09cc*/ 	.word	0x0000ea70


	//   ....[67]....
        /*09d0*/ 	.word	0x0000ecf0


	//   ....[68]....
        /*09d4*/ 	.word	0x0000ed20


	//   ....[69]....
        /*09d8*/ 	.word	0x0000ee90


	//   ....[70]....
        /*09dc*/ 	.word	0x0000eea0


	//   ....[71]....
        /*09e0*/ 	.word	0x00012ce0


	//   ....[72]....
        /*09e4*/ 	.word	0x00012d10


	//   ....[73]....
        /*09e8*/ 	.word	0x00012d50


	//   ....[74]....
        /*09ec*/ 	.word	0x00012d80


	//   ....[75]....
        /*09f0*/ 	.word	0x00012db0


	//   ....[76]....
        /*09f4*/ 	.word	0x00012de0


	//   ....[77]....
        /*09f8*/ 	.word	0x00012e10


	//   ....[78]....
        /*09fc*/ 	.word	0x00012e40


	//   ....[79]....
        /*0a00*/ 	.word	0x00012fc0


	//   ....[80]....
        /*0a04*/ 	.word	0x00012ff0


	//   ....[81]....
        /*0a08*/ 	.word	0x00013020


	//   ....[82]....
        /*0a0c*/ 	.word	0x00013050


	//   ....[83]....
        /*0a10*/ 	.word	0x00013080


	//   ....[84]....
        /*0a14*/ 	.word	0x000130b0


	//   ....[85]....
        /*0a18*/ 	.word	0x00013170


	//   ....[86]....
        /*0a1c*/ 	.word	0x00013190


	//   ....[87]....
        /*0a20*/ 	.word	0x00013200


	//   ....[88]....
        /*0a24*/ 	.word	0x00013690


	//   ....[89]....
        /*0a28*/ 	.word	0x00013b80


	//   ....[90]....
        /*0a2c*/ 	.word	0x00013d00


	//   ....[91]....
        /*0a30*/ 	.word	0x00013d50


	//   ....[92]....
        /*0a34*/ 	.word	0x00013db0


	//   ....[93]....
        /*0a38*/ 	.word	0x00013e10


	//   ....[94]....
        /*0a3c*/ 	.word	0x00013f60


	//   ....[95]....
        /*0a40*/ 	.word	0x00014000


	//   ....[96]....
        /*0a44*/ 	.word	0x000140b0


	//   ....[97]....
        /*0a48*/ 	.word	0x00014190


	//   ....[98]....
        /*0a4c*/ 	.word	0x00014360


	//   ....[99]....
        /*0a50*/ 	.word	0x00014420


	//   ....[100]....
        /*0a54*/ 	.word	0x000146d0


	//   ....[101]....
        /*0a58*/ 	.word	0x000147f0


	//   ....[102]....
        /*0a5c*/ 	.word	0x000149c0


	//   ....[103]....
        /*0a60*/ 	.word	0x00014a90


	//   ....[104]....
        /*0a64*/ 	.word	0x00014c90


	//   ....[105]....
        /*0a68*/ 	.word	0x00014d20


	//   ....[106]....
        /*0a6c*/ 	.word	0x00015050


	//   ....[107]....
        /*0a70*/ 	.word	0x000150f0


	//   ....[108]....
        /*0a74*/ 	.word	0x00015210


	//   ....[109]....
        /*0a78*/ 	.word	0x00015290


	//   ....[110]....
        /*0a7c*/ 	.word	0x00015310


	//   ....[111]....
        /*0a80*/ 	.word	0x00015390


	//   ....[112]....
        /*0a84*/ 	.word	0x00015410


	//   ....[113]....
        /*0a88*/ 	.word	0x000154a0


	//   ....[114]....
        /*0a8c*/ 	.word	0x00015540


	//   ....[115]....
        /*0a90*/ 	.word	0x000155f0


	//   ....[116]....
        /*0a94*/ 	.word	0x00015670


	//   ....[117]....
        /*0a98*/ 	.word	0x000156f0


	//   ....[118]....
        /*0a9c*/ 	.word	0x00015770


	//   ....[119]....
        /*0aa0*/ 	.word	0x00015800


	//   ....[120]....
        /*0aa4*/ 	.word	0x00015880


	//   ....[121]....
        /*0aa8*/ 	.word	0x00015920


	//   ....[122]....
        /*0aac*/ 	.word	0x000159b0


	//   ....[123]....
        /*0ab0*/ 	.word	0x00015ae0


	//----- nvinfo : EIATTR_REG_RECONFIG
	.align		4
.L_258:
        /*0ab4*/ 	.byte	0x01, 0x54
	.zero		2


	//----- nvinfo : EIATTR_SYSCALL_OFFSETS
	.align		4
        /*0ab8*/ 	.byte	0x04, 0x46
        /*0aba*/ 	.short	(.L_260 - .L_259)


	//   ....[0]....
.L_259:
        /*0abc*/ 	.word	0x00003110


	//   ....[1]....
        /*0ac0*/ 	.word	0x0000ce10


	//   ....[2]....
        /*0ac4*/ 	.word	0x0000cf70


	//   ....[3]....
        /*0ac8*/ 	.word	0x0000d070


	//   ....[4]....
        /*0acc*/ 	.word	0x0000d980


	//   ....[5]....
        /*0ad0*/ 	.word	0x0000e2d0


	//----- nvinfo : EIATTR_MBARRIER_INSTR_OFFSETS
	.align		4
.L_260:
        /*0ad4*/ 	.byte	0x04, 0x39
        /*0ad6*/ 	.short	(.L_262 - .L_261)


	//   ....[0]....
.L_261:
        /*0ad8*/ 	.word	0x00000270
        /*0adc*/ 	.word	0x000000ff
        /*0ae0*/ 	.word	0x00038800
        /*0ae4*/ 	.short	0x0100
        /*0ae6*/ 	.byte	0x08
	.zero		1


	//   ....[1]....
        /*0ae8*/ 	.word	0x00000280
        /*0aec*/ 	.word	0x000000ff
        /*0af0*/ 	.word	0x00038810
        /*0af4*/ 	.short	0x0100
        /*0af6*/ 	.byte	0x08
	.zero		1


	//   ....[2]....
        /*0af8*/ 	.word	0x00000290
        /*0afc*/ 	.word	0x000000ff
        /*0b00*/ 	.word	0x00038820
        /*0b04*/ 	.short	0x0100
        /*0b06*/ 	.byte	0x08
	.zero		1


	//   ....[3]....
        /*0b08*/ 	.word	0x00000340
        /*0b0c*/ 	.word	0x000000ff
        /*0b10*/ 	.word	0x00038830
        /*0b14*/ 	.short	0x0100
        /*0b16*/ 	.byte	0x06
	.zero		1


	//   ....[4]....
        /*0b18*/ 	.word	0x00000350
        /*0b1c*/ 	.word	0x000000ff
        /*0b20*/ 	.word	0x00038840
        /*0b24*/ 	.short	0x0100
        /*0b26*/ 	.byte	0x06
	.zero		1


	//   ....[5]....
        /*0b28*/ 	.word	0x00000360
        /*0b2c*/ 	.word	0x000000ff
        /*0b30*/ 	.word	0x00038838
        /*0b34*/ 	.short	0x0100
        /*0b36*/ 	.byte	0x06
	.zero		1


	//   ....[6]....
        /*0b38*/ 	.word	0x00000370
        /*0b3c*/ 	.word	0x000000ff
        /*0b40*/ 	.word	0x00038848
        /*0b44*/ 	.short	0x0100
        /*0b46*/ 	.byte	0x06
	.zero		1


	//   ....[7]....
        /*0b48*/ 	.word	0x000004a0
        /*0b4c*/ 	.word	0x000000ff
        /*0b50*/ 	.word	0x00038850
        /*0b54*/ 	.short	0x0100
        /*0b56*/ 	.byte	0x08
	.zero		1


	//   ....[8]....
        /*0b58*/ 	.word	0x000004b0
        /*0b5c*/ 	.word	0x000000ff
        /*0b60*/ 	.word	0x00038860
        /*0b64*/ 	.short	0x0100
        /*0b66*/ 	.byte	0x08
	.zero		1


	//   ....[9]....
        /*0b68*/ 	.word	0x000004c0
        /*0b6c*/ 	.word	0x000000ff
        /*0b70*/ 	.word	0x00038858
        /*0b74*/ 	.short	0x0100
        /*0b76*/ 	.byte	0x08
	.zero		1


	//   ....[10]....
        /*0b78*/ 	.word	0x000004d0
        /*0b7c*/ 	.word	0x000000ff
        /*0b80*/ 	.word	0x00038868
        /*0b84*/ 	.short	0x0100
        /*0b86*/ 	.byte	0x08
	.zero		1


	//   ....[11]....
        /*0b88*/ 	.word	0x000005c0
        /*0b8c*/ 	.word	0x000000ff
        /*0b90*/ 	.word	0x00038870
        /*0b94*/ 	.short	0x0100
        /*0b96*/ 	.byte	0x06
	.zero		1


	//   ....[12]....
        /*0b98*/ 	.word	0x000005d0
        /*0b9c*/ 	.word	0x000000ff
        /*0ba0*/ 	.word	0x00038880
        /*0ba4*/ 	.short	0x0100
        /*0ba6*/ 	.byte	0x06
	.zero		1


	//   ....[13]....
        /*0ba8*/ 	.word	0x000005e0
        /*0bac*/ 	.word	0x000000ff
        /*0bb0*/ 	.word	0x00038878
        /*0bb4*/ 	.short	0x0100
        /*0bb6*/ 	.byte	0x06
	.zero		1


	//   ....[14]....
        /*0bb8*/ 	.word	0x000005f0
        /*0bbc*/ 	.word	0x000000ff
        /*0bc0*/ 	.word	0x00038888
        /*0bc4*/ 	.short	0x0100
        /*0bc6*/ 	.byte	0x06
	.zero		1


	//   ....[15]....
        /*0bc8*/ 	.word	0x00000720
        /*0bcc*/ 	.word	0x000000ff
        /*0bd0*/ 	.word	0x00038890
        /*0bd4*/ 	.short	0x0100
        /*0bd6*/ 	.byte	0x08
	.zero		1


	//   ....[16]....
        /*0bd8*/ 	.word	0x00000730
        /*0bdc*/ 	.word	0x000000ff
        /*0be0*/ 	.word	0x000388a0
        /*0be4*/ 	.short	0x0100
        /*0be6*/ 	.byte	0x08
	.zero		1


	//   ....[17]....
        /*0be8*/ 	.word	0x00000740
        /*0bec*/ 	.word	0x000000ff
        /*0bf0*/ 	.word	0x00038898
        /*0bf4*/ 	.short	0x0100
        /*0bf6*/ 	.byte	0x08
	.zero		1


	//   ....[18]....
        /*0bf8*/ 	.word	0x00000750
        /*0bfc*/ 	.word	0x000000ff
        /*0c00*/ 	.word	0x000388a8
        /*0c04*/ 	.short	0x0100
        /*0c06*/ 	.byte	0x08
	.zero		1


	//   ....[19]....
        /*0c08*/ 	.word	0x00000880
        /*0c0c*/ 	.word	0x000000ff
        /*0c10*/ 	.word	0x000388b0
        /*0c14*/ 	.short	0x0100
        /*0c16*/ 	.byte	0x08
	.zero		1


	//   ....[20]....
        /*0c18*/ 	.word	0x00000890
        /*0c1c*/ 	.word	0x000000ff
        /*0c20*/ 	.word	0x000388c0
        /*0c24*/ 	.short	0x0100
        /*0c26*/ 	.byte	0x08
	.zero		1


	//   ....[21]....
        /*0c28*/ 	.word	0x000008a0
        /*0c2c*/ 	.word	0x000000ff
        /*0c30*/ 	.word	0x000388b8
        /*0c34*/ 	.short	0x0100
        /*0c36*/ 	.byte	0x08
	.zero		1


	//   ....[22]....
        /*0c38*/ 	.word	0x000008b0
        /*0c3c*/ 	.word	0x000000ff
        /*0c40*/ 	.word	0x000388c8
        /*0c44*/ 	.short	0x0100
        /*0c46*/ 	.byte	0x08
	.zero		1


	//   ....[23]....
        /*0c48*/ 	.word	0x00001b60
        /*0c4c*/ 	.word	0x00000003
        /*0c50*/ 	.word	0x00000000
        /*0c54*/ 	.short	0x0101
        /*0c56*/ 	.byte	0x3f
	.zero		1


	//   ....[24]....
        /*0c58*/ 	.word	0x00002620
        /*0c5c*/ 	.word	0x00000003
        /*0c60*/ 	.word	0x00000000
        /*0c64*/ 	.short	0x0101
        /*0c66*/ 	.byte	0x3f
	.zero		1


	//   ....[25]....
        /*0c68*/ 	.word	0x00003170
        /*0c6c*/ 	.word	0x000000ff
        /*0c70*/ 	.word	0x00038800
        /*0c74*/ 	.short	0x010a
        /*0c76*/ 	.byte	0x25
	.zero		1


	//   ....[26]....
        /*0c78*/ 	.word	0x000031f0
        /*0c7c*/ 	.word	0x00000004
        /*0c80*/ 	.word	0x00038830
        /*0c84*/ 	.short	0x010a
        /*0c86*/ 	.byte	0x3f
	.zero		1


	//   ....[27]....
        /*0c88*/ 	.word	0x00003230
        /*0c8c*/ 	.word	0x00000004
        /*0c90*/ 	.word	0x00038830
        /*0c94*/ 	.short	0x010a
        /*0c96*/ 	.byte	0x3f
	.zero		1


	//   ....[28]....
        /*0c98*/ 	.word	0x000034b0
        /*0c9c*/ 	.word	0x000000ff
        /*0ca0*/ 	.word	0x00038810
        /*0ca4*/ 	.short	0x010a
        /*0ca6*/ 	.byte	0x25
	.zero		1


	//   ....[29]....
        /*0ca8*/ 	.word	0x000034f0
        /*0cac*/ 	.word	0x00000004
        /*0cb0*/ 	.word	0x00038850
        /*0cb4*/ 	.short	0x010a
        /*0cb6*/ 	.byte	0x3f
	.zero		1


	//   ....[30]....
        /*0cb8*/ 	.word	0x00003530
        /*0cbc*/ 	.word	0x00000004
        /*0cc0*/ 	.word	0x00038850
        /*0cc4*/ 	.short	0x010a
        /*0cc6*/ 	.byte	0x3f
	.zero		1


	//   ....[31]....
        /*0cc8*/ 	.word	0x00005040
        /*0ccc*/ 	.word	0x00000018
        /*0cd0*/ 	.word	0x00000000
        /*0cd4*/ 	.short	0x0101
        /*0cd6*/ 	.byte	0x3f
	.zero		1


	//   ....[32]....
        /*0cd8*/ 	.word	0x00005630
        /*0cdc*/ 	.word	0x00000004
        /*0ce0*/ 	.word	0x00000000
        /*0ce4*/ 	.short	0x0101
        /*0ce6*/ 	.byte	0x3f
	.zero		1


	//   ....[33]....
        /*0ce8*/ 	.word	0x00005750
        /*0cec*/ 	.word	0x000000ff
        /*0cf0*/ 	.word	0x00038830
        /*0cf4*/ 	.short	0x010a
        /*0cf6*/ 	.byte	0x05
	.zero		1


	//   ....[34]....
        /*0cf8*/ 	.word	0x00005790
        /*0cfc*/ 	.word	0x000000ff
        /*0d00*/ 	.word	0x00038830
        /*0d04*/ 	.short	0x010a
        /*0d06*/ 	.byte	0x05
	.zero		1


	//   ....[35]....
        /*0d08*/ 	.word	0x00005970
        /*0d0c*/ 	.word	0x000000ff
        /*0d10*/ 	.word	0x00038850
        /*0d14*/ 	.short	0x010a
        /*0d16*/ 	.byte	0x05
	.zero		1


	//   ....[36]....
        /*0d18*/ 	.word	0x000059b0
        /*0d1c*/ 	.word	0x000000ff
        /*0d20*/ 	.word	0x00038850
        /*0d24*/ 	.short	0x010a
        /*0d26*/ 	.byte	0x05
	.zero		1


	//   ....[37]....
        /*0d28*/ 	.word	0x00007500
        /*0d2c*/ 	.word	0x00000099
        /*0d30*/ 	.word	0x00000000
        /*0d34*/ 	.short	0x0101
        /*0d36*/ 	.byte	0x3f
	.zero		1


	//   ....[38]....
        /*0d38*/ 	.word	0x00008050
        /*0d3c*/ 	.word	0x000000b3
        /*0d40*/ 	.word	0x00000000
        /*0d44*/ 	.short	0x0101
        /*0d46*/ 	.byte	0x3f
	.zero		1


	//   ....[39]....
        /*0d48*/ 	.word	0x0000a810
        /*0d4c*/ 	.word	0x000000ff
        /*0d50*/ 	.word	0x00000000
        /*0d54*/ 	.short	0x0101
        /*0d56*/ 	.byte	0x04
	.zero		1


	//   ....[40]....
        /*0d58*/ 	.word	0x0000d4c0
        /*0d5c*/ 	.word	0x00000000
        /*0d60*/ 	.word	0x00038840
        /*0d64*/ 	.short	0x010a
        /*0d66*/ 	.byte	0x3f
	.zero		1


	//   ....[41]....
        /*0d68*/ 	.word	0x0000e070
        /*0d6c*/ 	.word	0x00000008
        /*0d70*/ 	.word	0x00038800
        /*0d74*/ 	.short	0x0107
        /*0d76*/ 	.byte	0x3f
	.zero		1


	//   ....[42]....
        /*0d78*/ 	.word	0x0000e120
        /*0d7c*/ 	.word	0x00000000
        /*0d80*/ 	.word	0x00038800
        /*0d84*/ 	.short	0x0101
        /*0d86*/ 	.byte	0x3f
	.zero		1


	//   ....[43]....
        /*0d88*/ 	.word	0x0000f0d0
        /*0d8c*/ 	.word	0x00000000
        /*0d90*/ 	.word	0x00038810
        /*0d94*/ 	.short	0x0107
        /*0d96*/ 	.byte	0x3f
	.zero		1


	//   ....[44]....
        /*0d98*/ 	.word	0x0000f1d0
        /*0d9c*/ 	.word	0x00000002
        /*0da0*/ 	.word	0x00038810
        /*0da4*/ 	.short	0x0101
        /*0da6*/ 	.byte	0x3f
	.zero		1


	//   ....[45]....
        /*0da8*/ 	.word	0x0000f1f0
        /*0dac*/ 	.word	0x00000002
        /*0db0*/ 	.word	0x00038820
        /*0db4*/ 	.short	0x010a
        /*0db6*/ 	.byte	0x3f
	.zero		1


	//   ....[46]....
        /*0db8*/ 	.word	0x0000f300
        /*0dbc*/ 	.word	0x00000003
        /*0dc0*/ 	.word	0x00038860
        /*0dc4*/ 	.short	0x010a
        /*0dc6*/ 	.byte	0x3f
	.zero		1


	//   ....[47]....
        /*0dc8*/ 	.word	0x00010010
        /*0dcc*/ 	.word	0x00000003
        /*0dd0*/ 	.word	0x00038840
        /*0dd4*/ 	.short	0x010a
        /*0dd6*/ 	.byte	0x3f
	.zero		1


	//   ....[48]....
        /*0dd8*/ 	.word	0x00010270
        /*0ddc*/ 	.word	0x00000003
        /*0de0*/ 	.word	0x00038860
        /*0de4*/ 	.short	0x010a
        /*0de6*/ 	.byte	0x3f
	.zero		1


	//   ....[49]....
        /*0de8*/ 	.word	0x00010f10
        /*0dec*/ 	.word	0x00000004
        /*0df0*/ 	.word	0x00038840
        /*0df4*/ 	.short	0x010a
        /*0df6*/ 	.byte	0x3f
	.zero		1


	//   ....[50]....
        /*0df8*/ 	.word	0x00011160
        /*0dfc*/ 	.word	0x00000004
        /*0e00*/ 	.word	0x00038860
        /*0e04*/ 	.short	0x010a
        /*0e06*/ 	.byte	0x3f
	.zero		1


	//   ....[51]....
        /*0e08*/ 	.word	0x00011d70
        /*0e0c*/ 	.word	0x00000004
        /*0e10*/ 	.word	0x00038840
        /*0e14*/ 	.short	0x010a
        /*0e16*/ 	.byte	0x3f
	.zero		1


	//   ....[52]....
        /*0e18*/ 	.word	0x00011fd0
        /*0e1c*/ 	.word	0x00000004
        /*0e20*/ 	.word	0x00038860
        /*0e24*/ 	.short	0x010a
        /*0e26*/ 	.byte	0x3f
	.zero		1


	//   ....[53]....
        /*0e28*/ 	.word	0x00013610
        /*0e2c*/ 	.word	0x00000009
        /*0e30*/ 	.word	0x00038820
        /*0e34*/ 	.short	0x010a
        /*0e36*/ 	.byte	0x3f
	.zero		1


	//   ....[54]....
        /*0e38*/ 	.word	0x00013780
        /*0e3c*/ 	.word	0x00000005
        /*0e40*/ 	.word	0x00000000
        /*0e44*/ 	.short	0x010a
        /*0e46*/ 	.byte	0x3f
	.zero		1


	//   ....[55]....
        /*0e48*/ 	.word	0x00013800
        /*0e4c*/ 	.word	0x00000007
        /*0e50*/ 	.word	0x00000000
        /*0e54*/ 	.short	0x010a
        /*0e56*/ 	.byte	0x3f
	.zero		1


	//   ....[56]....
        /*0e58*/ 	.word	0x00013840
        /*0e5c*/ 	.word	0x00000005
        /*0e60*/ 	.word	0x00000000
        /*0e64*/ 	.short	0x010a
        /*0e66*/ 	.byte	0x3f
	.zero		1


	//   ....[57]....
        /*0e68*/ 	.word	0x00013870
        /*0e6c*/ 	.word	0x00000003
        /*0e70*/ 	.word	0x00000000
        /*0e74*/ 	.short	0x010a
        /*0e76*/ 	.byte	0x3f
	.zero		1


	//   ....[58]....
        /*0e78*/ 	.word	0x000138e0
        /*0e7c*/ 	.word	0x00000000
        /*0e80*/ 	.word	0x00038800
        /*0e84*/ 	.short	0x010a
        /*0e86*/ 	.byte	0x3f
	.zero		1


	//   ....[59]....
        /*0e88*/ 	.word	0x00013930
        /*0e8c*/ 	.word	0x00000004
        /*0e90*/ 	.word	0x00038830
        /*0e94*/ 	.short	0x010a
        /*0e96*/ 	.byte	0x3f
	.zero		1


	//   ....[60]....
        /*0e98*/ 	.word	0x00013990
        /*0e9c*/ 	.word	0x00000006
        /*0ea0*/ 	.word	0x00038810
        /*0ea4*/ 	.short	0x010a
        /*0ea6*/ 	.byte	0x3f
	.zero		1


	//   ....[61]....
        /*0ea8*/ 	.word	0x000139e0
        /*0eac*/ 	.word	0x00000004
        /*0eb0*/ 	.word	0x00038850
        /*0eb4*/ 	.short	0x010a
        /*0eb6*/ 	.byte	0x3f
	.zero		1


	//   ....[62]....
        /*0eb8*/ 	.word	0x00013a40
        /*0ebc*/ 	.word	0x0000000a
        /*0ec0*/ 	.word	0x00038830
        /*0ec4*/ 	.short	0x010a
        /*0ec6*/ 	.byte	0x3f
	.zero		1


	//   ....[63]....
        /*0ec8*/ 	.word	0x00013aa0
        /*0ecc*/ 	.word	0x0000000a
        /*0ed0*/ 	.word	0x00038850
        /*0ed4*/ 	.short	0x010a
        /*0ed6*/ 	.byte	0x3f
	.zero		1


	//   ....[64]....
        /*0ed8*/ 	.word	0x00013c40
        /*0edc*/ 	.word	0x00000000
        /*0ee0*/ 	.word	0x00038840
        /*0ee4*/ 	.short	0x010a
        /*0ee6*/ 	.byte	0x3f
	.zero		1


	//   ....[65]....
        /*0ee8*/ 	.word	0x00014d70
        /*0eec*/ 	.word	0x00000002
        /*0ef0*/ 	.word	0x00038820
        /*0ef4*/ 	.short	0x010a
        /*0ef6*/ 	.byte	0x3f
	.zero		1


	//   ....[66]....
        /*0ef8*/ 	.word	0x00014dc0
        /*0efc*/ 	.word	0x00000003
        /*0f00*/ 	.word	0x00038860
        /*0f04*/ 	.short	0x010a
        /*0f06*/ 	.byte	0x3f
	.zero		1


	//   ....[67]....
        /*0f08*/ 	.word	0x00014e10
        /*0f0c*/ 	.word	0x00000003
        /*0f10*/ 	.word	0x00038840
        /*0f14*/ 	.short	0x010a
        /*0f16*/ 	.byte	0x3f
	.zero		1


	//   ....[68]....
        /*0f18*/ 	.word	0x00014e60
        /*0f1c*/ 	.word	0x00000003
        /*0f20*/ 	.word	0x00038860
        /*0f24*/ 	.short	0x010a
        /*0f26*/ 	.byte	0x3f
	.zero		1


	//   ....[69]....
        /*0f28*/ 	.word	0x00014eb0
        /*0f2c*/ 	.word	0x00000004
        /*0f30*/ 	.word	0x00038840
        /*0f34*/ 	.short	0x010a
        /*0f36*/ 	.byte	0x3f
	.zero		1


	//   ....[70]....
        /*0f38*/ 	.word	0x00014f00
        /*0f3c*/ 	.word	0x00000004
        /*0f40*/ 	.word	0x00038860
        /*0f44*/ 	.short	0x010a
        /*0f46*/ 	.byte	0x3f
	.zero		1


	//   ....[71]....
        /*0f48*/ 	.word	0x00014f50
        /*0f4c*/ 	.word	0x00000004
        /*0f50*/ 	.word	0x00038840
        /*0f54*/ 	.short	0x010a
        /*0f56*/ 	.byte	0x3f
	.zero		1


	//   ....[72]....
        /*0f58*/ 	.word	0x00014fa0
        /*0f5c*/ 	.word	0x00000004
        /*0f60*/ 	.word	0x00038860
        /*0f64*/ 	.short	0x010a
        /*0f66*/ 	.byte	0x3f
	.zero		1


	//   ....[73]....
        /*0f68*/ 	.word	0x00015a00
        /*0f6c*/ 	.word	0x00000009
        /*0f70*/ 	.word	0x00038820
        /*0f74*/ 	.short	0x010a
        /*0f76*/ 	.byte	0x3f
	.zero		1


	//   ....[74]....
        /*0f78*/ 	.word	0x00015ba0
        /*0f7c*/ 	.word	0x00000005
        /*0f80*/ 	.word	0x00000000
        /*0f84*/ 	.short	0x010a
        /*0f86*/ 	.byte	0x3f
	.zero		1


	//   ....[75]....
        /*0f88*/ 	.word	0x00015bf0
        /*0f8c*/ 	.word	0x00000007
        /*0f90*/ 	.word	0x00000000
        /*0f94*/ 	.short	0x010a
        /*0f96*/ 	.byte	0x3f
	.zero		1


	//   ....[76]....
        /*0f98*/ 	.word	0x00015c40
        /*0f9c*/ 	.word	0x00000005
        /*0fa0*/ 	.word	0x00000000
        /*0fa4*/ 	.short	0x010a
        /*0fa6*/ 	.byte	0x3f
	.zero		1


	//----- nvinfo : EIATTR_NUM_MBARRIERS
	.align		4
.L_262:
        /*0fa8*/ 	.byte	0x03, 0x38
        /*0faa*/ 	.short	0x0017


	//----- nvinfo : EIATTR_EXIT_INSTR_OFFSETS
	.align		4
        /*0fac*/ 	.byte	0x04, 0x1c
        /*0fae*/ 	.short	(.L_264 - .L_263)


	//   ....[0]....
.L_263:
        /*0fb0*/ 	.word	0x00000a40


	//   ....[1]....
        /*0fb4*/ 	.word	0x0000bb10


	//   ....[2]....
        /*0fb8*/ 	.word	0x000138c0


	//----- nvinfo : EIATTR_MAX_THREADS
	.align		4
.L_264:
        /*0fbc*/ 	.byte	0x04, 0x05
        /*0fbe*/ 	.short	(.L_266 - .L_265)
.L_265:
        /*0fc0*/ 	.word	0x00000180
        /*0fc4*/ 	.word	0x00000001
        /*0fc8*/ 	.word	0x00000001


	//----- nvinfo : EIATTR_CRS_STACK_SIZE
	.align		4
.L_266:
        /*0fcc*/ 	.byte	0x04, 0x1e
        /*0fce*/ 	.short	(.L_268 - .L_267)
.L_267:
        /*0fd0*/ 	.word	0x00000000


	//----- nvinfo : EIATTR_CBANK_PARAM_SIZE
	.align		4
.L_268:
        /*0fd4*/ 	.byte	0x03, 0x19
        /*0fd6*/ 	.short	0x0bf0


	//----- nvinfo : EIATTR_PARAM_CBANK
	.align		4
        /*0fd8*/ 	.byte	0x04, 0x0a
        /*0fda*/ 	.short	(.L_270 - .L_269)
	.align		4
.L_269:
        /*0fdc*/ 	.word	index@(.nv.constant0._ZN7cutlass13device_kernelIN5flash11enable_sm90INS1_16FlashAttnFwdSm90INS1_25CollectiveMainloopFwdSm90ILi2EN4cute5tupleIJNS5_1CILi1EEES8_S8_EEENS6_IJNS7_ILi64EEESA_SA_EEELi512ENS_6half_tEfNS_4arch4Sm90ELb0ELb0ELb0ELb1ELb0ELb0ELb1ELb0ELb0ELb1ELb0ELb0EEENS1_21CollectiveEpilogueFwdINS6_IJSA_NS7_ILi512EEESA_EEES9_SC_SE_Li256ELb1ELb1ELb0ELb0EEENS1_36VarlenDynamicPersistentTileSchedulerILi64ELi64ELi256ELi128ELb0ELb1ELb1ELb0ELb1ELb1EEEEEEEEEvNT_6ParamsE)
        /*0fe0*/ 	.short	0x0210
        /*0fe2*/ 	.short	0x0bf0


	//----- nvinfo : EIATTR_SW_WAR
	.align		4
.L_270:
        /*0fe4*/ 	.byte	0x04, 0x36
        /*0fe6*/ 	.short	(.L_272 - .L_271)
.L_271:
        /*0fe8*/ 	.word	0x00000008
.L_272:


//--------------------- .nv.info._ZN7cutlass13device_kernelIN5flash11enable_sm90INS1_16FlashAttnFwdSm90INS1_25CollectiveMainloopFwdSm90ILi2EN4cute5tupleIJNS5_1CILi1EEES8_S8_EEENS6_IJNS7_ILi64EEESA_SA_EEELi512ENS_6half_tEfNS_4arch4Sm90ELb0ELb0ELb0ELb1ELb0ELb1ELb1ELb0ELb0ELb1ELb0ELb0EEENS1_21CollectiveEpilogueFwdINS6_IJSA_NS7_ILi512EEESA_EEES9_SC_SE_Li256ELb1ELb1ELb0ELb0EEENS1_36VarlenDynamicPersistentTileSchedulerILi64ELi64ELi256ELi128ELb0ELb1ELb1ELb0ELb1ELb1EEEEEEEEEvNT_6ParamsE --------------------------
	.section	.nv.info._ZN7cutlass13device_kernelIN5flash11enable_sm90INS1_16FlashAttnFwdSm90INS1_25CollectiveMainloopFwdSm90ILi2EN4cute5tupleIJNS5_1CILi1EEES8_S8_EEENS6_IJNS7_ILi64EEESA_SA_EEELi512ENS_6half_tEfNS_4arch4Sm90ELb0ELb0ELb0ELb1ELb0ELb1ELb1ELb0ELb0ELb1ELb0ELb0EEENS1_21CollectiveEpilogueFwdINS6_IJSA_NS7_ILi512EEESA_EEES9_SC_SE_Li256ELb1ELb1ELb0ELb0EEENS1_36VarlenDynamicPersistentTileSchedulerILi64ELi64ELi256ELi128ELb0ELb1ELb1ELb0ELb1ELb1EEEEEEEEEvNT_6ParamsE,"",@"SHT_CUDA_INFO"
	.sectionflags	@""
	.align	4


	//----- nvinfo : EIATTR_CUDA_API_VERSION
	.align		4
        /*0000*/ 	.byte	0x04, 0x37
        /*0002*/ 	.short	(.L_274 - .L_273)
.L_273:
        /*0004*/ 	.word	0x00000082


	//----- nvinfo : EIATTR_KPARAM_INFO
	.align		4
.L_274:
        /*0008*/ 	.byte	0x04, 0x17
        /*000a*/ 	.short	(.L_276 - .L_275)
.L_275:
        /*000c*/ 	.word	0x00000000
        /*0010*/ 	.short	0x0000
        /*0012*/ 	.short	0x0070
        /*0014*/ 	.byte	0x00, 0xf0, 0x01, 0x2e


	//----- nvinfo : EIATTR_SPARSE_MMA_MASK
	.align		4
.L_276:
        /*0018*/ 	.byte	0x03, 0x50
        /*001a*/ 	.short	0x0000


	//----- nvinfo : EIATTR_MAXREG_COUNT
	.align		4
        /*001c*/ 	.byte	0x03, 0x1b
        /*001e*/ 	.short	0x00a8


	//----- nvinfo : EIATTR_NUM_BARRIERS
	.align		4
        /*0020*/ 	.byte	0x02, 0x4c
        /*0022*/ 	.byte	0x10
	.zero		1


	//----- nvinfo : EIATTR_EXTERNS
	.align		4
        /*0024*/ 	.byte	0x04, 0x0f
        /*0026*/ 	.short	(.L_278 - .L_277)


	//   ....[0]....
	.align		4
.L_277:
        /*0028*/ 	.word	index@(__assertfail)


	//----- nvinfo : EIATTR_ANNOTATIONS
	.align		4
.L_278:
        /*002c*/ 	.byte	0x04, 0x55
        /*002e*/ 	.short	(.L_280 - .L_279)


	//   ....[0]....
.L_279:
        /* <DEDUP_REMOVED lines=118> */


	//----- nvinfo : EIATTR_MERCURY_ISA_VERSION
	.align		4
.L_280:
        /*0780*/ 	.byte	0x03, 0x5f
        /*0782*/ 	.short	0x0101


	//----- nvinfo : EIATTR_UNUSED_LOAD_BYTE_OFFSET
	.align		4
        /*0784*/ 	.byte	0x04, 0x44
        /*0786*/ 	.short	(.L_282 - .L_281)


	//   ....[0]....
.L_281:
        /*0788*/ 	.word	0x00000ad0
        /*078c*/ 	.word	0x0000fff0


	//   ....[1]....
        /*0790*/ 	.word	0x0000f110
        /*0794*/ 	.word	0x0000fff0


	//----- nvinfo : EIATTR_INT_WARP_WIDE_INSTR_OFFSETS
	.align		4
.L_282:
        /*0798*/ 	.byte	0x04, 0x31
        /*079a*/ 	.short	(.L_284 - .L_283)


	//   ....[0]....
.L_283:
        /*079c*/ 	.word	0x00000190


	//   ....[1]....
        /*07a0*/ 	.word	0x000001d0


	//   ....[2]....
        /*07a4*/ 	.word	0x00000240


	//   ....[3]....
        /*07a8*/ 	.word	0x000002b0


	//   ....[4]....
        /*07ac*/ 	.word	0x00014d40


	//   ....[5]....
        /*07b0*/ 	.word	0x00014da0


	//   ....[6]....
        /*07b4*/ 	.word	0x0001ab80


	//   ....[7]....
        /*07b8*/ 	.word	0x0001abe0


	//----- nvinfo : EIATTR_COOP_GROUP_MASK_REGIDS
	.align		4
.L_284:
        /*07bc*/ 	.byte	0x04, 0x29
        /*07be*/ 	.short	(.L_286 - .L_285)


	//   ....[0]....
.L_285:
        /*07c0*/ 	.word	0xffffffff


	//   ....[1]....
        /*07c4*/ 	.word	0xffffffff


	//   ....[2]....
        /*07c8*/ 	.word	0xffffffff


	//   ....[3]....
        /*07cc*/ 	.word	0xffffffff


	//   ....[4]....
        /*07d0*/ 	.word	0xffffffff


	//   ....[5]....
        /*07d4*/ 	.word	0xffffffff


	//   ....[6]....
        /*07d8*/ 	.word	0xffffffff


	//   ....[7]....
        /*07dc*/ 	.word	0xffffffff


	//   ....[8]....
        /*07e0*/ 	.word	0xffffffff


	//   ....[9]....
        /*07e4*/ 	.word	0xffffffff


	//   ....[10]....
        /*07e8*/ 	.word	0xffffffff


	//   ....[11]....
        /*07ec*/ 	.word	0xffffffff


	//   ....[12]....
        /*07f0*/ 	.word	0xffffffff


	//   ....[13]....
        /*07f4*/ 	.word	0xffffffff


	//   ....[14]....
        /*07f8*/ 	.word	0xffffffff


	//   ....[15]....
        /*07fc*/ 	.word	0xffffffff


	//   ....[16]....
        /*0800*/ 	.word	0xffffffff


	//   ....[17]....
        /*0804*/ 	.word	0xffffffff


	//   ....[18]....
        /*0808*/ 	.word	0xffffffff


	//   ....[19]....
        /*080c*/ 	.word	0xffffffff


	//   ....[20]....
        /*0810*/ 	.word	0xffffffff


	//   ....[21]....
        /*0814*/ 	.word	0xffffffff


	//   ....[22]....
        /*0818*/ 	.word	0xffffffff


	//   ....[23]....
        /*081c*/ 	.word	0xffffffff


	//   ....[24]....
        /*0820*/ 	.word	0xffffffff


	//   ....[25]....
        /*0824*/ 	.word	0xffffffff


	//   ....[26]....
        /*0828*/ 	.word	0xffffffff


	//   ....[27]....
        /*082c*/ 	.word	0xffffffff


	//   ....[28]....
        /*0830*/ 	.word	0xffffffff


	//   ....[29]....
        /*0834*/ 	.word	0xffffffff


	//   ....[30]....
        /*0838*/ 	.word	0xffffffff


	//   ....[31]....
        /*083c*/ 	.word	0xffffffff


	//   ....[32]....
        /*0840*/ 	.word	0xffffffff


	//   ....[33]....
        /*0844*/ 	.word	0xffffffff


	//   ....[34]....
        /*0848*/ 	.word	0xffffffff


	//   ....[35]....
        /*084c*/ 	.word	0xffffffff


	//   ....[36]....
        /*0850*/ 	.word	0xffffffff


	//   ....[37]....
        /*0854*/ 	.word	0xffffffff


	//   ....[38]....
        /*0858*/ 	.word	0xffffffff


	//   ....[39]....
        /*085c*/ 	.word	0xffffffff


	//   ....[40]....
        /*0860*/ 	.word	0xffffffff


	//   ....[41]....
        /*0864*/ 	.word	0xffffffff


	//   ....[42]....
        /*0868*/ 	.word	0xffffffff


	//   ....[43]....
        /*086c*/ 	.word	0xffffffff


	//   ....[44]....
        /*0870*/ 	.word	0xffffffff


	//   ....[45]....
        /*0874*/ 	.word	0xffffffff


	//   ....[46]....
        /*0878*/ 	.word	0xffffffff


	//   ....[47]....
        /*087c*/ 	.word	0xffffffff


	//   ....[48]....
        /*0880*/ 	.word	0xffffffff


	//   ....[49]....
        /*0884*/ 	.word	0xffffffff


	//   ....[50]....
        /*0888*/ 	.word	0xffffffff


	//   ....[51]....
        /*088c*/ 	.word	0xffffffff


	//   ....[52]....
        /*0890*/ 	.word	0xffffffff


	//   ....[53]....
        /*0894*/ 	.word	0xffffffff


	//   ....[54]....
        /*0898*/ 	.word	0xffffffff


	//   ....[55]....
        /*089c*/ 	.word	0xffffffff


	//   ....[56]....
        /*08a0*/ 	.word	0xffffffff


	//   ....[57]....
        /*08a4*/ 	.word	0xffffffff


	//   ....[58]....
        /*08a8*/ 	.word	0xffffffff


	//   ....[59]....
        /*08ac*/ 	.word	0xffffffff


	//   ....[60]....
        /*08b0*/ 	.word	0xffffffff


	//   ....[61]....
        /*08b4*/ 	.word	0xffffffff


	//   ....[62]....
        /*08b8*/ 	.word	0xffffffff


	//   ....[63]....
        /*08bc*/ 	.word	0xffffffff


	//   ....[64]....
        /*08c0*/ 	.word	0xffffffff


	//   ....[65]....
        /*08c4*/ 	.word	0xffffffff


	//   ....[66]....
        /*08c8*/ 	.word	0xffffffff


	//   ....[67]....
        /*08cc*/ 	.word	0xffffffff


	//   ....[68]....
        /*08d0*/ 	.word	0xffffffff


	//   ....[69]....
        /*08d4*/ 	.word	0xffffffff


	//   ....[70]....
        /*08d8*/ 	.word	0xffffffff


	//   ....[71]....
        /*08dc*/ 	.word	0xffffffff


	//   ....[72]....
        /*08e0*/ 	.word	0xffffffff


	//   ....[73]....
        /*08e4*/ 	.word	0xffffffff


	//   ....[74]....
        /*08e8*/ 	.word	0xffffffff


	//   ....[75]....
        /*08ec*/ 	.word	0xffffffff


	//   ....[76]....
        /*08f0*/ 	.word	0xffffffff


	//   ....[77]....
        /*08f4*/ 	.word	0xffffffff


	//   ....[78]....
        /*08f8*/ 	.word	0xffffffff


	//   ....[79]....
        /*08fc*/ 	.word	0xffffffff


	//   ....[80]....
        /*0900*/ 	.word	0xffffffff


	//   ....[81]....
        /*0904*/ 	.word	0xffffffff


	//   ....[82]....
        /*0908*/ 	.word	0xffffffff


	//   ....[83]....
        /*090c*/ 	.word	0xffffffff


	//   ....[84]....
        /*0910*/ 	.word	0xffffffff


	//   ....[85]....
        /*0914*/ 	.word	0xffffffff


	//   ....[86]....
        /*0918*/ 	.word	0xffffffff


	//   ....[87]....
        /*091c*/ 	.word	0xffffffff


	//   ....[88]....
        /*0920*/ 	.word	0xffffffff


	//   ....[89]....
        /*0924*/ 	.word	0xffffffff


	//   ....[90]....
        /*0928*/ 	.word	0xffffffff


	//   ....[91]....
        /*092c*/ 	.word	0xffffffff


	//   ....[92]....
        /*0930*/ 	.word	0xffffffff


	//   ....[93]....
        /*0934*/ 	.word	0xffffffff


	//   ....[94]....
        /*0938*/ 	.word	0xffffffff


	//   ....[95]....
        /*093c*/ 	.word	0xffffffff


	//   ....[96]....
        /*0940*/ 	.word	0xffffffff


	//   ....[97]....
        /*0944*/ 	.word	0xffffffff


	//   ....[98]....
        /*0948*/ 	.word	0x0500000f


	//   ....[99]....
        /*094c*/ 	.word	0x0500000f


	//   ....[100]....
        /*0950*/ 	.word	0x0500000f


	//   ....[101]....
        /*0954*/ 	.word	0x0500000f


	//   ....[102]....
        /*0958*/ 	.word	0x0500000f


	//   ....[103]....
        /*095c*/ 	.word	0x0500000f


	//   ....[104]....
        /*0960*/ 	.word	0x0500000f


	//   ....[105]....
        /*0964*/ 	.word	0x0500000f


	//   ....[106]....
        /*0968*/ 	.word	0x0500000f


	//   ....[107]....
        /*096c*/ 	.word	0x0500000f


	//   ....[108]....
        /*0970*/ 	.word	0x0500000f


	//   ....[109]....
        /*0974*/ 	.word	0x0500000f


	//   ....[110]....
        /*0978*/ 	.word	0x0500000f


	//   ....[111]....
        /*097c*/ 	.word	0x0500000f


	//   ....[112]....
        /*0980*/ 	.word	0x0500000f


	//   ....[113]....
        /*0984*/ 	.word	0x0500000f


	//   ....[114]....
        /*0988*/ 	.word	0x0500000f


	//   ....[115]....
        /*098c*/ 	.word	0x0500000f


	//   ....[116]....
        /*0990*/ 	.word	0x0500000f


	//   ....[117]....
        /*0994*/ 	.word	0x0500000f


	//   ....[118]....
        /*0998*/ 	.word	0x0500000f


	//   ....[119]....
        /*099c*/ 	.word	0x0500000f


	//   ....[120]....
        /*09a0*/ 	.word	0x0500000f


	//   ....[121]....
        /*09a4*/ 	.word	0x0500000f


	//   ....[122]....
        /*09a8*/ 	.word	0x0500000f


	//   ....[123]....
        /*09ac*/ 	.word	0x0500000f


	//   ....[124]....
        /*09b0*/ 	.word	0x0500000f


	//   ....[125]....
        /*09b4*/ 	.word	0x0500000f


	//   ....[126]....
        /*09b8*/ 	.word	0x0500000f


	//   ....[127]....
        /*09bc*/ 	.word	0x0500000f


	//   ....[128]....
        /*09c0*/ 	.word	0x0500000f


	//   ....[129]....
        /*09c4*/ 	.word	0x0500000f


	//   ....[130]....
        /*09c8*/ 	.word	0x0500000f


	//   ....[131]....
        /*09cc*/ 	.word	0x0500000f


	//   ....[132]....
        /*09d0*/ 	.word	0x0500000f


	//   ....[133]....
        /*09d4*/ 	.word	0x0500000f


	//   ....[134]....
        /*09d8*/ 	.word	0x0500000f


	//   ....[135]....
        /*09dc*/ 	.word	0x0500000f


	//   ....[136]....
        /*09e0*/ 	.word	0x0500000f


	//   ....[137]....
        /*09e4*/ 	.word	0x0500000f


	//   ....[138]....
        /*09e8*/ 	.word	0x0500000f


	//   ....[139]....
        /*09ec*/ 	.word	0x0500000f


	//   ....[140]....
        /*09f0*/ 	.word	0x0500000f


	//   ....[141]....
        /*09f4*/ 	.word	0x0500000f


	//----- nvinfo : EIATTR_COOP_GROUP_INSTR_OFFSETS
	.align		4
.L_286:
        /*09f8*/ 	.byte	0x04, 0x28
        /*09fa*/ 	.short	(.L_288 - .L_287)


	//   ....[0]....
.L_287:
        /*09fc*/ 	.word	0x00000060


	//   ....[1]....
        /*0a00*/ 	.word	0x000001a0


	//   ....[2]....
        /*0a04*/ 	.word	0x000001e0


	//   ....[3]....
        /*0a08*/ 	.word	0x000003f0


	//   ....[4]....
        /*0a0c*/ 	.word	0x00000550


	//   ....[5]....
        /*0a10*/ 	.word	0x00000670


	//   ....[6]....
        /*0a14*/ 	.word	0x000007d0


	//   ....[7]....
        /*0a18*/ 	.word	0x000046c0


	//   ....[8]....
        /*0a1c*/ 	.word	0x00005fc0


	//   ....[9]....
        /*0a20*/ 	.word	0x00006580


	//   ....[10]....
        /*0a24*/ 	.word	0x00006590


	//   ....[11]....
        /*0a28*/ 	.word	0x000065a0


	//   ....[12]....
        /*0a2c*/ 	.word	0x000065b0


	//   ....[13]....
        /*0a30*/ 	.word	0x00007560


	//   ....[14]....
        /*0a34*/ 	.word	0x00007570


	//   ....[15]....
        /*0a38*/ 	.word	0x00007580


	//   ....[16]....
        /*0a3c*/ 	.word	0x00007590


	//   ....[17]....
        /*0a40*/ 	.word	0x00008c10


	//   ....[18]....
        /*0a44*/ 	.word	0x0000a6b0


	//   ....[19]....
        /*0a48*/ 	.word	0x0000a790


	//   ....[20]....
        /*0a4c*/ 	.word	0x0000a940


	//   ....[21]....
        /*0a50*/ 	.word	0x0000a9f0


	//   ....[22]....
        /*0a54*/ 	.word	0x0000b2c0


	//   ....[23]....
        /*0a58*/ 	.word	0x0000b940


	//   ....[24]....
        /*0a5c*/ 	.word	0x0000d2a0


	//   ....[25]....
        /*0a60*/ 	.word	0x0000d2b0


	//   ....[26]....
        /*0a64*/ 	.word	0x0000d2e0


	//   ....[27]....
        /*0a68*/ 	.word	0x0000d370


	//   ....[28]....
        /*0a6c*/ 	.word	0x0000e5e0


	//   ....[29]....
        /*0a70*/ 	.word	0x0000e630


	//   ....[30]....
        /*0a74*/ 	.word	0x0000e660


	//   ....[31]....
        /*0a78*/ 	.word	0x0000e6c0


	//   ....[32]....
        /*0a7c*/ 	.word	0x0000e6e0


	//   ....[33]....
        /*0a80*/ 	.word	0x000100c0


	//   ....[34]....
        /*0a84*/ 	.word	0x00010590


	//   ....[35]....
        /*0a88*/ 	.word	0x000105d0


	//   ....[36]....
        /*0a8c*/ 	.word	0x000105f0


	//   ....[37]....
        /*0a90*/ 	.word	0x00010610


	//   ....[38]....
        /*0a94*/ 	.word	0x00010c20


	//   ....[39]....
        /*0a98*/ 	.word	0x00010c80


	//   ....[40]....
        /*0a9c*/ 	.word	0x00010ef0


	//   ....[41]....
        /*0aa0*/ 	.word	0x00010f10


	//   ....[42]....
        /*0aa4*/ 	.word	0x00011a70


	//   ....[43]....
        /*0aa8*/ 	.word	0x00011a90


	//   ....[44]....
        /*0aac*/ 	.word	0x00011cc0


	//   ....[45]....
        /*0ab0*/ 	.word	0x00011ce0


	//   ....[46]....
        /*0ab4*/ 	.word	0x00011f80


	//   ....[47]....
        /*0ab8*/ 	.word	0x00012170


	//   ....[48]....
        /*0abc*/ 	.word	0x000121a0


	//   ....[49]....
        /*0ac0*/ 	.word	0x000121d0


	//   ....[50]....
        /*0ac4*/ 	.word	0x00012200


	//   ....[51]....
        /*0ac8*/ 	.word	0x00012230


	//   ....[52]....
        /*0acc*/ 	.word	0x00012260


	//   ....[53]....
        /*0ad0*/ 	.word	0x000123d0


	//   ....[54]....
        /*0ad4*/ 	.word	0x00012400


	//   ....[55]....
        /*0ad8*/ 	.word	0x00012430


	//   ....[56]....
        /*0adc*/ 	.word	0x00012460


	//   ....[57]....
        /*0ae0*/ 	.word	0x00012490


	//   ....[58]....
        /*0ae4*/ 	.word	0x000124c0


	//   ....[59]....
        /*0ae8*/ 	.word	0x00012560


	//   ....[60]....
        /*0aec*/ 	.word	0x00012590


	//   ....[61]....
        /*0af0*/ 	.word	0x00012620


	//   ....[62]....
        /*0af4*/ 	.word	0x000131e0


	//   ....[63]....
        /*0af8*/ 	.word	0x00015350


	//   ....[64]....
        /*0afc*/ 	.word	0x00015ed0


	//   ....[65]....
        /*0b00*/ 	.word	0x00015ee0


	//   ....[66]....
        /*0b04*/ 	.word	0x00015f00


	//   ....[67]....
        /*0b08*/ 	.word	0x00015fd0


	//   ....[68]....
        /*0b0c*/ 	.word	0x00016000


	//   ....[69]....
        /*0b10*/ 	.word	0x00016060


	//   ....[70]....
        /*0b14*/ 	.word	0x00016070


	//   ....[71]....
        /*0b18*/ 	.word	0x000160e0


	//   ....[72]....
        /*0b1c*/ 	.word	0x00016a30


	//   ....[73]....
        /*0b20*/ 	.word	0x00016a40


	//   ....[74]....
        /*0b24*/ 	.word	0x00016b80


	//   ....[75]....
        /*0b28*/ 	.word	0x00016b90


	//   ....[76]....
        /*0b2c*/ 	.word	0x00016e40


	//   ....[77]....
        /*0b30*/ 	.word	0x00016e50


	//   ....[78]....
        /*0b34*/ 	.word	0x00016fc0


	//   ....[79]....
        /*0b38*/ 	.word	0x00016fd0


	//   ....[80]....
        /*0b3c*/ 	.word	0x0001ae10


	//   ....[81]....
        /*0b40*/ 	.word	0x0001ae40


	//   ....[82]....
        /*0b44*/ 	.word	0x0001ae80


	//   ....[83]....
        /*0b48*/ 	.word	0x0001aeb0


	//   ....[84]....
        /*0b4c*/ 	.word	0x0001aee0


	//   ....[85]....
        /*0b50*/ 	.word	0x0001af10


	//   ....[86]....
        /*0b54*/ 	.word	0x0001af40


	//   ....[87]....
        /*0b58*/ 	.word	0x0001af70


	//   ....[88]....
        /*0b5c*/ 	.word	0x0001b0f0


	//   ....[89]....
        /*0b60*/ 	.word	0x0001b120


	//   ....[90]....
        /*0b64*/ 	.word	0x0001b150


	//   ....[91]....
        /*0b68*/ 	.word	0x0001b180


	//   ....[92]....
        /*0b6c*/ 	.word	0x0001b1b0


	//   ....[93]....
        /*0b70*/ 	.word	0x0001b1e0


	//   ....[94]....
        /*0b74*/ 	.word	0x0001b2a0


	//   ....[95]....
        /*0b78*/ 	.word	0x0001b2c0


	//   ....[96]....
        /*0b7c*/ 	.word	0x0001b330


	//   ....[97]....
        /*0b80*/ 	.word	0x0001b7d0


	//   ....[98]....
        /*0b84*/ 	.word	0x0001bc10


	//   ....[99]....
        /*0b88*/ 	.word	0x0001bca0


	//   ....[100]....
        /*0b8c*/ 	.word	0x0001bcf0


	//   ....[101]....
        /*0b90*/ 	.word	0x0001bd40


	//   ....[102]....
        /*0b94*/ 	.word	0x0001be20


	//   ....[103]....
        /*0b98*/ 	.word	0x0001beb0


	//   ....[104]....
        /*0b9c*/ 	.word	0x0001bf10


	//   ....[105]....
        /*0ba0*/ 	.word	0x0001bf70


	//   ....[106]....
        /*0ba4*/ 	.word	0x0001c210


	//   ....[107]....
        /*0ba8*/ 	.word	0x0001c500


	//   ....[108]....
        /*0bac*/ 	.word	0x0001c680


	//   ....[109]....
        /*0bb0*/ 	.word	0x0001c6d0


	//   ....[110]....
        /*0bb4*/ 	.word	0x0001c730


	//   ....[111]....
        /*0bb8*/ 	.word	0x0001c790


	//   ....[112]....
        /*0bbc*/ 	.word	0x0001c8e0


	//   ....[113]....
        /*0bc0*/ 	.word	0x0001c980


	//   ....[114]....
        /*0bc4*/ 	.word	0x0001ca30


	//   ....[115]....
        /*0bc8*/ 	.word	0x0001cb10


	//   ....[116]....
        /*0bcc*/ 	.word	0x0001cce0


	//   ....[117]....
        /*0bd0*/ 	.word	0x0001cda0


	//   ....[118]....
        /*0bd4*/ 	.word	0x0001d050


	//   ....[119]....
        /*0bd8*/ 	.word	0x0001d170


	//   ....[120]....
        /*0bdc*/ 	.word	0x0001d340


	//   ....[121]....
        /*0be0*/ 	.word	0x0001d410


	//   ....[122]....
        /*0be4*/ 	.word	0x0001d610


	//   ....[123]....
        /*0be8*/ 	.word	0x0001d6a0


	//   ....[124]....
        /*0bec*/ 	.word	0x0001d9d0


	//   ....[125]....
        /*0bf0*/ 	.word	0x0001da70


	//   ....[126]....
        /*0bf4*/ 	.word	0x0001db90


	//   ....[127]....
        /*0bf8*/ 	.word	0x0001dc10


	//   ....[128]....
        /*0bfc*/ 	.word	0x0001dc90


	//   ....[129]....
        /*0c00*/ 	.word	0x0001dd10


	//   ....[130]....
        /*0c04*/ 	.word	0x0001dd90


	//   ....[131]....
        /*0c08*/ 	.word	0x0001de20


	//   ....[132]....
        /*0c0c*/ 	.word	0x0001dec0


	//   ....[133]....
        /*0c10*/ 	.word	0x0001df70


	//   ....[134]....
        /*0c14*/ 	.word	0x0001dff0


	//   ....[135]....
        /*0c18*/ 	.word	0x0001e070


	//   ....[136]....
        /*0c1c*/ 	.word	0x0001e0f0


	//   ....[137]....
        /*0c20*/ 	.word	0x0001e180


	//   ....[138]....
        /*0c24*/ 	.word	0x0001e200


	//   ....[139]....
        /*0c28*/ 	.word	0x0001e2a0


	//   ....[140]....
        /*0c2c*/ 	.word	0x0001e330


	//   ....[141]....
        /*0c30*/ 	.word	0x0001e460


	//----- nvinfo : EIATTR_REG_RECONFIG
	.align		4
.L_288:
        /*0c34*/ 	.byte	0x01, 0x54
	.zero		2


	//----- nvinfo : EIATTR_SYSCALL_OFFSETS
	.align		4
        /*0c38*/ 	.byte	0x04, 0x46
        /*0c3a*/ 	.short	(.L_290 - .L_289)


	//   ....[0]....
.L_289:
        /*0c3c*/ 	.word	0x000019a0


	//   ....[1]....
        /*0c40*/ 	.word	0x00001af0


	//   ....[2]....
        /*0c44*/ 	.word	0x00006170


	//   ....[3]....
        /*0c48*/ 	.word	0x000064f0


	//   ....[4]....
        /*0c4c*/ 	.word	0x00014f40


	//   ....[5]....
        /*0c50*/ 	.word	0x000150a0


	//   ....[6]....
        /*0c54*/ 	.word	0x000151a0


	//   ....[7]....
        /*0c58*/ 	.word	0x00015ab0


	//   ....[8]....
        /*0c5c*/ 	.word	0x00016400


	//----- nvinfo : EIATTR_MBARRIER_INSTR_OFFSETS
	.align		4
.L_290:
        /*0c60*/ 	.byte	0x04, 0x39
        /*0c62*/ 	.short	(.L_292 - .L_291)


	//   ....[0]....
.L_291:
        /*0c64*/ 	.word	0x000002d0
        /*0c68*/ 	.word	0x000000ff
        /*0c6c*/ 	.word	0x00038800
        /*0c70*/ 	.short	0x0100
        /*0c72*/ 	.byte	0x08
	.zero		1


	//   ....[1]....
        /*0c74*/ 	.word	0x000002e0
        /*0c78*/ 	.word	0x000000ff
        /*0c7c*/ 	.word	0x00038810
        /*0c80*/ 	.short	0x0100
        /*0c82*/ 	.byte	0x08
	.zero		1


	//   ....[2]....
        /*0c84*/ 	.word	0x000002f0
        /*0c88*/ 	.word	0x000000ff
        /*0c8c*/ 	.word	0x00038820
        /*0c90*/ 	.short	0x0100
        /*0c92*/ 	.byte	0x08
	.zero		1


	//   ....[3]....
        /*0c94*/ 	.word	0x000003a0
        /*0c98*/ 	.word	0x000000ff
        /*0c9c*/ 	.word	0x00038830
        /*0ca0*/ 	.short	0x0100
        /*0ca2*/ 	.byte	0x06
	.zero		1


	//   ....[4]....
        /*0ca4*/ 	.word	0x000003b0
        /*0ca8*/ 	.word	0x000000ff
        /*0cac*/ 	.word	0x00038840
        /*0cb0*/ 	.short	0x0100
        /*0cb2*/ 	.byte	0x06
	.zero		1


	//   ....[5]....
        /*0cb4*/ 	.word	0x000003c0
        /*0cb8*/ 	.word	0x000000ff
        /*0cbc*/ 	.word	0x00038838
        /*0cc0*/ 	.short	0x0100
        /*0cc2*/ 	.byte	0x06
	.zero		1


	//   ....[6]....
        /*0cc4*/ 	.word	0x000003d0
        /*0cc8*/ 	.word	0x000000ff
        /*0ccc*/ 	.word	0x00038848
        /*0cd0*/ 	.short	0x0100
        /*0cd2*/ 	.byte	0x06
	.zero		1


	//   ....[7]....
        /*0cd4*/ 	.word	0x00000500
        /*0cd8*/ 	.word	0x000000ff
        /*0cdc*/ 	.word	0x00038850
        /*0ce0*/ 	.short	0x0100
        /*0ce2*/ 	.byte	0x08
	.zero		1


	//   ....[8]....
        /*0ce4*/ 	.word	0x00000510
        /*0ce8*/ 	.word	0x000000ff
        /*0cec*/ 	.word	0x00038860
        /*0cf0*/ 	.short	0x0100
        /*0cf2*/ 	.byte	0x08
	.zero		1


	//   ....[9]....
        /*0cf4*/ 	.word	0x00000520
        /*0cf8*/ 	.word	0x000000ff
        /*0cfc*/ 	.word	0x00038858
        /*0d00*/ 	.short	0x0100
        /*0d02*/ 	.byte	0x08
	.zero		1


	//   ....[10]....
        /*0d04*/ 	.word	0x00000530
        /*0d08*/ 	.word	0x000000ff
        /*0d0c*/ 	.word	0x00038868
        /*0d10*/ 	.short	0x0100
        /*0d12*/ 	.byte	0x08
	.zero		1


	//   ....[11]....
        /*0d14*/ 	.word	0x00000620
        /*0d18*/ 	.word	0x000000ff
        /*0d1c*/ 	.word	0x00038870
        /*0d20*/ 	.short	0x0100
        /*0d22*/ 	.byte	0x06
	.zero		1


	//   ....[12]....
        /*0d24*/ 	.word	0x00000630
        /*0d28*/ 	.word	0x000000ff
        /*0d2c*/ 	.word	0x00038880
        /*0d30*/ 	.short	0x0100
        /*0d32*/ 	.byte	0x06
	.zero		1


	//   ....[13]....
        /*0d34*/ 	.word	0x00000640
        /*0d38*/ 	.word	0x000000ff
        /*0d3c*/ 	.word	0x00038878
        /*0d40*/ 	.short	0x0100
        /*0d42*/ 	.byte	0x06
	.zero		1


	//   ....[14]....
        /*0d44*/ 	.word	0x00000650
        /*0d48*/ 	.word	0x000000ff
        /*0d4c*/ 	.word	0x00038888
        /*0d50*/ 	.short	0x0100
        /*0d52*/ 	.byte	0x06
	.zero		1


	//   ....[15]....
        /*0d54*/ 	.word	0x00000780
        /*0d58*/ 	.word	0x000000ff
        /*0d5c*/ 	.word	0x00038890
        /*0d60*/ 	.short	0x0100
        /*0d62*/ 	.byte	0x08
	.zero		1


	//   ....[16]....
        /*0d64*/ 	.word	0x00000790
        /*0d68*/ 	.word	0x000000ff
        /*0d6c*/ 	.word	0x000388a0
        /*0d70*/ 	.short	0x0100
        /*0d72*/ 	.byte	0x08
	.zero		1


	//   ....[17]....
        /*0d74*/ 	.word	0x000007a0
        /*0d78*/ 	.word	0x000000ff
        /*0d7c*/ 	.word	0x00038898
        /*0d80*/ 	.short	0x0100
        /*0d82*/ 	.byte	0x08
	.zero		1


	//   ....[18]....
        /*0d84*/ 	.word	0x000007b0
        /*0d88*/ 	.word	0x000000ff
        /*0d8c*/ 	.word	0x000388a8
        /*0d90*/ 	.short	0x0100
        /*0d92*/ 	.byte	0x08
	.zero		1


	//   ....[19]....
        /*0d94*/ 	.word	0x000008e0
        /*0d98*/ 	.word	0x000000ff
        /*0d9c*/ 	.word	0x000388b0
        /*0da0*/ 	.short	0x0100
        /*0da2*/ 	.byte	0x08
	.zero		1


	//   ....[20]....
        /*0da4*/ 	.word	0x000008f0
        /*0da8*/ 	.word	0x000000ff
        /*0dac*/ 	.word	0x000388c0
        /*0db0*/ 	.short	0x0100
        /*0db2*/ 	.byte	0x08
	.zero		1


	//   ....[21]....
        /*0db4*/ 	.word	0x00000900
        /*0db8*/ 	.word	0x000000ff
        /*0dbc*/ 	.word	0x000388b8
        /*0dc0*/ 	.short	0x0100
        /*0dc2*/ 	.byte	0x08
	.zero		1


	//   ....[22]....
        /*0dc4*/ 	.word	0x00000910
        /*0dc8*/ 	.word	0x000000ff
        /*0dcc*/ 	.word	0x000388c8
        /*0dd0*/ 	.short	0x0100
        /*0dd2*/ 	.byte	0x08
	.zero		1


	//   ....[23]....
        /*0dd4*/ 	.word	0x000026b0
        /*0dd8*/ 	.word	0x00000042
        /*0ddc*/ 	.word	0x00038890
        /*0de0*/ 	.short	0x010a
        /*0de2*/ 	.byte	0x3f
	.zero		1


	//   ....[24]....
        /*0de4*/ 	.word	0x00003030
        /*0de8*/ 	.word	0x00000042
        /*0dec*/ 	.word	0x00038890
        /*0df0*/ 	.short	0x010a
        /*0df2*/ 	.byte	0x3f
	.zero		1


	//   ....[25]....
        /*0df4*/ 	.word	0x000038b0
        /*0df8*/ 	.word	0x00000042
        /*0dfc*/ 	.word	0x00038890
        /*0e00*/ 	.short	0x010a
        /*0e02*/ 	.byte	0x3f
	.zero		1


	//   ....[26]....
        /*0e04*/ 	.word	0x00003ab0
        /*0e08*/ 	.word	0x00000004
        /*0e0c*/ 	.word	0x00000000
        /*0e10*/ 	.short	0x0101
        /*0e12*/ 	.byte	0x3f
	.zero		1


	//   ....[27]....
        /*0e14*/ 	.word	0x00003af0
        /*0e18*/ 	.word	0x00000042
        /*0e1c*/ 	.word	0x000388b0
        /*0e20*/ 	.short	0x010a
        /*0e22*/ 	.byte	0x3f
	.zero		1


	//   ....[28]....
        /*0e24*/ 	.word	0x00004110
        /*0e28*/ 	.word	0x00000042
        /*0e2c*/ 	.word	0x00000000
        /*0e30*/ 	.short	0x0101
        /*0e32*/ 	.byte	0x3f
	.zero		1


	//   ....[29]....
        /*0e34*/ 	.word	0x00004b00
        /*0e38*/ 	.word	0x00000000
        /*0e3c*/ 	.word	0x00000000
        /*0e40*/ 	.short	0x0101
        /*0e42*/ 	.byte	0x3f
	.zero		1


	//   ....[30]....
        /*0e44*/ 	.word	0x00005670
        /*0e48*/ 	.word	0x00000000
        /*0e4c*/ 	.word	0x00000000
        /*0e50*/ 	.short	0x0101
        /*0e52*/ 	.byte	0x3f
	.zero		1


	//   ....[31]....
        /*0e54*/ 	.word	0x00006200
        /*0e58*/ 	.word	0x00000002
        /*0e5c*/ 	.word	0x00038800
        /*0e60*/ 	.short	0x010a
        /*0e62*/ 	.byte	0x3f
	.zero		1


	//   ....[32]....
        /*0e64*/ 	.word	0x00006250
        /*0e68*/ 	.word	0x00000002
        /*0e6c*/ 	.word	0x00038800
        /*0e70*/ 	.short	0x010a
        /*0e72*/ 	.byte	0x3f
	.zero		1


	//   ....[33]....
        /*0e74*/ 	.word	0x00006870
        /*0e78*/ 	.word	0x00000002
        /*0e7c*/ 	.word	0x00038800
        /*0e80*/ 	.short	0x010a
        /*0e82*/ 	.byte	0x3f
	.zero		1


	//   ....[34]....
        /*0e84*/ 	.word	0x00007740
        /*0e88*/ 	.word	0x00000002
        /*0e8c*/ 	.word	0x00038800
        /*0e90*/ 	.short	0x010a
        /*0e92*/ 	.byte	0x3f
	.zero		1


	//   ....[35]....
        /*0e94*/ 	.word	0x000084f0
        /*0e98*/ 	.word	0x00000014
        /*0e9c*/ 	.word	0x00038830
        /*0ea0*/ 	.short	0x010a
        /*0ea2*/ 	.byte	0x3f
	.zero		1


	//   ....[36]....
        /*0ea4*/ 	.word	0x000085a0
        /*0ea8*/ 	.word	0x00000014
        /*0eac*/ 	.word	0x00038830
        /*0eb0*/ 	.short	0x010a
        /*0eb2*/ 	.byte	0x3f
	.zero		1


	//   ....[37]....
        /*0eb4*/ 	.word	0x000088b0
        /*0eb8*/ 	.word	0x00000002
        /*0ebc*/ 	.word	0x00038810
        /*0ec0*/ 	.short	0x010a
        /*0ec2*/ 	.byte	0x3f
	.zero		1


	//   ....[38]....
        /*0ec4*/ 	.word	0x00008900
        /*0ec8*/ 	.word	0x00000014
        /*0ecc*/ 	.word	0x00038850
        /*0ed0*/ 	.short	0x010a
        /*0ed2*/ 	.byte	0x3f
	.zero		1


	//   ....[39]....
        /*0ed4*/ 	.word	0x000089c0
        /*0ed8*/ 	.word	0x00000014
        /*0edc*/ 	.word	0x00038850
        /*0ee0*/ 	.short	0x010a
        /*0ee2*/ 	.byte	0x3f
	.zero		1


	//   ....[40]....
        /*0ee4*/ 	.word	0x0000ad20
        /*0ee8*/ 	.word	0x0000000e
        /*0eec*/ 	.word	0x00000000
        /*0ef0*/ 	.short	0x0101
        /*0ef2*/ 	.byte	0x3f
	.zero		1


	//   ....[41]....
        /*0ef4*/ 	.word	0x0000b2e0
        /*0ef8*/ 	.word	0x00000014
        /*0efc*/ 	.word	0x00000000
        /*0f00*/ 	.short	0x0101
        /*0f02*/ 	.byte	0x3f
	.zero		1


	//   ....[42]....
        /*0f04*/ 	.word	0x0000b3f0
        /*0f08*/ 	.word	0x0000000e
        /*0f0c*/ 	.word	0x00038830
        /*0f10*/ 	.short	0x010a
        /*0f12*/ 	.byte	0x3f
	.zero		1


	//   ....[43]....
        /*0f14*/ 	.word	0x0000b4a0
        /*0f18*/ 	.word	0x0000000e
        /*0f1c*/ 	.word	0x00038830
        /*0f20*/ 	.short	0x010a
        /*0f22*/ 	.byte	0x3f
	.zero		1


	//   ....[44]....
        /*0f24*/ 	.word	0x0000b710
        /*0f28*/ 	.word	0x0000000e
        /*0f2c*/ 	.word	0x00038850
        /*0f30*/ 	.short	0x010a
        /*0f32*/ 	.byte	0x3f
	.zero		1


	//   ....[45]....
        /*0f34*/ 	.word	0x0000b760
        /*0f38*/ 	.word	0x0000000e
        /*0f3c*/ 	.word	0x00038850
        /*0f40*/ 	.short	0x010a
        /*0f42*/ 	.byte	0x3f
	.zero		1


	//   ....[46]....
        /*0f44*/ 	.word	0x0000d690
        /*0f48*/ 	.word	0x000000a2
        /*0f4c*/ 	.word	0x00000000
        /*0f50*/ 	.short	0x0101
        /*0f52*/ 	.byte	0x3f
	.zero		1


	//   ....[47]....
        /*0f54*/ 	.word	0x0000e600
        /*0f58*/ 	.word	0x0000000e
        /*0f5c*/ 	.word	0x00000000
        /*0f60*/ 	.short	0x0101
        /*0f62*/ 	.byte	0x3f
	.zero		1


	//   ....[48]....
        /*0f64*/ 	.word	0x00010ca0
        /*0f68*/ 	.word	0x00000000
        /*0f6c*/ 	.word	0x00000000
        /*0f70*/ 	.short	0x0101
        /*0f72*/ 	.byte	0x3f
	.zero		1


	//   ....[49]....
        /*0f74*/ 	.word	0x000132d0
        /*0f78*/ 	.word	0x00000005
        /*0f7c*/ 	.word	0x00038820
        /*0f80*/ 	.short	0x010a
        /*0f82*/ 	.byte	0x3f
	.zero		1


	//   ....[50]....
        /*0f84*/ 	.word	0x000133c0
        /*0f88*/ 	.word	0x00000004
        /*0f8c*/ 	.word	0x000388a0
        /*0f90*/ 	.short	0x010a
        /*0f92*/ 	.byte	0x3f
	.zero		1


	//   ....[51]....
        /*0f94*/ 	.word	0x00013610
        /*0f98*/ 	.word	0x00000004
        /*0f9c*/ 	.word	0x000388c0
        /*0fa0*/ 	.short	0x010a
        /*0fa2*/ 	.byte	0x3f
	.zero		1


	//   ....[52]....
        /*0fa4*/ 	.word	0x00014090
        /*0fa8*/ 	.word	0x00000004
        /*0fac*/ 	.word	0x000388a0
        /*0fb0*/ 	.short	0x010a
        /*0fb2*/ 	.byte	0x3f
	.zero		1


	//   ....[53]....
        /*0fb4*/ 	.word	0x000142d0
        /*0fb8*/ 	.word	0x00000004
        /*0fbc*/ 	.word	0x000388c0
        /*0fc0*/ 	.short	0x010a
        /*0fc2*/ 	.byte	0x3f
	.zero		1


	//   ....[54]....
        /*0fc4*/ 	.word	0x000155f0
        /*0fc8*/ 	.word	0x00000000
        /*0fcc*/ 	.word	0x00038840
        /*0fd0*/ 	.short	0x010a
        /*0fd2*/ 	.byte	0x3f
	.zero		1


	//   ....[55]....
        /*0fd4*/ 	.word	0x000161a0
        /*0fd8*/ 	.word	0x00000008
        /*0fdc*/ 	.word	0x00038800
        /*0fe0*/ 	.short	0x0107
        /*0fe2*/ 	.byte	0x3f
	.zero		1


	//   ....[56]....
        /*0fe4*/ 	.word	0x00016250
        /*0fe8*/ 	.word	0x00000000
        /*0fec*/ 	.word	0x00038800
        /*0ff0*/ 	.short	0x0101
        /*0ff2*/ 	.byte	0x3f
	.zero		1


	//   ....[57]....
        /*0ff4*/ 	.word	0x00017200
        /*0ff8*/ 	.word	0x00000000
        /*0ffc*/ 	.word	0x00038810
        /*1000*/ 	.short	0x0107
        /*1002*/ 	.byte	0x3f
	.zero		1


	//   ....[58]....
        /*1004*/ 	.word	0x00017300
        /*1008*/ 	.word	0x00000002
        /*100c*/ 	.word	0x00038810
        /*1010*/ 	.short	0x0101
        /*1012*/ 	.byte	0x3f
	.zero		1


	//   ....[59]....
        /*1014*/ 	.word	0x00017320
        /*1018*/ 	.word	0x00000002
        /*101c*/ 	.word	0x00038820
        /*1020*/ 	.short	0x010a
        /*1022*/ 	.byte	0x3f
	.zero		1


	//   ....[60]....
        /*1024*/ 	.word	0x00017430
        /*1028*/ 	.word	0x00000003
        /*102c*/ 	.word	0x00038860
        /*1030*/ 	.short	0x010a
        /*1032*/ 	.byte	0x3f
	.zero		1


	//   ....[61]....
        /*1034*/ 	.word	0x00018140
        /*1038*/ 	.word	0x00000002
        /*103c*/ 	.word	0x00038840
        /*1040*/ 	.short	0x010a
        /*1042*/ 	.byte	0x3f
	.zero		1


	//   ....[62]....
        /*1044*/ 	.word	0x000183a0
        /*1048*/ 	.word	0x00000002
        /*104c*/ 	.word	0x00038860
        /*1050*/ 	.short	0x010a
        /*1052*/ 	.byte	0x3f
	.zero		1


	//   ....[63]....
        /*1054*/ 	.word	0x00019040
        /*1058*/ 	.word	0x00000002
        /*105c*/ 	.word	0x00038840
        /*1060*/ 	.short	0x010a
        /*1062*/ 	.byte	0x3f
	.zero		1


	//   ....[64]....
        /*1064*/ 	.word	0x00019290
        /*1068*/ 	.word	0x00000002
        /*106c*/ 	.word	0x00038860
        /*1070*/ 	.short	0x010a
        /*1072*/ 	.byte	0x3f
	.zero		1


	//   ....[65]....
        /*1074*/ 	.word	0x00019ea0
        /*1078*/ 	.word	0x00000002
        /*107c*/ 	.word	0x00038840
        /*1080*/ 	.short	0x010a
        /*1082*/ 	.byte	0x3f
	.zero		1


	//   ....[66]....
        /*1084*/ 	.word	0x0001a100
        /*1088*/ 	.word	0x00000002
        /*108c*/ 	.word	0x00038860
        /*1090*/ 	.short	0x010a
        /*1092*/ 	.byte	0x3f
	.zero		1


	//   ....[67]....
        /*1094*/ 	.word	0x0001b750
        /*1098*/ 	.word	0x00000000
        /*109c*/ 	.word	0x00038820
        /*10a0*/ 	.short	0x010a
        /*10a2*/ 	.byte	0x3f
	.zero		1


	//   ....[68]....
        /*10a4*/ 	.word	0x0001b900
        /*10a8*/ 	.word	0x00000006
        /*10ac*/ 	.word	0x00000000
        /*10b0*/ 	.short	0x010a
        /*10b2*/ 	.byte	0x3f
	.zero		1


	//   ....[69]....
        /*10b4*/ 	.word	0x0001b970
        /*10b8*/ 	.word	0x00000007
        /*10bc*/ 	.word	0x00000000
        /*10c0*/ 	.short	0x010a
        /*10c2*/ 	.byte	0x3f
	.zero		1


	//   ....[70]....
        /*10c4*/ 	.word	0x0001b9e0
        /*10c8*/ 	.word	0x00000004
        /*10cc*/ 	.word	0x00000000
        /*10d0*/ 	.short	0x010a
        /*10d2*/ 	.byte	0x3f
	.zero		1


	//   ....[71]....
        /*10d4*/ 	.word	0x0001ba10
        /*10d8*/ 	.word	0x00000003
        /*10dc*/ 	.word	0x00000000
        /*10e0*/ 	.short	0x010a
        /*10e2*/ 	.byte	0x3f
	.zero		1


	//   ....[72]....
        /*10e4*/ 	.word	0x0001ba70
        /*10e8*/ 	.word	0x00000042
        /*10ec*/ 	.word	0x00038890
        /*10f0*/ 	.short	0x010a
        /*10f2*/ 	.byte	0x3f
	.zero		1


	//   ....[73]....
        /*10f4*/ 	.word	0x0001bac0
        /*10f8*/ 	.word	0x00000042
        /*10fc*/ 	.word	0x00038890
        /*1100*/ 	.short	0x010a
        /*1102*/ 	.byte	0x3f
	.zero		1


	//   ....[74]....
        /*1104*/ 	.word	0x0001bb10
        /*1108*/ 	.word	0x00000042
        /*110c*/ 	.word	0x00038890
        /*1110*/ 	.short	0x010a
        /*1112*/ 	.byte	0x3f
	.zero		1


	//   ....[75]....
        /*1114*/ 	.word	0x0001bb60
        /*1118*/ 	.word	0x00000042
        /*111c*/ 	.word	0x000388b0
        /*1120*/ 	.short	0x010a
        /*1122*/ 	.byte	0x3f
	.zero		1


	//   ....[76]....
        /*1124*/ 	.word	0x0001bd70
        /*1128*/ 	.word	0x00000002
        /*112c*/ 	.word	0x00038800
        /*1130*/ 	.short	0x010a
        /*1132*/ 	.byte	0x3f
	.zero		1


	//   ....[77]....
        /*1134*/ 	.word	0x0001bfa0
        /*1138*/ 	.word	0x00000002
        /*113c*/ 	.word	0x00038800
        /*1140*/ 	.short	0x010a
        /*1142*/ 	.byte	0x3f
	.zero		1


	//   ....[78]....
        /*1144*/ 	.word	0x0001bff0
        /*1148*/ 	.word	0x00000014
        /*114c*/ 	.word	0x00038830
        /*1150*/ 	.short	0x010a
        /*1152*/ 	.byte	0x3f
	.zero		1


	//   ....[79]....
        /*1154*/ 	.word	0x0001c040
        /*1158*/ 	.word	0x00000002
        /*115c*/ 	.word	0x00038810
        /*1160*/ 	.short	0x010a
        /*1162*/ 	.byte	0x3f
	.zero		1


	//   ....[80]....
        /*1164*/ 	.word	0x0001c090
        /*1168*/ 	.word	0x00000014
        /*116c*/ 	.word	0x00038850
        /*1170*/ 	.short	0x010a
        /*1172*/ 	.byte	0x3f
	.zero		1


	//   ....[81]....
        /*1174*/ 	.word	0x0001c0e0
        /*1178*/ 	.word	0x0000000e
        /*117c*/ 	.word	0x00038830
        /*1180*/ 	.short	0x010a
        /*1182*/ 	.byte	0x3f
	.zero		1


	//   ....[82]....
        /*1184*/ 	.word	0x0001c130
        /*1188*/ 	.word	0x0000000e
        /*118c*/ 	.word	0x00038850
        /*1190*/ 	.short	0x010a
        /*1192*/ 	.byte	0x3f
	.zero		1


	//   ....[83]....
        /*1194*/ 	.word	0x0001c2e0
        /*1198*/ 	.word	0x00000004
        /*119c*/ 	.word	0x00038820
        /*11a0*/ 	.short	0x010a
        /*11a2*/ 	.byte	0x3f
	.zero		1


	//   ....[84]....
        /*11a4*/ 	.word	0x0001c330
        /*11a8*/ 	.word	0x00000004
        /*11ac*/ 	.word	0x000388a0
        /*11b0*/ 	.short	0x010a
        /*11b2*/ 	.byte	0x3f
	.zero		1


	//   ....[85]....
        /*11b4*/ 	.word	0x0001c380
        /*11b8*/ 	.word	0x00000004
        /*11bc*/ 	.word	0x000388c0
        /*11c0*/ 	.short	0x010a
        /*11c2*/ 	.byte	0x3f
	.zero		1


	//   ....[86]....
        /*11c4*/ 	.word	0x0001c3d0
        /*11c8*/ 	.word	0x00000004
        /*11cc*/ 	.word	0x000388a0
        /*11d0*/ 	.short	0x010a
        /*11d2*/ 	.byte	0x3f
	.zero		1


	//   ....[87]....
        /*11d4*/ 	.word	0x0001c420
        /*11d8*/ 	.word	0x00000004
        /*11dc*/ 	.word	0x000388c0
        /*11e0*/ 	.short	0x010a
        /*11e2*/ 	.byte	0x3f
	.zero		1


	//   ....[88]....
        /*11e4*/ 	.word	0x0001c5c0
        /*11e8*/ 	.word	0x00000000
        /*11ec*/ 	.word	0x00038840
        /*11f0*/ 	.short	0x010a
        /*11f2*/ 	.byte	0x3f
	.zero		1


	//   ....[89]....
        /*11f4*/ 	.word	0x0001d6f0
        /*11f8*/ 	.word	0x00000002
        /*11fc*/ 	.word	0x00038820
        /*1200*/ 	.short	0x010a
        /*1202*/ 	.byte	0x3f
	.zero		1


	//   ....[90]....
        /*1204*/ 	.word	0x0001d740
        /*1208*/ 	.word	0x00000003
        /*120c*/ 	.word	0x00038860
        /*1210*/ 	.short	0x010a
        /*1212*/ 	.byte	0x3f
	.zero		1


	//   ....[91]....
        /*1214*/ 	.word	0x0001d790
        /*1218*/ 	.word	0x00000002
        /*121c*/ 	.word	0x00038840
        /*1220*/ 	.short	0x010a
        /*1222*/ 	.byte	0x3f
	.zero		1


	//   ....[92]....
        /*1224*/ 	.word	0x0001d7e0
        /*1228*/ 	.word	0x00000002
        /*122c*/ 	.word	0x00038860
        /*1230*/ 	.short	0x010a
        /*1232*/ 	.byte	0x3f
	.zero		1


	//   ....[93]....
        /*1234*/ 	.word	0x0001d830
        /*1238*/ 	.word	0x00000002
        /*123c*/ 	.word	0x00038840
        /*1240*/ 	.short	0x010a
        /*1242*/ 	.byte	0x3f
	.zero		1


	//   ....[94]....
        /*1244*/ 	.word	0x0001d880
        /*1248*/ 	.word	0x00000002
        /*124c*/ 	.word	0x00038860
        /*1250*/ 	.short	0x010a
        /*1252*/ 	.byte	0x3f
	.zero		1


	//   ....[95]....
        /*1254*/ 	.word	0x0001d8d0
        /*1258*/ 	.word	0x00000002
        /*125c*/ 	.word	0x00038840
        /*1260*/ 	.short	0x010a
        /*1262*/ 	.byte	0x3f
	.zero		1


	//   ....[96]....
        /*1264*/ 	.word	0x0001d920
        /*1268*/ 	.word	0x00000002
        /*126c*/ 	.word	0x00038860
        /*1270*/ 	.short	0x010a
        /*1272*/ 	.byte	0x3f
	.zero		1


	//   ....[97]....
        /*1274*/ 	.word	0x0001e380
        /*1278*/ 	.word	0x00000000
        /*127c*/ 	.word	0x00038820
        /*1280*/ 	.short	0x010a
        /*1282*/ 	.byte	0x3f
	.zero		1


	//   ....[98]....
        /*1284*/ 	.word	0x0001e520
        /*1288*/ 	.word	0x00000006
        /*128c*/ 	.word	0x00000000
        /*1290*/ 	.short	0x010a
        /*1292*/ 	.byte	0x3f
	.zero		1


	//   ....[99]....
        /*1294*/ 	.word	0x0001e570
        /*1298*/ 	.word	0x00000007
        /*129c*/ 	.word	0x00000000
        /*12a0*/ 	.short	0x010a
        /*12a2*/ 	.byte	0x3f
	.zero		1


	//   ....[100]....
        /*12a4*/ 	.word	0x0001e5c0
        /*12a8*/ 	.word	0x00000004
        /*12ac*/ 	.word	0x00000000
        /*12b0*/ 	.short	0x010a
        /*12b2*/ 	.byte	0x3f
	.zero		1


	//----- nvinfo : EIATTR_NUM_MBARRIERS
	.align		4
.L_292:
        /*12b4*/ 	.byte	0x03, 0x38
        /*12b6*/ 	.short	0x0017


	//----- nvinfo : EIATTR_EXIT_INSTR_OFFSETS
	.align		4
        /*12b8*/ 	.byte	0x04, 0x1c
        /*12ba*/ 	.short	(.L_294 - .L_293)


	//   ....[0]....
.L_293:
        /*12bc*/ 	.word	0x0001ba60


	//----- nvinfo : EIATTR_MAX_THREADS
	.align		4
.L_294:
        /*12c0*/ 	.byte	0x04, 0x05
        /*12c2*/ 	.short	(.L_296 - .L_295)
.L_295:
        /*12c4*/ 	.word	0x00000180
        /*12c8*/ 	.word	0x00000001
        /*12cc*/ 	.word	0x00000001


	//----- nvinfo : EIATTR_CRS_STACK_SIZE
	.align		4
.L_296:
        /*12d0*/ 	.byte	0x04, 0x1e
        /*12d2*/ 	.short	(.L_298 - .L_297)
.L_297:
        /*12d4*/ 	.word	0x00000000


	//----- nvinfo : EIATTR_CBANK_PARAM_SIZE
	.align		4
.L_298:
        /*12d8*/ 	.byte	0x03, 0x19
        /*12da*/ 	.short	0x0bf0


	//----- nvinfo : EIATTR_PARAM_CBANK
	.align		4
        /*12dc*/ 	.byte	0x04, 0x0a
        /*12de*/ 	.short	(.L_300 - .L_299)
	.align		4
.L_299:
        /*12e0*/ 	.word	index@(.nv.constant0._ZN7cutlass13device_kernelIN5flash11enable_sm90INS1_16FlashAttnFwdSm90INS1_25CollectiveMainloopFwdSm90ILi2EN4cute5tupleIJNS5_1CILi1EEES8_S8_EEENS6_IJNS7_ILi64EEESA_SA_EEELi512ENS_6half_tEfNS_4arch4Sm90ELb0ELb0ELb0ELb1ELb0ELb1ELb1ELb0ELb0ELb1ELb0ELb0EEENS1_21CollectiveEpilogueFwdINS6_IJSA_NS7_ILi512EEESA_EEES9_SC_SE_Li256ELb1ELb1ELb0ELb0EEENS1_36VarlenDynamicPersistentTileSchedulerILi64ELi64ELi256ELi128ELb0ELb1ELb1ELb0ELb1ELb1EEEEEEEEEvNT_6ParamsE)
        /*12e4*/ 	.short	0x0210
        /*12e6*/ 	.short	0x0bf0


	//----- nvinfo : EIATTR_SW_WAR
	.align		4
.L_300:
        /*12e8*/ 	.byte	0x04, 0x36
        /*12ea*/ 	.short	(.L_302 - .L_301)
.L_301:
        /*12ec*/ 	.word	0x00000008
.L_302:


//--------------------- .nv.info._ZN7cutlass13device_kernelIN5flash11enable_sm90INS1_16FlashAttnFwdSm90INS1_25CollectiveMainloopFwdSm90ILi2EN4cute5tupleIJNS5_1CILi1EEES8_S8_EEENS6_IJNS7_ILi64EEESA_SA_EEELi512ENS_6half_tEfNS_4arch4Sm90ELb0ELb1ELb0ELb0ELb0ELb0ELb0ELb0ELb0ELb1ELb0ELb0EEENS1_21CollectiveEpilogueFwdINS6_IJSA_NS7_ILi512EEESA_EEES9_SC_SE_Li256ELb0ELb1ELb0ELb0EEENS1_30DynamicPersistentTileSchedulerILi256ELi128ELb0ELb1ELb1EEEEEEEEEvNT_6ParamsE --------------------------
	.section	.nv.info._ZN7cutlass13device_kernelIN5flash11enable_sm90INS1_16FlashAttnFwdSm90INS1_25CollectiveMainloopFwdSm90ILi2EN4cute5tupleIJNS5_1CILi1EEES8_S8_EEENS6_IJNS7_ILi64EEESA_SA_EEELi512ENS_6half_tEfNS_4arch4Sm90ELb0ELb1ELb0ELb0ELb0ELb0ELb0ELb0ELb0ELb1ELb0ELb0EEENS1_21CollectiveEpilogueFwdINS6_IJSA_NS7_ILi512EEESA_EEES9_SC_SE_Li256ELb0ELb1ELb0ELb0EEENS1_30DynamicPersistentTileSchedulerILi256ELi128ELb0ELb1ELb1EEEEEEEEEvNT_6ParamsE,"",@"SHT_CUDA_INFO"
	.sectionflags	@""
	.align	4


	//----- nvinfo : EIATTR_CUDA_API_VERSION
	.align		4
        /*0000*/ 	.byte	0x04, 0x37
        /*0002*/ 	.short	(.L_304 - .L_303)
.L_303:
        /*0004*/ 	.word	0x00000082


	//----- nvinfo : EIATTR_KPARAM_INFO
	.align		4
.L_304:
        /*0008*/ 	.byte	0x04, 0x17
        /*000a*/ 	.short	(.L_306 - .L_305)
.L_305:
        /*000c*/ 	.word	0x00000000
        /*0010*/ 	.short	0x0000
        /*0012*/ 	.short	0x0070
        /*0014*/ 	.byte	0x00, 0xf0, 0x01, 0x2a


	//----- nvinfo : EIATTR_SPARSE_MMA_MASK
	.align		4
.L_306:
        /*0018*/ 	.byte	0x03, 0x50
        /*001a*/ 	.short	0x0000


	//----- nvinfo : EIATTR_MAXREG_COUNT
	.align		4
        /*001c*/ 	.byte	0x03, 0x1b
        /*001e*/ 	.short	0x00a8


	//----- nvinfo : EIATTR_NUM_BARRIERS
	.align		4
        /*0020*/ 	.byte	0x02, 0x4c
        /*0022*/ 	.byte	0x10
	.zero		1


	//----- nvinfo : EIATTR_EXTERNS
	.align		4
        /*0024*/ 	.byte	0x04, 0x0f
        /*0026*/ 	.short	(.L_308 - .L_307)


	//   ....[0]....
	.align		4
.L_307:
        /*0028*/ 	.word	index@(__assertfail)


	//----- nvinfo : EIATTR_ANNOTATIONS
	.align		4
.L_308:
        /*002c*/ 	.byte	0x04, 0x55
        /*002e*/ 	.short	(.L_310 - .L_309)


	//   ....[0]....
.L_309:
        /* <DEDUP_REMOVED lines=24> */


	//----- nvinfo : EIATTR_MERCURY_ISA_VERSION
	.align		4
.L_310:
        /*01a0*/ 	.byte	0x03, 0x5f
        /*01a2*/ 	.short	0x0101


	//----- nvinfo : EIATTR_INT_WARP_WIDE_INSTR_OFFSETS
	.align		4
        /*01a4*/ 	.byte	0x04, 0x31
        /*01a6*/ 	.short	(.L_312 - .L_311)


	//   ....[0]....
.L_311:
        /*01a8*/ 	.word	0x00000130


	//   ....[1]....
        /*01ac*/ 	.word	0x00000170


	//   ....[2]....
        /*01b0*/ 	.word	0x000001e0


	//   ....[3]....
        /*01b4*/ 	.word	0x000104f0


	//   ....[4]....
        /*01b8*/ 	.word	0x00010580


	//   ....[5]....
        /*01bc*/ 	.word	0x00014ba0


	//   ....[6]....
        /*01c0*/ 	.word	0x00014c30


	//----- nvinfo : EIATTR_COOP_GROUP_MASK_REGIDS
	.align		4
.L_312:
        /*01c4*/ 	.byte	0x04, 0x29
        /*01c6*/ 	.short	(.L_314 - .L_313)


	//   ....[0]....
.L_313:
        /*01c8*/ 	.word	0xffffffff


	//   ....[1]....
        /*01cc*/ 	.word	0xffffffff


	//   ....[2]....
        /*01d0*/ 	.word	0xffffffff


	//   ....[3]....
        /*01d4*/ 	.word	0xffffffff


	//   ....[4]....
        /*01d8*/ 	.word	0xffffffff


	//   ....[5]....
        /*01dc*/ 	.word	0xffffffff


	//   ....[6]....
        /*01e0*/ 	.word	0xffffffff


	//   ....[7]....
        /*01e4*/ 	.word	0xffffffff


	//   ....[8]....
        /*01e8*/ 	.word	0xffffffff


	//   ....[9]....
        /*01ec*/ 	.word	0xffffffff


	//   ....[10]....
        /*01f0*/ 	.word	0xffffffff


	//   ....[11]....
        /*01f4*/ 	.word	0xffffffff


	//   ....[12]....
        /*01f8*/ 	.word	0xffffffff


	//   ....[13]....
        /*01fc*/ 	.word	0xffffffff


	//   ....[14]....
        /*0200*/ 	.word	0xffffffff


	//   ....[15]....
        /*0204*/ 	.word	0xffffffff


	//   ....[16]....
        /*0208*/ 	.word	0xffffffff


	//   ....[17]....
        /*020c*/ 	.word	0xffffffff


	//   ....[18]....
        /*0210*/ 	.word	0xffffffff


	//   ....[19]....
        /*0214*/ 	.word	0xffffffff


	//   ....[20]....
        /*0218*/ 	.word	0xffffffff


	//   ....[21]....
        /*021c*/ 	.word	0xffffffff


	//   ....[22]....
        /*0220*/ 	.word	0xffffffff


	//   ....[23]....
        /*0224*/ 	.word	0xffffffff


	//   ....[24]....
        /*0228*/ 	.word	0xffffffff


	//   ....[25]....
        /*022c*/ 	.word	0xffffffff


	//   ....[26]....
        /*0230*/ 	.word	0xffffffff


	//   ....[27]....
        /*0234*/ 	.word	0xffffffff


	//   ....[28]....
        /*0238*/ 	.word	0xffffffff


	//   ....[29]....
        /*023c*/ 	.word	0xffffffff


	//   ....[30]....
        /*0240*/ 	.word	0xffffffff


	//   ....[31]....
        /*0244*/ 	.word	0xffffffff


	//   ....[32]....
        /*0248*/ 	.word	0xffffffff


	//   ....[33]....
        /*024c*/ 	.word	0xffffffff


	//   ....[34]....
        /*0250*/ 	.word	0xffffffff


	//   ....[35]....
        /*0254*/ 	.word	0xffffffff


	//   ....[36]....
        /*0258*/ 	.word	0xffffffff


	//   ....[37]....
        /*025c*/ 	.word	0xffffffff


	//   ....[38]....
        /*0260*/ 	.word	0xffffffff


	//   ....[39]....
        /*0264*/ 	.word	0xffffffff


	//   ....[40]....
        /*0268*/ 	.word	0xffffffff


	//   ....[41]....
        /*026c*/ 	.word	0xffffffff


	//   ....[42]....
        /*0270*/ 	.word	0xffffffff


	//   ....[43]....
        /*0274*/ 	.word	0xffffffff


	//   ....[44]....
        /*0278*/ 	.word	0xffffffff


	//   ....[45]....
        /*027c*/ 	.word	0xffffffff


	//   ....[46]....
        /*0280*/ 	.word	0xffffffff


	//   ....[47]....
        /*0284*/ 	.word	0xffffffff


	//   ....[48]....
        /*0288*/ 	.word	0xffffffff


	//   ....[49]....
        /*028c*/ 	.word	0xffffffff


	//   ....[50]....
        /*0290*/ 	.word	0xffffffff


	//   ....[51]....
        /*0294*/ 	.word	0xffffffff


	//   ....[52]....
        /*0298*/ 	.word	0xffffffff


	//   ....[53]....
        /*029c*/ 	.word	0xffffffff


	//   ....[54]....
        /*02a0*/ 	.word	0xffffffff


	//   ....[55]....
        /*02a4*/ 	.word	0xffffffff


	//   ....[56]....
        /*02a8*/ 	.word	0xffffffff


	//   ....[57]....
        /*02ac*/ 	.word	0xffffffff


	//   ....[58]....
        /*02b0*/ 	.word	0xffffffff


	//   ....[59]....
        /*02b4*/ 	.word	0xffffffff


	//   ....[60]....
        /*02b8*/ 	.word	0xffffffff


	//   ....[61]....
        /*02bc*/ 	.word	0xffffffff


	//   ....[62]....
        /*02c0*/ 	.word	0xffffffff


	//   ....[63]....
        /*02c4*/ 	.word	0xffffffff


	//   ....[64]....
        /*02c8*/ 	.word	0x0500000f


	//   ....[65]....
        /*02cc*/ 	.word	0x0500000f


	//   ....[66]....
        /*02d0*/ 	.word	0x0500000f


	//   ....[67]....
        /*02d4*/ 	.word	0x0500000f


	//   ....[68]....
        /*02d8*/ 	.word	0x0500000f


	//   ....[69]....
        /*02dc*/ 	.word	0x0500000f


	//   ....[70]....
        /*02e0*/ 	.word	0x0500000f


	//   ....[71]....
        /*02e4*/ 	.word	0x0500000f


	//   ....[72]....
        /*02e8*/ 	.word	0x0500000f


	//   ....[73]....
        /*02ec*/ 	.word	0x0500000f


	//   ....[74]....
        /*02f0*/ 	.word	0x0500000f


	//----- nvinfo : EIATTR_COOP_GROUP_INSTR_OFFSETS
	.align		4
.L_314:
        /*02f4*/ 	.byte	0x04, 0x28
        /*02f6*/ 	.short	(.L_316 - .L_315)


	//   ....[0]....
.L_315:
        /*02f8*/ 	.word	0x00000060


	//   ....[1]....
        /*02fc*/ 	.word	0x00000140


	//   ....[2]....
        /*0300*/ 	.word	0x00000190


	//   ....[3]....
        /*0304*/ 	.word	0x00000380


	//   ....[4]....
        /*0308*/ 	.word	0x000004e0


	//   ....[5]....
        /*030c*/ 	.word	0x00000600


	//   ....[6]....
        /*0310*/ 	.word	0x00000760


	//   ....[7]....
        /*0314*/ 	.word	0x00001c10


	//   ....[8]....
        /*0318*/ 	.word	0x00003d20


	//   ....[9]....
        /*031c*/ 	.word	0x00004310


	//   ....[10]....
        /*0320*/ 	.word	0x00004650


	//   ....[11]....
        /*0324*/ 	.word	0x00005040


	//   ....[12]....
        /*0328*/ 	.word	0x000050f0


	//   ....[13]....
        /*032c*/ 	.word	0x000056c0


	//   ....[14]....
        /*0330*/ 	.word	0x00005760


	//   ....[15]....
        /*0334*/ 	.word	0x00005f70


	//   ....[16]....
        /*0338*/ 	.word	0x000063e0


	//   ....[17]....
        /*033c*/ 	.word	0x00006710


	//   ....[18]....
        /*0340*/ 	.word	0x00006df0


	//   ....[19]....
        /*0344*/ 	.word	0x00006eb0


	//   ....[20]....
        /*0348*/ 	.word	0x00007270


	//   ....[21]....
        /*034c*/ 	.word	0x00007330


	//   ....[22]....
        /*0350*/ 	.word	0x000084d0


	//   ....[23]....
        /*0354*/ 	.word	0x00008b80


	//   ....[24]....
        /*0358*/ 	.word	0x00008bb0


	//   ....[25]....
        /*035c*/ 	.word	0x00008de0


	//   ....[26]....
        /*0360*/ 	.word	0x00008fb0


	//   ....[27]....
        /*0364*/ 	.word	0x0000a020


	//   ....[28]....
        /*0368*/ 	.word	0x0000a340


	//   ....[29]....
        /*036c*/ 	.word	0x0000a640


	//   ....[30]....
        /*0370*/ 	.word	0x0000ad20


	//   ....[31]....
        /*0374*/ 	.word	0x0000ae20


	//   ....[32]....
        /*0378*/ 	.word	0x0000b0a0


	//   ....[33]....
        /*037c*/ 	.word	0x0000b1f0


	//   ....[34]....
        /*0380*/ 	.word	0x0000c400


	//   ....[35]....
        /*0384*/ 	.word	0x0000c440


	//   ....[36]....
        /*0388*/ 	.word	0x0000c480


	//   ....[37]....
        /*038c*/ 	.word	0x0000c4f0


	//   ....[38]....
        /*0390*/ 	.word	0x0000c520


	//   ....[39]....
        /*0394*/ 	.word	0x0000cfa0


	//   ....[40]....
        /*0398*/ 	.word	0x0000e260


	//   ....[41]....
        /*039c*/ 	.word	0x0000e290


	//   ....[42]....
        /*03a0*/ 	.word	0x0000e2c0


	//   ....[43]....
        /*03a4*/ 	.word	0x0000e2e0


	//   ....[44]....
        /*03a8*/ 	.word	0x0000e930


	//   ....[45]....
        /*03ac*/ 	.word	0x0000e940


	//   ....[46]....
        /*03b0*/ 	.word	0x0000eb70


	//   ....[47]....
        /*03b4*/ 	.word	0x0000eb90


	//   ....[48]....
        /*03b8*/ 	.word	0x0000f520


	//   ....[49]....
        /*03bc*/ 	.word	0x0000f540


	//   ....[50]....
        /*03c0*/ 	.word	0x0000f770


	//   ....[51]....
        /*03c4*/ 	.word	0x0000f790


	//   ....[52]....
        /*03c8*/ 	.word	0x0000fa50


	//   ....[53]....
        /*03cc*/ 	.word	0x00010ae0


	//   ....[54]....
        /*03d0*/ 	.word	0x00011420


	//   ....[55]....
        /*03d4*/ 	.word	0x00011430


	//   ....[56]....
        /*03d8*/ 	.word	0x000114f0


	//   ....[57]....
        /*03dc*/ 	.word	0x00011500


	//   ....[58]....
        /*03e0*/ 	.word	0x00011570


	//   ....[59]....
        /*03e4*/ 	.word	0x00011580


	//   ....[60]....
        /*03e8*/ 	.word	0x00011590


	//   ....[61]....
        /*03ec*/ 	.word	0x000115d0


	//   ....[62]....
        /*03f0*/ 	.word	0x00014d90


	//   ....[63]....
        /*03f4*/ 	.word	0x00014f80


	//   ....[64]....
        /*03f8*/ 	.word	0x00015630


	//   ....[65]....
        /*03fc*/ 	.word	0x00015790


	//   ....[66]....
        /*0400*/ 	.word	0x000157f0


	//   ....[67]....
        /*0404*/ 	.word	0x000158b0


	//   ....[68]....
        /*0408*/ 	.word	0x00015980


	//   ....[69]....
        /*040c*/ 	.word	0x000159e0


	//   ....[70]....
        /*0410*/ 	.word	0x00015ac0


	//   ....[71]....
        /*0414*/ 	.word	0x00015b20


	//   ....[72]....
        /*0418*/ 	.word	0x00015be0


	//   ....[73]....
        /*041c*/ 	.word	0x00015f00


	//   ....[74]....
        /*0420*/ 	.word	0x00016020


	//----- nvinfo : EIATTR_REG_RECONFIG
	.align		4
.L_316:
        /*0424*/ 	.byte	0x01, 0x54
	.zero		2


	//----- nvinfo : EIATTR_SYSCALL_OFFSETS
	.align		4
        /*0428*/ 	.byte	0x04, 0x46
        /*042a*/ 	.short	(.L_318 - .L_317)


	//   ....[0]....
.L_317:
        /*042c*/ 	.word	0x00003ef0


	//   ....[1]....
        /*0430*/ 	.word	0x000106f0


	//   ....[2]....
        /*0434*/ 	.word	0x00010840


	//   ....[3]....
        /*0438*/ 	.word	0x00010930


	//   ....[4]....
        /*043c*/ 	.word	0x00011060


	//----- nvinfo : EIATTR_MBARRIER_INSTR_OFFSETS
	.align		4
.L_318:
        /*0440*/ 	.byte	0x04, 0x39
        /*0442*/ 	.short	(.L_320 - .L_319)


	//   ....[0]....
.L_319:
        /*0444*/ 	.word	0x00000270
        /*0448*/ 	.word	0x000000ff
        /*044c*/ 	.word	0x00028c00
        /*0450*/ 	.short	0x0100
        /*0452*/ 	.byte	0x08
	.zero		1


	//   ....[1]....
        /*0454*/ 	.word	0x00000280
        /*0458*/ 	.word	0x000000ff
        /*045c*/ 	.word	0x00028c20
        /*0460*/ 	.short	0x0100
        /*0462*/ 	.byte	0x08
	.zero		1


	//   ....[2]....
        /*0464*/ 	.word	0x00000330
        /*0468*/ 	.word	0x000000ff
        /*046c*/ 	.word	0x00028c30
        /*0470*/ 	.short	0x0100
        /*0472*/ 	.byte	0x06
	.zero		1


	//   ....[3]....
        /*0474*/ 	.word	0x00000340
        /*0478*/ 	.word	0x000000ff
        /*047c*/ 	.word	0x00028c40
        /*0480*/ 	.short	0x0100
        /*0482*/ 	.byte	0x06
	.zero		1


	//   ....[4]....
        /*0484*/ 	.word	0x00000350
        /*0488*/ 	.word	0x000000ff
        /*048c*/ 	.word	0x00028c38
        /*0490*/ 	.short	0x0100
        /*0492*/ 	.byte	0x06
	.zero		1


	//   ....[5]....
        /*0494*/ 	.word	0x00000360
        /*0498*/ 	.word	0x000000ff
        /*049c*/ 	.word	0x00028c48
        /*04a0*/ 	.short	0x0100
        /*04a2*/ 	.byte	0x06
	.zero		1


	//   ....[6]....
        /*04a4*/ 	.word	0x00000490
        /*04a8*/ 	.word	0x000000ff
        /*04ac*/ 	.word	0x00028c50
        /*04b0*/ 	.short	0x0100
        /*04b2*/ 	.byte	0x08
	.zero		1


	//   ....[7]....
        /*04b4*/ 	.word	0x000004a0
        /*04b8*/ 	.word	0x000000ff
        /*04bc*/ 	.word	0x00028c60
        /*04c0*/ 	.short	0x0100
        /*04c2*/ 	.byte	0x08
	.zero		1


	//   ....[8]....
        /*04c4*/ 	.word	0x000004b0
        /*04c8*/ 	.word	0x000000ff
        /*04cc*/ 	.word	0x00028c58
        /*04d0*/ 	.short	0x0100
        /*04d2*/ 	.byte	0x08
	.zero		1


	//   ....[9]....
        /*04d4*/ 	.word	0x000004c0
        /*04d8*/ 	.word	0x000000ff
        /*04dc*/ 	.word	0x00028c68
        /*04e0*/ 	.short	0x0100
        /*04e2*/ 	.byte	0x08
	.zero		1


	//   ....[10]....
        /*04e4*/ 	.word	0x000005b0
        /*04e8*/ 	.word	0x000000ff
        /*04ec*/ 	.word	0x00028c70
        /*04f0*/ 	.short	0x0100
        /*04f2*/ 	.byte	0x06
	.zero		1


	//   ....[11]....
        /*04f4*/ 	.word	0x000005c0
        /*04f8*/ 	.word	0x000000ff
        /*04fc*/ 	.word	0x00028c80
        /*0500*/ 	.short	0x0100
        /*0502*/ 	.byte	0x06
	.zero		1


	//   ....[12]....
        /*0504*/ 	.word	0x000005d0
        /*0508*/ 	.word	0x000000ff
        /*050c*/ 	.word	0x00028c78
        /*0510*/ 	.short	0x0100
        /*0512*/ 	.byte	0x06
	.zero		1


	//   ....[13]....
        /*0514*/ 	.word	0x000005e0
        /*0518*/ 	.word	0x000000ff
        /*051c*/ 	.word	0x00028c88
        /*0520*/ 	.short	0x0100
        /*0522*/ 	.byte	0x06
	.zero		1


	//   ....[14]....
        /*0524*/ 	.word	0x00000710
        /*0528*/ 	.word	0x000000ff
        /*052c*/ 	.word	0x00028c90
        /*0530*/ 	.short	0x0100
        /*0532*/ 	.byte	0x08
	.zero		1


	//   ....[15]....
        /*0534*/ 	.word	0x00000720
        /*0538*/ 	.word	0x000000ff
        /*053c*/ 	.word	0x00028ca0
        /*0540*/ 	.short	0x0100
        /*0542*/ 	.byte	0x08
	.zero		1


	//   ....[16]....
        /*0544*/ 	.word	0x00000730
        /*0548*/ 	.word	0x000000ff
        /*054c*/ 	.word	0x00028c98
        /*0550*/ 	.short	0x0100
        /*0552*/ 	.byte	0x08
	.zero		1


	//   ....[17]....
        /*0554*/ 	.word	0x00000740
        /*0558*/ 	.word	0x000000ff
        /*055c*/ 	.word	0x00028ca8
        /*0560*/ 	.short	0x0100
        /*0562*/ 	.byte	0x08
	.zero		1


	//   ....[18]....
        /*0564*/ 	.word	0x00000870
        /*0568*/ 	.word	0x000000ff
        /*056c*/ 	.word	0x00028cb0
        /*0570*/ 	.short	0x0100
        /*0572*/ 	.byte	0x08
	.zero		1


	//   ....[19]....
        /*0574*/ 	.word	0x00000880
        /*0578*/ 	.word	0x000000ff
        /*057c*/ 	.word	0x00028cc0
        /*0580*/ 	.short	0x0100
        /*0582*/ 	.byte	0x08
	.zero		1


	//   ....[20]....
        /*0584*/ 	.word	0x00000890
        /*0588*/ 	.word	0x000000ff
        /*058c*/ 	.word	0x00028cb8
        /*0590*/ 	.short	0x0100
        /*0592*/ 	.byte	0x08
	.zero		1


	//   ....[21]....
        /*0594*/ 	.word	0x000008a0
        /*0598*/ 	.word	0x000000ff
        /*059c*/ 	.word	0x00028cc8
        /*05a0*/ 	.short	0x0100
        /*05a2*/ 	.byte	0x08
	.zero		1


	//   ....[22]....
        /*05a4*/ 	.word	0x00001d20
        /*05a8*/ 	.word	0x000000ff
        /*05ac*/ 	.word	0x00028c50
        /*05b0*/ 	.short	0x010a
        /*05b2*/ 	.byte	0x15
	.zero		1


	//   ....[23]....
        /*05b4*/ 	.word	0x00001ff0
        /*05b8*/ 	.word	0x00000000
        /*05bc*/ 	.word	0x00000000
        /*05c0*/ 	.short	0x0101
        /*05c2*/ 	.byte	0x3f
	.zero		1


	//   ....[24]....
        /*05c4*/ 	.word	0x00002930
        /*05c8*/ 	.word	0x000000ff
        /*05cc*/ 	.word	0x00028c50
        /*05d0*/ 	.short	0x010a
        /*05d2*/ 	.byte	0x15
	.zero		1


	//   ....[25]....
        /*05d4*/ 	.word	0x00002970
        /*05d8*/ 	.word	0x000000ff
        /*05dc*/ 	.word	0x00028c50
        /*05e0*/ 	.short	0x010a
        /*05e2*/ 	.byte	0x15
	.zero		1


	//   ....[26]....
        /*05e4*/ 	.word	0x00002b40
        /*05e8*/ 	.word	0x00000000
        /*05ec*/ 	.word	0x00000000
        /*05f0*/ 	.short	0x0101
        /*05f2*/ 	.byte	0x3f
	.zero		1


	//   ....[27]....
        /*05f4*/ 	.word	0x00003f70
        /*05f8*/ 	.word	0x000000ff
        /*05fc*/ 	.word	0x00028c00
        /*0600*/ 	.short	0x010a
        /*0602*/ 	.byte	0x2b
	.zero		1


	//   ....[28]....
        /*0604*/ 	.word	0x00003ff0
        /*0608*/ 	.word	0x00000007
        /*060c*/ 	.word	0x00028c30
        /*0610*/ 	.short	0x010a
        /*0612*/ 	.byte	0x3f
	.zero		1


	//   ....[29]....
        /*0614*/ 	.word	0x00004030
        /*0618*/ 	.word	0x00000007
        /*061c*/ 	.word	0x00028c30
        /*0620*/ 	.short	0x010a
        /*0622*/ 	.byte	0x3f
	.zero		1


	//   ....[30]....
        /*0624*/ 	.word	0x00004450
        /*0628*/ 	.word	0x00000003
        /*062c*/ 	.word	0x00000000
        /*0630*/ 	.short	0x0101
        /*0632*/ 	.byte	0x3f
	.zero		1


	//   ....[31]....
        /*0634*/ 	.word	0x00005cc0
        /*0638*/ 	.word	0x00000007
        /*063c*/ 	.word	0x00028c50
        /*0640*/ 	.short	0x010a
        /*0642*/ 	.byte	0x3f
	.zero		1


	//   ....[32]....
        /*0644*/ 	.word	0x00005d00
        /*0648*/ 	.word	0x00000007
        /*064c*/ 	.word	0x00028c50
        /*0650*/ 	.short	0x010a
        /*0652*/ 	.byte	0x3f
	.zero		1


	//   ....[33]....
        /*0654*/ 	.word	0x00005f90
        /*0658*/ 	.word	0x00000007
        /*065c*/ 	.word	0x00000000
        /*0660*/ 	.short	0x0101
        /*0662*/ 	.byte	0x3f
	.zero		1


	//   ....[34]....
        /*0664*/ 	.word	0x00006250
        /*0668*/ 	.word	0x000000ff
        /*066c*/ 	.word	0x00028c30
        /*0670*/ 	.short	0x010a
        /*0672*/ 	.byte	0x1b
	.zero		1


	//   ....[35]....
        /*0674*/ 	.word	0x00006290
        /*0678*/ 	.word	0x000000ff
        /*067c*/ 	.word	0x00028c30
        /*0680*/ 	.short	0x010a
        /*0682*/ 	.byte	0x1b
	.zero		1


	//   ....[36]....
        /*0684*/ 	.word	0x00006570
        /*0688*/ 	.word	0x00000008
        /*068c*/ 	.word	0x00000000
        /*0690*/ 	.short	0x0101
        /*0692*/ 	.byte	0x3f
	.zero		1


	//   ....[37]....
        /*0694*/ 	.word	0x00008220
        /*0698*/ 	.word	0x000000ff
        /*069c*/ 	.word	0x00028c50
        /*06a0*/ 	.short	0x010a
        /*06a2*/ 	.byte	0x1b
	.zero		1


	//   ....[38]....
        /*06a4*/ 	.word	0x00008260
        /*06a8*/ 	.word	0x000000ff
        /*06ac*/ 	.word	0x00028c50
        /*06b0*/ 	.short	0x010a
        /*06b2*/ 	.byte	0x1b
	.zero		1


	//   ....[39]....
        /*06b4*/ 	.word	0x000084f0
        /*06b8*/ 	.word	0x00000007
        /*06bc*/ 	.word	0x00000000
        /*06c0*/ 	.short	0x0101
        /*06c2*/ 	.byte	0x3f
	.zero		1


	//   ....[40]....
        /*06c4*/ 	.word	0x000088b0
        /*06c8*/ 	.word	0x000000ff
        /*06cc*/ 	.word	0x00028c30
        /*06d0*/ 	.short	0x010a
        /*06d2*/ 	.byte	0x17
	.zero		1


	//   ....[41]....
        /*06d4*/ 	.word	0x000088f0
        /*06d8*/ 	.word	0x000000ff
        /*06dc*/ 	.word	0x00028c30
        /*06e0*/ 	.short	0x010a
        /*06e2*/ 	.byte	0x17
	.zero		1


	//   ....[42]....
        /*06e4*/ 	.word	0x00009350
        /*06e8*/ 	.word	0x0000009a
        /*06ec*/ 	.word	0x00000000
        /*06f0*/ 	.short	0x0101
        /*06f2*/ 	.byte	0x3f
	.zero		1


	//   ....[43]....
        /*06f4*/ 	.word	0x00009d90
        /*06f8*/ 	.word	0x000000ff
        /*06fc*/ 	.word	0x00028c50
        /*0700*/ 	.short	0x010a
        /*0702*/ 	.byte	0x17
	.zero		1


	//   ....[44]....
        /*0704*/ 	.word	0x00009dd0
        /*0708*/ 	.word	0x000000ff
        /*070c*/ 	.word	0x00028c50
        /*0710*/ 	.short	0x010a
        /*0712*/ 	.byte	0x17
	.zero		1


	//   ....[45]....
        /*0714*/ 	.word	0x0000a040
        /*0718*/ 	.word	0x000000ab
        /*071c*/ 	.word	0x00000000
        /*0720*/ 	.short	0x0101
        /*0722*/ 	.byte	0x3f
	.zero		1


	//   ....[46]....
        /*0724*/ 	.word	0x0000a1b0
        /*0728*/ 	.word	0x000000ff
        /*072c*/ 	.word	0x00028c30
        /*0730*/ 	.short	0x010a
        /*0732*/ 	.byte	0x1a
	.zero		1


	//   ....[47]....
        /*0734*/ 	.word	0x0000a1f0
        /*0738*/ 	.word	0x000000ff
        /*073c*/ 	.word	0x00028c30
        /*0740*/ 	.short	0x010a
        /*0742*/ 	.byte	0x1a
	.zero		1


	//   ....[48]....
        /*0744*/ 	.word	0x0000a4a0
        /*0748*/ 	.word	0x00000006
        /*074c*/ 	.word	0x00000000
        /*0750*/ 	.short	0x0101
        /*0752*/ 	.byte	0x3f
	.zero		1


	//   ....[49]....
        /*0754*/ 	.word	0x0000c150
        /*0758*/ 	.word	0x000000ff
        /*075c*/ 	.word	0x00028c50
        /*0760*/ 	.short	0x010a
        /*0762*/ 	.byte	0x1a
	.zero		1


	//   ....[50]....
        /*0764*/ 	.word	0x0000c190
        /*0768*/ 	.word	0x000000ff
        /*076c*/ 	.word	0x00028c50
        /*0770*/ 	.short	0x010a
        /*0772*/ 	.byte	0x1a
	.zero		1


	//   ....[51]....
        /*0774*/ 	.word	0x0000c420
        /*0778*/ 	.word	0x00000008
        /*077c*/ 	.word	0x00000000
        /*0780*/ 	.short	0x0101
        /*0782*/ 	.byte	0x3f
	.zero		1


	//   ....[52]....
        /*0784*/ 	.word	0x0000e8e0
        /*0788*/ 	.word	0x000000ff
        /*078c*/ 	.word	0x00000000
        /*0790*/ 	.short	0x0101
        /*0792*/ 	.byte	0x05
	.zero		1


	//   ....[53]....
        /*0794*/ 	.word	0x00010d40
        /*0798*/ 	.word	0x00000003
        /*079c*/ 	.word	0x00028c40
        /*07a0*/ 	.short	0x010a
        /*07a2*/ 	.byte	0x3f
	.zero		1


	//   ....[54]....
        /*07a4*/ 	.word	0x00011680
        /*07a8*/ 	.word	0x00000011
        /*07ac*/ 	.word	0x00028c00
        /*07b0*/ 	.short	0x0107
        /*07b2*/ 	.byte	0x3f
	.zero		1


	//   ....[55]....
        /*07b4*/ 	.word	0x00011770
        /*07b8*/ 	.word	0x00000011
        /*07bc*/ 	.word	0x00028c00
        /*07c0*/ 	.short	0x0101
        /*07c2*/ 	.byte	0x3f
	.zero		1


	//   ....[56]....
        /*07c4*/ 	.word	0x00011790
        /*07c8*/ 	.word	0x00000011
        /*07cc*/ 	.word	0x00028c20
        /*07d0*/ 	.short	0x010a
        /*07d2*/ 	.byte	0x3f
	.zero		1


	//   ....[57]....
        /*07d4*/ 	.word	0x00011870
        /*07d8*/ 	.word	0x00000000
        /*07dc*/ 	.word	0x00028c60
        /*07e0*/ 	.short	0x010a
        /*07e2*/ 	.byte	0x3f
	.zero		1


	//   ....[58]....
        /*07e4*/ 	.word	0x00012440
        /*07e8*/ 	.word	0x00000002
        /*07ec*/ 	.word	0x00028c40
        /*07f0*/ 	.short	0x010a
        /*07f2*/ 	.byte	0x3f
	.zero		1


	//   ....[59]....
        /*07f4*/ 	.word	0x00012680
        /*07f8*/ 	.word	0x00000002
        /*07fc*/ 	.word	0x00028c60
        /*0800*/ 	.short	0x010a
        /*0802*/ 	.byte	0x3f
	.zero		1


	//   ....[60]....
        /*0804*/ 	.word	0x00013220
        /*0808*/ 	.word	0x00000004
        /*080c*/ 	.word	0x00028c40
        /*0810*/ 	.short	0x010a
        /*0812*/ 	.byte	0x3f
	.zero		1


	//   ....[61]....
        /*0814*/ 	.word	0x00013460
        /*0818*/ 	.word	0x00000004
        /*081c*/ 	.word	0x00028c60
        /*0820*/ 	.short	0x010a
        /*0822*/ 	.byte	0x3f
	.zero		1


	//   ....[62]....
        /*0824*/ 	.word	0x00013f90
        /*0828*/ 	.word	0x00000004
        /*082c*/ 	.word	0x00028c40
        /*0830*/ 	.short	0x010a
        /*0832*/ 	.byte	0x3f
	.zero		1


	//   ....[63]....
        /*0834*/ 	.word	0x000141d0
        /*0838*/ 	.word	0x00000004
        /*083c*/ 	.word	0x00028c60
        /*0840*/ 	.short	0x010a
        /*0842*/ 	.byte	0x3f
	.zero		1


	//   ....[64]....
        /*0844*/ 	.word	0x00014f00
        /*0848*/ 	.word	0x00000000
        /*084c*/ 	.word	0x00028c20
        /*0850*/ 	.short	0x010a
        /*0852*/ 	.byte	0x3f
	.zero		1


	//   ....[65]....
        /*0854*/ 	.word	0x000150d0
        /*0858*/ 	.word	0x00000006
        /*085c*/ 	.word	0x00000000
        /*0860*/ 	.short	0x010a
        /*0862*/ 	.byte	0x3f
	.zero		1


	//   ....[66]....
        /*0864*/ 	.word	0x00015120
        /*0868*/ 	.word	0x00000003
        /*086c*/ 	.word	0x00000000
        /*0870*/ 	.short	0x010a
        /*0872*/ 	.byte	0x3f
	.zero		1


	//   ....[67]....
        /*0874*/ 	.word	0x00015180
        /*0878*/ 	.word	0x00000012
        /*087c*/ 	.word	0x00000000
        /*0880*/ 	.short	0x010a
        /*0882*/ 	.byte	0x3f
	.zero		1


	//   ....[68]....
        /*0884*/ 	.word	0x000151b0
        /*0888*/ 	.word	0x00000003
        /*088c*/ 	.word	0x00000000
        /*0890*/ 	.short	0x010a
        /*0892*/ 	.byte	0x3f
	.zero		1


	//   ....[69]....
        /*0894*/ 	.word	0x00015220
        /*0898*/ 	.word	0x00000003
        /*089c*/ 	.word	0x00028c50
        /*08a0*/ 	.short	0x010a
        /*08a2*/ 	.byte	0x3f
	.zero		1


	//   ....[70]....
        /*08a4*/ 	.word	0x00015280
        /*08a8*/ 	.word	0x00000003
        /*08ac*/ 	.word	0x00028c50
        /*08b0*/ 	.short	0x010a
        /*08b2*/ 	.byte	0x3f
	.zero		1


	//   ....[71]....
        /*08b4*/ 	.word	0x000152e0
        /*08b8*/ 	.word	0x00000003
        /*08bc*/ 	.word	0x00028c00
        /*08c0*/ 	.short	0x010a
        /*08c2*/ 	.byte	0x3f
	.zero		1


	//   ....[72]....
        /*08c4*/ 	.word	0x00015330
        /*08c8*/ 	.word	0x00000007
        /*08cc*/ 	.word	0x00028c30
        /*08d0*/ 	.short	0x010a
        /*08d2*/ 	.byte	0x3f
	.zero		1


	//   ....[73]....
        /*08d4*/ 	.word	0x00015380
        /*08d8*/ 	.word	0x00000007
        /*08dc*/ 	.word	0x00028c50
        /*08e0*/ 	.short	0x010a
        /*08e2*/ 	.byte	0x3f
	.zero		1


	//   ....[74]....
        /*08e4*/ 	.word	0x000153e0
        /*08e8*/ 	.word	0x00000007
        /*08ec*/ 	.word	0x00028c30
        /*08f0*/ 	.short	0x010a
        /*08f2*/ 	.byte	0x3f
	.zero		1


	//   ....[75]....
        /*08f4*/ 	.word	0x00015430
        /*08f8*/ 	.word	0x00000007
        /*08fc*/ 	.word	0x00028c50
        /*0900*/ 	.short	0x010a
        /*0902*/ 	.byte	0x3f
	.zero		1


	//   ....[76]....
        /*0904*/ 	.word	0x00015490
        /*0908*/ 	.word	0x00000005
        /*090c*/ 	.word	0x00028c30
        /*0910*/ 	.short	0x010a
        /*0912*/ 	.byte	0x3f
	.zero		1


	//   ....[77]....
        /*0914*/ 	.word	0x000154e0
        /*0918*/ 	.word	0x000000ab
        /*091c*/ 	.word	0x00028c50
        /*0920*/ 	.short	0x010a
        /*0922*/ 	.byte	0x3f
	.zero		1


	//   ....[78]....
        /*0924*/ 	.word	0x00015540
        /*0928*/ 	.word	0x00000006
        /*092c*/ 	.word	0x00028c30
        /*0930*/ 	.short	0x010a
        /*0932*/ 	.byte	0x3f
	.zero		1


	//   ....[79]....
        /*0934*/ 	.word	0x00015590
        /*0938*/ 	.word	0x00000008
        /*093c*/ 	.word	0x00028c50
        /*0940*/ 	.short	0x010a
        /*0942*/ 	.byte	0x3f
	.zero		1


	//   ....[80]....
        /*0944*/ 	.word	0x000156e0
        /*0948*/ 	.word	0x00000003
        /*094c*/ 	.word	0x00028c40
        /*0950*/ 	.short	0x010a
        /*0952*/ 	.byte	0x3f
	.zero		1


	//   ....[81]....
        /*0954*/ 	.word	0x00015c20
        /*0958*/ 	.word	0x00000011
        /*095c*/ 	.word	0x00028c20
        /*0960*/ 	.short	0x010a
        /*0962*/ 	.byte	0x3f
	.zero		1


	//   ....[82]....
        /*0964*/ 	.word	0x00015c70
        /*0968*/ 	.word	0x00000000
        /*096c*/ 	.word	0x00028c60
        /*0970*/ 	.short	0x010a
        /*0972*/ 	.byte	0x3f
	.zero		1


	//   ....[83]....
        /*0974*/ 	.word	0x00015cc0
        /*0978*/ 	.word	0x00000002
        /*097c*/ 	.word	0x00028c40
        /*0980*/ 	.short	0x010a
        /*0982*/ 	.byte	0x3f
	.zero		1


	//   ....[84]....
        /*0984*/ 	.word	0x00015d10
        /*0988*/ 	.word	0x00000002
        /*098c*/ 	.word	0x00028c60
        /*0990*/ 	.short	0x010a
        /*0992*/ 	.byte	0x3f
	.zero		1


	//   ....[85]....
        /*0994*/ 	.word	0x00015d60
        /*0998*/ 	.word	0x00000004
        /*099c*/ 	.word	0x00028c40
        /*09a0*/ 	.short	0x010a
        /*09a2*/ 	.byte	0x3f
	.zero		1


	//   ....[86]....
        /*09a4*/ 	.word	0x00015db0
        /*09a8*/ 	.word	0x00000004
        /*09ac*/ 	.word	0x00028c60
        /*09b0*/ 	.short	0x010a
        /*09b2*/ 	.byte	0x3f
	.zero		1


	//   ....[87]....
        /*09b4*/ 	.word	0x00015e00
        /*09b8*/ 	.word	0x00000004
        /*09bc*/ 	.word	0x00028c40
        /*09c0*/ 	.short	0x010a
        /*09c2*/ 	.byte	0x3f
	.zero		1


	//   ....[88]....
        /*09c4*/ 	.word	0x00015e50
        /*09c8*/ 	.word	0x00000004
        /*09cc*/ 	.word	0x00028c60
        /*09d0*/ 	.short	0x010a
        /*09d2*/ 	.byte	0x3f
	.zero		1


	//   ....[89]....
        /*09d4*/ 	.word	0x00015f40
        /*09d8*/ 	.word	0x00000000
        /*09dc*/ 	.word	0x00028c20
        /*09e0*/ 	.short	0x010a
        /*09e2*/ 	.byte	0x3f
	.zero		1


	//   ....[90]....
        /*09e4*/ 	.word	0x000160e0
        /*09e8*/ 	.word	0x00000006
        /*09ec*/ 	.word	0x00000000
        /*09f0*/ 	.short	0x010a
        /*09f2*/ 	.byte	0x3f
	.zero		1


	//   ....[91]....
        /*09f4*/ 	.word	0x00016130
        /*09f8*/ 	.word	0x00000003
        /*09fc*/ 	.word	0x00000000
        /*0a00*/ 	.short	0x010a
        /*0a02*/ 	.byte	0x3f
	.zero		1


	//   ....[92]....
        /*0a04*/ 	.word	0x00016180
        /*0a08*/ 	.word	0x00000012
        /*0a0c*/ 	.word	0x00000000
        /*0a10*/ 	.short	0x010a
        /*0a12*/ 	.byte	0x3f
	.zero		1


	//----- nvinfo : EIATTR_NUM_MBARRIERS
	.align		4
.L_320:
        /*0a14*/ 	.byte	0x03, 0x38
        /*0a16*/ 	.short	0x0016


	//----- nvinfo : EIATTR_EXIT_INSTR_OFFSETS
	.align		4
        /*0a18*/ 	.byte	0x04, 0x1c
        /*0a1a*/ 	.short	(.L_322 - .L_321)


	//   ....[0]....
.L_321:
        /*0a1c*/ 	.word	0x00000a00


	//   ....[1]....
        /*0a20*/ 	.word	0x0000f9f0


	//   ....[2]....
        /*0a24*/ 	.word	0x00015200


	//----- nvinfo : EIATTR_MAX_THREADS
	.align		4
.L_322:
        /*0a28*/ 	.byte	0x04, 0x05
        /*0a2a*/ 	.short	(.L_324 - .L_323)
.L_323:
        /*0a2c*/ 	.word	0x00000180
        /*0a30*/ 	.word	0x00000001
        /*0a34*/ 	.word	0x00000001


	//----- nvinfo : EIATTR_CRS_STACK_SIZE
	.align		4
.L_324:
        /*0a38*/ 	.byte	0x04, 0x1e
        /*0a3a*/ 	.short	(.L_326 - .L_325)
.L_325:
        /*0a3c*/ 	.word	0x00000000


	//----- nvinfo : EIATTR_CBANK_PARAM_SIZE
	.align		4
.L_326:
        /*0a40*/ 	.byte	0x03, 0x19
        /*0a42*/ 	.short	0x0af0


	//----- nvinfo : EIATTR_PARAM_CBANK
	.align		4
        /*0a44*/ 	.byte	0x04, 0x0a
        /*0a46*/ 	.short	(.L_328 - .L_327)
	.align		4
.L_327:
        /*0a48*/ 	.word	index@(.nv.constant0._ZN7cutlass13device_kernelIN5flash11enable_sm90INS1_16FlashAttnFwdSm90INS1_25CollectiveMainloopFwdSm90ILi2EN4cute5tupleIJNS5_1CILi1EEES8_S8_EEENS6_IJNS7_ILi64EEESA_SA_EEELi512ENS_6half_tEfNS_4arch4Sm90ELb0ELb1ELb0ELb0ELb0ELb0ELb0ELb0ELb0ELb1ELb0ELb0EEENS1_21CollectiveEpilogueFwdINS6_IJSA_NS7_ILi512EEESA_EEES9_SC_SE_Li256ELb0ELb1ELb0ELb0EEENS1_30DynamicPersistentTileSchedulerILi256ELi128ELb0ELb1ELb1EEEEEEEEEvNT_6ParamsE)
        /*0a4c*/ 	.short	0x0210
        /*0a4e*/ 	.short	0x0af0


	//----- nvinfo : EIATTR_SW_WAR
	.align		4
.L_328:
        /*0a50*/ 	.byte	0x04, 0x36
        /*0a52*/ 	.short	(.L_330 - .L_329)
.L_329:
        /*0a54*/ 	.word	0x00000008
.L_330:


//--------------------- .nv.info._ZN7cutlass13device_kernelIN5flash11enable_sm90INS1_16FlashAttnFwdSm90INS1_25CollectiveMainloopFwdSm90ILi2EN4cute5tupleIJNS5_1CILi1EEES8_S8_EEENS6_IJNS7_ILi64EEESA_SA_EEELi512ENS_6half_tEfNS_4arch4Sm90ELb0ELb1ELb0ELb0ELb0ELb0ELb1ELb0ELb0ELb1ELb0ELb0EEENS1_21CollectiveEpilogueFwdINS6_IJSA_NS7_ILi512EEESA_EEES9_SC_SE_Li256ELb0ELb1ELb0ELb0EEENS1_30DynamicPersistentTileSchedulerILi256ELi128ELb0ELb1ELb1EEEEEEEEEvNT_6ParamsE --------------------------
	.section	.nv.info._ZN7cutlass13device_kernelIN5flash11enable_sm90INS1_16FlashAttnFwdSm90INS1_25CollectiveMainloopFwdSm90ILi2EN4cute5tupleIJNS5_1CILi1EEES8_S8_EEENS6_IJNS7_ILi64EEESA_SA_EEELi512ENS_6half_tEfNS_4arch4Sm90ELb0ELb1ELb0ELb0ELb0ELb0ELb1ELb0ELb0ELb1ELb0ELb0EEENS1_21CollectiveEpilogueFwdINS6_IJSA_NS7_ILi512EEESA_EEES9_SC_SE_Li256ELb0ELb1ELb0ELb0EEENS1_30DynamicPersistentTileSchedulerILi256ELi128ELb0ELb1ELb1EEEEEEEEEvNT_6ParamsE,"",@"SHT_CUDA_INFO"
	.sectionflags	@""
	.align	4


	//----- nvinfo : EIATTR_CUDA_API_VERSION
	.align		4
        /*0000*/ 	.byte	0x04, 0x37
        /*0002*/ 	.short	(.L_332 - .L_331)
.L_331:
        /*0004*/ 	.word	0x00000082


	//----- nvinfo : EIATTR_KPARAM_INFO
	.align		4
.L_332:
        /*0008*/ 	.byte	0x04, 0x17
        /*000a*/ 	.short	(.L_334 - .L_333)
.L_333:
        /*000c*/ 	.word	0x00000000
        /*0010*/ 	.short	0x0000
        /*0012*/ 	.short	0x0070
        /*0014*/ 	.byte	0x00, 0xf0, 0x01, 0x2e


	//----- nvinfo : EIATTR_SPARSE_MMA_MASK
	.align		4
.L_334:
        /*0018*/ 	.byte	0x03, 0x50
        /*001a*/ 	.short	0x0000


	//----- nvinfo : EIATTR_MAXREG_COUNT
	.align		4
        /*001c*/ 	.byte	0x03, 0x1b
        /*001e*/ 	.short	0x00a8


	//----- nvinfo : EIATTR_NUM_BARRIERS
	.align		4
        /*0020*/ 	.byte	0x02, 0x4c
        /*0022*/ 	.byte	0x10
	.zero		1


	//----- nvinfo : EIATTR_EXTERNS
	.align		4
        /*0024*/ 	.byte	0x04, 0x0f
        /*0026*/ 	.short	(.L_336 - .L_335)


	//   ....[0]....
	.align		4
.L_335:
        /*0028*/ 	.word	index@(__assertfail)


	//----- nvinfo : EIATTR_ANNOTATIONS
	.align		4
.L_336:
        /*002c*/ 	.byte	0x04, 0x55
        /*002e*/ 	.short	(.L_338 - .L_337)


	//   ....[0]....
.L_337:
        /* <DEDUP_REMOVED lines=36> */


	//----- nvinfo : EIATTR_MERCURY_ISA_VERSION
	.align		4
.L_338:
        /*0258*/ 	.byte	0x03, 0x5f
        /*025a*/ 	.short	0x0101


	//----- nvinfo : EIATTR_INT_WARP_WIDE_INSTR_OFFSETS
	.align		4
        /*025c*/ 	.byte	0x04, 0x31
        /*025e*/ 	.short	(.L_340 - .L_339)


	//   ....[0]....
.L_339:
        /*0260*/ 	.word	0x00000130


	//   ....[1]....
        /*0264*/ 	.word	0x00000170


	//   ....[2]....
        /*0268*/ 	.word	0x000001e0


	//   ....[3]....
        /*026c*/ 	.word	0x00000250


	//   ....[4]....
        /*0270*/ 	.word	0x00014370


	//   ....[5]....
        /*0274*/ 	.word	0x000143d0


	//   ....[6]....
        /*0278*/ 	.word	0x00019a90


	//   ....[7]....
        /*027c*/ 	.word	0x00019af0


	//----- nvinfo : EIATTR_COOP_GROUP_MASK_REGIDS
	.align		4
.L_340:
        /*0280*/ 	.byte	0x04, 0x29
        /*0282*/ 	.short	(.L_342 - .L_341)


	//   ....[0]....
.L_341:
        /*0284*/ 	.word	0xffffffff


	//   ....[1]....
        /*0288*/ 	.word	0xffffffff


	//   ....[2]....
        /*028c*/ 	.word	0xffffffff


	//   ....[3]....
        /*0290*/ 	.word	0xffffffff


	//   ....[4]....
        /*0294*/ 	.word	0xffffffff


	//   ....[5]....
        /*0298*/ 	.word	0xffffffff


	//   ....[6]....
        /*029c*/ 	.word	0xffffffff


	//   ....[7]....
        /*02a0*/ 	.word	0xffffffff


	//   ....[8]....
        /*02a4*/ 	.word	0xffffffff


	//   ....[9]....
        /*02a8*/ 	.word	0xffffffff


	//   ....[10]....
        /*02ac*/ 	.word	0xffffffff


	//   ....[11]....
        /*02b0*/ 	.word	0xffffffff


	//   ....[12]....
        /*02b4*/ 	.word	0xffffffff


	//   ....[13]....
        /*02b8*/ 	.word	0xffffffff


	//   ....[14]....
        /*02bc*/ 	.word	0xffffffff


	//   ....[15]....
        /*02c0*/ 	.word	0xffffffff


	//   ....[16]....
        /*02c4*/ 	.word	0xffffffff


	//   ....[17]....
        /*02c8*/ 	.word	0xffffffff


	//   ....[18]....
        /*02cc*/ 	.word	0xffffffff


	//   ....[19]....
        /*02d0*/ 	.word	0xffffffff


	//   ....[20]....
        /*02d4*/ 	.word	0xffffffff


	//   ....[21]....
        /*02d8*/ 	.word	0xffffffff


	//   ....[22]....
        /*02dc*/ 	.word	0xffffffff


	//   ....[23]....
        /*02e0*/ 	.word	0xffffffff


	//   ....[24]....
        /*02e4*/ 	.word	0xffffffff


	//   ....[25]....
        /*02e8*/ 	.word	0xffffffff


	//   ....[26]....
        /*02ec*/ 	.word	0xffffffff


	//   ....[27]....
        /*02f0*/ 	.word	0xffffffff


	//   ....[28]....
        /*02f4*/ 	.word	0xffffffff


	//   ....[29]....
        /*02f8*/ 	.word	0xffffffff


	//   ....[30]....
        /*02fc*/ 	.word	0xffffffff


	//   ....[31]....
        /*0300*/ 	.word	0xffffffff


	//   ....[32]....
        /*0304*/ 	.word	0xffffffff


	//   ....[33]....
        /*0308*/ 	.word	0xffffffff


	//   ....[34]....
        /*030c*/ 	.word	0xffffffff


	//   ....[35]....
        /*0310*/ 	.word	0xffffffff


	//   ....[36]....
        /*0314*/ 	.word	0xffffffff


	//   ....[37]....
        /*0318*/ 	.word	0xffffffff


	//   ....[38]....
        /*031c*/ 	.word	0xffffffff


	//   ....[39]....
        /*0320*/ 	.word	0xffffffff


	//   ....[40]....
        /*0324*/ 	.word	0xffffffff


	//   ....[41]....
        /*0328*/ 	.word	0xffffffff


	//   ....[42]....
        /*032c*/ 	.word	0xffffffff


	//   ....[43]....
        /*0330*/ 	.word	0xffffffff


	//   ....[44]....
        /*0334*/ 	.word	0xffffffff


	//   ....[45]....
        /*0338*/ 	.word	0xffffffff


	//   ....[46]....
        /*033c*/ 	.word	0xffffffff


	//   ....[47]....
        /*0340*/ 	.word	0xffffffff


	//   ....[48]....
        /*0344*/ 	.word	0xffffffff


	//   ....[49]....
        /*0348*/ 	.word	0xffffffff


	//   ....[50]....
        /*034c*/ 	.word	0xffffffff


	//   ....[51]....
        /*0350*/ 	.word	0xffffffff


	//   ....[52]....
        /*0354*/ 	.word	0xffffffff


	//   ....[53]....
        /*0358*/ 	.word	0xffffffff


	//   ....[54]....
        /*035c*/ 	.word	0xffffffff


	//   ....[55]....
        /*0360*/ 	.word	0xffffffff


	//   ....[56]....
        /*0364*/ 	.word	0xffffffff


	//   ....[57]....
        /*0368*/ 	.word	0xffffffff


	//   ....[58]....
        /*036c*/ 	.word	0xffffffff


	//   ....[59]....
        /*0370*/ 	.word	0xffffffff


	//   ....[60]....
        /*0374*/ 	.word	0xffffffff


	//   ....[61]....
        /*0378*/ 	.word	0xffffffff


	//   ....[62]....
        /*037c*/ 	.word	0xffffffff


	//   ....[63]....
        /*0380*/ 	.word	0xffffffff


	//   ....[64]....
        /*0384*/ 	.word	0xffffffff


	//   ....[65]....
        /*0388*/ 	.word	0xffffffff


	//   ....[66]....
        /*038c*/ 	.word	0xffffffff


	//   ....[67]....
        /*0390*/ 	.word	0xffffffff


	//   ....[68]....
        /*0394*/ 	.word	0xffffffff


	//   ....[69]....
        /*0398*/ 	.word	0xffffffff


	//   ....[70]....
        /*039c*/ 	.word	0xffffffff


	//   ....[71]....
        /*03a0*/ 	.word	0xffffffff


	//   ....[72]....
        /*03a4*/ 	.word	0xffffffff


	//   ....[73]....
        /*03a8*/ 	.word	0xffffffff


	//   ....[74]....
        /*03ac*/ 	.word	0xffffffff


	//   ....[75]....
        /*03b0*/ 	.word	0xffffffff


	//   ....[76]....
        /*03b4*/ 	.word	0x0500000f


	//   ....[77]....
        /*03b8*/ 	.word	0x0500000f


	//   ....[78]....
        /*03bc*/ 	.word	0x0500000f


	//   ....[79]....
        /*03c0*/ 	.word	0x0500000f


	//   ....[80]....
        /*03c4*/ 	.word	0x0500000f


	//   ....[81]....
        /*03c8*/ 	.word	0x0500000f


	//   ....[82]....
        /*03cc*/ 	.word	0x0500000f


	//   ....[83]....
        /*03d0*/ 	.word	0x0500000f


	//   ....[84]....
        /*03d4*/ 	.word	0x0500000f


	//   ....[85]....
        /*03d8*/ 	.word	0x0500000f


	//   ....[86]....
        /*03dc*/ 	.word	0x0500000f


	//   ....[87]....
        /*03e0*/ 	.word	0x0500000f


	//   ....[88]....
        /*03e4*/ 	.word	0x0500000f


	//   ....[89]....
        /*03e8*/ 	.word	0x0500000f


	//   ....[90]....
        /*03ec*/ 	.word	0x0500000f


	//   ....[91]....
        /*03f0*/ 	.word	0x0500000f


	//   ....[92]....
        /*03f4*/ 	.word	0x0500000f


	//   ....[93]....
        /*03f8*/ 	.word	0x0500000f


	//   ....[94]....
        /*03fc*/ 	.word	0x0500000f


	//----- nvinfo : EIATTR_COOP_GROUP_INSTR_OFFSETS
	.align		4
.L_342:
        /*0400*/ 	.byte	0x04, 0x28
        /*0402*/ 	.short	(.L_344 - .L_343)


	//   ....[0]....
.L_343:
        /*0404*/ 	.word	0x00000060


	//   ....[1]....
        /*0408*/ 	.word	0x00000140


	//   ....[2]....
        /*040c*/ 	.word	0x00000180


	//   ....[3]....
        /*0410*/ 	.word	0x00000390


	//   ....[4]....
        /*0414*/ 	.word	0x000004f0


	//   ....[5]....
        /*0418*/ 	.word	0x00000610


	//   ....[6]....
        /*041c*/ 	.word	0x00000770


	//   ....[7]....
        /*0420*/ 	.word	0x00001c50


	//   ....[8]....
        /*0424*/ 	.word	0x00003c20


	//   ....[9]....
        /*0428*/ 	.word	0x00004400


	//   ....[10]....
        /*042c*/ 	.word	0x000054a0


	//   ....[11]....
        /*0430*/ 	.word	0x00005b90


	//   ....[12]....
        /*0434*/ 	.word	0x000060f0


	//   ....[13]....
        /*0438*/ 	.word	0x00006200


	//   ....[14]....
        /*043c*/ 	.word	0x00006550


	//   ....[15]....
        /*0440*/ 	.word	0x000065f0


	//   ....[16]....
        /*0444*/ 	.word	0x00006da0


	//   ....[17]....
        /*0448*/ 	.word	0x00007360


	//   ....[18]....
        /*044c*/ 	.word	0x00008380


	//   ....[19]....
        /*0450*/ 	.word	0x000085f0


	//   ....[20]....
        /*0454*/ 	.word	0x00008d20


	//   ....[21]....
        /*0458*/ 	.word	0x00008e20


	//   ....[22]....
        /*045c*/ 	.word	0x000091d0


	//   ....[23]....
        /*0460*/ 	.word	0x00009260


	//   ....[24]....
        /*0464*/ 	.word	0x0000a320


	//   ....[25]....
        /*0468*/ 	.word	0x0000a9e0


	//   ....[26]....
        /*046c*/ 	.word	0x0000bad0


	//   ....[27]....
        /*0470*/ 	.word	0x0000bb00


	//   ....[28]....
        /*0474*/ 	.word	0x0000be00


	//   ....[29]....
        /*0478*/ 	.word	0x0000bfd0


	//   ....[30]....
        /*047c*/ 	.word	0x0000ceb0


	//   ....[31]....
        /*0480*/ 	.word	0x0000d330


	//   ....[32]....
        /*0484*/ 	.word	0x0000d440


	//   ....[33]....
        /*0488*/ 	.word	0x0000e590


	//   ....[34]....
        /*048c*/ 	.word	0x0000ecb0


	//   ....[35]....
        /*0490*/ 	.word	0x0000edb0


	//   ....[36]....
        /*0494*/ 	.word	0x0000f170


	//   ....[37]....
        /*0498*/ 	.word	0x0000f1f0


	//   ....[38]....
        /*049c*/ 	.word	0x000102b0


	//   ....[39]....
        /*04a0*/ 	.word	0x000102f0


	//   ....[40]....
        /*04a4*/ 	.word	0x00010320


	//   ....[41]....
        /*04a8*/ 	.word	0x000103a0


	//   ....[42]....
        /*04ac*/ 	.word	0x000103d0


	//   ....[43]....
        /*04b0*/ 	.word	0x00011690


	//   ....[44]....
        /*04b4*/ 	.word	0x000120e0


	//   ....[45]....
        /*04b8*/ 	.word	0x00012120


	//   ....[46]....
        /*04bc*/ 	.word	0x00012150


	//   ....[47]....
        /*04c0*/ 	.word	0x00012170


	//   ....[48]....
        /*04c4*/ 	.word	0x00012780


	//   ....[49]....
        /*04c8*/ 	.word	0x000127a0


	//   ....[50]....
        /*04cc*/ 	.word	0x000129d0


	//   ....[51]....
        /*04d0*/ 	.word	0x000129f0


	//   ....[52]....
        /*04d4*/ 	.word	0x00013310


	//   ....[53]....
        /*04d8*/ 	.word	0x00013340


	//   ....[54]....
        /*04dc*/ 	.word	0x00013580


	//   ....[55]....
        /*04e0*/ 	.word	0x000135a0


	//   ....[56]....
        /*04e4*/ 	.word	0x00013870


	//   ....[57]....
        /*04e8*/ 	.word	0x00014970


	//   ....[58]....
        /*04ec*/ 	.word	0x000152c0


	//   ....[59]....
        /*04f0*/ 	.word	0x000152f0


	//   ....[60]....
        /*04f4*/ 	.word	0x000153f0


	//   ....[61]....
        /*04f8*/ 	.word	0x00015400


	//   ....[62]....
        /*04fc*/ 	.word	0x00015480


	//   ....[63]....
        /*0500*/ 	.word	0x00015490


	//   ....[64]....
        /*0504*/ 	.word	0x000154a0


	//   ....[65]....
        /*0508*/ 	.word	0x000154b0


	//   ....[66]....
        /*050c*/ 	.word	0x00015ef0


	//   ....[67]....
        /*0510*/ 	.word	0x00015f10


	//   ....[68]....
        /*0514*/ 	.word	0x00015f30


	//   ....[69]....
        /*0518*/ 	.word	0x00016060


	//   ....[70]....
        /*051c*/ 	.word	0x00016220


	//   ....[71]....
        /*0520*/ 	.word	0x00016230


	//   ....[72]....
        /*0524*/ 	.word	0x00016380


	//   ....[73]....
        /*0528*/ 	.word	0x00016390


	//   ....[74]....
        /*052c*/ 	.word	0x00019c70


	//   ....[75]....
        /*0530*/ 	.word	0x00019e60


	//   ....[76]....
        /*0534*/ 	.word	0x0001a4e0


	//   ....[77]....
        /*0538*/ 	.word	0x0001a640


	//   ....[78]....
        /*053c*/ 	.word	0x0001a6c0


	//   ....[79]....
        /*0540*/ 	.word	0x0001a770


	//   ....[80]....
        /*0544*/ 	.word	0x0001a860


	//   ....[81]....
        /*0548*/ 	.word	0x0001a8c0


	//   ....[82]....
        /*054c*/ 	.word	0x0001a9b0


	//   ....[83]....
        /*0550*/ 	.word	0x0001aa10


	//   ....[84]....
        /*0554*/ 	.word	0x0001aab0


	//   ....[85]....
        /*0558*/ 	.word	0x0001ab90


	//   ....[86]....
        /*055c*/ 	.word	0x0001ac40


	//   ....[87]....
        /*0560*/ 	.word	0x0001af20


	//   ....[88]....
        /*0564*/ 	.word	0x0001af70


	//   ....[89]....
        /*0568*/ 	.word	0x0001b0d0


	//   ....[90]....
        /*056c*/ 	.word	0x0001b220


	//   ....[91]....
        /*0570*/ 	.word	0x0001b3f0


	//   ....[92]....
        /*0574*/ 	.word	0x0001b440


	//   ....[93]....
        /*0578*/ 	.word	0x0001b760


	//   ....[94]....
        /*057c*/ 	.word	0x0001b880


	//----- nvinfo : EIATTR_REG_RECONFIG
	.align		4
.L_344:
        /*0580*/ 	.byte	0x01, 0x54
	.zero		2


	//----- nvinfo : EIATTR_SYSCALL_OFFSETS
	.align		4
        /*0584*/ 	.byte	0x04, 0x46
        /*0586*/ 	.short	(.L_346 - .L_345)


	//   ....[0]....
.L_345:
        /*0588*/ 	.word	0x00003df0


	//   ....[1]....
        /*058c*/ 	.word	0x00014570


	//   ....[2]....
        /*0590*/ 	.word	0x000146c0


	//   ....[3]....
        /*0594*/ 	.word	0x000147b0


	//   ....[4]....
        /*0598*/ 	.word	0x00014f10


	//   ....[5]....
        /*059c*/ 	.word	0x00015800


	//----- nvinfo : EIATTR_MBARRIER_INSTR_OFFSETS
	.align		4
.L_346:
        /*05a0*/ 	.byte	0x04, 0x39
        /*05a2*/ 	.short	(.L_348 - .L_347)


	//   ....[0]....
.L_347:
        /*05a4*/ 	.word	0x00000270
        /*05a8*/ 	.word	0x000000ff
        /*05ac*/ 	.word	0x00038800
        /*05b0*/ 	.short	0x0100
        /*05b2*/ 	.byte	0x08
	.zero		1


	//   ....[1]....
        /*05b4*/ 	.word	0x00000280
        /*05b8*/ 	.word	0x000000ff
        /*05bc*/ 	.word	0x00038810
        /*05c0*/ 	.short	0x0100
        /*05c2*/ 	.byte	0x08
	.zero		1


	//   ....[2]....
        /*05c4*/ 	.word	0x00000290
        /*05c8*/ 	.word	0x000000ff
        /*05cc*/ 	.word	0x00038820
        /*05d0*/ 	.short	0x0100
        /*05d2*/ 	.byte	0x08
	.zero		1


	//   ....[3]....
        /*05d4*/ 	.word	0x00000340
        /*05d8*/ 	.word	0x000000ff
        /*05dc*/ 	.word	0x00038830
        /*05e0*/ 	.short	0x0100
        /*05e2*/ 	.byte	0x06
	.zero		1


	//   ....[4]....
        /*05e4*/ 	.word	0x00000350
        /*05e8*/ 	.word	0x000000ff
        /*05ec*/ 	.word	0x00038840
        /*05f0*/ 	.short	0x0100
        /*05f2*/ 	.byte	0x06
	.zero		1


	//   ....[5]....
        /*05f4*/ 	.word	0x00000360
        /*05f8*/ 	.word	0x000000ff
        /*05fc*/ 	.word	0x00038838
        /*0600*/ 	.short	0x0100
        /*0602*/ 	.byte	0x06
	.zero		1


	//   ....[6]....
        /*0604*/ 	.word	0x00000370
        /*0608*/ 	.word	0x000000ff
        /*060c*/ 	.word	0x00038848
        /*0610*/ 	.short	0x0100
        /*0612*/ 	.byte	0x06
	.zero		1


	//   ....[7]....
        /*0614*/ 	.word	0x000004a0
        /*0618*/ 	.word	0x000000ff
        /*061c*/ 	.word	0x00038850
        /*0620*/ 	.short	0x0100
        /*0622*/ 	.byte	0x08
	.zero		1


	//   ....[8]....
        /*0624*/ 	.word	0x000004b0
        /*0628*/ 	.word	0x000000ff
        /*062c*/ 	.word	0x00038860
        /*0630*/ 	.short	0x0100
        /*0632*/ 	.byte	0x08
	.zero		1


	//   ....[9]....
        /*0634*/ 	.word	0x000004c0
        /*0638*/ 	.word	0x000000ff
        /*063c*/ 	.word	0x00038858
        /*0640*/ 	.short	0x0100
        /*0642*/ 	.byte	0x08
	.zero		1


	//   ....[10]....
        /*0644*/ 	.word	0x000004d0
        /*0648*/ 	.word	0x000000ff
        /*064c*/ 	.word	0x00038868
        /*0650*/ 	.short	0x0100
        /*0652*/ 	.byte	0x08
	.zero		1


	//   ....[11]....
        /*0654*/ 	.word	0x000005c0
        /*0658*/ 	.word	0x000000ff
        /*065c*/ 	.word	0x00038870
        /*0660*/ 	.short	0x0100
        /*0662*/ 	.byte	0x06
	.zero		1


	//   ....[12]....
        /*0664*/ 	.word	0x000005d0
        /*0668*/ 	.word	0x000000ff
        /*066c*/ 	.word	0x00038880
        /*0670*/ 	.short	0x0100
        /*0672*/ 	.byte	0x06
	.zero		1


	//   ....[13]....
        /*0674*/ 	.word	0x000005e0
        /*0678*/ 	.word	0x000000ff
        /*067c*/ 	.word	0x00038878
        /*0680*/ 	.short	0x0100
        /*0682*/ 	.byte	0x06
	.zero		1


	//   ....[14]....
        /*0684*/ 	.word	0x000005f0
        /*0688*/ 	.word	0x000000ff
        /*068c*/ 	.word	0x00038888
        /*0690*/ 	.short	0x0100
        /*0692*/ 	.byte	0x06
	.zero		1


	//   ....[15]....
        /*0694*/ 	.word	0x00000720
        /*0698*/ 	.word	0x000000ff
        /*069c*/ 	.word	0x00038890
        /*06a0*/ 	.short	0x0100
        /*06a2*/ 	.byte	0x08
	.zero		1


	//   ....[16]....
        /*06a4*/ 	.word	0x00000730
        /*06a8*/ 	.word	0x000000ff
        /*06ac*/ 	.word	0x000388a0
        /*06b0*/ 	.short	0x0100
        /*06b2*/ 	.byte	0x08
	.zero		1


	//   ....[17]....
        /*06b4*/ 	.word	0x00000740
        /*06b8*/ 	.word	0x000000ff
        /*06bc*/ 	.word	0x00038898
        /*06c0*/ 	.short	0x0100
        /*06c2*/ 	.byte	0x08
	.zero		1


	//   ....[18]....
        /*06c4*/ 	.word	0x00000750
        /*06c8*/ 	.word	0x000000ff
        /*06cc*/ 	.word	0x000388a8
        /*06d0*/ 	.short	0x0100
        /*06d2*/ 	.byte	0x08
	.zero		1


	//   ....[19]....
        /*06d4*/ 	.word	0x00000880
        /*06d8*/ 	.word	0x000000ff
        /*06dc*/ 	.word	0x000388b0
        /*06e0*/ 	.short	0x0100
        /*06e2*/ 	.byte	0x08
	.zero		1


	//   ....[20]....
        /*06e4*/ 	.word	0x00000890
        /*06e8*/ 	.word	0x000000ff
        /*06ec*/ 	.word	0x000388c0
        /*06f0*/ 	.short	0x0100
        /*06f2*/ 	.byte	0x08
	.zero		1


	//   ....[21]....
        /*06f4*/ 	.word	0x000008a0
        /*06f8*/ 	.word	0x000000ff
        /*06fc*/ 	.word	0x000388b8
        /*0700*/ 	.short	0x0100
        /*0702*/ 	.byte	0x08
	.zero		1


	//   ....[22]....
        /*0704*/ 	.word	0x000008b0
        /*0708*/ 	.word	0x000000ff
        /*070c*/ 	.word	0x000388c8
        /*0710*/ 	.short	0x0100
        /*0712*/ 	.byte	0x08
	.zero		1


	//   ....[23]....
        /*0714*/ 	.word	0x00001fc0
        /*0718*/ 	.word	0x00000000
        /*071c*/ 	.word	0x00000000
        /*0720*/ 	.short	0x0101
        /*0722*/ 	.byte	0x3f
	.zero		1


	//   ....[24]....
        /*0724*/ 	.word	0x00002a70
        /*0728*/ 	.word	0x00000000
        /*072c*/ 	.word	0x00000000
        /*0730*/ 	.short	0x0101
        /*0732*/ 	.byte	0x3f
	.zero		1


	//   ....[25]....
        /*0734*/ 	.word	0x00003e50
        /*0738*/ 	.word	0x000000ff
        /*073c*/ 	.word	0x00038800
        /*0740*/ 	.short	0x010a
        /*0742*/ 	.byte	0x25
	.zero		1


	//   ....[26]....
        /*0744*/ 	.word	0x00003ec0
        /*0748*/ 	.word	0x00000003
        /*074c*/ 	.word	0x00038830
        /*0750*/ 	.short	0x010a
        /*0752*/ 	.byte	0x3f
	.zero		1


	//   ....[27]....
        /*0754*/ 	.word	0x00003f00
        /*0758*/ 	.word	0x00000003
        /*075c*/ 	.word	0x00038830
        /*0760*/ 	.short	0x010a
        /*0762*/ 	.byte	0x3f
	.zero		1


	//   ....[28]....
        /*0764*/ 	.word	0x00004180
        /*0768*/ 	.word	0x000000ff
        /*076c*/ 	.word	0x00038810
        /*0770*/ 	.short	0x010a
        /*0772*/ 	.byte	0x25
	.zero		1


	//   ....[29]....
        /*0774*/ 	.word	0x000041c0
        /*0778*/ 	.word	0x00000003
        /*077c*/ 	.word	0x00038850
        /*0780*/ 	.short	0x010a
        /*0782*/ 	.byte	0x3f
	.zero		1


	//   ....[30]....
        /*0784*/ 	.word	0x00004200
        /*0788*/ 	.word	0x00000003
        /*078c*/ 	.word	0x00038850
        /*0790*/ 	.short	0x010a
        /*0792*/ 	.byte	0x3f
	.zero		1


	//   ....[31]....
        /*0794*/ 	.word	0x00005500
        /*0798*/ 	.word	0x00000004
        /*079c*/ 	.word	0x00000000
        /*07a0*/ 	.short	0x0101
        /*07a2*/ 	.byte	0x3f
	.zero		1


	//   ....[32]....
        /*07a4*/ 	.word	0x00006dc0
        /*07a8*/ 	.word	0x00000003
        /*07ac*/ 	.word	0x00000000
        /*07b0*/ 	.short	0x0101
        /*07b2*/ 	.byte	0x3f
	.zero		1


	//   ....[33]....
        /*07b4*/ 	.word	0x00007010
        /*07b8*/ 	.word	0x000000ff
        /*07bc*/ 	.word	0x00038830
        /*07c0*/ 	.short	0x010a
        /*07c2*/ 	.byte	0x05
	.zero		1


	//   ....[34]....
        /*07c4*/ 	.word	0x00007050
        /*07c8*/ 	.word	0x000000ff
        /*07cc*/ 	.word	0x00038830
        /*07d0*/ 	.short	0x010a
        /*07d2*/ 	.byte	0x05
	.zero		1


	//   ....[35]....
        /*07d4*/ 	.word	0x000071e0
        /*07d8*/ 	.word	0x000000ff
        /*07dc*/ 	.word	0x00038850
        /*07e0*/ 	.short	0x010a
        /*07e2*/ 	.byte	0x05
	.zero		1


	//   ....[36]....
        /*07e4*/ 	.word	0x00007220
        /*07e8*/ 	.word	0x000000ff
        /*07ec*/ 	.word	0x00038850
        /*07f0*/ 	.short	0x010a
        /*07f2*/ 	.byte	0x05
	.zero		1


	//   ....[37]....
        /*07f4*/ 	.word	0x000083e0
        /*07f8*/ 	.word	0x0000000a
        /*07fc*/ 	.word	0x00000000
        /*0800*/ 	.short	0x0101
        /*0802*/ 	.byte	0x3f
	.zero		1


	//   ....[38]....
        /*0804*/ 	.word	0x0000a340
        /*0808*/ 	.word	0x0000000c
        /*080c*/ 	.word	0x00000000
        /*0810*/ 	.short	0x0101
        /*0812*/ 	.byte	0x3f
	.zero		1


	//   ....[39]....
        /*0814*/ 	.word	0x0000a6e0
        /*0818*/ 	.word	0x000000ff
        /*081c*/ 	.word	0x00038830
        /*0820*/ 	.short	0x010a
        /*0822*/ 	.byte	0x05
	.zero		1


	//   ....[40]....
        /*0824*/ 	.word	0x0000a720
        /*0828*/ 	.word	0x000000ff
        /*082c*/ 	.word	0x00038830
        /*0830*/ 	.short	0x010a
        /*0832*/ 	.byte	0x05
	.zero		1


	//   ....[41]....
        /*0834*/ 	.word	0x0000a8b0
        /*0838*/ 	.word	0x000000ff
        /*083c*/ 	.word	0x00038850
        /*0840*/ 	.short	0x010a
        /*0842*/ 	.byte	0x05
	.zero		1


	//   ....[42]....
        /*0844*/ 	.word	0x0000a8f0
        /*0848*/ 	.word	0x000000ff
        /*084c*/ 	.word	0x00038850
        /*0850*/ 	.short	0x010a
        /*0852*/ 	.byte	0x05
	.zero		1


	//   ....[43]....
        /*0854*/ 	.word	0x0000c380
        /*0858*/ 	.word	0x00000099
        /*085c*/ 	.word	0x00000000
        /*0860*/ 	.short	0x0101
        /*0862*/ 	.byte	0x3f
	.zero		1


	//   ....[44]....
        /*0864*/ 	.word	0x0000ced0
        /*0868*/ 	.word	0x000000b3
        /*086c*/ 	.word	0x00000000
        /*0870*/ 	.short	0x0101
        /*0872*/ 	.byte	0x3f
	.zero		1


	//   ....[45]....
        /*0874*/ 	.word	0x0000cfe0
        /*0878*/ 	.word	0x000000ff
        /*087c*/ 	.word	0x00038830
        /*0880*/ 	.short	0x010a
        /*0882*/ 	.byte	0x05
	.zero		1


	//   ....[46]....
        /*0884*/ 	.word	0x0000d020
        /*0888*/ 	.word	0x000000ff
        /*088c*/ 	.word	0x00038830
        /*0890*/ 	.short	0x010a
        /*0892*/ 	.byte	0x05
	.zero		1


	//   ....[47]....
        /*0894*/ 	.word	0x0000d1b0
        /*0898*/ 	.word	0x000000ff
        /*089c*/ 	.word	0x00038850
        /*08a0*/ 	.short	0x010a
        /*08a2*/ 	.byte	0x05
	.zero		1


	//   ....[48]....
        /*08a4*/ 	.word	0x0000d1f0
        /*08a8*/ 	.word	0x000000ff
        /*08ac*/ 	.word	0x00038850
        /*08b0*/ 	.short	0x010a
        /*08b2*/ 	.byte	0x05
	.zero		1


	//   ....[49]....
        /*08b4*/ 	.word	0x0000e3f0
        /*08b8*/ 	.word	0x00000008
        /*08bc*/ 	.word	0x00000000
        /*08c0*/ 	.short	0x0101
        /*08c2*/ 	.byte	0x3f
	.zero		1


	//   ....[50]....
        /*08c4*/ 	.word	0x000102d0
        /*08c8*/ 	.word	0x0000000a
        /*08cc*/ 	.word	0x00000000
        /*08d0*/ 	.short	0x0101
        /*08d2*/ 	.byte	0x3f
	.zero		1


	//   ....[51]....
        /*08d4*/ 	.word	0x00012770
        /*08d8*/ 	.word	0x000000ff
        /*08dc*/ 	.word	0x00000000
        /*08e0*/ 	.short	0x0101
        /*08e2*/ 	.byte	0x04
	.zero		1


	//   ....[52]....
        /*08e4*/ 	.word	0x00014ba0
        /*08e8*/ 	.word	0x00000000
        /*08ec*/ 	.word	0x00038840
        /*08f0*/ 	.short	0x010a
        /*08f2*/ 	.byte	0x3f
	.zero		1


	//   ....[53]....
        /*08f4*/ 	.word	0x000155d0
        /*08f8*/ 	.word	0x00000011
        /*08fc*/ 	.word	0x00038800
        /*0900*/ 	.short	0x0107
        /*0902*/ 	.byte	0x3f
	.zero		1


	//   ....[54]....
        /*0904*/ 	.word	0x00015670
        /*0908*/ 	.word	0x00000011
        /*090c*/ 	.word	0x00038800
        /*0910*/ 	.short	0x0101
        /*0912*/ 	.byte	0x3f
	.zero		1


	//   ....[55]....
        /*0914*/ 	.word	0x000165a0
        /*0918*/ 	.word	0x00000011
        /*091c*/ 	.word	0x00038810
        /*0920*/ 	.short	0x0107
        /*0922*/ 	.byte	0x3f
	.zero		1


	//   ....[56]....
        /*0924*/ 	.word	0x000166a0
        /*0928*/ 	.word	0x00000011
        /*092c*/ 	.word	0x00038810
        /*0930*/ 	.short	0x0101
        /*0932*/ 	.byte	0x3f
	.zero		1


	//   ....[57]....
        /*0934*/ 	.word	0x000166c0
        /*0938*/ 	.word	0x00000011
        /*093c*/ 	.word	0x00038820
        /*0940*/ 	.short	0x010a
        /*0942*/ 	.byte	0x3f
	.zero		1


	//   ....[58]....
        /*0944*/ 	.word	0x00016790
        /*0948*/ 	.word	0x00000000
        /*094c*/ 	.word	0x00038860
        /*0950*/ 	.short	0x010a
        /*0952*/ 	.byte	0x3f
	.zero		1


	//   ....[59]....
        /*0954*/ 	.word	0x00017350
        /*0958*/ 	.word	0x00000003
        /*095c*/ 	.word	0x00038840
        /*0960*/ 	.short	0x010a
        /*0962*/ 	.byte	0x3f
	.zero		1


	//   ....[60]....
        /*0964*/ 	.word	0x00017590
        /*0968*/ 	.word	0x00000003
        /*096c*/ 	.word	0x00038860
        /*0970*/ 	.short	0x010a
        /*0972*/ 	.byte	0x3f
	.zero		1


	//   ....[61]....
        /*0974*/ 	.word	0x00018120
        /*0978*/ 	.word	0x00000004
        /*097c*/ 	.word	0x00038840
        /*0980*/ 	.short	0x010a
        /*0982*/ 	.byte	0x3f
	.zero		1


	//   ....[62]....
        /*0984*/ 	.word	0x00018360
        /*0988*/ 	.word	0x00000004
        /*098c*/ 	.word	0x00038860
        /*0990*/ 	.short	0x010a
        /*0992*/ 	.byte	0x3f
	.zero		1


	//   ....[63]....
        /*0994*/ 	.word	0x00018e80
        /*0998*/ 	.word	0x00000004
        /*099c*/ 	.word	0x00038840
        /*09a0*/ 	.short	0x010a
        /*09a2*/ 	.byte	0x3f
	.zero		1


	//   ....[64]....
        /*09a4*/ 	.word	0x000190c0
        /*09a8*/ 	.word	0x00000004
        /*09ac*/ 	.word	0x00038860
        /*09b0*/ 	.short	0x010a
        /*09b2*/ 	.byte	0x3f
	.zero		1


	//   ....[65]....
        /*09b4*/ 	.word	0x00019de0
        /*09b8*/ 	.word	0x00000000
        /*09bc*/ 	.word	0x00038820
        /*09c0*/ 	.short	0x010a
        /*09c2*/ 	.byte	0x3f
	.zero		1


	//   ....[66]....
        /*09c4*/ 	.word	0x00019fd0
        /*09c8*/ 	.word	0x00000006
        /*09cc*/ 	.word	0x00000000
        /*09d0*/ 	.short	0x010a
        /*09d2*/ 	.byte	0x3f
	.zero		1


	//   ....[67]....
        /*09d4*/ 	.word	0x0001a000
        /*09d8*/ 	.word	0x00000007
        /*09dc*/ 	.word	0x00000000
        /*09e0*/ 	.short	0x010a
        /*09e2*/ 	.byte	0x3f
	.zero		1


	//   ....[68]....
        /*09e4*/ 	.word	0x0001a060
        /*09e8*/ 	.word	0x00000004
        /*09ec*/ 	.word	0x00000000
        /*09f0*/ 	.short	0x010a
        /*09f2*/ 	.byte	0x3f
	.zero		1


	//   ....[69]....
        /*09f4*/ 	.word	0x0001a090
        /*09f8*/ 	.word	0x00000003
        /*09fc*/ 	.word	0x00000000
        /*0a00*/ 	.short	0x010a
        /*0a02*/ 	.byte	0x3f
	.zero		1


	//   ....[70]....
        /*0a04*/ 	.word	0x0001a100
        /*0a08*/ 	.word	0x00000003
        /*0a0c*/ 	.word	0x00038800
        /*0a10*/ 	.short	0x010a
        /*0a12*/ 	.byte	0x3f
	.zero		1


	//   ....[71]....
        /*0a14*/ 	.word	0x0001a150
        /*0a18*/ 	.word	0x00000003
        /*0a1c*/ 	.word	0x00038830
        /*0a20*/ 	.short	0x010a
        /*0a22*/ 	.byte	0x3f
	.zero		1


	//   ....[72]....
        /*0a24*/ 	.word	0x0001a1b0
        /*0a28*/ 	.word	0x00000005
        /*0a2c*/ 	.word	0x00038810
        /*0a30*/ 	.short	0x010a
        /*0a32*/ 	.byte	0x3f
	.zero		1


	//   ....[73]....
        /*0a34*/ 	.word	0x0001a200
        /*0a38*/ 	.word	0x00000003
        /*0a3c*/ 	.word	0x00038850
        /*0a40*/ 	.short	0x010a
        /*0a42*/ 	.byte	0x3f
	.zero		1


	//   ....[74]....
        /*0a44*/ 	.word	0x0001a260
        /*0a48*/ 	.word	0x00000009
        /*0a4c*/ 	.word	0x00038830
        /*0a50*/ 	.short	0x010a
        /*0a52*/ 	.byte	0x3f
	.zero		1


	//   ....[75]....
        /*0a54*/ 	.word	0x0001a2c0
        /*0a58*/ 	.word	0x00000009
        /*0a5c*/ 	.word	0x00038850
        /*0a60*/ 	.short	0x010a
        /*0a62*/ 	.byte	0x3f
	.zero		1


	//   ....[76]....
        /*0a64*/ 	.word	0x0001a320
        /*0a68*/ 	.word	0x00000006
        /*0a6c*/ 	.word	0x00038830
        /*0a70*/ 	.short	0x010a
        /*0a72*/ 	.byte	0x3f
	.zero		1


	//   ....[77]....
        /*0a74*/ 	.word	0x0001a380
        /*0a78*/ 	.word	0x00000006
        /*0a7c*/ 	.word	0x00038850
        /*0a80*/ 	.short	0x010a
        /*0a82*/ 	.byte	0x3f
	.zero		1


	//   ....[78]....
        /*0a84*/ 	.word	0x0001a3e0
        /*0a88*/ 	.word	0x00000008
        /*0a8c*/ 	.word	0x00038830
        /*0a90*/ 	.short	0x010a
        /*0a92*/ 	.byte	0x3f
	.zero		1


	//   ....[79]....
        /*0a94*/ 	.word	0x0001a440
        /*0a98*/ 	.word	0x00000008
        /*0a9c*/ 	.word	0x00038850
        /*0aa0*/ 	.short	0x010a
        /*0aa2*/ 	.byte	0x3f
	.zero		1


	//   ....[80]....
        /*0aa4*/ 	.word	0x0001a590
        /*0aa8*/ 	.word	0x00000000
        /*0aac*/ 	.word	0x00038840
        /*0ab0*/ 	.short	0x010a
        /*0ab2*/ 	.byte	0x3f
	.zero		1


	//   ....[81]....
        /*0ab4*/ 	.word	0x0001b480
        /*0ab8*/ 	.word	0x00000011
        /*0abc*/ 	.word	0x00038820
        /*0ac0*/ 	.short	0x010a
        /*0ac2*/ 	.byte	0x3f
	.zero		1


	//   ....[82]....
        /*0ac4*/ 	.word	0x0001b4d0
        /*0ac8*/ 	.word	0x00000000
        /*0acc*/ 	.word	0x00038860
        /*0ad0*/ 	.short	0x010a
        /*0ad2*/ 	.byte	0x3f
	.zero		1


	//   ....[83]....
        /*0ad4*/ 	.word	0x0001b520
        /*0ad8*/ 	.word	0x00000003
        /*0adc*/ 	.word	0x00038840
        /*0ae0*/ 	.short	0x010a
        /*0ae2*/ 	.byte	0x3f
	.zero		1


	//   ....[84]....
        /*0ae4*/ 	.word	0x0001b570
        /*0ae8*/ 	.word	0x00000003
        /*0aec*/ 	.word	0x00038860
        /*0af0*/ 	.short	0x010a
        /*0af2*/ 	.byte	0x3f
	.zero		1


	//   ....[85]....
        /*0af4*/ 	.word	0x0001b5c0
        /*0af8*/ 	.word	0x00000004
        /*0afc*/ 	.word	0x00038840
        /*0b00*/ 	.short	0x010a
        /*0b02*/ 	.byte	0x3f
	.zero		1


	//   ....[86]....
        /*0b04*/ 	.word	0x0001b610
        /*0b08*/ 	.word	0x00000004
        /*0b0c*/ 	.word	0x00038860
        /*0b10*/ 	.short	0x010a
        /*0b12*/ 	.byte	0x3f
	.zero		1


	//   ....[87]....
        /*0b14*/ 	.word	0x0001b660
        /*0b18*/ 	.word	0x00000004
        /*0b1c*/ 	.word	0x00038840
        /*0b20*/ 	.short	0x010a
        /*0b22*/ 	.byte	0x3f
	.zero		1


	//   ....[88]....
        /*0b24*/ 	.word	0x0001b6b0
        /*0b28*/ 	.word	0x00000004
        /*0b2c*/ 	.word	0x00038860
        /*0b30*/ 	.short	0x010a
        /*0b32*/ 	.byte	0x3f
	.zero		1


	//   ....[89]....
        /*0b34*/ 	.word	0x0001b7a0
        /*0b38*/ 	.word	0x00000000
        /*0b3c*/ 	.word	0x00038820
        /*0b40*/ 	.short	0x010a
        /*0b42*/ 	.byte	0x3f
	.zero		1


	//   ....[90]....
        /*0b44*/ 	.word	0x0001b940
        /*0b48*/ 	.word	0x00000006
        /*0b4c*/ 	.word	0x00000000
        /*0b50*/ 	.short	0x010a
        /*0b52*/ 	.byte	0x3f
	.zero		1


	//   ....[91]....
        /*0b54*/ 	.word	0x0001b990
        /*0b58*/ 	.word	0x00000007
        /*0b5c*/ 	.word	0x00000000
        /*0b60*/ 	.short	0x010a
        /*0b62*/ 	.byte	0x3f
	.zero		1


	//   ....[92]....
        /*0b64*/ 	.word	0x0001b9e0
        /*0b68*/ 	.word	0x00000004
        /*0b6c*/ 	.word	0x00000000
        /*0b70*/ 	.short	0x010a
        /*0b72*/ 	.byte	0x3f
	.zero		1


	//----- nvinfo : EIATTR_NUM_MBARRIERS
	.align		4
.L_348:
        /*0b74*/ 	.byte	0x03, 0x38
        /*0b76*/ 	.short	0x0017


	//----- nvinfo : EIATTR_EXIT_INSTR_OFFSETS
	.align		4
        /*0b78*/ 	.byte	0x04, 0x1c
        /*0b7a*/ 	.short	(.L_350 - .L_349)


	//   ....[0]....
.L_349:
        /*0b7c*/ 	.word	0x00000a20


	//   ....[1]....
        /*0b80*/ 	.word	0x000137f0


	//   ....[2]....
        /*0b84*/ 	.word	0x0001a0e0


	//----- nvinfo : EIATTR_MAX_THREADS
	.align		4
.L_350:
        /*0b88*/ 	.byte	0x04, 0x05
        /*0b8a*/ 	.short	(.L_352 - .L_351)
.L_351:
        /*0b8c*/ 	.word	0x00000180
        /*0b90*/ 	.word	0x00000001
        /*0b94*/ 	.word	0x00000001


	//----- nvinfo : EIATTR_CRS_STACK_SIZE
	.align		4
.L_352:
        /*0b98*/ 	.byte	0x04, 0x1e
        /*0b9a*/ 	.short	(.L_354 - .L_353)
.L_353:
        /*0b9c*/ 	.word	0x00000000


	//----- nvinfo : EIATTR_CBANK_PARAM_SIZE
	.align		4
.L_354:
        /*0ba0*/ 	.byte	0x03, 0x19
        /*0ba2*/ 	.short	0x0bf0


	//----- nvinfo : EIATTR_PARAM_CBANK
	.align		4
        /*0ba4*/ 	.byte	0x04, 0x0a
        /*0ba6*/ 	.short	(.L_356 - .L_355)
	.align		4
.L_355:
        /*0ba8*/ 	.word	index@(.nv.constant0._ZN7cutlass13device_kernelIN5flash11enable_sm90INS1_16FlashAttnFwdSm90INS1_25CollectiveMainloopFwdSm90ILi2EN4cute5tupleIJNS5_1CILi1EEES8_S8_EEENS6_IJNS7_ILi64EEESA_SA_EEELi512ENS_6half_tEfNS_4arch4Sm90ELb0ELb1ELb0ELb0ELb0ELb0ELb1ELb0ELb0ELb1ELb0ELb0EEENS1_21CollectiveEpilogueFwdINS6_IJSA_NS7_ILi512EEESA_EEES9_SC_SE_Li256ELb0ELb1ELb0ELb0EEENS1_30DynamicPersistentTileSchedulerILi256ELi128ELb0ELb1ELb1EEEEEEEEEvNT_6ParamsE)
        /*0bac*/ 	.short	0x0210
        /*0bae*/ 	.short	0x0bf0


	//----- nvinfo : EIATTR_SW_WAR
	.align		4
.L_356:
        /*0bb0*/ 	.byte	0x04, 0x36
        /*0bb2*/ 	.short	(.L_358 - .L_357)
.L_357:
        /*0bb4*/ 	.word	0x00000008
.L_358:


//--------------------- .nv.info._ZN7cutlass13device_kernelIN5flash11enable_sm90INS1_16FlashAttnFwdSm90INS1_25CollectiveMainloopFwdSm90ILi2EN4cute5tupleIJNS5_1CILi1EEES8_S8_EEENS6_IJNS7_ILi64EEESA_SA_EEELi512ENS_6half_tEfNS_4arch4Sm90ELb0ELb1ELb0ELb1ELb0ELb0ELb0ELb0ELb0ELb1ELb0ELb0EEENS1_21CollectiveEpilogueFwdINS6_IJSA_NS7_ILi512EEESA_EEES9_SC_SE_Li256ELb1ELb1ELb0ELb0EEENS1_36VarlenDynamicPersistentTileSchedulerILi64ELi64ELi256ELi128ELb0ELb1ELb1ELb1ELb0ELb1EEEEEEEEEvNT_6ParamsE --------------------------
	.section	.nv.info._ZN7cutlass13device_kernelIN5flash11enable_sm90INS1_16FlashAttnFwdSm90INS1_25CollectiveMainloopFwdSm90ILi2EN4cute5tupleIJNS5_1CILi1EEES8_S8_EEENS6_IJNS7_ILi64EEESA_SA_EEELi512ENS_6half_tEfNS_4arch4Sm90ELb0ELb1ELb0ELb1ELb0ELb0ELb0ELb0ELb0ELb1ELb0ELb0EEENS1_21CollectiveEpilogueFwdINS6_IJSA_NS7_ILi512EEESA_EEES9_SC_SE_Li256ELb1ELb1ELb0ELb0EEENS1_36VarlenDynamicPersistentTileSchedulerILi64ELi64ELi256ELi128ELb0ELb1ELb1ELb1ELb0ELb1EEEEEEEEEvNT_6ParamsE,"",@"SHT_CUDA_INFO"
	.sectionflags	@""
	.align	4


	//----- nvinfo : EIATTR_CUDA_API_VERSION
	.align		4
        /*0000*/ 	.byte	0x04, 0x37
        /*0002*/ 	.short	(.L_360 - .L_359)
.L_359:
        /*0004*/ 	.word	0x00000082


	//----- nvinfo : EIATTR_KPARAM_INFO
	.align		4
.L_360:
        /*0008*/ 	.byte	0x04, 0x17
        /*000a*/ 	.short	(.L_362 - .L_361)
.L_361:
        /*000c*/ 	.word	0x00000000
        /*0010*/ 	.short	0x0000
        /*0012*/ 	.short	0x0070
        /*0014*/ 	.byte	0x00, 0xf0, 0x01, 0x2a


	//----- nvinfo : EIATTR_SPARSE_MMA_MASK
	.align		4
.L_362:
        /*0018*/ 	.byte	0x03, 0x50
        /*001a*/ 	.short	0x0000


	//----- nvinfo : EIATTR_MAXREG_COUNT
	.align		4
        /*001c*/ 	.byte	0x03, 0x1b
        /*001e*/ 	.short	0x00a8


	//----- nvinfo : EIATTR_NUM_BARRIERS
	.align		4
        /*0020*/ 	.byte	0x02, 0x4c
        /*0022*/ 	.byte	0x10
	.zero		1


	//----- nvinfo : EIATTR_EXTERNS
	.align		4
        /*0024*/ 	.byte	0x04, 0x0f
        /*0026*/ 	.short	(.L_364 - .L_363)


	//   ....[0]....
	.align		4
.L_363:
        /*0028*/ 	.word	index@(__assertfail)


	//----- nvinfo : EIATTR_ANNOTATIONS
	.align		4
.L_364:
        /*002c*/ 	.byte	0x04, 0x55
        /*002e*/ 	.short	(.L_366 - .L_365)


	//   ....[0]....
.L_365:
        /* <DEDUP_REMOVED lines=55> */


	//----- nvinfo : EIATTR_MERCURY_ISA_VERSION
	.align		4
.L_366:
        /*0390*/ 	.byte	0x03, 0x5f
        /*0392*/ 	.short	0x0101


	//----- nvinfo : EIATTR_UNUSED_LOAD_BYTE_OFFSET
	.align		4
        /*0394*/ 	.byte	0x04, 0x44
        /*0396*/ 	.short	(.L_368 - .L_367)


	//   ....[0]....
.L_367:
        /*0398*/ 	.word	0x00000a10
        /*039c*/ 	.word	0x0000fff0


	//   ....[1]....
        /*03a0*/ 	.word	0x0000ce80
        /*03a4*/ 	.word	0x0000fff0


	//----- nvinfo : EIATTR_INT_WARP_WIDE_INSTR_OFFSETS
	.align		4
.L_368:
        /*03a8*/ 	.byte	0x04, 0x31
        /*03aa*/ 	.short	(.L_370 - .L_369)


	//   ....[0]....
.L_369:
        /*03ac*/ 	.word	0x00000130


	//   ....[1]....
        /*03b0*/ 	.word	0x00000170


	//   ....[2]....
        /*03b4*/ 	.word	0x000001e0


	//   ....[3]....
        /*03b8*/ 	.word	0x000113e0


	//   ....[4]....
        /*03bc*/ 	.word	0x00011470


	//   ....[5]....
        /*03c0*/ 	.word	0x00015ea0


	//   ....[6]....
        /*03c4*/ 	.word	0x00015f30


	//----- nvinfo : EIATTR_COOP_GROUP_MASK_REGIDS
	.align		4
.L_370:
        /*03c8*/ 	.byte	0x04, 0x29
        /*03ca*/ 	.short	(.L_372 - .L_371)


	//   ....[0]....
.L_371:
        /*03cc*/ 	.word	0xffffffff


	//   ....[1]....
        /*03d0*/ 	.word	0xffffffff


	//   ....[2]....
        /*03d4*/ 	.word	0xffffffff


	//   ....[3]....
        /*03d8*/ 	.word	0xffffffff


	//   ....[4]....
        /*03dc*/ 	.word	0xffffffff


	//   ....[5]....
        /*03e0*/ 	.word	0xffffffff


	//   ....[6]....
        /*03e4*/ 	.word	0xffffffff


	//   ....[7]....
        /*03e8*/ 	.word	0xffffffff


	//   ....[8]....
        /*03ec*/ 	.word	0xffffffff


	//   ....[9]....
        /*03f0*/ 	.word	0xffffffff


	//   ....[10]....
        /*03f4*/ 	.word	0xffffffff


	//   ....[11]....
        /*03f8*/ 	.word	0xffffffff


	//   ....[12]....
        /*03fc*/ 	.word	0xffffffff


	//   ....[13]....
        /*0400*/ 	.word	0xffffffff


	//   ....[14]....
        /*0404*/ 	.word	0xffffffff


	//   ....[15]....
        /*0408*/ 	.word	0xffffffff


	//   ....[16]....
        /*040c*/ 	.word	0xffffffff


	//   ....[17]....
        /*0410*/ 	.word	0xffffffff


	//   ....[18]....
        /*0414*/ 	.word	0xffffffff


	//   ....[19]....
        /*0418*/ 	.word	0xffffffff


	//   ....[20]....
        /*041c*/ 	.word	0xffffffff


	//   ....[21]....
        /*0420*/ 	.word	0xffffffff


	//   ....[22]....
        /*0424*/ 	.word	0xffffffff


	//   ....[23]....
        /*0428*/ 	.word	0xffffffff


	//   ....[24]....
        /*042c*/ 	.word	0xffffffff


	//   ....[25]....
        /*0430*/ 	.word	0xffffffff


	//   ....[26]....
        /*0434*/ 	.word	0xffffffff


	//   ....[27]....
        /*0438*/ 	.word	0xffffffff


	//   ....[28]....
        /*043c*/ 	.word	0xffffffff


	//   ....[29]....
        /*0440*/ 	.word	0xffffffff


	//   ....[30]....
        /*0444*/ 	.word	0xffffffff


	//   ....[31]....
        /*0448*/ 	.word	0xffffffff


	//   ....[32]....
        /*044c*/ 	.word	0xffffffff


	//   ....[33]....
        /*0450*/ 	.word	0xffffffff


	//   ....[34]....
        /*0454*/ 	.word	0xffffffff


	//   ....[35]....
        /*0458*/ 	.word	0xffffffff


	//   ....[36]....
        /*045c*/ 	.word	0xffffffff


	//   ....[37]....
        /*0460*/ 	.word	0xffffffff


	//   ....[38]....
        /*0464*/ 	.word	0xffffffff


	//   ....[39]....
        /*0468*/ 	.word	0xffffffff


	//   ....[40]....
        /*046c*/ 	.word	0xffffffff


	//   ....[41]....
        /*0470*/ 	.word	0xffffffff


	//   ....[42]....
        /*0474*/ 	.word	0xffffffff


	//   ....[43]....
        /*0478*/ 	.word	0xffffffff


	//   ....[44]....
        /*047c*/ 	.word	0xffffffff


	//   ....[45]....
        /*0480*/ 	.word	0xffffffff


	//   ....[46]....
        /*0484*/ 	.word	0xffffffff


	//   ....[47]....
        /*0488*/ 	.word	0xffffffff


	//   ....[48]....
        /*048c*/ 	.word	0xffffffff


	//   ....[49]....
        /*0490*/ 	.word	0xffffffff


	//   ....[50]....
        /*0494*/ 	.word	0xffffffff


	//   ....[51]....
        /*0498*/ 	.word	0xffffffff


	//   ....[52]....
        /*049c*/ 	.word	0xffffffff


	//   ....[53]....
        /*04a0*/ 	.word	0xffffffff


	//   ....[54]....
        /*04a4*/ 	.word	0xffffffff


	//   ....[55]....
        /*04a8*/ 	.word	0xffffffff


	//   ....[56]....
        /*04ac*/ 	.word	0xffffffff


	//   ....[57]....
        /*04b0*/ 	.word	0xffffffff


	//   ....[58]....
        /*04b4*/ 	.word	0xffffffff


	//   ....[59]....
        /*04b8*/ 	.word	0xffffffff


	//   ....[60]....
        /*04bc*/ 	.word	0xffffffff


	//   ....[61]....
        /*04c0*/ 	.word	0xffffffff


	//   ....[62]....
        /*04c4*/ 	.word	0xffffffff


	//   ....[63]....
        /*04c8*/ 	.word	0xffffffff


	//   ....[64]....
        /*04cc*/ 	.word	0xffffffff


	//   ....[65]....
        /*04d0*/ 	.word	0xffffffff


	//   ....[66]....
        /*04d4*/ 	.word	0xffffffff


	//   ....[67]....
        /*04d8*/ 	.word	0xffffffff


	//   ....[68]....
        /*04dc*/ 	.word	0xffffffff


	//   ....[69]....
        /*04e0*/ 	.word	0xffffffff


	//   ....[70]....
        /*04e4*/ 	.word	0xffffffff


	//   ....[71]....
        /*04e8*/ 	.word	0xffffffff


	//   ....[72]....
        /*04ec*/ 	.word	0xffffffff


	//   ....[73]....
        /*04f0*/ 	.word	0xffffffff


	//   ....[74]....
        /*04f4*/ 	.word	0xffffffff


	//   ....[75]....
        /*04f8*/ 	.word	0xffffffff


	//   ....[76]....
        /*04fc*/ 	.word	0xffffffff


	//   ....[77]....
        /*0500*/ 	.word	0xffffffff


	//   ....[78]....
        /*0504*/ 	.word	0xffffffff


	//   ....[79]....
        /*0508*/ 	.word	0xffffffff


	//   ....[80]....
        /*050c*/ 	.word	0xffffffff


	//   ....[81]....
        /*0510*/ 	.word	0xffffffff


	//   ....[82]....
        /*0514*/ 	.word	0xffffffff


	//   ....[83]....
        /*0518*/ 	.word	0xffffffff


	//   ....[84]....
        /*051c*/ 	.word	0xffffffff


	//   ....[85]....
        /*0520*/ 	.word	0xffffffff


	//   ....[86]....
        /*0524*/ 	.word	0xffffffff


	//   ....[87]....
        /*0528*/ 	.word	0xffffffff


	//   ....[88]....
        /*052c*/ 	.word	0xffffffff


	//   ....[89]....
        /*0530*/ 	.word	0xffffffff


	//   ....[90]....
        /*0534*/ 	.word	0xffffffff


	//   ....[91]....
        /*0538*/ 	.word	0xffffffff


	//   ....[92]....
        /*053c*/ 	.word	0xffffffff


	//   ....[93]....
        /*0540*/ 	.word	0xffffffff


	//   ....[94]....
        /*0544*/ 	.word	0xffffffff


	//   ....[95]....
        /*0548*/ 	.word	0x0500000f


	//   ....[96]....
        /*054c*/ 	.word	0x0500000f


	//   ....[97]....
        /*0550*/ 	.word	0x0500000f


	//   ....[98]....
        /*0554*/ 	.word	0x0500000f


	//   ....[99]....
        /*0558*/ 	.word	0x0500000f


	//   ....[100]....
        /*055c*/ 	.word	0x0500000f


	//   ....[101]....
        /*0560*/ 	.word	0x0500000f


	//   ....[102]....
        /*0564*/ 	.word	0x0500000f


	//   ....[103]....
        /*0568*/ 	.word	0x0500000f


	//   ....[104]....
        /*056c*/ 	.word	0x0500000f


	//   ....[105]....
        /*0570*/ 	.word	0x0500000f


	//   ....[106]....
        /*0574*/ 	.word	0x0500000f


	//   ....[107]....
        /*0578*/ 	.word	0x0500000f


	//   ....[108]....
        /*057c*/ 	.word	0x0500000f


	//   ....[109]....
        /*0580*/ 	.word	0x0500000f


	//   ....[110]....
        /*0584*/ 	.word	0x0500000f


	//   ....[111]....
        /*0588*/ 	.word	0x0500000f


	//   ....[112]....
        /*058c*/ 	.word	0x0500000f


	//   ....[113]....
        /*0590*/ 	.word	0x0500000f


	//   ....[114]....
        /*0594*/ 	.word	0x0500000f


	//   ....[115]....
        /*0598*/ 	.word	0x0500000f


	//   ....[116]....
        /*059c*/ 	.word	0x0500000f


	//   ....[117]....
        /*05a0*/ 	.word	0x0500000f


	//   ....[118]....
        /*05a4*/ 	.word	0x0500000f


	//   ....[119]....
        /*05a8*/ 	.word	0x0500000f


	//   ....[120]....
        /*05ac*/ 	.word	0x0500000f


	//   ....[121]....
        /*05b0*/ 	.word	0x0500000f


	//----- nvinfo : EIATTR_COOP_GROUP_INSTR_OFFSETS
	.align		4
.L_372:
        /*05b4*/ 	.byte	0x04, 0x28
        /*05b6*/ 	.short	(.L_374 - .L_373)


	//   ....[0]....
.L_373:
        /*05b8*/ 	.word	0x00000060


	//   ....[1]....
        /*05bc*/ 	.word	0x00000140


	//   ....[2]....
        /*05c0*/ 	.word	0x00000190


	//   ....[3]....
        /*05c4*/ 	.word	0x00000380


	//   ....[4]....
        /*05c8*/ 	.word	0x000004e0


	//   ....[5]....
        /*05cc*/ 	.word	0x00000600


	//   ....[6]....
        /*05d0*/ 	.word	0x00000760


	//   ....[7]....
        /*05d4*/ 	.word	0x00001da0


	//   ....[8]....
        /*05d8*/ 	.word	0x00003e90


	//   ....[9]....
        /*05dc*/ 	.word	0x000044d0


	//   ....[10]....
        /*05e0*/ 	.word	0x00004c50


	//   ....[11]....
        /*05e4*/ 	.word	0x00005100


	//   ....[12]....
        /*05e8*/ 	.word	0x00005220


	//   ....[13]....
        /*05ec*/ 	.word	0x00005580


	//   ....[14]....
        /*05f0*/ 	.word	0x00005650


	//   ....[15]....
        /*05f4*/ 	.word	0x00005f10


	//   ....[16]....
        /*05f8*/ 	.word	0x000063c0


	//   ....[17]....
        /*05fc*/ 	.word	0x00006670


	//   ....[18]....
        /*0600*/ 	.word	0x00006d50


	//   ....[19]....
        /*0604*/ 	.word	0x00006e50


	//   ....[20]....
        /*0608*/ 	.word	0x000071e0


	//   ....[21]....
        /*060c*/ 	.word	0x000072b0


	//   ....[22]....
        /*0610*/ 	.word	0x00008430


	//   ....[23]....
        /*0614*/ 	.word	0x00008af0


	//   ....[24]....
        /*0618*/ 	.word	0x00008b20


	//   ....[25]....
        /*061c*/ 	.word	0x00008d60


	//   ....[26]....
        /*0620*/ 	.word	0x00008f30


	//   ....[27]....
        /*0624*/ 	.word	0x00009f90


	//   ....[28]....
        /*0628*/ 	.word	0x0000a2f0


	//   ....[29]....
        /*062c*/ 	.word	0x0000a590


	//   ....[30]....
        /*0630*/ 	.word	0x0000ac60


	//   ....[31]....
        /*0634*/ 	.word	0x0000ad20


	//   ....[32]....
        /*0638*/ 	.word	0x0000b110


	//   ....[33]....
        /*063c*/ 	.word	0x0000b1c0


	//   ....[34]....
        /*0640*/ 	.word	0x0000c340


	//   ....[35]....
        /*0644*/ 	.word	0x0000c380


	//   ....[36]....
        /*0648*/ 	.word	0x0000c3b0


	//   ....[37]....
        /*064c*/ 	.word	0x0000c420


	//   ....[38]....
        /*0650*/ 	.word	0x0000c450


	//   ....[39]....
        /*0654*/ 	.word	0x0000dda0


	//   ....[40]....
        /*0658*/ 	.word	0x0000e3e0


	//   ....[41]....
        /*065c*/ 	.word	0x0000e410


	//   ....[42]....
        /*0660*/ 	.word	0x0000e430


	//   ....[43]....
        /*0664*/ 	.word	0x0000e450


	//   ....[44]....
        /*0668*/ 	.word	0x0000eae0


	//   ....[45]....
        /*066c*/ 	.word	0x0000eaf0


	//   ....[46]....
        /*0670*/ 	.word	0x0000ed20


	//   ....[47]....
        /*0674*/ 	.word	0x0000ed40


	//   ....[48]....
        /*0678*/ 	.word	0x0000f8e0


	//   ....[49]....
        /*067c*/ 	.word	0x0000f910


	//   ....[50]....
        /*0680*/ 	.word	0x0000fb50


	//   ....[51]....
        /*0684*/ 	.word	0x0000fb70


	//   ....[52]....
        /*0688*/ 	.word	0x0000fe30


	//   ....[53]....
        /*068c*/ 	.word	0x00010000


	//   ....[54]....
        /*0690*/ 	.word	0x00010030


	//   ....[55]....
        /*0694*/ 	.word	0x00010060


	//   ....[56]....
        /*0698*/ 	.word	0x00010090


	//   ....[57]....
        /*069c*/ 	.word	0x000100c0


	//   ....[58]....
        /*06a0*/ 	.word	0x000100f0


	//   ....[59]....
        /*06a4*/ 	.word	0x00010260


	//   ....[60]....
        /*06a8*/ 	.word	0x00010290


	//   ....[61]....
        /*06ac*/ 	.word	0x000102c0


	//   ....[62]....
        /*06b0*/ 	.word	0x000102f0


	//   ....[63]....
        /*06b4*/ 	.word	0x00010320


	//   ....[64]....
        /*06b8*/ 	.word	0x00010350


	//   ....[65]....
        /*06bc*/ 	.word	0x000103f0


	//   ....[66]....
        /*06c0*/ 	.word	0x00010450


	//   ....[67]....
        /*06c4*/ 	.word	0x000104e0


	//   ....[68]....
        /*06c8*/ 	.word	0x000119a0


	//   ....[69]....
        /*06cc*/ 	.word	0x000124d0


	//   ....[70]....
        /*06d0*/ 	.word	0x000124f0


	//   ....[71]....
        /*06d4*/ 	.word	0x000125a0


	//   ....[72]....
        /*06d8*/ 	.word	0x000125b0


	//   ....[73]....
        /*06dc*/ 	.word	0x00012630


	//   ....[74]....
        /*06e0*/ 	.word	0x00012640


	//   ....[75]....
        /*06e4*/ 	.word	0x00012650


	//   ....[76]....
        /*06e8*/ 	.word	0x00012660


	//   ....[77]....
        /*06ec*/ 	.word	0x00016130


	//   ....[78]....
        /*06f0*/ 	.word	0x00016160


	//   ....[79]....
        /*06f4*/ 	.word	0x000161a0


	//   ....[80]....
        /*06f8*/ 	.word	0x000161d0


	//   ....[81]....
        /*06fc*/ 	.word	0x00016200


	//   ....[82]....
        /*0700*/ 	.word	0x00016230


	//   ....[83]....
        /*0704*/ 	.word	0x00016260


	//   ....[84]....
        /*0708*/ 	.word	0x00016290


	//   ....[85]....
        /*070c*/ 	.word	0x00016410


	//   ....[86]....
        /*0710*/ 	.word	0x00016440


	//   ....[87]....
        /*0714*/ 	.word	0x00016470


	//   ....[88]....
        /*0718*/ 	.word	0x000164a0


	//   ....[89]....
        /*071c*/ 	.word	0x000164d0


	//   ....[90]....
        /*0720*/ 	.word	0x00016500


	//   ....[91]....
        /*0724*/ 	.word	0x000165c0


	//   ....[92]....
        /*0728*/ 	.word	0x000165e0


	//   ....[93]....
        /*072c*/ 	.word	0x00016650


	//   ....[94]....
        /*0730*/ 	.word	0x00016d10


	//   ....[95]....
        /*0734*/ 	.word	0x00017420


	//   ....[96]....
        /*0738*/ 	.word	0x000175e0


	//   ....[97]....
        /*073c*/ 	.word	0x00017630


	//   ....[98]....
        /*0740*/ 	.word	0x00017690


	//   ....[99]....
        /*0744*/ 	.word	0x00017780


	//   ....[100]....
        /*0748*/ 	.word	0x000177e0


	//   ....[101]....
        /*074c*/ 	.word	0x000178d0


	//   ....[102]....
        /*0750*/ 	.word	0x00017930


	//   ....[103]....
        /*0754*/ 	.word	0x00017a00


	//   ....[104]....
        /*0758*/ 	.word	0x00017d30


	//   ....[105]....
        /*075c*/ 	.word	0x00017dd0


	//   ....[106]....
        /*0760*/ 	.word	0x00017ef0


	//   ....[107]....
        /*0764*/ 	.word	0x00017f60


	//   ....[108]....
        /*0768*/ 	.word	0x00017fd0


	//   ....[109]....
        /*076c*/ 	.word	0x00018040


	//   ....[110]....
        /*0770*/ 	.word	0x000180b0


	//   ....[111]....
        /*0774*/ 	.word	0x00018130


	//   ....[112]....
        /*0778*/ 	.word	0x000181c0


	//   ....[113]....
        /*077c*/ 	.word	0x00018250


	//   ....[114]....
        /*0780*/ 	.word	0x000182c0


	//   ....[115]....
        /*0784*/ 	.word	0x00018330


	//   ....[116]....
        /*0788*/ 	.word	0x000183a0


	//   ....[117]....
        /*078c*/ 	.word	0x00018420


	//   ....[118]....
        /*0790*/ 	.word	0x00018490


	//   ....[119]....
        /*0794*/ 	.word	0x00018530


	//   ....[120]....
        /*0798*/ 	.word	0x000185c0


	//   ....[121]....
        /*079c*/ 	.word	0x000186f0


	//----- nvinfo : EIATTR_REG_RECONFIG
	.align		4
.L_374:
        /*07a0*/ 	.byte	0x01, 0x54
	.zero		2


	//----- nvinfo : EIATTR_SYSCALL_OFFSETS
	.align		4
        /*07a4*/ 	.byte	0x04, 0x46
        /*07a6*/ 	.short	(.L_376 - .L_375)


	//   ....[0]....
.L_375:
        /*07a8*/ 	.word	0x00004060


	//   ....[1]....
        /*07ac*/ 	.word	0x000115e0


	//   ....[2]....
        /*07b0*/ 	.word	0x00011730


	//   ....[3]....
        /*07b4*/ 	.word	0x00011820


	//   ....[4]....
        /*07b8*/ 	.word	0x00012090


	//----- nvinfo : EIATTR_MBARRIER_INSTR_OFFSETS
	.align		4
.L_376:
        /*07bc*/ 	.byte	0x04, 0x39
        /*07be*/ 	.short	(.L_378 - .L_377)


	//   ....[0]....
.L_377:
        /*07c0*/ 	.word	0x00000270
        /*07c4*/ 	.word	0x000000ff
        /*07c8*/ 	.word	0x00028c00
        /*07cc*/ 	.short	0x0100
        /*07ce*/ 	.byte	0x08
	.zero		1


	//   ....[1]....
        /*07d0*/ 	.word	0x00000280
        /*07d4*/ 	.word	0x000000ff
        /*07d8*/ 	.word	0x00028c20
        /*07dc*/ 	.short	0x0100
        /*07de*/ 	.byte	0x08
	.zero		1


	//   ....[2]....
        /*07e0*/ 	.word	0x00000330
        /*07e4*/ 	.word	0x000000ff
        /*07e8*/ 	.word	0x00028c30
        /*07ec*/ 	.short	0x0100
        /*07ee*/ 	.byte	0x06
	.zero		1


	//   ....[3]....
        /*07f0*/ 	.word	0x00000340
        /*07f4*/ 	.word	0x000000ff
        /*07f8*/ 	.word	0x00028c40
        /*07fc*/ 	.short	0x0100
        /*07fe*/ 	.byte	0x06
	.zero		1


	//   ....[4]....
        /*0800*/ 	.word	0x00000350
        /*0804*/ 	.word	0x000000ff
        /*0808*/ 	.word	0x00028c38
        /*080c*/ 	.short	0x0100
        /*080e*/ 	.byte	0x06
	.zero		1


	//   ....[5]....
        /*0810*/ 	.word	0x00000360
        /*0814*/ 	.word	0x000000ff
        /*0818*/ 	.word	0x00028c48
        /*081c*/ 	.short	0x0100
        /*081e*/ 	.byte	0x06
	.zero		1


	//   ....[6]....
        /*0820*/ 	.word	0x00000490
        /*0824*/ 	.word	0x000000ff
        /*0828*/ 	.word	0x00028c50
        /*082c*/ 	.short	0x0100
        /*082e*/ 	.byte	0x08
	.zero		1


	//   ....[7]....
        /*0830*/ 	.word	0x000004a0
        /*0834*/ 	.word	0x000000ff
        /*0838*/ 	.word	0x00028c60
        /*083c*/ 	.short	0x0100
        /*083e*/ 	.byte	0x08
	.zero		1


	//   ....[8]....
        /*0840*/ 	.word	0x000004b0
        /*0844*/ 	.word	0x000000ff
        /*0848*/ 	.word	0x00028c58
        /*084c*/ 	.short	0x0100
        /*084e*/ 	.byte	0x08
	.zero		1


	//   ....[9]....
        /*0850*/ 	.word	0x000004c0
        /*0854*/ 	.word	0x000000ff
        /*0858*/ 	.word	0x00028c68
        /*085c*/ 	.short	0x0100
        /*085e*/ 	.byte	0x08
	.zero		1


	//   ....[10]....
        /*0860*/ 	.word	0x000005b0
        /*0864*/ 	.word	0x000000ff
        /*0868*/ 	.word	0x00028c70
        /*086c*/ 	.short	0x0100
        /*086e*/ 	.byte	0x06
	.zero		1


	//   ....[11]....
        /*0870*/ 	.word	0x000005c0
        /*0874*/ 	.word	0x000000ff
        /*0878*/ 	.word	0x00028c80
        /*087c*/ 	.short	0x0100
        /*087e*/ 	.byte	0x06
	.zero		1


	//   ....[12]....
        /*0880*/ 	.word	0x000005d0
        /*0884*/ 	.word	0x000000ff
        /*0888*/ 	.word	0x00028c78
        /*088c*/ 	.short	0x0100
        /*088e*/ 	.byte	0x06
	.zero		1


	//   ....[13]....
        /*0890*/ 	.word	0x000005e0
        /*0894*/ 	.word	0x000000ff
        /*0898*/ 	.word	0x00028c88
        /*089c*/ 	.short	0x0100
        /*089e*/ 	.byte	0x06
	.zero		1


	//   ....[14]....
        /*08a0*/ 	.word	0x00000710
        /*08a4*/ 	.word	0x000000ff
        /*08a8*/ 	.word	0x00028c90
        /*08ac*/ 	.short	0x0100
        /*08ae*/ 	.byte	0x08
	.zero		1


	//   ....[15]....
        /*08b0*/ 	.word	0x00000720
        /*08b4*/ 	.word	0x000000ff
        /*08b8*/ 	.word	0x00028ca0
        /*08bc*/ 	.short	0x0100
        /*08be*/ 	.byte	0x08
	.zero		1


	//   ....[16]....
        /*08c0*/ 	.word	0x00000730
        /*08c4*/ 	.word	0x000000ff
        /*08c8*/ 	.word	0x00028c98
        /*08cc*/ 	.short	0x0100
        /*08ce*/ 	.byte	0x08
	.zero		1


	//   ....[17]....
        /*08d0*/ 	.word	0x00000740
        /*08d4*/ 	.word	0x000000ff
        /*08d8*/ 	.word	0x00028ca8
        /*08dc*/ 	.short	0x0100
        /*08de*/ 	.byte	0x08
	.zero		1


	//   ....[18]....
        /*08e0*/ 	.word	0x00000870
        /*08e4*/ 	.word	0x000000ff
        /*08e8*/ 	.word	0x00028cb0
        /*08ec*/ 	.short	0x0100
        /*08ee*/ 	.byte	0x08
	.zero		1


	//   ....[19]....
        /*08f0*/ 	.word	0x00000880
        /*08f4*/ 	.word	0x000000ff
        /*08f8*/ 	.word	0x00028cc0
        /*08fc*/ 	.short	0x0100
        /*08fe*/ 	.byte	0x08
	.zero		1


	//   ....[20]....
        /*0900*/ 	.word	0x00000890
        /*0904*/ 	.word	0x000000ff
        /*0908*/ 	.word	0x00028cb8
        /*090c*/ 	.short	0x0100
        /*090e*/ 	.byte	0x08
	.zero		1


	//   ....[21]....
        /*0910*/ 	.word	0x000008a0
        /*0914*/ 	.word	0x000000ff
        /*0918*/ 	.word	0x00028cc8
        /*091c*/ 	.short	0x0100
        /*091e*/ 	.byte	0x08
	.zero		1


	//   ....[22]....
        /*0920*/ 	.word	0x00001eb0
        /*0924*/ 	.word	0x000000ff
        /*0928*/ 	.word	0x00028c50
        /*092c*/ 	.short	0x010a
        /*092e*/ 	.byte	0x15
	.zero		1


	//   ....[23]....
        /*0930*/ 	.word	0x00002180
        /*0934*/ 	.word	0x00000000
        /*0938*/ 	.word	0x00000000
        /*093c*/ 	.short	0x0101
        /*093e*/ 	.byte	0x3f
	.zero		1


	//   ....[24]....
        /*0940*/ 	.word	0x00002ac0
        /*0944*/ 	.word	0x000000ff
        /*0948*/ 	.word	0x00028c50
        /*094c*/ 	.short	0x010a
        /*094e*/ 	.byte	0x15
	.zero		1


	//   ....[25]....
        /*0950*/ 	.word	0x00002b00
        /*0954*/ 	.word	0x000000ff
        /*0958*/ 	.word	0x00028c50
        /*095c*/ 	.short	0x010a
        /*095e*/ 	.byte	0x15
	.zero		1


	//   ....[26]....
        /*0960*/ 	.word	0x00002cd0
        /*0964*/ 	.word	0x00000000
        /*0968*/ 	.word	0x00000000
        /*096c*/ 	.short	0x0101
        /*096e*/ 	.byte	0x3f
	.zero		1


	//   ....[27]....
        /*0970*/ 	.word	0x000040e0
        /*0974*/ 	.word	0x000000ff
        /*0978*/ 	.word	0x00028c00
        /*097c*/ 	.short	0x010a
        /*097e*/ 	.byte	0x2e
	.zero		1


	//   ....[28]....
        /*0980*/ 	.word	0x00004160
        /*0984*/ 	.word	0x00000007
        /*0988*/ 	.word	0x00028c30
        /*098c*/ 	.short	0x010a
        /*098e*/ 	.byte	0x3f
	.zero		1


	//   ....[29]....
        /*0990*/ 	.word	0x000041a0
        /*0994*/ 	.word	0x00000007
        /*0998*/ 	.word	0x00028c30
        /*099c*/ 	.short	0x010a
        /*099e*/ 	.byte	0x3f
	.zero		1


	//   ....[30]....
        /*09a0*/ 	.word	0x000045c0
        /*09a4*/ 	.word	0x00000003
        /*09a8*/ 	.word	0x00000000
        /*09ac*/ 	.short	0x0101
        /*09ae*/ 	.byte	0x3f
	.zero		1


	//   ....[31]....
        /*09b0*/ 	.word	0x00005c30
        /*09b4*/ 	.word	0x00000007
        /*09b8*/ 	.word	0x00028c50
        /*09bc*/ 	.short	0x010a
        /*09be*/ 	.byte	0x3f
	.zero		1


	//   ....[32]....
        /*09c0*/ 	.word	0x00005c70
        /*09c4*/ 	.word	0x00000007
        /*09c8*/ 	.word	0x00028c50
        /*09cc*/ 	.short	0x010a
        /*09ce*/ 	.byte	0x3f
	.zero		1


	//   ....[33]....
        /*09d0*/ 	.word	0x00005f30
        /*09d4*/ 	.word	0x00000007
        /*09d8*/ 	.word	0x00000000
        /*09dc*/ 	.short	0x0101
        /*09de*/ 	.byte	0x3f
	.zero		1


	//   ....[34]....
        /*09e0*/ 	.word	0x000061c0
        /*09e4*/ 	.word	0x000000ff
        /*09e8*/ 	.word	0x00028c30
        /*09ec*/ 	.short	0x010a
        /*09ee*/ 	.byte	0x1a
	.zero		1


	//   ....[35]....
        /*09f0*/ 	.word	0x00006200
        /*09f4*/ 	.word	0x000000ff
        /*09f8*/ 	.word	0x00028c30
        /*09fc*/ 	.short	0x010a
        /*09fe*/ 	.byte	0x1a
	.zero		1


	//   ....[36]....
        /*0a00*/ 	.word	0x00006470
        /*0a04*/ 	.word	0x00000008
        /*0a08*/ 	.word	0x00000000
        /*0a0c*/ 	.short	0x0101
        /*0a0e*/ 	.byte	0x3f
	.zero		1


	//   ....[37]....
        /*0a10*/ 	.word	0x00008180
        /*0a14*/ 	.word	0x000000ff
        /*0a18*/ 	.word	0x00028c50
        /*0a1c*/ 	.short	0x010a
        /*0a1e*/ 	.byte	0x1a
	.zero		1


	//   ....[38]....
        /*0a20*/ 	.word	0x000081c0
        /*0a24*/ 	.word	0x000000ff
        /*0a28*/ 	.word	0x00028c50
        /*0a2c*/ 	.short	0x010a
        /*0a2e*/ 	.byte	0x1a
	.zero		1


	//   ....[39]....
        /*0a30*/ 	.word	0x00008450
        /*0a34*/ 	.word	0x0000000a
        /*0a38*/ 	.word	0x00000000
        /*0a3c*/ 	.short	0x0101
        /*0a3e*/ 	.byte	0x3f
	.zero		1


	//   ....[40]....
        /*0a40*/ 	.word	0x00008820
        /*0a44*/ 	.word	0x000000ff
        /*0a48*/ 	.word	0x00028c30
        /*0a4c*/ 	.short	0x010a
        /*0a4e*/ 	.byte	0x17
	.zero		1


	//   ....[41]....
        /*0a50*/ 	.word	0x00008860
        /*0a54*/ 	.word	0x000000ff
        /*0a58*/ 	.word	0x00028c30
        /*0a5c*/ 	.short	0x010a
        /*0a5e*/ 	.byte	0x17
	.zero		1


	//   ....[42]....
        /*0a60*/ 	.word	0x00009280
        /*0a64*/ 	.word	0x0000009a
        /*0a68*/ 	.word	0x00000000
        /*0a6c*/ 	.short	0x0101
        /*0a6e*/ 	.byte	0x3f
	.zero		1


	//   ....[43]....
        /*0a70*/ 	.word	0x00009d00
        /*0a74*/ 	.word	0x000000ff
        /*0a78*/ 	.word	0x00028c50
        /*0a7c*/ 	.short	0x010a
        /*0a7e*/ 	.byte	0x17
	.zero		1


	//   ....[44]....
        /*0a80*/ 	.word	0x00009d40
        /*0a84*/ 	.word	0x000000ff
        /*0a88*/ 	.word	0x00028c50
        /*0a8c*/ 	.short	0x010a
        /*0a8e*/ 	.byte	0x17
	.zero		1


	//   ....[45]....
        /*0a90*/ 	.word	0x00009fb0
        /*0a94*/ 	.word	0x000000aa
        /*0a98*/ 	.word	0x00000000
        /*0a9c*/ 	.short	0x0101
        /*0a9e*/ 	.byte	0x3f
	.zero		1


	//   ....[46]....
        /*0aa0*/ 	.word	0x0000a110
        /*0aa4*/ 	.word	0x000000ff
        /*0aa8*/ 	.word	0x00028c30
        /*0aac*/ 	.short	0x010a
        /*0aae*/ 	.byte	0x19
	.zero		1


	//   ....[47]....
        /*0ab0*/ 	.word	0x0000a150
        /*0ab4*/ 	.word	0x000000ff
        /*0ab8*/ 	.word	0x00028c30
        /*0abc*/ 	.short	0x010a
        /*0abe*/ 	.byte	0x19
	.zero		1


	//   ....[48]....
        /*0ac0*/ 	.word	0x0000a390
        /*0ac4*/ 	.word	0x00000006
        /*0ac8*/ 	.word	0x00000000
        /*0acc*/ 	.short	0x0101
        /*0ace*/ 	.byte	0x3f
	.zero		1


	//   ....[49]....
        /*0ad0*/ 	.word	0x0000c090
        /*0ad4*/ 	.word	0x000000ff
        /*0ad8*/ 	.word	0x00028c50
        /*0adc*/ 	.short	0x010a
        /*0ade*/ 	.byte	0x19
	.zero		1


	//   ....[50]....
        /*0ae0*/ 	.word	0x0000c0d0
        /*0ae4*/ 	.word	0x000000ff
        /*0ae8*/ 	.word	0x00028c50
        /*0aec*/ 	.short	0x010a
        /*0aee*/ 	.byte	0x19
	.zero		1


	//   ....[51]....
        /*0af0*/ 	.word	0x0000c360
        /*0af4*/ 	.word	0x0000000a
        /*0af8*/ 	.word	0x00000000
        /*0afc*/ 	.short	0x0101
        /*0afe*/ 	.byte	0x3f
	.zero		1


	//   ....[52]....
        /*0b00*/ 	.word	0x0000eac0
        /*0b04*/ 	.word	0x000000ff
        /*0b08*/ 	.word	0x00000000
        /*0b0c*/ 	.short	0x0101
        /*0b0e*/ 	.byte	0x04
	.zero		1


	//   ....[53]....
        /*0b10*/ 	.word	0x00011c30
        /*0b14*/ 	.word	0x00000000
        /*0b18*/ 	.word	0x00028c40
        /*0b1c*/ 	.short	0x010a
        /*0b1e*/ 	.byte	0x3f
	.zero		1


	//   ....[54]....
        /*0b20*/ 	.word	0x00012760
        /*0b24*/ 	.word	0x00000008
        /*0b28*/ 	.word	0x00028c00
        /*0b2c*/ 	.short	0x0107
        /*0b2e*/ 	.byte	0x3f
	.zero		1


	//   ....[55]....
        /*0b30*/ 	.word	0x00012860
        /*0b34*/ 	.word	0x00000002
        /*0b38*/ 	.word	0x00028c00
        /*0b3c*/ 	.short	0x0101
        /*0b3e*/ 	.byte	0x3f
	.zero		1


	//   ....[56]....
        /*0b40*/ 	.word	0x00012880
        /*0b44*/ 	.word	0x00000002
        /*0b48*/ 	.word	0x00028c20
        /*0b4c*/ 	.short	0x010a
        /*0b4e*/ 	.byte	0x3f
	.zero		1


	//   ....[57]....
        /*0b50*/ 	.word	0x00012980
        /*0b54*/ 	.word	0x00000000
        /*0b58*/ 	.word	0x00028c60
        /*0b5c*/ 	.short	0x010a
        /*0b5e*/ 	.byte	0x3f
	.zero		1


	//   ....[58]....
        /*0b60*/ 	.word	0x00013600
        /*0b64*/ 	.word	0x00000003
        /*0b68*/ 	.word	0x00028c40
        /*0b6c*/ 	.short	0x010a
        /*0b6e*/ 	.byte	0x3f
	.zero		1


	//   ....[59]....
        /*0b70*/ 	.word	0x00013850
        /*0b74*/ 	.word	0x00000003
        /*0b78*/ 	.word	0x00028c60
        /*0b7c*/ 	.short	0x010a
        /*0b7e*/ 	.byte	0x3f
	.zero		1


	//   ....[60]....
        /*0b80*/ 	.word	0x00014470
        /*0b84*/ 	.word	0x00000004
        /*0b88*/ 	.word	0x00028c40
        /*0b8c*/ 	.short	0x010a
        /*0b8e*/ 	.byte	0x3f
	.zero		1


	//   ....[61]....
        /*0b90*/ 	.word	0x000146b0
        /*0b94*/ 	.word	0x00000004
        /*0b98*/ 	.word	0x00028c60
        /*0b9c*/ 	.short	0x010a
        /*0b9e*/ 	.byte	0x3f
	.zero		1


	//   ....[62]....
        /*0ba0*/ 	.word	0x00015240
        /*0ba4*/ 	.word	0x00000004
        /*0ba8*/ 	.word	0x00028c40
        /*0bac*/ 	.short	0x010a
        /*0bae*/ 	.byte	0x3f
	.zero		1


	//   ....[63]....
        /*0bb0*/ 	.word	0x00015490
        /*0bb4*/ 	.word	0x00000004
        /*0bb8*/ 	.word	0x00028c60
        /*0bbc*/ 	.short	0x010a
        /*0bbe*/ 	.byte	0x3f
	.zero		1


	//   ....[64]....
        /*0bc0*/ 	.word	0x00016c90
        /*0bc4*/ 	.word	0x00000000
        /*0bc8*/ 	.word	0x00028c20
        /*0bcc*/ 	.short	0x010a
        /*0bce*/ 	.byte	0x3f
	.zero		1


	//   ....[65]....
        /*0bd0*/ 	.word	0x00016e50
        /*0bd4*/ 	.word	0x00000006
        /*0bd8*/ 	.word	0x00000000
        /*0bdc*/ 	.short	0x010a
        /*0bde*/ 	.byte	0x3f
	.zero		1


	//   ....[66]....
        /*0be0*/ 	.word	0x00016ec0
        /*0be4*/ 	.word	0x00000007
        /*0be8*/ 	.word	0x00000000
        /*0bec*/ 	.short	0x010a
        /*0bee*/ 	.byte	0x3f
	.zero		1


	//   ....[67]....
        /*0bf0*/ 	.word	0x00016f30
        /*0bf4*/ 	.word	0x00000004
        /*0bf8*/ 	.word	0x00000000
        /*0bfc*/ 	.short	0x010a
        /*0bfe*/ 	.byte	0x3f
	.zero		1


	//   ....[68]....
        /*0c00*/ 	.word	0x00016f60
        /*0c04*/ 	.word	0x00000003
        /*0c08*/ 	.word	0x00000000
        /*0c0c*/ 	.short	0x010a
        /*0c0e*/ 	.byte	0x3f
	.zero		1


	//   ....[69]....
        /*0c10*/ 	.word	0x00016fd0
        /*0c14*/ 	.word	0x00000003
        /*0c18*/ 	.word	0x00028c50
        /*0c1c*/ 	.short	0x010a
        /*0c1e*/ 	.byte	0x3f
	.zero		1


	//   ....[70]....
        /*0c20*/ 	.word	0x00017030
        /*0c24*/ 	.word	0x00000003
        /*0c28*/ 	.word	0x00028c50
        /*0c2c*/ 	.short	0x010a
        /*0c2e*/ 	.byte	0x3f
	.zero		1


	//   ....[71]....
        /*0c30*/ 	.word	0x00017090
        /*0c34*/ 	.word	0x00000003
        /*0c38*/ 	.word	0x00028c00
        /*0c3c*/ 	.short	0x010a
        /*0c3e*/ 	.byte	0x3f
	.zero		1


	//   ....[72]....
        /*0c40*/ 	.word	0x000170e0
        /*0c44*/ 	.word	0x00000007
        /*0c48*/ 	.word	0x00028c30
        /*0c4c*/ 	.short	0x010a
        /*0c4e*/ 	.byte	0x3f
	.zero		1


	//   ....[73]....
        /*0c50*/ 	.word	0x00017130
        /*0c54*/ 	.word	0x00000007
        /*0c58*/ 	.word	0x00028c50
        /*0c5c*/ 	.short	0x010a
        /*0c5e*/ 	.byte	0x3f
	.zero		1


	//   ....[74]....
        /*0c60*/ 	.word	0x00017190
        /*0c64*/ 	.word	0x00000008
        /*0c68*/ 	.word	0x00028c30
        /*0c6c*/ 	.short	0x010a
        /*0c6e*/ 	.byte	0x3f
	.zero		1


	//   ....[75]....
        /*0c70*/ 	.word	0x000171e0
        /*0c74*/ 	.word	0x0000000a
        /*0c78*/ 	.word	0x00028c50
        /*0c7c*/ 	.short	0x010a
        /*0c7e*/ 	.byte	0x3f
	.zero		1


	//   ....[76]....
        /*0c80*/ 	.word	0x00017240
        /*0c84*/ 	.word	0x00000006
        /*0c88*/ 	.word	0x00028c30
        /*0c8c*/ 	.short	0x010a
        /*0c8e*/ 	.byte	0x3f
	.zero		1


	//   ....[77]....
        /*0c90*/ 	.word	0x00017290
        /*0c94*/ 	.word	0x000000aa
        /*0c98*/ 	.word	0x00028c50
        /*0c9c*/ 	.short	0x010a
        /*0c9e*/ 	.byte	0x3f
	.zero		1


	//   ....[78]....
        /*0ca0*/ 	.word	0x000172f0
        /*0ca4*/ 	.word	0x00000006
        /*0ca8*/ 	.word	0x00028c30
        /*0cac*/ 	.short	0x010a
        /*0cae*/ 	.byte	0x3f
	.zero		1


	//   ....[79]....
        /*0cb0*/ 	.word	0x00017340
        /*0cb4*/ 	.word	0x0000000a
        /*0cb8*/ 	.word	0x00028c50
        /*0cbc*/ 	.short	0x010a
        /*0cbe*/ 	.byte	0x3f
	.zero		1


	//   ....[80]....
        /*0cc0*/ 	.word	0x000174e0
        /*0cc4*/ 	.word	0x00000000
        /*0cc8*/ 	.word	0x00028c40
        /*0ccc*/ 	.short	0x010a
        /*0cce*/ 	.byte	0x3f
	.zero		1


	//   ....[81]....
        /*0cd0*/ 	.word	0x00017a50
        /*0cd4*/ 	.word	0x00000002
        /*0cd8*/ 	.word	0x00028c20
        /*0cdc*/ 	.short	0x010a
        /*0cde*/ 	.byte	0x3f
	.zero		1


	//   ....[82]....
        /*0ce0*/ 	.word	0x00017aa0
        /*0ce4*/ 	.word	0x00000000
        /*0ce8*/ 	.word	0x00028c60
        /*0cec*/ 	.short	0x010a
        /*0cee*/ 	.byte	0x3f
	.zero		1


	//   ....[83]....
        /*0cf0*/ 	.word	0x00017af0
        /*0cf4*/ 	.word	0x00000003
        /*0cf8*/ 	.word	0x00028c40
        /*0cfc*/ 	.short	0x010a
        /*0cfe*/ 	.byte	0x3f
	.zero		1


	//   ....[84]....
        /*0d00*/ 	.word	0x00017b40
        /*0d04*/ 	.word	0x00000003
        /*0d08*/ 	.word	0x00028c60
        /*0d0c*/ 	.short	0x010a
        /*0d0e*/ 	.byte	0x3f
	.zero		1


	//   ....[85]....
        /*0d10*/ 	.word	0x00017b90
        /*0d14*/ 	.word	0x00000004
        /*0d18*/ 	.word	0x00028c40
        /*0d1c*/ 	.short	0x010a
        /*0d1e*/ 	.byte	0x3f
	.zero		1


	//   ....[86]....
        /*0d20*/ 	.word	0x00017be0
        /*0d24*/ 	.word	0x00000004
        /*0d28*/ 	.word	0x00028c60
        /*0d2c*/ 	.short	0x010a
        /*0d2e*/ 	.byte	0x3f
	.zero		1


	//   ....[87]....
        /*0d30*/ 	.word	0x00017c30
        /*0d34*/ 	.word	0x00000004
        /*0d38*/ 	.word	0x00028c40
        /*0d3c*/ 	.short	0x010a
        /*0d3e*/ 	.byte	0x3f
	.zero		1


	//   ....[88]....
        /*0d40*/ 	.word	0x00017c80
        /*0d44*/ 	.word	0x00000004
        /*0d48*/ 	.word	0x00028c60
        /*0d4c*/ 	.short	0x010a
        /*0d4e*/ 	.byte	0x3f
	.zero		1


	//   ....[89]....
        /*0d50*/ 	.word	0x00018610
        /*0d54*/ 	.word	0x00000000
        /*0d58*/ 	.word	0x00028c20
        /*0d5c*/ 	.short	0x010a
        /*0d5e*/ 	.byte	0x3f
	.zero		1


	//   ....[90]....
        /*0d60*/ 	.word	0x000187b0
        /*0d64*/ 	.word	0x00000006
        /*0d68*/ 	.word	0x00000000
        /*0d6c*/ 	.short	0x010a
        /*0d6e*/ 	.byte	0x3f
	.zero		1


	//   ....[91]....
        /*0d70*/ 	.word	0x00018800
        /*0d74*/ 	.word	0x00000007
        /*0d78*/ 	.word	0x00000000
        /*0d7c*/ 	.short	0x010a
        /*0d7e*/ 	.byte	0x3f
	.zero		1


	//   ....[92]....
        /*0d80*/ 	.word	0x00018850
        /*0d84*/ 	.word	0x00000004
        /*0d88*/ 	.word	0x00000000
        /*0d8c*/ 	.short	0x010a
        /*0d8e*/ 	.byte	0x3f
	.zero		1


	//----- nvinfo : EIATTR_NUM_MBARRIERS
	.align		4
.L_378:
        /*0d90*/ 	.byte	0x03, 0x38
        /*0d92*/ 	.short	0x0016


	//----- nvinfo : EIATTR_EXIT_INSTR_OFFSETS
	.align		4
        /*0d94*/ 	.byte	0x04, 0x1c
        /*0d96*/ 	.short	(.L_380 - .L_379)


	//   ....[0]....
.L_379:
        /*0d98*/ 	.word	0x00000a40


	//   ....[1]....
        /*0d9c*/ 	.word	0x0000fdd0


	//   ....[2]....
        /*0da0*/ 	.word	0x00016fb0


	//----- nvinfo : EIATTR_MAX_THREADS
	.align		4
.L_380:
        /*0da4*/ 	.byte	0x04, 0x05
        /*0da6*/ 	.short	(.L_382 - .L_381)
.L_381:
        /*0da8*/ 	.word	0x00000180
        /*0dac*/ 	.word	0x00000001
        /*0db0*/ 	.word	0x00000001


	//----- nvinfo : EIATTR_CRS_STACK_SIZE
	.align		4
.L_382:
        /*0db4*/ 	.byte	0x04, 0x1e
        /*0db6*/ 	.short	(.L_384 - .L_383)
.L_383:
        /*0db8*/ 	.word	0x00000000


	//----- nvinfo : EIATTR_CBANK_PARAM_SIZE
	.align		4
.L_384:
        /*0dbc*/ 	.byte	0x03, 0x19
        /*0dbe*/ 	.short	0x0af0


	//----- nvinfo : EIATTR_PARAM_CBANK
	.align		4
        /*0dc0*/ 	.byte	0x04, 0x0a
        /*0dc2*/ 	.short	(.L_386 - .L_385)
	.align		4
.L_385:
        /*0dc4*/ 	.word	index@(.nv.constant0._ZN7cutlass13device_kernelIN5flash11enable_sm90INS1_16FlashAttnFwdSm90INS1_25CollectiveMainloopFwdSm90ILi2EN4cute5tupleIJNS5_1CILi1EEES8_S8_EEENS6_IJNS7_ILi64EEESA_SA_EEELi512ENS_6half_tEfNS_4arch4Sm90ELb0ELb1ELb0ELb1ELb0ELb0ELb0ELb0ELb0ELb1ELb0ELb0EEENS1_21CollectiveEpilogueFwdINS6_IJSA_NS7_ILi512EEESA_EEES9_SC_SE_Li256ELb1ELb1ELb0ELb0EEENS1_36VarlenDynamicPersistentTileSchedulerILi64ELi64ELi256ELi128ELb0ELb1ELb1ELb1ELb0ELb1EEEEEEEEEvNT_6ParamsE)
        /*0dc8*/ 	.short	0x0210
        /*0dca*/ 	.short	0x0af0


	//----- nvinfo : EIATTR_SW_WAR
	.align		4
.L_386:
        /*0dcc*/ 	.byte	0x04, 0x36
        /*0dce*/ 	.short	(.L_388 - .L_387)
.L_387:
        /*0dd0*/ 	.word	0x00000008
.L_388:


//--------------------- .nv.info._ZN7cutlass13device_kernelIN5flash11enable_sm90INS1_16FlashAttnFwdSm90INS1_25CollectiveMainloopFwdSm90ILi2EN4cute5tupleIJNS5_1CILi1EEES8_S8_EEENS6_IJNS7_ILi64EEESA_SA_EEELi512ENS_6half_tEfNS_4arch4Sm90ELb0ELb1ELb0ELb1ELb0ELb1ELb0ELb0ELb0ELb1ELb0ELb0EEENS1_21CollectiveEpilogueFwdINS6_IJSA_NS7_ILi512EEESA_EEES9_SC_SE_Li256ELb1ELb1ELb0ELb0EEENS1_36VarlenDynamicPersistentTileSchedulerILi64ELi64ELi256ELi128ELb0ELb1ELb1ELb1ELb0ELb1EEEEEEEEEvNT_6ParamsE --------------------------
	.section	.nv.info._ZN7cutlass13device_kernelIN5flash11enable_sm90INS1_16FlashAttnFwdSm90INS1_25CollectiveMainloopFwdSm90ILi2EN4cute5tupleIJNS5_1CILi1EEES8_S8_EEENS6_IJNS7_ILi64EEESA_SA_EEELi512ENS_6half_tEfNS_4arch4Sm90ELb0ELb1ELb0ELb1ELb0ELb1ELb0ELb0ELb0ELb1ELb0ELb0EEENS1_21CollectiveEpilogueFwdINS6_IJSA_NS7_ILi512EEESA_EEES9_SC_SE_Li256ELb1ELb1ELb0ELb0EEENS1_36VarlenDynamicPersistentTileSchedulerILi64ELi64ELi256ELi128ELb0ELb1ELb1ELb1ELb0ELb1EEEEEEEEEvNT_6ParamsE,"",@"SHT_CUDA_INFO"
	.sectionflags	@""
	.align	4


	//----- nvinfo : EIATTR_CUDA_API_VERSION
	.align		4
        /*0000*/ 	.byte	0x04, 0x37
        /*0002*/ 	.short	(.L_390 - .L_389)
.L_389:
        /*0004*/ 	.word	0x00000082


	//----- nvinfo : EIATTR_KPARAM_INFO
	.align		4
.L_390:
        /*0008*/ 	.byte	0x04, 0x17
        /*000a*/ 	.short	(.L_392 - .L_391)
.L_391:
        /*000c*/ 	.word	0x00000000
        /*0010*/ 	.short	0x0000
        /*0012*/ 	.short	0x0070
        /*0014*/ 	.byte	0x00, 0xf0, 0x01, 0x2a


	//----- nvinfo : EIATTR_SPARSE_MMA_MASK
	.align		4
.L_392:
        /*0018*/ 	.byte	0x03, 0x50
        /*001a*/ 	.short	0x0000


	//----- nvinfo : EIATTR_MAXREG_COUNT
	.align		4
        /*001c*/ 	.byte	0x03, 0x1b
        /*001e*/ 	.short	0x00a8


	//----- nvinfo : EIATTR_NUM_BARRIERS
	.align		4
        /*0020*/ 	.byte	0x02, 0x4c
        /*0022*/ 	.byte	0x10
	.zero		1


	//----- nvinfo : EIATTR_EXTERNS
	.align		4
        /*0024*/ 	.byte	0x04, 0x0f
        /*0026*/ 	.short	(.L_394 - .L_393)


	//   ....[0]....
	.align		4
.L_393:
        /*0028*/ 	.word	index@(__assertfail)


	//----- nvinfo : EIATTR_ANNOTATIONS
	.align		4
.L_394:
        /*002c*/ 	.byte	0x04, 0x55
        /*002e*/ 	.short	(.L_396 - .L_395)


	//   ....[0]....
.L_395:
        /* <DEDUP_REMOVED lines=69> */


	//----- nvinfo : EIATTR_MERCURY_ISA_VERSION
	.align		4
.L_396:
        /*0470*/ 	.byte	0x03, 0x5f
        /*0472*/ 	.short	0x0101


	//----- nvinfo : EIATTR_UNUSED_LOAD_BYTE_OFFSET
	.align		4
        /*0474*/ 	.byte	0x04, 0x44
        /*0476*/ 	.short	(.L_398 - .L_397)


	//   ....[0]....
.L_397:
        /*0478*/ 	.word	0x00000a80
        /*047c*/ 	.word	0x0000fff0


	//   ....[1]....
        /*0480*/ 	.word	0x000132d0
        /*0484*/ 	.word	0x0000fff0


	//----- nvinfo : EIATTR_INT_WARP_WIDE_INSTR_OFFSETS
	.align		4
.L_398:
        /*0488*/ 	.byte	0x04, 0x31
        /*048a*/ 	.short	(.L_400 - .L_399)


	//   ....[0]....
.L_399:
        /*048c*/ 	.word	0x00000190


	//   ....[1]....
        /*0490*/ 	.word	0x000001d0


	//   ....[2]....
        /*0494*/ 	.word	0x00000240


	//   ....[3]....
        /*0498*/ 	.word	0x00019880


	//   ....[4]....
        /*049c*/ 	.word	0x00019910


	//   ....[5]....
        /*04a0*/ 	.word	0x0001e340


	//   ....[6]....
        /*04a4*/ 	.word	0x0001e3d0


	//----- nvinfo : EIATTR_COOP_GROUP_MASK_REGIDS
	.align		4
.L_400:
        /*04a8*/ 	.byte	0x04, 0x29
        /*04aa*/ 	.short	(.L_402 - .L_401)


	//   ....[0]....
.L_401:
        /*04ac*/ 	.word	0xffffffff


	//   ....[1]....
        /*04b0*/ 	.word	0xffffffff


	//   ....[2]....
        /*04b4*/ 	.word	0xffffffff


	//   ....[3]....
        /*04b8*/ 	.word	0xffffffff


	//   ....[4]....
        /*04bc*/ 	.word	0xffffffff


	//   ....[5]....
        /*04c0*/ 	.word	0xffffffff


	//   ....[6]....
        /*04c4*/ 	.word	0xffffffff


	//   ....[7]....
        /*04c8*/ 	.word	0xffffffff


	//   ....[8]....
        /*04cc*/ 	.word	0xffffffff


	//   ....[9]....
        /*04d0*/ 	.word	0xffffffff


	//   ....[10]....
        /*04d4*/ 	.word	0xffffffff


	//   ....[11]....
        /*04d8*/ 	.word	0xffffffff


	//   ....[12]....
        /*04dc*/ 	.word	0xffffffff


	//   ....[13]....
        /*04e0*/ 	.word	0xffffffff


	//   ....[14]....
        /*04e4*/ 	.word	0xffffffff


	//   ....[15]....
        /*04e8*/ 	.word	0xffffffff


	//   ....[16]....
        /*04ec*/ 	.word	0xffffffff


	//   ....[17]....
        /*04f0*/ 	.word	0xffffffff


	//   ....[18]....
        /*04f4*/ 	.word	0xffffffff


	//   ....[19]....
        /*04f8*/ 	.word	0xffffffff


	//   ....[20]....
        /*04fc*/ 	.word	0xffffffff


	//   ....[21]....
        /*0500*/ 	.word	0xffffffff


	//   ....[22]....
        /*0504*/ 	.word	0xffffffff


	//   ....[23]....
        /*0508*/ 	.word	0xffffffff


	//   ....[24]....
        /*050c*/ 	.word	0xffffffff


	//   ....[25]....
        /*0510*/ 	.word	0xffffffff


	//   ....[26]....
        /*0514*/ 	.word	0xffffffff


	//   ....[27]....
        /*0518*/ 	.word	0xffffffff


	//   ....[28]....
        /*051c*/ 	.word	0xffffffff


	//   ....[29]....
        /*0520*/ 	.word	0xffffffff


	//   ....[30]....
        /*0524*/ 	.word	0xffffffff


	//   ....[31]....
        /*0528*/ 	.word	0xffffffff


	//   ....[32]....
        /*052c*/ 	.word	0xffffffff


	//   ....[33]....
        /*0530*/ 	.word	0xffffffff


	//   ....[34]....
        /*0534*/ 	.word	0xffffffff


	//   ....[35]....
        /*0538*/ 	.word	0xffffffff


	//   ....[36]....
        /*053c*/ 	.word	0xffffffff


	//   ....[37]....
        /*0540*/ 	.word	0xffffffff


	//   ....[38]....
        /*0544*/ 	.word	0xffffffff


	//   ....[39]....
        /*0548*/ 	.word	0xffffffff


	//   ....[40]....
        /*054c*/ 	.word	0xffffffff


	//   ....[41]....
        /*0550*/ 	.word	0xffffffff


	//   ....[42]....
        /*0554*/ 	.word	0xffffffff


	//   ....[43]....
        /*0558*/ 	.word	0xffffffff


	//   ....[44]....
        /*055c*/ 	.word	0xffffffff


	//   ....[45]....
        /*0560*/ 	.word	0xffffffff


	//   ....[46]....
        /*0564*/ 	.word	0xffffffff


	//   ....[47]....
        /*0568*/ 	.word	0xffffffff


	//   ....[48]....
        /*056c*/ 	.word	0xffffffff


	//   ....[49]....
        /*0570*/ 	.word	0xffffffff


	//   ....[50]....
        /*0574*/ 	.word	0xffffffff


	//   ....[51]....
        /*0578*/ 	.word	0xffffffff


	//   ....[52]....
        /*057c*/ 	.word	0xffffffff


	//   ....[53]....
        /*0580*/ 	.word	0xffffffff


	//   ....[54]....
        /*0584*/ 	.word	0xffffffff


	//   ....[55]....
        /*0588*/ 	.word	0xffffffff


	//   ....[56]....
        /*058c*/ 	.word	0xffffffff


	//   ....[57]....
        /*0590*/ 	.word	0xffffffff


	//   ....[58]....
        /*0594*/ 	.word	0xffffffff


	//   ....[59]....
        /*0598*/ 	.word	0xffffffff


	//   ....[60]....
        /*059c*/ 	.word	0xffffffff


	//   ....[61]....
        /*05a0*/ 	.word	0xffffffff


	//   ....[62]....
        /*05a4*/ 	.word	0xffffffff


	//   ....[63]....
        /*05a8*/ 	.word	0xffffffff


	//   ....[64]....
        /*05ac*/ 	.word	0xffffffff


	//   ....[65]....
        /*05b0*/ 	.word	0xffffffff


	//   ....[66]....
        /*05b4*/ 	.word	0xffffffff


	//   ....[67]....
        /*05b8*/ 	.word	0xffffffff


	//   ....[68]....
        /*05bc*/ 	.word	0xffffffff


	//   ....[69]....
        /*05c0*/ 	.word	0xffffffff


	//   ....[70]....
        /*05c4*/ 	.word	0xffffffff


	//   ....[71]....
        /*05c8*/ 	.word	0xffffffff


	//   ....[72]....
        /*05cc*/ 	.word	0xffffffff


	//   ....[73]....
        /*05d0*/ 	.word	0xffffffff


	//   ....[74]....
        /*05d4*/ 	.word	0xffffffff


	//   ....[75]....
        /*05d8*/ 	.word	0xffffffff


	//   ....[76]....
        /*05dc*/ 	.word	0xffffffff


	//   ....[77]....
        /*05e0*/ 	.word	0xffffffff


	//   ....[78]....
        /*05e4*/ 	.word	0xffffffff


	//   ....[79]....
        /*05e8*/ 	.word	0xffffffff


	//   ....[80]....
        /*05ec*/ 	.word	0xffffffff


	//   ....[81]....
        /*05f0*/ 	.word	0xffffffff


	//   ....[82]....
        /*05f4*/ 	.word	0xffffffff


	//   ....[83]....
        /*05f8*/ 	.word	0xffffffff


	//   ....[84]....
        /*05fc*/ 	.word	0xffffffff


	//   ....[85]....
        /*0600*/ 	.word	0xffffffff


	//   ....[86]....
        /*0604*/ 	.word	0xffffffff


	//   ....[87]....
        /*0608*/ 	.word	0xffffffff


	//   ....[88]....
        /*060c*/ 	.word	0xffffffff


	//   ....[89]....
        /*0610*/ 	.word	0xffffffff


	//   ....[90]....
        /*0614*/ 	.word	0xffffffff


	//   ....[91]....
        /*0618*/ 	.word	0xffffffff


	//   ....[92]....
        /*061c*/ 	.word	0xffffffff


	//   ....[93]....
        /*0620*/ 	.word	0xffffffff


	//   ....[94]....
        /*0624*/ 	.word	0xffffffff


	//   ....[95]....
        /*0628*/ 	.word	0xffffffff


	//   ....[96]....
        /*062c*/ 	.word	0xffffffff


	//   ....[97]....
        /*0630*/ 	.word	0xffffffff


	//   ....[98]....
        /*0634*/ 	.word	0xffffffff


	//   ....[99]....
        /*0638*/ 	.word	0xffffffff


	//   ....[100]....
        /*063c*/ 	.word	0xffffffff


	//   ....[101]....
        /*0640*/ 	.word	0xffffffff


	//   ....[102]....
        /*0644*/ 	.word	0xffffffff


	//   ....[103]....
        /*0648*/ 	.word	0xffffffff


	//   ....[104]....
        /*064c*/ 	.word	0xffffffff


	//   ....[105]....
        /*0650*/ 	.word	0xffffffff


	//   ....[106]....
        /*0654*/ 	.word	0xffffffff


	//   ....[107]....
        /*0658*/ 	.word	0xffffffff


	//   ....[108]....
        /*065c*/ 	.word	0xffffffff


	//   ....[109]....
        /*0660*/ 	.word	0xffffffff


	//   ....[110]....
        /*0664*/ 	.word	0xffffffff


	//   ....[111]....
        /*0668*/ 	.word	0xffffffff


	//   ....[112]....
        /*066c*/ 	.word	0x0500000f


	//   ....[113]....
        /*0670*/ 	.word	0x0500000f


	//   ....[114]....
        /*0674*/ 	.word	0x0500000f


	//   ....[115]....
        /*0678*/ 	.word	0x0500000f


	//   ....[116]....
        /*067c*/ 	.word	0x0500000f


	//   ....[117]....
        /*0680*/ 	.word	0x0500000f


	//   ....[118]....
        /*0684*/ 	.word	0x0500000f


	//   ....[119]....
        /*0688*/ 	.word	0x0500000f


	//   ....[120]....
        /*068c*/ 	.word	0x0500000f


	//   ....[121]....
        /*0690*/ 	.word	0x0500000f


	//   ....[122]....
        /*0694*/ 	.word	0x0500000f


	//   ....[123]....
        /*0698*/ 	.word	0x0500000f


	//   ....[124]....
        /*069c*/ 	.word	0x0500000f


	//   ....[125]....
        /*06a0*/ 	.word	0x0500000f


	//   ....[126]....
        /*06a4*/ 	.word	0x0500000f


	//   ....[127]....
        /*06a8*/ 	.word	0x0500000f


	//   ....[128]....
        /*06ac*/ 	.word	0x0500000f


	//   ....[129]....
        /*06b0*/ 	.word	0x0500000f


	//   ....[130]....
        /*06b4*/ 	.word	0x0500000f


	//   ....[131]....
        /*06b8*/ 	.word	0x0500000f


	//   ....[132]....
        /*06bc*/ 	.word	0x0500000f


	//   ....[133]....
        /*06c0*/ 	.word	0x0500000f


	//   ....[134]....
        /*06c4*/ 	.word	0x0500000f


	//   ....[135]....
        /*06c8*/ 	.word	0x0500000f


	//   ....[136]....
        /*06cc*/ 	.word	0x0500000f


	//   ....[137]....
        /*06d0*/ 	.word	0x0500000f


	//   ....[138]....
        /*06d4*/ 	.word	0x0500000f


	//   ....[139]....
        /*06d8*/ 	.word	0x0500000f


	//   ....[140]....
        /*06dc*/ 	.word	0x0500000f


	//   ....[141]....
        /*06e0*/ 	.word	0x0500000f


	//   ....[142]....
        /*06e4*/ 	.word	0x0500000f


	//   ....[143]....
        /*06e8*/ 	.word	0x0500000f


	//   ....[144]....
        /*06ec*/ 	.word	0x0500000f


	//   ....[145]....
        /*06f0*/ 	.word	0x0500000f


	//   ....[146]....
        /*06f4*/ 	.word	0x0500000f


	//   ....[147]....
        /*06f8*/ 	.word	0x0500000f


	//   ....[148]....
        /*06fc*/ 	.word	0x0500000f


	//   ....[149]....
        /*0700*/ 	.word	0x0500000f


	//   ....[150]....
        /*0704*/ 	.word	0x0500000f


	//   ....[151]....
        /*0708*/ 	.word	0x0500000f


	//   ....[152]....
        /*070c*/ 	.word	0x0500000f


	//   ....[153]....
        /*0710*/ 	.word	0x0500000f


	//   ....[154]....
        /*0714*/ 	.word	0x0500000f


	//   ....[155]....
        /*0718*/ 	.word	0x0500000f


	//----- nvinfo : EIATTR_COOP_GROUP_INSTR_OFFSETS
	.align		4
.L_402:
        /*071c*/ 	.byte	0x04, 0x28
        /*071e*/ 	.short	(.L_404 - .L_403)


	//   ....[0]....
.L_403:
        /*0720*/ 	.word	0x00000060


	//   ....[1]....
        /*0724*/ 	.word	0x000001a0


	//   ....[2]....
        /*0728*/ 	.word	0x000001f0


	//   ....[3]....
        /*072c*/ 	.word	0x000003e0


	//   ....[4]....
        /*0730*/ 	.word	0x00000540


	//   ....[5]....
        /*0734*/ 	.word	0x00000660


	//   ....[6]....
        /*0738*/ 	.word	0x000007c0


	//   ....[7]....
        /*073c*/ 	.word	0x00004de0


	//   ....[8]....
        /*0740*/ 	.word	0x000070b0


	//   ....[9]....
        /*0744*/ 	.word	0x000077e0


	//   ....[10]....
        /*0748*/ 	.word	0x000077f0


	//   ....[11]....
        /*074c*/ 	.word	0x00007800


	//   ....[12]....
        /*0750*/ 	.word	0x00007810


	//   ....[13]....
        /*0754*/ 	.word	0x00007b20


	//   ....[14]....
        /*0758*/ 	.word	0x00007b30


	//   ....[15]....
        /*075c*/ 	.word	0x00007b40


	//   ....[16]....
        /*0760*/ 	.word	0x00007b50


	//   ....[17]....
        /*0764*/ 	.word	0x00008d20


	//   ....[18]....
        /*0768*/ 	.word	0x00008d30


	//   ....[19]....
        /*076c*/ 	.word	0x00008d40


	//   ....[20]....
        /*0770*/ 	.word	0x00008d50


	//   ....[21]....
        /*0774*/ 	.word	0x00008fa0


	//   ....[22]....
        /*0778*/ 	.word	0x00008fb0


	//   ....[23]....
        /*077c*/ 	.word	0x00008fc0


	//   ....[24]....
        /*0780*/ 	.word	0x00008fd0


	//   ....[25]....
        /*0784*/ 	.word	0x0000a410


	//   ....[26]....
        /*0788*/ 	.word	0x0000a6a0


	//   ....[27]....
        /*078c*/ 	.word	0x0000afb0


	//   ....[28]....
        /*0790*/ 	.word	0x0000b0d0


	//   ....[29]....
        /*0794*/ 	.word	0x0000b4c0


	//   ....[30]....
        /*0798*/ 	.word	0x0000b540


	//   ....[31]....
        /*079c*/ 	.word	0x0000bec0


	//   ....[32]....
        /*07a0*/ 	.word	0x0000c3e0


	//   ....[33]....
        /*07a4*/ 	.word	0x0000c7a0


	//   ....[34]....
        /*07a8*/ 	.word	0x0000ce00


	//   ....[35]....
        /*07ac*/ 	.word	0x0000cee0


	//   ....[36]....
        /*07b0*/ 	.word	0x0000d4b0


	//   ....[37]....
        /*07b4*/ 	.word	0x0000d680


	//   ....[38]....
        /*07b8*/ 	.word	0x0000e560


	//   ....[39]....
        /*07bc*/ 	.word	0x0000ed40


	//   ....[40]....
        /*07c0*/ 	.word	0x0000ed60


	//   ....[41]....
        /*07c4*/ 	.word	0x0000f4b0


	//   ....[42]....
        /*07c8*/ 	.word	0x0000f520


	//   ....[43]....
        /*07cc*/ 	.word	0x00010260


	//   ....[44]....
        /*07d0*/ 	.word	0x000106d0


	//   ....[45]....
        /*07d4*/ 	.word	0x00010950


	//   ....[46]....
        /*07d8*/ 	.word	0x00010f20


	//   ....[47]....
        /*07dc*/ 	.word	0x00010f40


	//   ....[48]....
        /*07e0*/ 	.word	0x00011880


	//   ....[49]....
        /*07e4*/ 	.word	0x00011a10


	//   ....[50]....
        /*07e8*/ 	.word	0x00012790


	//   ....[51]....
        /*07ec*/ 	.word	0x000127e0


	//   ....[52]....
        /*07f0*/ 	.word	0x00012810


	//   ....[53]....
        /*07f4*/ 	.word	0x00012870


	//   ....[54]....
        /*07f8*/ 	.word	0x00012890


	//   ....[55]....
        /*07fc*/ 	.word	0x00014260


	//   ....[56]....
        /*0800*/ 	.word	0x00014780


	//   ....[57]....
        /*0804*/ 	.word	0x000147a0


	//   ....[58]....
        /*0808*/ 	.word	0x000147d0


	//   ....[59]....
        /*080c*/ 	.word	0x000147e0


	//   ....[60]....
        /*0810*/ 	.word	0x00014df0


	//   ....[61]....
        /*0814*/ 	.word	0x00014e50


	//   ....[62]....
        /*0818*/ 	.word	0x000150e0


	//   ....[63]....
        /*081c*/ 	.word	0x00015100


	//   ....[64]....
        /*0820*/ 	.word	0x00015c80


	//   ....[65]....
        /*0824*/ 	.word	0x00015ca0


	//   ....[66]....
        /*0828*/ 	.word	0x00015ed0


	//   ....[67]....
        /*082c*/ 	.word	0x00015ef0


	//   ....[68]....
        /*0830*/ 	.word	0x000161a0


	//   ....[69]....
        /*0834*/ 	.word	0x00016370


	//   ....[70]....
        /*0838*/ 	.word	0x000163a0


	//   ....[71]....
        /*083c*/ 	.word	0x000163d0


	//   ....[72]....
        /*0840*/ 	.word	0x00016400


	//   ....[73]....
        /*0844*/ 	.word	0x00016430


	//   ....[74]....
        /*0848*/ 	.word	0x00016460


	//   ....[75]....
        /*084c*/ 	.word	0x000165d0


	//   ....[76]....
        /*0850*/ 	.word	0x00016600


	//   ....[77]....
        /*0854*/ 	.word	0x00016630


	//   ....[78]....
        /*0858*/ 	.word	0x00016660


	//   ....[79]....
        /*085c*/ 	.word	0x00016690


	//   ....[80]....
        /*0860*/ 	.word	0x000166c0


	//   ....[81]....
        /*0864*/ 	.word	0x00016760


	//   ....[82]....
        /*0868*/ 	.word	0x000167c0


	//   ....[83]....
        /*086c*/ 	.word	0x00016850


	//   ....[84]....
        /*0870*/ 	.word	0x00017900


	//   ....[85]....
        /*0874*/ 	.word	0x00019e40


	//   ....[86]....
        /*0878*/ 	.word	0x0001a970


	//   ....[87]....
        /*087c*/ 	.word	0x0001a990


	//   ....[88]....
        /*0880*/ 	.word	0x0001aa40


	//   ....[89]....
        /*0884*/ 	.word	0x0001aa50


	//   ....[90]....
        /*0888*/ 	.word	0x0001aad0


	//   ....[91]....
        /*088c*/ 	.word	0x0001aae0


	//   ....[92]....
        /*0890*/ 	.word	0x0001ab30


	//   ....[93]....
        /*0894*/ 	.word	0x0001ab50


	//   ....[94]....
        /*0898*/ 	.word	0x0001e5d0


	//   ....[95]....
        /*089c*/ 	.word	0x0001e600


	//   ....[96]....
        /*08a0*/ 	.word	0x0001e640


	//   ....[97]....
        /*08a4*/ 	.word	0x0001e670


	//   ....[98]....
        /*08a8*/ 	.word	0x0001e6a0


	//   ....[99]....
        /*08ac*/ 	.word	0x0001e6d0


	//   ....[100]....
        /*08b0*/ 	.word	0x0001e700


	//   ....[101]....
        /*08b4*/ 	.word	0x0001e730


	//   ....[102]....
        /*08b8*/ 	.word	0x0001e8b0


	//   ....[103]....
        /*08bc*/ 	.word	0x0001e8e0


	//   ....[104]....
        /*08c0*/ 	.word	0x0001e910


	//   ....[105]....
        /*08c4*/ 	.word	0x0001e940


	//   ....[106]....
        /*08c8*/ 	.word	0x0001e970


	//   ....[107]....
        /*08cc*/ 	.word	0x0001e9a0


	//   ....[108]....
        /*08d0*/ 	.word	0x0001ea60


	//   ....[109]....
        /*08d4*/ 	.word	0x0001ea80


	//   ....[110]....
        /*08d8*/ 	.word	0x0001eaf0


	//   ....[111]....
        /*08dc*/ 	.word	0x0001f1b0


	//   ....[112]....
        /*08e0*/ 	.word	0x0001f690


	//   ....[113]....
        /*08e4*/ 	.word	0x0001f720


	//   ....[114]....
        /*08e8*/ 	.word	0x0001f770


	//   ....[115]....
        /*08ec*/ 	.word	0x0001f7c0


	//   ....[116]....
        /*08f0*/ 	.word	0x0001f850


	//   ....[117]....
        /*08f4*/ 	.word	0x0001f8e0


	//   ....[118]....
        /*08f8*/ 	.word	0x0001f930


	//   ....[119]....
        /*08fc*/ 	.word	0x0001f980


	//   ....[120]....
        /*0900*/ 	.word	0x0001fa60


	//   ....[121]....
        /*0904*/ 	.word	0x0001faf0


	//   ....[122]....
        /*0908*/ 	.word	0x0001fb40


	//   ....[123]....
        /*090c*/ 	.word	0x0001fba0


	//   ....[124]....
        /*0910*/ 	.word	0x0001fc40


	//   ....[125]....
        /*0914*/ 	.word	0x0001fcd0


	//   ....[126]....
        /*0918*/ 	.word	0x0001fd20


	//   ....[127]....
        /*091c*/ 	.word	0x0001fd70


	//   ....[128]....
        /*0920*/ 	.word	0x00020120


	//   ....[129]....
        /*0924*/ 	.word	0x00020410


	//   ....[130]....
        /*0928*/ 	.word	0x000205d0


	//   ....[131]....
        /*092c*/ 	.word	0x00020620


	//   ....[132]....
        /*0930*/ 	.word	0x00020680


	//   ....[133]....
        /*0934*/ 	.word	0x00020770


	//   ....[134]....
        /*0938*/ 	.word	0x000207d0


	//   ....[135]....
        /*093c*/ 	.word	0x000208c0


	//   ....[136]....
        /*0940*/ 	.word	0x00020920


	//   ....[137]....
        /*0944*/ 	.word	0x000209f0


	//   ....[138]....
        /*0948*/ 	.word	0x00020d20


	//   ....[139]....
        /*094c*/ 	.word	0x00020dc0


	//   ....[140]....
        /*0950*/ 	.word	0x00020ee0


	//   ....[141]....
        /*0954*/ 	.word	0x00020f50


	//   ....[142]....
        /*0958*/ 	.word	0x00020fc0


	//   ....[143]....
        /*095c*/ 	.word	0x00021030


	//   ....[144]....
        /*0960*/ 	.word	0x000210a0


	//   ....[145]....
        /*0964*/ 	.word	0x00021120


	//   ....[146]....
        /*0968*/ 	.word	0x000211b0


	//   ....[147]....
        /*096c*/ 	.word	0x00021250


	//   ....[148]....
        /*0970*/ 	.word	0x000212c0


	//   ....[149]....
        /*0974*/ 	.word	0x00021330


	//   ....[150]....
        /*0978*/ 	.word	0x000213a0


	//   ....[151]....
        /*097c*/ 	.word	0x00021420


	//   ....[152]....
        /*0980*/ 	.word	0x00021490


	//   ....[153]....
        /*0984*/ 	.word	0x00021530


	//   ....[154]....
        /*0988*/ 	.word	0x000215c0


	//   ....[155]....
        /*098c*/ 	.word	0x000216f0


	//----- nvinfo : EIATTR_REG_RECONFIG
	.align		4
.L_404:
        /*0990*/ 	.byte	0x01, 0x54
	.zero		2


	//----- nvinfo : EIATTR_SYSCALL_OFFSETS
	.align		4
        /*0994*/ 	.byte	0x04, 0x46
        /*0996*/ 	.short	(.L_406 - .L_405)


	//   ....[0]....
.L_405:
        /*0998*/ 	.word	0x00001ce0


	//   ....[1]....
        /*099c*/ 	.word	0x00001e30


	//   ....[2]....
        /*09a0*/ 	.word	0x00007270


	//   ....[3]....
        /*09a4*/ 	.word	0x00007590


	//   ....[4]....
        /*09a8*/ 	.word	0x00019a80


	//   ....[5]....
        /*09ac*/ 	.word	0x00019bd0


	//   ....[6]....
        /*09b0*/ 	.word	0x00019cc0


	//   ....[7]....
        /*09b4*/ 	.word	0x0001a530


	//----- nvinfo : EIATTR_MBARRIER_INSTR_OFFSETS
	.align		4
.L_406:
        /*09b8*/ 	.byte	0x04, 0x39
        /*09ba*/ 	.short	(.L_408 - .L_407)


	//   ....[0]....
.L_407:
        /*09bc*/ 	.word	0x000002d0
        /*09c0*/ 	.word	0x000000ff
        /*09c4*/ 	.word	0x00028c00
        /*09c8*/ 	.short	0x0100
        /*09ca*/ 	.byte	0x08
	.zero		1


	//   ....[1]....
        /*09cc*/ 	.word	0x000002e0
        /*09d0*/ 	.word	0x000000ff
        /*09d4*/ 	.word	0x00028c20
        /*09d8*/ 	.short	0x0100
        /*09da*/ 	.byte	0x08
	.zero		1


	//   ....[2]....
        /*09dc*/ 	.word	0x00000390
        /*09e0*/ 	.word	0x000000ff
        /*09e4*/ 	.word	0x00028c30
        /*09e8*/ 	.short	0x0100
        /*09ea*/ 	.byte	0x06
	.zero		1


	//   ....[3]....
        /*09ec*/ 	.word	0x000003a0
        /*09f0*/ 	.word	0x000000ff
        /*09f4*/ 	.word	0x00028c40
        /*09f8*/ 	.short	0x0100
        /*09fa*/ 	.byte	0x06
	.zero		1


	//   ....[4]....
        /*09fc*/ 	.word	0x000003b0
        /*0a00*/ 	.word	0x000000ff
        /*0a04*/ 	.word	0x00028c38
        /*0a08*/ 	.short	0x0100
        /*0a0a*/ 	.byte	0x06
	.zero		1


	//   ....[5]....
        /*0a0c*/ 	.word	0x000003c0
        /*0a10*/ 	.word	0x000000ff
        /*0a14*/ 	.word	0x00028c48
        /*0a18*/ 	.short	0x0100
        /*0a1a*/ 	.byte	0x06
	.zero		1


	//   ....[6]....
        /*0a1c*/ 	.word	0x000004f0
        /*0a20*/ 	.word	0x000000ff
        /*0a24*/ 	.word	0x00028c50
        /*0a28*/ 	.short	0x0100
        /*0a2a*/ 	.byte	0x08
	.zero		1


	//   ....[7]....
        /*0a2c*/ 	.word	0x00000500
        /*0a30*/ 	.word	0x000000ff
        /*0a34*/ 	.word	0x00028c60
        /*0a38*/ 	.short	0x0100
        /*0a3a*/ 	.byte	0x08
	.zero		1


	//   ....[8]....
        /*0a3c*/ 	.word	0x00000510
        /*0a40*/ 	.word	0x000000ff
        /*0a44*/ 	.word	0x00028c58
        /*0a48*/ 	.short	0x0100
        /*0a4a*/ 	.byte	0x08
	.zero		1


	//   ....[9]....
        /*0a4c*/ 	.word	0x00000520
        /*0a50*/ 	.word	0x000000ff
        /*0a54*/ 	.word	0x00028c68
        /*0a58*/ 	.short	0x0100
        /*0a5a*/ 	.byte	0x08
	.zero		1


	//   ....[10]....
        /*0a5c*/ 	.word	0x00000610
        /*0a60*/ 	.word	0x000000ff
        /*0a64*/ 	.word	0x00028c70
        /*0a68*/ 	.short	0x0100
        /*0a6a*/ 	.byte	0x06
	.zero		1


	//   ....[11]....
        /*0a6c*/ 	.word	0x00000620
        /*0a70*/ 	.word	0x000000ff
        /*0a74*/ 	.word	0x00028c80
        /*0a78*/ 	.short	0x0100
        /*0a7a*/ 	.byte	0x06
	.zero		1


	//   ....[12]....
        /*0a7c*/ 	.word	0x00000630
        /*0a80*/ 	.word	0x000000ff
        /*0a84*/ 	.word	0x00028c78
        /*0a88*/ 	.short	0x0100
        /*0a8a*/ 	.byte	0x06
	.zero		1


	//   ....[13]....
        /*0a8c*/ 	.word	0x00000640
        /*0a90*/ 	.word	0x000000ff
        /*0a94*/ 	.word	0x00028c88
        /*0a98*/ 	.short	0x0100
        /*0a9a*/ 	.byte	0x06
	.zero		1


	//   ....[14]....
        /*0a9c*/ 	.word	0x00000770
        /*0aa0*/ 	.word	0x000000ff
        /*0aa4*/ 	.word	0x00028c90
        /*0aa8*/ 	.short	0x0100
        /*0aaa*/ 	.byte	0x08
	.zero		1


	//   ....[15]....
        /*0aac*/ 	.word	0x00000780
        /*0ab0*/ 	.word	0x000000ff
        /*0ab4*/ 	.word	0x00028ca0
        /*0ab8*/ 	.short	0x0100
        /*0aba*/ 	.byte	0x08
	.zero		1


	//   ....[16]....
        /*0abc*/ 	.word	0x00000790
        /*0ac0*/ 	.word	0x000000ff
        /*0ac4*/ 	.word	0x00028c98
        /*0ac8*/ 	.short	0x0100
        /*0aca*/ 	.byte	0x08
	.zero		1


	//   ....[17]....
        /*0acc*/ 	.word	0x000007a0
        /*0ad0*/ 	.word	0x000000ff
        /*0ad4*/ 	.word	0x00028ca8
        /*0ad8*/ 	.short	0x0100
        /*0ada*/ 	.byte	0x08
	.zero		1


	//   ....[18]....
        /*0adc*/ 	.word	0x000008d0
        /*0ae0*/ 	.word	0x000000ff
        /*0ae4*/ 	.word	0x00028cb0
        /*0ae8*/ 	.short	0x0100
        /*0aea*/ 	.byte	0x08
	.zero		1


	//   ....[19]....
        /*0aec*/ 	.word	0x000008e0
        /*0af0*/ 	.word	0x000000ff
        /*0af4*/ 	.word	0x00028cc0
        /*0af8*/ 	.short	0x0100
        /*0afa*/ 	.byte	0x08
	.zero		1


	//   ....[20]....
        /*0afc*/ 	.word	0x000008f0
        /*0b00*/ 	.word	0x000000ff
        /*0b04*/ 	.word	0x00028cb8
        /*0b08*/ 	.short	0x0100
        /*0b0a*/ 	.byte	0x08
	.zero		1


	//   ....[21]....
        /*0b0c*/ 	.word	0x00000900
        /*0b10*/ 	.word	0x000000ff
        /*0b14*/ 	.word	0x00028cc8
        /*0b18*/ 	.short	0x0100
        /*0b1a*/ 	.byte	0x08
	.zero		1


	//   ....[22]....
        /*0b1c*/ 	.word	0x000029e0
        /*0b20*/ 	.word	0x00000040
        /*0b24*/ 	.word	0x00028c90
        /*0b28*/ 	.short	0x010a
        /*0b2a*/ 	.byte	0x3f
	.zero		1


	//   ....[23]....
        /*0b2c*/ 	.word	0x00003370
        /*0b30*/ 	.word	0x00000040
        /*0b34*/ 	.word	0x00028c90
        /*0b38*/ 	.short	0x010a
        /*0b3a*/ 	.byte	0x3f
	.zero		1


	//   ....[24]....
        /*0b3c*/ 	.word	0x00003bf0
        /*0b40*/ 	.word	0x00000040
        /*0b44*/ 	.word	0x00028c90
        /*0b48*/ 	.short	0x010a
        /*0b4a*/ 	.byte	0x3f
	.zero		1


	//   ....[25]....
        /*0b4c*/ 	.word	0x00003df0
        /*0b50*/ 	.word	0x00000004
        /*0b54*/ 	.word	0x00000000
        /*0b58*/ 	.short	0x0101
        /*0b5a*/ 	.byte	0x3f
	.zero		1


	//   ....[26]....
        /*0b5c*/ 	.word	0x00003e30
        /*0b60*/ 	.word	0x00000040
        /*0b64*/ 	.word	0x00028cb0
        /*0b68*/ 	.short	0x010a
        /*0b6a*/ 	.byte	0x3f
	.zero		1


	//   ....[27]....
        /*0b6c*/ 	.word	0x00004450
        /*0b70*/ 	.word	0x00000040
        /*0b74*/ 	.word	0x00000000
        /*0b78*/ 	.short	0x0101
        /*0b7a*/ 	.byte	0x3f
	.zero		1


	//   ....[28]....
        /*0b7c*/ 	.word	0x00004f00
        /*0b80*/ 	.word	0x00000016
        /*0b84*/ 	.word	0x00028c50
        /*0b88*/ 	.short	0x010a
        /*0b8a*/ 	.byte	0x3f
	.zero		1


	//   ....[29]....
        /*0b8c*/ 	.word	0x000052c0
        /*0b90*/ 	.word	0x00000000
        /*0b94*/ 	.word	0x00000000
        /*0b98*/ 	.short	0x0101
        /*0b9a*/ 	.byte	0x3f
	.zero		1


	//   ....[30]....
        /*0b9c*/ 	.word	0x00005be0
        /*0ba0*/ 	.word	0x00000000
        /*0ba4*/ 	.word	0x00028c50
        /*0ba8*/ 	.short	0x010a
        /*0baa*/ 	.byte	0x3f
	.zero		1


	//   ....[31]....
        /*0bac*/ 	.word	0x00005c30
        /*0bb0*/ 	.word	0x00000000
        /*0bb4*/ 	.word	0x00028c50
        /*0bb8*/ 	.short	0x010a
        /*0bba*/ 	.byte	0x3f
	.zero		1


	//   ....[32]....
        /*0bbc*/ 	.word	0x00005ef0
        /*0bc0*/ 	.word	0x00000000
        /*0bc4*/ 	.word	0x00000000
        /*0bc8*/ 	.short	0x0101
        /*0bca*/ 	.byte	0x3f
	.zero		1


	//   ....[33]....
        /*0bcc*/ 	.word	0x00007300
        /*0bd0*/ 	.word	0x00000002
        /*0bd4*/ 	.word	0x00028c00
        /*0bd8*/ 	.short	0x010a
        /*0bda*/ 	.byte	0x3f
	.zero		1


	//   ....[34]....
        /*0bdc*/ 	.word	0x00007350
        /*0be0*/ 	.word	0x00000002
        /*0be4*/ 	.word	0x00028c00
        /*0be8*/ 	.short	0x010a
        /*0bea*/ 	.byte	0x3f
	.zero		1


	//   ....[35]....
        /*0bec*/ 	.word	0x00007d90
        /*0bf0*/ 	.word	0x00000002
        /*0bf4*/ 	.word	0x00028c00
        /*0bf8*/ 	.short	0x010a
        /*0bfa*/ 	.byte	0x3f
	.zero		1


	//   ....[36]....
        /*0bfc*/ 	.word	0x00009180
        /*0c00*/ 	.word	0x00000002
        /*0c04*/ 	.word	0x00028c00
        /*0c08*/ 	.short	0x010a
        /*0c0a*/ 	.byte	0x3f
	.zero		1


	//   ....[37]....
        /*0c0c*/ 	.word	0x00009f70
        /*0c10*/ 	.word	0x0000000e
        /*0c14*/ 	.word	0x00028c30
        /*0c18*/ 	.short	0x010a
        /*0c1a*/ 	.byte	0x3f
	.zero		1


	//   ....[38]....
        /*0c1c*/ 	.word	0x0000a000
        /*0c20*/ 	.word	0x0000000e
        /*0c24*/ 	.word	0x00028c30
        /*0c28*/ 	.short	0x010a
        /*0c2a*/ 	.byte	0x3f
	.zero		1


	//   ....[39]....
        /*0c2c*/ 	.word	0x0000a4d0
        /*0c30*/ 	.word	0x00000000
        /*0c34*/ 	.word	0x00000000
        /*0c38*/ 	.short	0x0101
        /*0c3a*/ 	.byte	0x3f
	.zero		1


	//   ....[40]....
        /*0c3c*/ 	.word	0x0000bb40
        /*0c40*/ 	.word	0x0000000e
        /*0c44*/ 	.word	0x00028c50
        /*0c48*/ 	.short	0x010a
        /*0c4a*/ 	.byte	0x3f
	.zero		1


	//   ....[41]....
        /*0c4c*/ 	.word	0x0000bbf0
        /*0c50*/ 	.word	0x0000000e
        /*0c54*/ 	.word	0x00028c50
        /*0c58*/ 	.short	0x010a
        /*0c5a*/ 	.byte	0x3f
	.zero		1


	//   ....[42]....
        /*0c5c*/ 	.word	0x0000bee0
        /*0c60*/ 	.word	0x0000000e
        /*0c64*/ 	.word	0x00000000
        /*0c68*/ 	.short	0x0101
        /*0c6a*/ 	.byte	0x3f
	.zero		1


	//   ....[43]....
        /*0c6c*/ 	.word	0x0000c1b0
        /*0c70*/ 	.word	0x000000d4
        /*0c74*/ 	.word	0x00028c30
        /*0c78*/ 	.short	0x010a
        /*0c7a*/ 	.byte	0x3f
	.zero		1


	//   ....[44]....
        /*0c7c*/ 	.word	0x0000c220
        /*0c80*/ 	.word	0x000000d4
        /*0c84*/ 	.word	0x00028c30
        /*0c88*/ 	.short	0x010a
        /*0c8a*/ 	.byte	0x3f
	.zero		1


	//   ....[45]....
        /*0c8c*/ 	.word	0x0000c530
        /*0c90*/ 	.word	0x0000000d
        /*0c94*/ 	.word	0x00000000
        /*0c98*/ 	.short	0x0101
        /*0c9a*/ 	.byte	0x3f
	.zero		1


	//   ....[46]....
        /*0c9c*/ 	.word	0x0000e230
        /*0ca0*/ 	.word	0x000000d4
        /*0ca4*/ 	.word	0x00028c50
        /*0ca8*/ 	.short	0x010a
        /*0caa*/ 	.byte	0x3f
	.zero		1


	//   ....[47]....
        /*0cac*/ 	.word	0x0000e280
        /*0cb0*/ 	.word	0x000000d4
        /*0cb4*/ 	.word	0x00028c50
        /*0cb8*/ 	.short	0x010a
        /*0cba*/ 	.byte	0x3f
	.zero		1


	//   ....[48]....
        /*0cbc*/ 	.word	0x0000e580
        /*0cc0*/ 	.word	0x000000d4
        /*0cc4*/ 	.word	0x00000000
        /*0cc8*/ 	.short	0x0101
        /*0cca*/ 	.byte	0x3f
	.zero		1


	//   ....[49]....
        /*0ccc*/ 	.word	0x0000e970
        /*0cd0*/ 	.word	0x0000000e
        /*0cd4*/ 	.word	0x00028c30
        /*0cd8*/ 	.short	0x010a
        /*0cda*/ 	.byte	0x3f
	.zero		1


	//   ....[50]....
        /*0cdc*/ 	.word	0x0000e9e0
        /*0ce0*/ 	.word	0x0000000e
        /*0ce4*/ 	.word	0x00028c30
        /*0ce8*/ 	.short	0x010a
        /*0cea*/ 	.byte	0x3f
	.zero		1


	//   ....[51]....
        /*0cec*/ 	.word	0x0000eef0
        /*0cf0*/ 	.word	0x00000014
        /*0cf4*/ 	.word	0x00000000
        /*0cf8*/ 	.short	0x0101
        /*0cfa*/ 	.byte	0x3f
	.zero		1


	//   ....[52]....
        /*0cfc*/ 	.word	0x0000ff50
        /*0d00*/ 	.word	0x0000000e
        /*0d04*/ 	.word	0x00028c50
        /*0d08*/ 	.short	0x010a
        /*0d0a*/ 	.byte	0x3f
	.zero		1


	//   ....[53]....
        /*0d0c*/ 	.word	0x0000ffa0
        /*0d10*/ 	.word	0x0000000e
        /*0d14*/ 	.word	0x00028c50
        /*0d18*/ 	.short	0x010a
        /*0d1a*/ 	.byte	0x3f
	.zero		1


	//   ....[54]....
        /*0d1c*/ 	.word	0x00010280
        /*0d20*/ 	.word	0x0000000e
        /*0d24*/ 	.word	0x00000000
        /*0d28*/ 	.short	0x0101
        /*0d2a*/ 	.byte	0x3f
	.zero		1


	//   ....[55]....
        /*0d2c*/ 	.word	0x000103c0
        /*0d30*/ 	.word	0x000000ce
        /*0d34*/ 	.word	0x00028c30
        /*0d38*/ 	.short	0x010a
        /*0d3a*/ 	.byte	0x3f
	.zero		1


	//   ....[56]....
        /*0d3c*/ 	.word	0x00010430
        /*0d40*/ 	.word	0x000000ce
        /*0d44*/ 	.word	0x00028c30
        /*0d48*/ 	.short	0x010a
        /*0d4a*/ 	.byte	0x3f
	.zero		1


	//   ....[57]....
        /*0d4c*/ 	.word	0x000107a0
        /*0d50*/ 	.word	0x0000000c
        /*0d54*/ 	.word	0x00000000
        /*0d58*/ 	.short	0x0101
        /*0d5a*/ 	.byte	0x3f
	.zero		1


	//   ....[58]....
        /*0d5c*/ 	.word	0x00012460
        /*0d60*/ 	.word	0x000000ce
        /*0d64*/ 	.word	0x00028c50
        /*0d68*/ 	.short	0x010a
        /*0d6a*/ 	.byte	0x3f
	.zero		1


	//   ....[59]....
        /*0d6c*/ 	.word	0x000124b0
        /*0d70*/ 	.word	0x000000ce
        /*0d74*/ 	.word	0x00028c50
        /*0d78*/ 	.short	0x010a
        /*0d7a*/ 	.byte	0x3f
	.zero		1


	//   ....[60]....
        /*0d7c*/ 	.word	0x000127b0
        /*0d80*/ 	.word	0x000000ce
        /*0d84*/ 	.word	0x00000000
        /*0d88*/ 	.short	0x0101
        /*0d8a*/ 	.byte	0x3f
	.zero		1


	//   ....[61]....
        /*0d8c*/ 	.word	0x00014e70
        /*0d90*/ 	.word	0x00000000
        /*0d94*/ 	.word	0x00000000
        /*0d98*/ 	.short	0x0101
        /*0d9a*/ 	.byte	0x3f
	.zero		1


	//   ....[62]....
        /*0d9c*/ 	.word	0x000179f0
        /*0da0*/ 	.word	0x00000007
        /*0da4*/ 	.word	0x00028c20
        /*0da8*/ 	.short	0x010a
        /*0daa*/ 	.byte	0x3f
	.zero		1


	//   ....[63]....
        /*0dac*/ 	.word	0x00017ad0
        /*0db0*/ 	.word	0x00000006
        /*0db4*/ 	.word	0x00028ca0
        /*0db8*/ 	.short	0x010a
        /*0dba*/ 	.byte	0x3f
	.zero		1


	//   ....[64]....
        /*0dbc*/ 	.word	0x00017d20
        /*0dc0*/ 	.word	0x00000006
        /*0dc4*/ 	.word	0x00028cc0
        /*0dc8*/ 	.short	0x010a
        /*0dca*/ 	.byte	0x3f
	.zero		1


	//   ....[65]....
        /*0dcc*/ 	.word	0x000187a0
        /*0dd0*/ 	.word	0x00000005
        /*0dd4*/ 	.word	0x00028ca0
        /*0dd8*/ 	.short	0x010a
        /*0dda*/ 	.byte	0x3f
	.zero		1


	//   ....[66]....
        /*0ddc*/ 	.word	0x000189e0
        /*0de0*/ 	.word	0x00000005
        /*0de4*/ 	.word	0x00028cc0
        /*0de8*/ 	.short	0x010a
        /*0dea*/ 	.byte	0x3f
	.zero		1


	//   ....[67]....
        /*0dec*/ 	.word	0x0001a0d0
        /*0df0*/ 	.word	0x00000000
        /*0df4*/ 	.word	0x00028c40
        /*0df8*/ 	.short	0x010a
        /*0dfa*/ 	.byte	0x3f
	.zero		1


	//   ....[68]....
        /*0dfc*/ 	.word	0x0001ac00
        /*0e00*/ 	.word	0x00000008
        /*0e04*/ 	.word	0x00028c00
        /*0e08*/ 	.short	0x0107
        /*0e0a*/ 	.byte	0x3f
	.zero		1


	//   ....[69]....
        /*0e0c*/ 	.word	0x0001ad00
        /*0e10*/ 	.word	0x00000002
        /*0e14*/ 	.word	0x00028c00
        /*0e18*/ 	.short	0x0101
        /*0e1a*/ 	.byte	0x3f
	.zero		1


	//   ....[70]....
        /*0e1c*/ 	.word	0x0001ad20
        /*0e20*/ 	.word	0x00000002
        /*0e24*/ 	.word	0x00028c20
        /*0e28*/ 	.short	0x010a
        /*0e2a*/ 	.byte	0x3f
	.zero		1


	//   ....[71]....
        /*0e2c*/ 	.word	0x0001ae20
        /*0e30*/ 	.word	0x00000000
        /*0e34*/ 	.word	0x00028c60
        /*0e38*/ 	.short	0x010a
        /*0e3a*/ 	.byte	0x3f
	.zero		1


	//   ....[72]....
        /*0e3c*/ 	.word	0x0001baa0
        /*0e40*/ 	.word	0x00000003
        /*0e44*/ 	.word	0x00028c40
        /*0e48*/ 	.short	0x010a
        /*0e4a*/ 	.byte	0x3f
	.zero		1


	//   ....[73]....
        /*0e4c*/ 	.word	0x0001bcf0
        /*0e50*/ 	.word	0x00000003
        /*0e54*/ 	.word	0x00028c60
        /*0e58*/ 	.short	0x010a
        /*0e5a*/ 	.byte	0x3f
	.zero		1


	//   ....[74]....
        /*0e5c*/ 	.word	0x0001c910
        /*0e60*/ 	.word	0x00000002
        /*0e64*/ 	.word	0x00028c40
        /*0e68*/ 	.short	0x010a
        /*0e6a*/ 	.byte	0x3f
	.zero		1


	//   ....[75]....
        /*0e6c*/ 	.word	0x0001cb50
        /*0e70*/ 	.word	0x00000002
        /*0e74*/ 	.word	0x00028c60
        /*0e78*/ 	.short	0x010a
        /*0e7a*/ 	.byte	0x3f
	.zero		1


	//   ....[76]....
        /*0e7c*/ 	.word	0x0001d6e0
        /*0e80*/ 	.word	0x00000003
        /*0e84*/ 	.word	0x00028c40
        /*0e88*/ 	.short	0x010a
        /*0e8a*/ 	.byte	0x3f
	.zero		1


	//   ....[77]....
        /*0e8c*/ 	.word	0x0001d930
        /*0e90*/ 	.word	0x00000003
        /*0e94*/ 	.word	0x00028c60
        /*0e98*/ 	.short	0x010a
        /*0e9a*/ 	.byte	0x3f
	.zero		1


	//   ....[78]....
        /*0e9c*/ 	.word	0x0001f130
        /*0ea0*/ 	.word	0x00000000
        /*0ea4*/ 	.word	0x00028c20
        /*0ea8*/ 	.short	0x010a
        /*0eaa*/ 	.byte	0x3f
	.zero		1


	//   ....[79]....
        /*0eac*/ 	.word	0x0001f2e0
        /*0eb0*/ 	.word	0x00000006
        /*0eb4*/ 	.word	0x00000000
        /*0eb8*/ 	.short	0x010a
        /*0eba*/ 	.byte	0x3f
	.zero		1


	//   ....[80]....
        /*0ebc*/ 	.word	0x0001f350
        /*0ec0*/ 	.word	0x00000007
        /*0ec4*/ 	.word	0x00000000
        /*0ec8*/ 	.short	0x010a
        /*0eca*/ 	.byte	0x3f
	.zero		1


	//   ....[81]....
        /*0ecc*/ 	.word	0x0001f3c0
        /*0ed0*/ 	.word	0x00000004
        /*0ed4*/ 	.word	0x00000000
        /*0ed8*/ 	.short	0x010a
        /*0eda*/ 	.byte	0x3f
	.zero		1


	//   ....[82]....
        /*0edc*/ 	.word	0x0001f3f0
        /*0ee0*/ 	.word	0x00000003
        /*0ee4*/ 	.word	0x00000000
        /*0ee8*/ 	.short	0x010a
        /*0eea*/ 	.byte	0x3f
	.zero		1


	//   ....[83]....
        /*0eec*/ 	.word	0x0001f450
        /*0ef0*/ 	.word	0x00000040
        /*0ef4*/ 	.word	0x00028c90
        /*0ef8*/ 	.short	0x010a
        /*0efa*/ 	.byte	0x3f
	.zero		1


	//   ....[84]....
        /*0efc*/ 	.word	0x0001f4a0
        /*0f00*/ 	.word	0x00000040
        /*0f04*/ 	.word	0x00028c90
        /*0f08*/ 	.short	0x010a
        /*0f0a*/ 	.byte	0x3f
	.zero		1


	//   ....[85]....
        /*0f0c*/ 	.word	0x0001f4f0
        /*0f10*/ 	.word	0x00000040
        /*0f14*/ 	.word	0x00028c90
        /*0f18*/ 	.short	0x010a
        /*0f1a*/ 	.byte	0x3f
	.zero		1


	//   ....[86]....
        /*0f1c*/ 	.word	0x0001f540
        /*0f20*/ 	.word	0x00000040
        /*0f24*/ 	.word	0x00028cb0
        /*0f28*/ 	.short	0x010a
        /*0f2a*/ 	.byte	0x3f
	.zero		1


	//   ....[87]....
        /*0f2c*/ 	.word	0x0001f590
        /*0f30*/ 	.word	0x00000016
        /*0f34*/ 	.word	0x00028c50
        /*0f38*/ 	.short	0x010a
        /*0f3a*/ 	.byte	0x3f
	.zero		1


	//   ....[88]....
        /*0f3c*/ 	.word	0x0001f5e0
        /*0f40*/ 	.word	0x00000000
        /*0f44*/ 	.word	0x00028c50
        /*0f48*/ 	.short	0x010a
        /*0f4a*/ 	.byte	0x3f
	.zero		1


	//   ....[89]....
        /*0f4c*/ 	.word	0x0001f9b0
        /*0f50*/ 	.word	0x00000002
        /*0f54*/ 	.word	0x00028c00
        /*0f58*/ 	.short	0x010a
        /*0f5a*/ 	.byte	0x3f
	.zero		1


	//   ....[90]....
        /*0f5c*/ 	.word	0x0001fdc0
        /*0f60*/ 	.word	0x00000002
        /*0f64*/ 	.word	0x00028c00
        /*0f68*/ 	.short	0x010a
        /*0f6a*/ 	.byte	0x3f
	.zero		1


	//   ....[91]....
        /*0f6c*/ 	.word	0x0001fe10
        /*0f70*/ 	.word	0x0000000e
        /*0f74*/ 	.word	0x00028c30
        /*0f78*/ 	.short	0x010a
        /*0f7a*/ 	.byte	0x3f
	.zero		1


	//   ....[92]....
        /*0f7c*/ 	.word	0x0001fe60
        /*0f80*/ 	.word	0x0000000e
        /*0f84*/ 	.word	0x00028c50
        /*0f88*/ 	.short	0x010a
        /*0f8a*/ 	.byte	0x3f
	.zero		1


	//   ....[93]....
        /*0f8c*/ 	.word	0x0001feb0
        /*0f90*/ 	.word	0x000000d4
        /*0f94*/ 	.word	0x00028c30
        /*0f98*/ 	.short	0x010a
        /*0f9a*/ 	.byte	0x3f
	.zero		1


	//   ....[94]....
        /*0f9c*/ 	.word	0x0001ff00
        /*0fa0*/ 	.word	0x000000d4
        /*0fa4*/ 	.word	0x00028c50
        /*0fa8*/ 	.short	0x010a
        /*0faa*/ 	.byte	0x3f
	.zero		1


	//   ....[95]....
        /*0fac*/ 	.word	0x0001ff50
        /*0fb0*/ 	.word	0x0000000e
        /*0fb4*/ 	.word	0x00028c30
        /*0fb8*/ 	.short	0x010a
        /*0fba*/ 	.byte	0x3f
	.zero		1


	//   ....[96]....
        /*0fbc*/ 	.word	0x0001ffa0
        /*0fc0*/ 	.word	0x0000000e
        /*0fc4*/ 	.word	0x00028c50
        /*0fc8*/ 	.short	0x010a
        /*0fca*/ 	.byte	0x3f
	.zero		1


	//   ....[97]....
        /*0fcc*/ 	.word	0x0001fff0
        /*0fd0*/ 	.word	0x000000ce
        /*0fd4*/ 	.word	0x00028c30
        /*0fd8*/ 	.short	0x010a
        /*0fda*/ 	.byte	0x3f
	.zero		1


	//   ....[98]....
        /*0fdc*/ 	.word	0x00020040
        /*0fe0*/ 	.word	0x000000ce
        /*0fe4*/ 	.word	0x00028c50
        /*0fe8*/ 	.short	0x010a
        /*0fea*/ 	.byte	0x3f
	.zero		1


	//   ....[99]....
        /*0fec*/ 	.word	0x000201f0
        /*0ff0*/ 	.word	0x00000006
        /*0ff4*/ 	.word	0x00028c20
        /*0ff8*/ 	.short	0x010a
        /*0ffa*/ 	.byte	0x3f
	.zero		1


	//   ....[100]....
        /*0ffc*/ 	.word	0x00020240
        /*1000*/ 	.word	0x00000006
        /*1004*/ 	.word	0x00028ca0
        /*1008*/ 	.short	0x010a
        /*100a*/ 	.byte	0x3f
	.zero		1


	//   ....[101]....
        /*100c*/ 	.word	0x00020290
        /*1010*/ 	.word	0x00000006
        /*1014*/ 	.word	0x00028cc0
        /*1018*/ 	.short	0x010a
        /*101a*/ 	.byte	0x3f
	.zero		1


	//   ....[102]....
        /*101c*/ 	.word	0x000202e0
        /*1020*/ 	.word	0x00000005
        /*1024*/ 	.word	0x00028ca0
        /*1028*/ 	.short	0x010a
        /*102a*/ 	.byte	0x3f
	.zero		1


	//   ....[103]....
        /*102c*/ 	.word	0x00020330
        /*1030*/ 	.word	0x00000005
        /*1034*/ 	.word	0x00028cc0
        /*1038*/ 	.short	0x010a
        /*103a*/ 	.byte	0x3f
	.zero		1


	//   ....[104]....
        /*103c*/ 	.word	0x000204d0
        /*1040*/ 	.word	0x00000000
        /*1044*/ 	.word	0x00028c40
        /*1048*/ 	.short	0x010a
        /*104a*/ 	.byte	0x3f
	.zero		1


	//   ....[105]....
        /*104c*/ 	.word	0x00020a40
        /*1050*/ 	.word	0x00000002
        /*1054*/ 	.word	0x00028c20
        /*1058*/ 	.short	0x010a
        /*105a*/ 	.byte	0x3f
	.zero		1


	//   ....[106]....
        /*105c*/ 	.word	0x00020a90
        /*1060*/ 	.word	0x00000000
        /*1064*/ 	.word	0x00028c60
        /*1068*/ 	.short	0x010a
        /*106a*/ 	.byte	0x3f
	.zero		1


	//   ....[107]....
        /*106c*/ 	.word	0x00020ae0
        /*1070*/ 	.word	0x00000003
        /*1074*/ 	.word	0x00028c40
        /*1078*/ 	.short	0x010a
        /*107a*/ 	.byte	0x3f
	.zero		1


	//   ....[108]....
        /*107c*/ 	.word	0x00020b30
        /*1080*/ 	.word	0x00000003
        /*1084*/ 	.word	0x00028c60
        /*1088*/ 	.short	0x010a
        /*108a*/ 	.byte	0x3f
	.zero		1


	//   ....[109]....
        /*108c*/ 	.word	0x00020b80
        /*1090*/ 	.word	0x00000002
        /*1094*/ 	.word	0x00028c40
        /*1098*/ 	.short	0x010a
        /*109a*/ 	.byte	0x3f
	.zero		1


	//   ....[110]....
        /*109c*/ 	.word	0x00020bd0
        /*10a0*/ 	.word	0x00000002
        /*10a4*/ 	.word	0x00028c60
        /*10a8*/ 	.short	0x010a
        /*10aa*/ 	.byte	0x3f
	.zero		1


	//   ....[111]....
        /*10ac*/ 	.word	0x00020c20
        /*10b0*/ 	.word	0x00000003
        /*10b4*/ 	.word	0x00028c40
        /*10b8*/ 	.short	0x010a
        /*10ba*/ 	.byte	0x3f
	.zero		1


	//   ....[112]....
        /*10bc*/ 	.word	0x00020c70
        /*10c0*/ 	.word	0x00000003
        /*10c4*/ 	.word	0x00028c60
        /*10c8*/ 	.short	0x010a
        /*10ca*/ 	.byte	0x3f
	.zero		1


	//   ....[113]....
        /*10cc*/ 	.word	0x00021610
        /*10d0*/ 	.word	0x00000000
        /*10d4*/ 	.word	0x00028c20
        /*10d8*/ 	.short	0x010a
        /*10da*/ 	.byte	0x3f
	.zero		1


	//   ....[114]....
        /*10dc*/ 	.word	0x000217b0
        /*10e0*/ 	.word	0x00000006
        /*10e4*/ 	.word	0x00000000
        /*10e8*/ 	.short	0x010a
        /*10ea*/ 	.byte	0x3f
	.zero		1


	//   ....[115]....
        /*10ec*/ 	.word	0x00021800
        /*10f0*/ 	.word	0x00000007
        /*10f4*/ 	.word	0x00000000
        /*10f8*/ 	.short	0x010a
        /*10fa*/ 	.byte	0x3f
	.zero		1


	//   ....[116]....
        /*10fc*/ 	.word	0x00021850
        /*1100*/ 	.word	0x00000004
        /*1104*/ 	.word	0x00000000
        /*1108*/ 	.short	0x010a
        /*110a*/ 	.byte	0x3f
	.zero		1


	//----- nvinfo : EIATTR_NUM_MBARRIERS
	.align		4
.L_408:
        /*110c*/ 	.byte	0x03, 0x38
        /*110e*/ 	.short	0x0016


	//----- nvinfo : EIATTR_EXIT_INSTR_OFFSETS
	.align		4
        /*1110*/ 	.byte	0x04, 0x1c
        /*1112*/ 	.short	(.L_410 - .L_409)


	//   ....[0]....
.L_409:
        /*1114*/ 	.word	0x0001f440


	//----- nvinfo : EIATTR_MAX_THREADS
	.align		4
.L_410:
        /*1118*/ 	.byte	0x04, 0x05
        /*111a*/ 	.short	(.L_412 - .L_411)
.L_411:
        /*111c*/ 	.word	0x00000180
        /*1120*/ 	.word	0x00000001
        /*1124*/ 	.word	0x00000001


	//----- nvinfo : EIATTR_CRS_STACK_SIZE
	.align		4
.L_412:
        /*1128*/ 	.byte	0x04, 0x1e
        /*112a*/ 	.short	(.L_414 - .L_413)
.L_413:
        /*112c*/ 	.word	0x00000000


	//----- nvinfo : EIATTR_CBANK_PARAM_SIZE
	.align		4
.L_414:
        /*1130*/ 	.byte	0x03, 0x19
        /*1132*/ 	.short	0x0af0


	//----- nvinfo : EIATTR_PARAM_CBANK
	.align		4
        /*1134*/ 	.byte	0x04, 0x0a
        /*1136*/ 	.short	(.L_416 - .L_415)
	.align		4
.L_415:
        /*1138*/ 	.word	index@(.nv.constant0._ZN7cutlass13device_kernelIN5flash11enable_sm90INS1_16FlashAttnFwdSm90INS1_25CollectiveMainloopFwdSm90ILi2EN4cute5tupleIJNS5_1CILi1EEES8_S8_EEENS6_IJNS7_ILi64EEESA_SA_EEELi512ENS_6half_tEfNS_4arch4Sm90ELb0ELb1ELb0ELb1ELb0ELb1ELb0ELb0ELb0ELb1ELb0ELb0EEENS1_21CollectiveEpilogueFwdINS6_IJSA_NS7_ILi512EEESA_EEES9_SC_SE_Li256ELb1ELb1ELb0ELb0EEENS1_36VarlenDynamicPersistentTileSchedulerILi64ELi64ELi256ELi128ELb0ELb1ELb1ELb1ELb0ELb1EEEEEEEEEvNT_6ParamsE)
        /*113c*/ 	.short	0x0210
        /*113e*/ 	.short	0x0af0


	//----- nvinfo : EIATTR_SW_WAR
	.align		4
.L_416:
        /*1140*/ 	.byte	0x04, 0x36
        /*1142*/ 	.short	(.L_418 - .L_417)
.L_417:
        /*1144*/ 	.word	0x00000008
.L_418:


//--------------------- .nv.info._ZN7cutlass13device_kernelIN5flash11enable_sm90INS1_16FlashAttnFwdSm90INS1_25CollectiveMainloopFwdSm90ILi2EN4cute5tupleIJNS5_1CILi1EEES8_S8_EEENS6_IJNS7_ILi64EEESA_SA_EEELi512ENS_6half_tEfNS_4arch4Sm90ELb0ELb1ELb0ELb1ELb0ELb0ELb1ELb0ELb0ELb1ELb0ELb0EEENS1_21CollectiveEpilogueFwdINS6_IJSA_NS7_ILi512EEESA_EEES9_SC_SE_Li256ELb1ELb1ELb0ELb0EEENS1_36VarlenDynamicPersistentTileSchedulerILi64ELi64ELi256ELi128ELb0ELb1ELb1ELb1ELb0ELb1EEEEEEEEEvNT_6ParamsE --------------------------
	.section	.nv.info._ZN7cutlass13device_kernelIN5flash11enable_sm90INS1_16FlashAttnFwdSm90INS1_25CollectiveMainloopFwdSm90ILi2EN4cute5tupleIJNS5_1CILi1EEES8_S8_EEENS6_IJNS7_ILi64EEESA_SA_EEELi512ENS_6half_tEfNS_4arch4Sm90ELb0ELb1ELb0ELb1ELb0ELb0ELb1ELb0ELb0ELb1ELb0ELb0EEENS1_21CollectiveEpilogueFwdINS6_IJSA_NS7_ILi512EEESA_EEES9_SC_SE_Li256ELb1ELb1ELb0ELb0EEENS1_36VarlenDynamicPersistentTileSchedulerILi64ELi64ELi256ELi128ELb0ELb1ELb1ELb1ELb0ELb1EEEEEEEEEvNT_6ParamsE,"",@"SHT_CUDA_INFO"
	.sectionflags	@""
	.align	4


	//----- nvinfo : EIATTR_CUDA_API_VERSION
	.align		4
        /*0000*/ 	.byte	0x04, 0x37
        /*0002*/ 	.short	(.L_420 - .L_419)
.L_419:
        /*0004*/ 	.word	0x00000082


	//----- nvinfo : EIATTR_KPARAM_INFO
	.align		4
.L_420:
        /*0008*/ 	.byte	0x04, 0x17
        /*000a*/ 	.short	(.L_422 - .L_421)
.L_421:
        /*000c*/ 	.word	0x00000000
        /*0010*/ 	.short	0x0000
        /*0012*/ 	.short	0x0070
        /*0014*/ 	.byte	0x00, 0xf0, 0x01, 0x2e


	//----- nvinfo : EIATTR_SPARSE_MMA_MASK
	.align		4
.L_422:
        /*0018*/ 	.byte	0x03, 0x50
        /*001a*/ 	.short	0x0000


	//----- nvinfo : EIATTR_MAXREG_COUNT
	.align		4
        /*001c*/ 	.byte	0x03, 0x1b
        /*001e*/ 	.short	0x00a8


	//----- nvinfo : EIATTR_NUM_BARRIERS
	.align		4
        /*0020*/ 	.byte	0x02, 0x4c
        /*0022*/ 	.byte	0x10
	.zero		1


	//----- nvinfo : EIATTR_EXTERNS
	.align		4
        /*0024*/ 	.byte	0x04, 0x0f
        /*0026*/ 	.short	(.L_424 - .L_423)


	//   ....[0]....
	.align		4
.L_423:
        /*0028*/ 	.word	index@(__assertfail)


	//----- nvinfo : EIATTR_ANNOTATIONS
	.align		4
.L_424:
        /*002c*/ 	.byte	0x04, 0x55
        /*002e*/ 	.short	(.L_426 - .L_425)


	//   ....[0]....
.L_425:
        /* <DEDUP_REMOVED lines=83> */


	//----- nvinfo : EIATTR_MERCURY_ISA_VERSION
	.align		4
.L_426:
        /*0550*/ 	.byte	0x03, 0x5f
        /*0552*/ 	.short	0x0101


	//----- nvinfo : EIATTR_UNUSED_LOAD_BYTE_OFFSET
	.align		4
        /*0554*/ 	.byte	0x04, 0x44
        /*0556*/ 	.short	(.L_428 - .L_427)


	//   ....[0]....
.L_427:
        /*0558*/ 	.word	0x00000a30
        /*055c*/ 	.word	0x0000fff0


	//   ....[1]....
        /*0560*/ 	.word	0x00010d20
        /*0564*/ 	.word	0x0000fff0


	//----- nvinfo : EIATTR_INT_WARP_WIDE_INSTR_OFFSETS
	.align		4
.L_428:
        /*0568*/ 	.byte	0x04, 0x31
        /*056a*/ 	.short	(.L_430 - .L_429)


	//   ....[0]....
.L_429:
        /*056c*/ 	.word	0x00000130


	//   ....[1]....
        /*0570*/ 	.word	0x00000170


	//   ....[2]....
        /*0574*/ 	.word	0x000001e0


	//   ....[3]....
        /*0578*/ 	.word	0x00000250


	//   ....[4]....
        /*057c*/ 	.word	0x00015160


	//   ....[5]....
        /*0580*/ 	.word	0x000151c0


	//   ....[6]....
        /*0584*/ 	.word	0x0001ad50


	//   ....[7]....
        /*0588*/ 	.word	0x0001adb0


	//----- nvinfo : EIATTR_COOP_GROUP_MASK_REGIDS
	.align		4
.L_430:
        /*058c*/ 	.byte	0x04, 0x29
        /*058e*/ 	.short	(.L_432 - .L_431)


	//   ....[0]....
.L_431:
        /*0590*/ 	.word	0xffffffff


	//   ....[1]....
        /*0594*/ 	.word	0xffffffff


	//   ....[2]....
        /*0598*/ 	.word	0xffffffff


	//   ....[3]....
        /*059c*/ 	.word	0xffffffff


	//   ....[4]....
        /*05a0*/ 	.word	0xffffffff


	//   ....[5]....
        /*05a4*/ 	.word	0xffffffff


	//   ....[6]....
        /*05a8*/ 	.word	0xffffffff


	//   ....[7]....
        /*05ac*/ 	.word	0xffffffff


	//   ....[8]....
        /*05b0*/ 	.word	0xffffffff


	//   ....[9]....
        /*05b4*/ 	.word	0xffffffff


	//   ....[10]....
        /*05b8*/ 	.word	0xffffffff


	//   ....[11]....
        /*05bc*/ 	.word	0xffffffff


	//   ....[12]....
        /*05c0*/ 	.word	0xffffffff


	//   ....[13]....
        /*05c4*/ 	.word	0xffffffff


	//   ....[14]....
        /*05c8*/ 	.word	0xffffffff


	//   ....[15]....
        /*05cc*/ 	.word	0xffffffff


	//   ....[16]....
        /*05d0*/ 	.word	0xffffffff


	//   ....[17]....
        /*05d4*/ 	.word	0xffffffff


	//   ....[18]....
        /*05d8*/ 	.word	0xffffffff


	//   ....[19]....
        /*05dc*/ 	.word	0xffffffff


	//   ....[20]....
        /*05e0*/ 	.word	0xffffffff


	//   ....[21]....
        /*05e4*/ 	.word	0xffffffff


	//   ....[22]....
        /*05e8*/ 	.word	0xffffffff


	//   ....[23]....
        /*05ec*/ 	.word	0xffffffff


	//   ....[24]....
        /*05f0*/ 	.word	0xffffffff


	//   ....[25]....
        /*05f4*/ 	.word	0xffffffff


	//   ....[26]....
        /*05f8*/ 	.word	0xffffffff


	//   ....[27]....
        /*05fc*/ 	.word	0xffffffff


	//   ....[28]....
        /*0600*/ 	.word	0xffffffff


	//   ....[29]....
        /*0604*/ 	.word	0xffffffff


	//   ....[30]....
        /*0608*/ 	.word	0xffffffff


	//   ....[31]....
        /*060c*/ 	.word	0xffffffff


	//   ....[32]....
        /*0610*/ 	.word	0xffffffff


	//   ....[33]....
        /*0614*/ 	.word	0xffffffff


	//   ....[34]....
        /*0618*/ 	.word	0xffffffff


	//   ....[35]....
        /*061c*/ 	.word	0xffffffff


	//   ....[36]....
        /*0620*/ 	.word	0xffffffff


	//   ....[37]....
        /*0624*/ 	.word	0xffffffff


	//   ....[38]....
        /*0628*/ 	.word	0xffffffff


	//   ....[39]....
        /*062c*/ 	.word	0xffffffff


	//   ....[40]....
        /*0630*/ 	.word	0xffffffff


	//   ....[41]....
        /*0634*/ 	.word	0xffffffff


	//   ....[42]....
        /*0638*/ 	.word	0xffffffff


	//   ....[43]....
        /*063c*/ 	.word	0xffffffff


	//   ....[44]....
        /*0640*/ 	.word	0xffffffff


	//   ....[45]....
        /*0644*/ 	.word	0xffffffff


	//   ....[46]....
        /*0648*/ 	.word	0xffffffff


	//   ....[47]....
        /*064c*/ 	.word	0xffffffff


	//   ....[48]....
        /*0650*/ 	.word	0xffffffff


	//   ....[49]....
        /*0654*/ 	.word	0xffffffff


	//   ....[50]....
        /*0658*/ 	.word	0xffffffff


	//   ....[51]....
        /*065c*/ 	.word	0xffffffff


	//   ....[52]....
        /*0660*/ 	.word	0xffffffff


	//   ....[53]....
        /*0664*/ 	.word	0xffffffff


	//   ....[54]....
        /*0668*/ 	.word	0xffffffff


	//   ....[55]....
        /*066c*/ 	.word	0xffffffff


	//   ....[56]....
        /*0670*/ 	.word	0xffffffff


	//   ....[57]....
        /*0674*/ 	.word	0xffffffff


	//   ....[58]....
        /*0678*/ 	.word	0xffffffff


	//   ....[59]....
        /*067c*/ 	.word	0xffffffff


	//   ....[60]....
        /*0680*/ 	.word	0xffffffff


	//   ....[61]....
        /*0684*/ 	.word	0xffffffff


	//   ....[62]....
        /*0688*/ 	.word	0xffffffff


	//   ....[63]....
        /*068c*/ 	.word	0xffffffff


	//   ....[64]....
        /*0690*/ 	.word	0xffffffff


	//   ....[65]....
        /*0694*/ 	.word	0xffffffff


	//   ....[66]....
        /*0698*/ 	.word	0xffffffff


	//   ....[67]....
        /*069c*/ 	.word	0xffffffff


	//   ....[68]....
        /*06a0*/ 	.word	0xffffffff


	//   ....[69]....
        /*06a4*/ 	.word	0xffffffff


	//   ....[70]....
        /*06a8*/ 	.word	0xffffffff


	//   ....[71]....
        /*06ac*/ 	.word	0xffffffff


	//   ....[72]....
        /*06b0*/ 	.word	0xffffffff


	//   ....[73]....
        /*06b4*/ 	.word	0xffffffff


	//   ....[74]....
        /*06b8*/ 	.word	0xffffffff


	//   ....[75]....
        /*06bc*/ 	.word	0xffffffff


	//   ....[76]....
        /*06c0*/ 	.word	0xffffffff


	//   ....[77]....
        /*06c4*/ 	.word	0xffffffff


	//   ....[78]....
        /*06c8*/ 	.word	0xffffffff


	//   ....[79]....
        /*06cc*/ 	.word	0xffffffff


	//   ....[80]....
        /*06d0*/ 	.word	0xffffffff


	//   ....[81]....
        /*06d4*/ 	.word	0xffffffff


	//   ....[82]....
        /*06d8*/ 	.word	0xffffffff


	//   ....[83]....
        /*06dc*/ 	.word	0xffffffff


	//   ....[84]....
        /*06e0*/ 	.word	0xffffffff


	//   ....[85]....
        /*06e4*/ 	.word	0xffffffff


	//   ....[86]....
        /*06e8*/ 	.word	0xffffffff


	//   ....[87]....
        /*06ec*/ 	.word	0xffffffff


	//   ....[88]....
        /*06f0*/ 	.word	0xffffffff


	//   ....[89]....
        /*06f4*/ 	.word	0xffffffff


	//   ....[90]....
        /*06f8*/ 	.word	0xffffffff


	//   ....[91]....
        /*06fc*/ 	.word	0xffffffff


	//   ....[92]....
        /*0700*/ 	.word	0xffffffff


	//   ....[93]....
        /*0704*/ 	.word	0xffffffff


	//   ....[94]....
        /*0708*/ 	.word	0xffffffff


	//   ....[95]....
        /*070c*/ 	.word	0xffffffff


	//   ....[96]....
        /*0710*/ 	.word	0xffffffff


	//   ....[97]....
        /*0714*/ 	.word	0xffffffff


	//   ....[98]....
        /*0718*/ 	.word	0xffffffff


	//   ....[99]....
        /*071c*/ 	.word	0xffffffff


	//   ....[100]....
        /*0720*/ 	.word	0xffffffff


	//   ....[101]....
        /*0724*/ 	.word	0xffffffff


	//   ....[102]....
        /*0728*/ 	.word	0xffffffff


	//   ....[103]....
        /*072c*/ 	.word	0xffffffff


	//   ....[104]....
        /*0730*/ 	.word	0xffffffff


	//   ....[105]....
        /*0734*/ 	.word	0xffffffff


	//   ....[106]....
        /*0738*/ 	.word	0xffffffff


	//   ....[107]....
        /*073c*/ 	.word	0x0500000f


	//   ....[108]....
        /*0740*/ 	.word	0x0500000f


	//   ....[109]....
        /*0744*/ 	.word	0x0500000f


	//   ....[110]....
        /*0748*/ 	.word	0x0500000f


	//   ....[111]....
        /*074c*/ 	.word	0x0500000f


	//   ....[112]....
        /*0750*/ 	.word	0x0500000f


	//   ....[113]....
        /*0754*/ 	.word	0x0500000f


	//   ....[114]....
        /*0758*/ 	.word	0x0500000f


	//   ....[115]....
        /*075c*/ 	.word	0x0500000f


	//   ....[116]....
        /*0760*/ 	.word	0x0500000f


	//   ....[117]....
        /*0764*/ 	.word	0x0500000f


	//   ....[118]....
        /*0768*/ 	.word	0x0500000f


	//   ....[119]....
        /*076c*/ 	.word	0x0500000f


	//   ....[120]....
        /*0770*/ 	.word	0x0500000f


	//   ....[121]....
        /*0774*/ 	.word	0x0500000f


	//   ....[122]....
        /*0778*/ 	.word	0x0500000f


	//   ....[123]....
        /*077c*/ 	.word	0x0500000f


	//   ....[124]....
        /*0780*/ 	.word	0x0500000f


	//   ....[125]....
        /*0784*/ 	.word	0x0500000f


	//   ....[126]....
        /*0788*/ 	.word	0x0500000f


	//   ....[127]....
        /*078c*/ 	.word	0x0500000f


	//   ....[128]....
        /*0790*/ 	.word	0x0500000f


	//   ....[129]....
        /*0794*/ 	.word	0x0500000f


	//   ....[130]....
        /*0798*/ 	.word	0x0500000f


	//   ....[131]....
        /*079c*/ 	.word	0x0500000f


	//   ....[132]....
        /*07a0*/ 	.word	0x0500000f


	//   ....[133]....
        /*07a4*/ 	.word	0x0500000f


	//   ....[134]....
        /*07a8*/ 	.word	0x0500000f


	//   ....[135]....
        /*07ac*/ 	.word	0x0500000f


	//   ....[136]....
        /*07b0*/ 	.word	0x0500000f


	//   ....[137]....
        /*07b4*/ 	.word	0x0500000f


	//   ....[138]....
        /*07b8*/ 	.word	0x0500000f


	//   ....[139]....
        /*07bc*/ 	.word	0x0500000f


	//   ....[140]....
        /*07c0*/ 	.word	0x0500000f


	//   ....[141]....
        /*07c4*/ 	.word	0x0500000f


	//----- nvinfo : EIATTR_COOP_GROUP_INSTR_OFFSETS
	.align		4
.L_432:
        /*07c8*/ 	.byte	0x04, 0x28
        /*07ca*/ 	.short	(.L_434 - .L_433)


	//   ....[0]....
.L_433:
        /*07cc*/ 	.word	0x00000060


	//   ....[1]....
        /*07d0*/ 	.word	0x00000140


	//   ....[2]....
        /*07d4*/ 	.word	0x00000180


	//   ....[3]....
        /*07d8*/ 	.word	0x00000390


	//   ....[4]....
        /*07dc*/ 	.word	0x000004f0


	//   ....[5]....
        /*07e0*/ 	.word	0x00000610


	//   ....[6]....
        /*07e4*/ 	.word	0x00000770


	//   ....[7]....
        /*07e8*/ 	.word	0x00001ca0


	//   ....[8]....
        /*07ec*/ 	.word	0x00003c50


	//   ....[9]....
        /*07f0*/ 	.word	0x00004420


	//   ....[10]....
        /*07f4*/ 	.word	0x000054b0


	//   ....[11]....
        /*07f8*/ 	.word	0x00005b60


	//   ....[12]....
        /*07fc*/ 	.word	0x000060c0


	//   ....[13]....
        /*0800*/ 	.word	0x000061c0


	//   ....[14]....
        /*0804*/ 	.word	0x00006530


	//   ....[15]....
        /*0808*/ 	.word	0x000065c0


	//   ....[16]....
        /*080c*/ 	.word	0x00006da0


	//   ....[17]....
        /*0810*/ 	.word	0x00007350


	//   ....[18]....
        /*0814*/ 	.word	0x00008350


	//   ....[19]....
        /*0818*/ 	.word	0x000085b0


	//   ....[20]....
        /*081c*/ 	.word	0x00008cd0


	//   ....[21]....
        /*0820*/ 	.word	0x00008dd0


	//   ....[22]....
        /*0824*/ 	.word	0x00009180


	//   ....[23]....
        /*0828*/ 	.word	0x00009210


	//   ....[24]....
        /*082c*/ 	.word	0x0000a2c0


	//   ....[25]....
        /*0830*/ 	.word	0x0000a970


	//   ....[26]....
        /*0834*/ 	.word	0x0000ba60


	//   ....[27]....
        /*0838*/ 	.word	0x0000ba90


	//   ....[28]....
        /*083c*/ 	.word	0x0000bd90


	//   ....[29]....
        /*0840*/ 	.word	0x0000bf60


	//   ....[30]....
        /*0844*/ 	.word	0x0000ce40


	//   ....[31]....
        /*0848*/ 	.word	0x0000d2b0


	//   ....[32]....
        /*084c*/ 	.word	0x0000d3d0


	//   ....[33]....
        /*0850*/ 	.word	0x0000e4e0


	//   ....[34]....
        /*0854*/ 	.word	0x0000ebf0


	//   ....[35]....
        /*0858*/ 	.word	0x0000ecf0


	//   ....[36]....
        /*085c*/ 	.word	0x0000f0d0


	//   ....[37]....
        /*0860*/ 	.word	0x0000f140


	//   ....[38]....
        /*0864*/ 	.word	0x000101e0


	//   ....[39]....
        /*0868*/ 	.word	0x00010220


	//   ....[40]....
        /*086c*/ 	.word	0x00010250


	//   ....[41]....
        /*0870*/ 	.word	0x000102f0


	//   ....[42]....
        /*0874*/ 	.word	0x00010320


	//   ....[43]....
        /*0878*/ 	.word	0x00011ce0


	//   ....[44]....
        /*087c*/ 	.word	0x000121c0


	//   ....[45]....
        /*0880*/ 	.word	0x000121f0


	//   ....[46]....
        /*0884*/ 	.word	0x00012210


	//   ....[47]....
        /*0888*/ 	.word	0x00012240


	//   ....[48]....
        /*088c*/ 	.word	0x000128b0


	//   ....[49]....
        /*0890*/ 	.word	0x000128c0


	//   ....[50]....
        /*0894*/ 	.word	0x00012af0


	//   ....[51]....
        /*0898*/ 	.word	0x00012b10


	//   ....[52]....
        /*089c*/ 	.word	0x00013600


	//   ....[53]....
        /*08a0*/ 	.word	0x00013630


	//   ....[54]....
        /*08a4*/ 	.word	0x00013870


	//   ....[55]....
        /*08a8*/ 	.word	0x00013890


	//   ....[56]....
        /*08ac*/ 	.word	0x00013b40


	//   ....[57]....
        /*08b0*/ 	.word	0x00013d10


	//   ....[58]....
        /*08b4*/ 	.word	0x00013d40


	//   ....[59]....
        /*08b8*/ 	.word	0x00013d70


	//   ....[60]....
        /*08bc*/ 	.word	0x00013da0


	//   ....[61]....
        /*08c0*/ 	.word	0x00013dd0


	//   ....[62]....
        /*08c4*/ 	.word	0x00013e00


	//   ....[63]....
        /*08c8*/ 	.word	0x00013f70


	//   ....[64]....
        /*08cc*/ 	.word	0x00013fa0


	//   ....[65]....
        /*08d0*/ 	.word	0x00013fd0


	//   ....[66]....
        /*08d4*/ 	.word	0x00014000


	//   ....[67]....
        /*08d8*/ 	.word	0x00014030


	//   ....[68]....
        /*08dc*/ 	.word	0x00014060


	//   ....[69]....
        /*08e0*/ 	.word	0x00014100


	//   ....[70]....
        /*08e4*/ 	.word	0x00014160


	//   ....[71]....
        /*08e8*/ 	.word	0x000141f0


	//   ....[72]....
        /*08ec*/ 	.word	0x00015720


	//   ....[73]....
        /*08f0*/ 	.word	0x00016290


	//   ....[74]....
        /*08f4*/ 	.word	0x000162a0


	//   ....[75]....
        /*08f8*/ 	.word	0x000162d0


	//   ....[76]....
        /*08fc*/ 	.word	0x000163b0


	//   ....[77]....
        /*0900*/ 	.word	0x000163e0


	//   ....[78]....
        /*0904*/ 	.word	0x00016440


	//   ....[79]....
        /*0908*/ 	.word	0x00016450


	//   ....[80]....
        /*090c*/ 	.word	0x000164c0


	//   ....[81]....
        /*0910*/ 	.word	0x00016e80


	//   ....[82]....
        /*0914*/ 	.word	0x00016e90


	//   ....[83]....
        /*0918*/ 	.word	0x00016fb0


	//   ....[84]....
        /*091c*/ 	.word	0x00016fc0


	//   ....[85]....
        /*0920*/ 	.word	0x00017250


	//   ....[86]....
        /*0924*/ 	.word	0x00017260


	//   ....[87]....
        /*0928*/ 	.word	0x000173d0


	//   ....[88]....
        /*092c*/ 	.word	0x000173e0


	//   ....[89]....
        /*0930*/ 	.word	0x0001afe0


	//   ....[90]....
        /*0934*/ 	.word	0x0001b010


	//   ....[91]....
        /*0938*/ 	.word	0x0001b050


	//   ....[92]....
        /*093c*/ 	.word	0x0001b080


	//   ....[93]....
        /*0940*/ 	.word	0x0001b0b0


	//   ....[94]....
        /*0944*/ 	.word	0x0001b0e0


	//   ....[95]....
        /*0948*/ 	.word	0x0001b110


	//   ....[96]....
        /*094c*/ 	.word	0x0001b140


	//   ....[97]....
        /*0950*/ 	.word	0x0001b2c0


	//   ....[98]....
        /*0954*/ 	.word	0x0001b2f0


	//   ....[99]....
        /*0958*/ 	.word	0x0001b320


	//   ....[100]....
        /*095c*/ 	.word	0x0001b350


	//   ....[101]....
        /*0960*/ 	.word	0x0001b380


	//   ....[102]....
        /*0964*/ 	.word	0x0001b3b0


	//   ....[103]....
        /*0968*/ 	.word	0x0001b470


	//   ....[104]....
        /*096c*/ 	.word	0x0001b490


	//   ....[105]....
        /*0970*/ 	.word	0x0001b500


	//   ....[106]....
        /*0974*/ 	.word	0x0001bbd0


	//   ....[107]....
        /*0978*/ 	.word	0x0001c2b0


	//   ....[108]....
        /*097c*/ 	.word	0x0001c440


	//   ....[109]....
        /*0980*/ 	.word	0x0001c4a0


	//   ....[110]....
        /*0984*/ 	.word	0x0001c500


	//   ....[111]....
        /*0988*/ 	.word	0x0001c550


	//   ....[112]....
        /*098c*/ 	.word	0x0001c6b0


	//   ....[113]....
        /*0990*/ 	.word	0x0001c750


	//   ....[114]....
        /*0994*/ 	.word	0x0001c800


	//   ....[115]....
        /*0998*/ 	.word	0x0001c8e0


	//   ....[116]....
        /*099c*/ 	.word	0x0001cac0


	//   ....[117]....
        /*09a0*/ 	.word	0x0001cb90


	//   ....[118]....
        /*09a4*/ 	.word	0x0001ce40


	//   ....[119]....
        /*09a8*/ 	.word	0x0001cf50


	//   ....[120]....
        /*09ac*/ 	.word	0x0001d120


	//   ....[121]....
        /*09b0*/ 	.word	0x0001d1f0


	//   ....[122]....
        /*09b4*/ 	.word	0x0001d420


	//   ....[123]....
        /*09b8*/ 	.word	0x0001d470


	//   ....[124]....
        /*09bc*/ 	.word	0x0001d7a0


	//   ....[125]....
        /*09c0*/ 	.word	0x0001d840


	//   ....[126]....
        /*09c4*/ 	.word	0x0001d960


	//   ....[127]....
        /*09c8*/ 	.word	0x0001d9e0


	//   ....[128]....
        /*09cc*/ 	.word	0x0001da60


	//   ....[129]....
        /*09d0*/ 	.word	0x0001dae0


	//   ....[130]....
        /*09d4*/ 	.word	0x0001db60


	//   ....[131]....
        /*09d8*/ 	.word	0x0001dbf0


	//   ....[132]....
        /*09dc*/ 	.word	0x0001dc90


	//   ....[133]....
        /*09e0*/ 	.word	0x0001dd40


	//   ....[134]....
        /*09e4*/ 	.word	0x0001ddc0


	//   ....[135]....
        /*09e8*/ 	.word	0x0001de40


	//   ....[136]....
        /*09ec*/ 	.word	0x0001dec0


	//   ....[137]....
        /*09f0*/ 	.word	0x0001df50


	//   ....[138]....
        /*09f4*/ 	.word	0x0001dfd0


	//   ....[139]....
        /*09f8*/ 	.word	0x0001e070


	//   ....[140]....
        /*09fc*/ 	.word	0x0001e100


	//   ....[141]....
        /*0a00*/ 	.word	0x0001e230


	//----- nvinfo : EIATTR_REG_RECONFIG
	.align		4
.L_434:
        /*0a04*/ 	.byte	0x01, 0x54
	.zero		2


	//----- nvinfo : EIATTR_SYSCALL_OFFSETS
	.align		4
        /*0a08*/ 	.byte	0x04, 0x46
        /*0a0a*/ 	.short	(.L_436 - .L_435)


	//   ....[0]....
.L_435:
        /*0a0c*/ 	.word	0x00003e20


	//   ....[1]....
        /*0a10*/ 	.word	0x00015360


	//   ....[2]....
        /*0a14*/ 	.word	0x000154b0


	//   ....[3]....
        /*0a18*/ 	.word	0x000155a0


	//   ....[4]....
        /*0a1c*/ 	.word	0x00015e50


	//   ....[5]....
        /*0a20*/ 	.word	0x000167f0


	//----- nvinfo : EIATTR_MBARRIER_INSTR_OFFSETS
	.align		4
.L_436:
        /*0a24*/ 	.byte	0x04, 0x39
        /*0a26*/ 	.short	(.L_438 - .L_437)


	//   ....[0]....
.L_437:
        /*0a28*/ 	.word	0x00000270
        /*0a2c*/ 	.word	0x000000ff
        /*0a30*/ 	.word	0x00038800
        /*0a34*/ 	.short	0x0100
        /*0a36*/ 	.byte	0x08
	.zero		1


	//   ....[1]....
        /*0a38*/ 	.word	0x00000280
        /*0a3c*/ 	.word	0x000000ff
        /*0a40*/ 	.word	0x00038810
        /*0a44*/ 	.short	0x0100
        /*0a46*/ 	.byte	0x08
	.zero		1


	//   ....[2]....
        /*0a48*/ 	.word	0x00000290
        /*0a4c*/ 	.word	0x000000ff
        /*0a50*/ 	.word	0x00038820
        /*0a54*/ 	.short	0x0100
        /*0a56*/ 	.byte	0x08
	.zero		1


	//   ....[3]....
        /*0a58*/ 	.word	0x00000340
        /*0a5c*/ 	.word	0x000000ff
        /*0a60*/ 	.word	0x00038830
        /*0a64*/ 	.short	0x0100
        /*0a66*/ 	.byte	0x06
	.zero		1


	//   ....[4]....
        /*0a68*/ 	.word	0x00000350
        /*0a6c*/ 	.word	0x000000ff
        /*0a70*/ 	.word	0x00038840
        /*0a74*/ 	.short	0x0100
        /*0a76*/ 	.byte	0x06
	.zero		1


	//   ....[5]....
        /*0a78*/ 	.word	0x00000360
        /*0a7c*/ 	.word	0x000000ff
        /*0a80*/ 	.word	0x00038838
        /*0a84*/ 	.short	0x0100
        /*0a86*/ 	.byte	0x06
	.zero		1


	//   ....[6]....
        /*0a88*/ 	.word	0x00000370
        /*0a8c*/ 	.word	0x000000ff
        /*0a90*/ 	.word	0x00038848
        /*0a94*/ 	.short	0x0100
        /*0a96*/ 	.byte	0x06
	.zero		1


	//   ....[7]....
        /*0a98*/ 	.word	0x000004a0
        /*0a9c*/ 	.word	0x000000ff
        /*0aa0*/ 	.word	0x00038850
        /*0aa4*/ 	.short	0x0100
        /*0aa6*/ 	.byte	0x08
	.zero		1


	//   ....[8]....
        /*0aa8*/ 	.word	0x000004b0
        /*0aac*/ 	.word	0x000000ff
        /*0ab0*/ 	.word	0x00038860
        /*0ab4*/ 	.short	0x0100
        /*0ab6*/ 	.byte	0x08
	.zero		1


	//   ....[9]....
        /*0ab8*/ 	.word	0x000004c0
        /*0abc*/ 	.word	0x000000ff
        /*0ac0*/ 	.word	0x00038858
        /*0ac4*/ 	.short	0x0100
        /*0ac6*/ 	.byte	0x08
	.zero		1


	//   ....[10]....
        /*0ac8*/ 	.word	0x000004d0
        /*0acc*/ 	.word	0x000000ff
        /*0ad0*/ 	.word	0x00038868
        /*0ad4*/ 	.short	0x0100
        /*0ad6*/ 	.byte	0x08
	.zero		1


	//   ....[11]....
        /*0ad8*/ 	.word	0x000005c0
        /*0adc*/ 	.word	0x000000ff
        /*0ae0*/ 	.word	0x00038870
        /*0ae4*/ 	.short	0x0100
        /*0ae6*/ 	.byte	0x06
	.zero		1


	//   ....[12]....
        /*0ae8*/ 	.word	0x000005d0
        /*0aec*/ 	.word	0x000000ff
        /*0af0*/ 	.word	0x00038880
        /*0af4*/ 	.short	0x0100
        /*0af6*/ 	.byte	0x06
	.zero		1


	//   ....[13]....
        /*0af8*/ 	.word	0x000005e0
        /*0afc*/ 	.word	0x000000ff
        /*0b00*/ 	.word	0x00038878
        /*0b04*/ 	.short	0x0100
        /*0b06*/ 	.byte	0x06
	.zero		1


	//   ....[14]....
        /*0b08*/ 	.word	0x000005f0
        /*0b0c*/ 	.word	0x000000ff
        /*0b10*/ 	.word	0x00038888
        /*0b14*/ 	.short	0x0100
        /*0b16*/ 	.byte	0x06
	.zero		1


	//   ....[15]....
        /*0b18*/ 	.word	0x00000720
        /*0b1c*/ 	.word	0x000000ff
        /*0b20*/ 	.word	0x00038890
        /*0b24*/ 	.short	0x0100
        /*0b26*/ 	.byte	0x08
	.zero		1


	//   ....[16]....
        /*0b28*/ 	.word	0x00000730
        /*0b2c*/ 	.word	0x000000ff
        /*0b30*/ 	.word	0x000388a0
        /*0b34*/ 	.short	0x0100
        /*0b36*/ 	.byte	0x08
	.zero		1


	//   ....[17]....
        /*0b38*/ 	.word	0x00000740
        /*0b3c*/ 	.word	0x000000ff
        /*0b40*/ 	.word	0x00038898
        /*0b44*/ 	.short	0x0100
        /*0b46*/ 	.byte	0x08
	.zero		1


	//   ....[18]....
        /*0b48*/ 	.word	0x00000750
        /*0b4c*/ 	.word	0x000000ff
        /*0b50*/ 	.word	0x000388a8
        /*0b54*/ 	.short	0x0100
        /*0b56*/ 	.byte	0x08
	.zero		1


	//   ....[19]....
        /*0b58*/ 	.word	0x00000880
        /*0b5c*/ 	.word	0x000000ff
        /*0b60*/ 	.word	0x000388b0
        /*0b64*/ 	.short	0x0100
        /*0b66*/ 	.byte	0x08
	.zero		1


	//   ....[20]....
        /*0b68*/ 	.word	0x00000890
        /*0b6c*/ 	.word	0x000000ff
        /*0b70*/ 	.word	0x000388c0
        /*0b74*/ 	.short	0x0100
        /*0b76*/ 	.byte	0x08
	.zero		1


	//   ....[21]....
        /*0b78*/ 	.word	0x000008a0
        /*0b7c*/ 	.word	0x000000ff
        /*0b80*/ 	.word	0x000388b8
        /*0b84*/ 	.short	0x0100
        /*0b86*/ 	.byte	0x08
	.zero		1


	//   ....[22]....
        /*0b88*/ 	.word	0x000008b0
        /*0b8c*/ 	.word	0x000000ff
        /*0b90*/ 	.word	0x000388c8
        /*0b94*/ 	.short	0x0100
        /*0b96*/ 	.byte	0x08
	.zero		1


	//   ....[23]....
        /*0b98*/ 	.word	0x00002010
        /*0b9c*/ 	.word	0x00000000
        /*0ba0*/ 	.word	0x00000000
        /*0ba4*/ 	.short	0x0101
        /*0ba6*/ 	.byte	0x3f
	.zero		1


	//   ....[24]....
        /*0ba8*/ 	.word	0x00002ac0
        /*0bac*/ 	.word	0x00000000
        /*0bb0*/ 	.word	0x00000000
        /*0bb4*/ 	.short	0x0101
        /*0bb6*/ 	.byte	0x3f
	.zero		1


	//   ....[25]....
        /*0bb8*/ 	.word	0x00003e80
        /*0bbc*/ 	.word	0x000000ff
        /*0bc0*/ 	.word	0x00038800
        /*0bc4*/ 	.short	0x010a
        /*0bc6*/ 	.byte	0x25
	.zero		1


	//   ....[26]....
        /*0bc8*/ 	.word	0x00003ef0
        /*0bcc*/ 	.word	0x00000003
        /*0bd0*/ 	.word	0x00038830
        /*0bd4*/ 	.short	0x010a
        /*0bd6*/ 	.byte	0x3f
	.zero		1


	//   ....[27]....
        /*0bd8*/ 	.word	0x00003f30
        /*0bdc*/ 	.word	0x00000003
        /*0be0*/ 	.word	0x00038830
        /*0be4*/ 	.short	0x010a
        /*0be6*/ 	.byte	0x3f
	.zero		1


	//   ....[28]....
        /*0be8*/ 	.word	0x000041b0
        /*0bec*/ 	.word	0x000000ff
        /*0bf0*/ 	.word	0x00038810
        /*0bf4*/ 	.short	0x010a
        /*0bf6*/ 	.byte	0x25
	.zero		1


	//   ....[29]....
        /*0bf8*/ 	.word	0x000041f0
        /*0bfc*/ 	.word	0x00000003
        /*0c00*/ 	.word	0x00038850
        /*0c04*/ 	.short	0x010a
        /*0c06*/ 	.byte	0x3f
	.zero		1


	//   ....[30]....
        /*0c08*/ 	.word	0x00004230
        /*0c0c*/ 	.word	0x00000003
        /*0c10*/ 	.word	0x00038850
        /*0c14*/ 	.short	0x010a
        /*0c16*/ 	.byte	0x3f
	.zero		1


	//   ....[31]....
        /*0c18*/ 	.word	0x00005500
        /*0c1c*/ 	.word	0x00000004
        /*0c20*/ 	.word	0x00000000
        /*0c24*/ 	.short	0x0101
        /*0c26*/ 	.byte	0x3f
	.zero		1


	//   ....[32]....
        /*0c28*/ 	.word	0x00006dc0
        /*0c2c*/ 	.word	0x00000003
        /*0c30*/ 	.word	0x00000000
        /*0c34*/ 	.short	0x0101
        /*0c36*/ 	.byte	0x3f
	.zero		1


	//   ....[33]....
        /*0c38*/ 	.word	0x00007010
        /*0c3c*/ 	.word	0x000000ff
        /*0c40*/ 	.word	0x00038830
        /*0c44*/ 	.short	0x010a
        /*0c46*/ 	.byte	0x05
	.zero		1


	//   ....[34]....
        /*0c48*/ 	.word	0x00007050
        /*0c4c*/ 	.word	0x000000ff
        /*0c50*/ 	.word	0x00038830
        /*0c54*/ 	.short	0x010a
        /*0c56*/ 	.byte	0x05
	.zero		1


	//   ....[35]....
        /*0c58*/ 	.word	0x000071e0
        /*0c5c*/ 	.word	0x000000ff
        /*0c60*/ 	.word	0x00038850
        /*0c64*/ 	.short	0x010a
        /*0c66*/ 	.byte	0x05
	.zero		1


	//   ....[36]....
        /*0c68*/ 	.word	0x00007220
        /*0c6c*/ 	.word	0x000000ff
        /*0c70*/ 	.word	0x00038850
        /*0c74*/ 	.short	0x010a
        /*0c76*/ 	.byte	0x05
	.zero		1


	//   ....[37]....
        /*0c78*/ 	.word	0x000083b0
        /*0c7c*/ 	.word	0x00000008
        /*0c80*/ 	.word	0x00000000
        /*0c84*/ 	.short	0x0101
        /*0c86*/ 	.byte	0x3f
	.zero		1


	//   ....[38]....
        /*0c88*/ 	.word	0x0000a2e0
        /*0c8c*/ 	.word	0x0000000a
        /*0c90*/ 	.word	0x00000000
        /*0c94*/ 	.short	0x0101
        /*0c96*/ 	.byte	0x3f
	.zero		1


	//   ....[39]....
        /*0c98*/ 	.word	0x0000a670
        /*0c9c*/ 	.word	0x000000ff
        /*0ca0*/ 	.word	0x00038830
        /*0ca4*/ 	.short	0x010a
        /*0ca6*/ 	.byte	0x05
	.zero		1


	//   ....[40]....
        /*0ca8*/ 	.word	0x0000a6b0
        /*0cac*/ 	.word	0x000000ff
        /*0cb0*/ 	.word	0x00038830
        /*0cb4*/ 	.short	0x010a
        /*0cb6*/ 	.byte	0x05
	.zero		1


	//   ....[41]....
        /*0cb8*/ 	.word	0x0000a840
        /*0cbc*/ 	.word	0x000000ff
        /*0cc0*/ 	.word	0x00038850
        /*0cc4*/ 	.short	0x010a
        /*0cc6*/ 	.byte	0x05
	.zero		1


	//   ....[42]....
        /*0cc8*/ 	.word	0x0000a880
        /*0ccc*/ 	.word	0x000000ff
        /*0cd0*/ 	.word	0x00038850
        /*0cd4*/ 	.short	0x010a
        /*0cd6*/ 	.byte	0x05
	.zero		1


	//   ....[43]....
        /*0cd8*/ 	.word	0x0000c310
        /*0cdc*/ 	.word	0x00000099
        /*0ce0*/ 	.word	0x00000000
        /*0ce4*/ 	.short	0x0101
        /*0ce6*/ 	.byte	0x3f
	.zero		1


	//   ....[44]....
        /*0ce8*/ 	.word	0x0000ce60
        /*0cec*/ 	.word	0x000000b3
        /*0cf0*/ 	.word	0x00000000
        /*0cf4*/ 	.short	0x0101
        /*0cf6*/ 	.byte	0x3f
	.zero		1


	//   ....[45]....
        /*0cf8*/ 	.word	0x0000cf70
        /*0cfc*/ 	.word	0x000000ff
        /*0d00*/ 	.word	0x00038830
        /*0d04*/ 	.short	0x010a
        /*0d06*/ 	.byte	0x05
	.zero		1


	//   ....[46]....
        /*0d08*/ 	.word	0x0000cfb0
        /*0d0c*/ 	.word	0x000000ff
        /*0d10*/ 	.word	0x00038830
        /*0d14*/ 	.short	0x010a
        /*0d16*/ 	.byte	0x05
	.zero		1


	//   ....[47]....
        /*0d18*/ 	.word	0x0000d140
        /*0d1c*/ 	.word	0x000000ff
        /*0d20*/ 	.word	0x00038850
        /*0d24*/ 	.short	0x010a
        /*0d26*/ 	.byte	0x05
	.zero		1


	//   ....[48]....
        /*0d28*/ 	.word	0x0000d180
        /*0d2c*/ 	.word	0x000000ff
        /*0d30*/ 	.word	0x00038850
        /*0d34*/ 	.short	0x010a
        /*0d36*/ 	.byte	0x05
	.zero		1


	//   ....[49]....
        /*0d38*/ 	.word	0x0000e2e0
        /*0d3c*/ 	.word	0x00000007
        /*0d40*/ 	.word	0x00000000
        /*0d44*/ 	.short	0x0101
        /*0d46*/ 	.byte	0x3f
	.zero		1


	//   ....[50]....
        /*0d48*/ 	.word	0x00010200
        /*0d4c*/ 	.word	0x0000000a
        /*0d50*/ 	.word	0x00000000
        /*0d54*/ 	.short	0x0101
        /*0d56*/ 	.byte	0x3f
	.zero		1


	//   ....[51]....
        /*0d58*/ 	.word	0x00012860
        /*0d5c*/ 	.word	0x000000ff
        /*0d60*/ 	.word	0x00000000
        /*0d64*/ 	.short	0x0101
        /*0d66*/ 	.byte	0x05
	.zero		1


	//   ....[52]....
        /*0d68*/ 	.word	0x000159b0
        /*0d6c*/ 	.word	0x00000000
        /*0d70*/ 	.word	0x00038840
        /*0d74*/ 	.short	0x010a
        /*0d76*/ 	.byte	0x3f
	.zero		1


	//   ....[53]....
        /*0d78*/ 	.word	0x00016590
        /*0d7c*/ 	.word	0x00000008
        /*0d80*/ 	.word	0x00038800
        /*0d84*/ 	.short	0x0107
        /*0d86*/ 	.byte	0x3f
	.zero		1


	//   ....[54]....
        /*0d88*/ 	.word	0x00016640
        /*0d8c*/ 	.word	0x00000000
        /*0d90*/ 	.word	0x00038800
        /*0d94*/ 	.short	0x0101
        /*0d96*/ 	.byte	0x3f
	.zero		1


	//   ....[55]....
        /*0d98*/ 	.word	0x00017610
        /*0d9c*/ 	.word	0x00000000
        /*0da0*/ 	.word	0x00038810
        /*0da4*/ 	.short	0x0107
        /*0da6*/ 	.byte	0x3f
	.zero		1


	//   ....[56]....
        /*0da8*/ 	.word	0x00017710
        /*0dac*/ 	.word	0x00000002
        /*0db0*/ 	.word	0x00038810
        /*0db4*/ 	.short	0x0101
        /*0db6*/ 	.byte	0x3f
	.zero		1


	//   ....[57]....
        /*0db8*/ 	.word	0x00017730
        /*0dbc*/ 	.word	0x00000002
        /*0dc0*/ 	.word	0x00038820
        /*0dc4*/ 	.short	0x010a
        /*0dc6*/ 	.byte	0x3f
	.zero		1


	//   ....[58]....
        /*0dc8*/ 	.word	0x00017830
        /*0dcc*/ 	.word	0x00000000
        /*0dd0*/ 	.word	0x00038860
        /*0dd4*/ 	.short	0x010a
        /*0dd6*/ 	.byte	0x3f
	.zero		1


	//   ....[59]....
        /*0dd8*/ 	.word	0x000184b0
        /*0ddc*/ 	.word	0x00000003
        /*0de0*/ 	.word	0x00038840
        /*0de4*/ 	.short	0x010a
        /*0de6*/ 	.byte	0x3f
	.zero		1


	//   ....[60]....
        /*0de8*/ 	.word	0x00018700
        /*0dec*/ 	.word	0x00000003
        /*0df0*/ 	.word	0x00038860
        /*0df4*/ 	.short	0x010a
        /*0df6*/ 	.byte	0x3f
	.zero		1


	//   ....[61]....
        /*0df8*/ 	.word	0x00019320
        /*0dfc*/ 	.word	0x00000004
        /*0e00*/ 	.word	0x00038840
        /*0e04*/ 	.short	0x010a
        /*0e06*/ 	.byte	0x3f
	.zero		1


	//   ....[62]....
        /*0e08*/ 	.word	0x00019560
        /*0e0c*/ 	.word	0x00000004
        /*0e10*/ 	.word	0x00038860
        /*0e14*/ 	.short	0x010a
        /*0e16*/ 	.byte	0x3f
	.zero		1


	//   ....[63]....
        /*0e18*/ 	.word	0x0001a0f0
        /*0e1c*/ 	.word	0x00000002
        /*0e20*/ 	.word	0x00038840
        /*0e24*/ 	.short	0x010a
        /*0e26*/ 	.byte	0x3f
	.zero		1


	//   ....[64]....
        /*0e28*/ 	.word	0x0001a340
        /*0e2c*/ 	.word	0x00000002
        /*0e30*/ 	.word	0x00038860
        /*0e34*/ 	.short	0x010a
        /*0e36*/ 	.byte	0x3f
	.zero		1


	//   ....[65]....
        /*0e38*/ 	.word	0x0001bb50
        /*0e3c*/ 	.word	0x00000000
        /*0e40*/ 	.word	0x00038820
        /*0e44*/ 	.short	0x010a
        /*0e46*/ 	.byte	0x3f
	.zero		1


	//   ....[66]....
        /*0e48*/ 	.word	0x0001bd10
        /*0e4c*/ 	.word	0x00000006
        /*0e50*/ 	.word	0x00000000
        /*0e54*/ 	.short	0x010a
        /*0e56*/ 	.byte	0x3f
	.zero		1


	//   ....[67]....
        /*0e58*/ 	.word	0x0001bd80
        /*0e5c*/ 	.word	0x00000007
        /*0e60*/ 	.word	0x00000000
        /*0e64*/ 	.short	0x010a
        /*0e66*/ 	.byte	0x3f
	.zero		1


	//   ....[68]....
        /*0e68*/ 	.word	0x0001bdf0
        /*0e6c*/ 	.word	0x00000004
        /*0e70*/ 	.word	0x00000000
        /*0e74*/ 	.short	0x010a
        /*0e76*/ 	.byte	0x3f
	.zero		1


	//   ....[69]....
        /*0e78*/ 	.word	0x0001be20
        /*0e7c*/ 	.word	0x00000003
        /*0e80*/ 	.word	0x00000000
        /*0e84*/ 	.short	0x010a
        /*0e86*/ 	.byte	0x3f
	.zero		1


	//   ....[70]....
        /*0e88*/ 	.word	0x0001be90
        /*0e8c*/ 	.word	0x00000003
        /*0e90*/ 	.word	0x00038800
        /*0e94*/ 	.short	0x010a
        /*0e96*/ 	.byte	0x3f
	.zero		1


	//   ....[71]....
        /*0e98*/ 	.word	0x0001bee0
        /*0e9c*/ 	.word	0x00000003
        /*0ea0*/ 	.word	0x00038830
        /*0ea4*/ 	.short	0x010a
        /*0ea6*/ 	.byte	0x3f
	.zero		1


	//   ....[72]....
        /*0ea8*/ 	.word	0x0001bf40
        /*0eac*/ 	.word	0x00000005
        /*0eb0*/ 	.word	0x00038810
        /*0eb4*/ 	.short	0x010a
        /*0eb6*/ 	.byte	0x3f
	.zero		1


	//   ....[73]....
        /*0eb8*/ 	.word	0x0001bf90
        /*0ebc*/ 	.word	0x00000003
        /*0ec0*/ 	.word	0x00038850
        /*0ec4*/ 	.short	0x010a
        /*0ec6*/ 	.byte	0x3f
	.zero		1


	//   ....[74]....
        /*0ec8*/ 	.word	0x0001bff0
        /*0ecc*/ 	.word	0x00000009
        /*0ed0*/ 	.word	0x00038830
        /*0ed4*/ 	.short	0x010a
        /*0ed6*/ 	.byte	0x3f
	.zero		1


	//   ....[75]....
        /*0ed8*/ 	.word	0x0001c050
        /*0edc*/ 	.word	0x00000009
        /*0ee0*/ 	.word	0x00038850
        /*0ee4*/ 	.short	0x010a
        /*0ee6*/ 	.byte	0x3f
	.zero		1


	//   ....[76]....
        /*0ee8*/ 	.word	0x0001c0b0
        /*0eec*/ 	.word	0x00000006
        /*0ef0*/ 	.word	0x00038830
        /*0ef4*/ 	.short	0x010a
        /*0ef6*/ 	.byte	0x3f
	.zero		1


	//   ....[77]....
        /*0ef8*/ 	.word	0x0001c110
        /*0efc*/ 	.word	0x00000006
        /*0f00*/ 	.word	0x00038850
        /*0f04*/ 	.short	0x010a
        /*0f06*/ 	.byte	0x3f
	.zero		1


	//   ....[78]....
        /*0f08*/ 	.word	0x0001c170
        /*0f0c*/ 	.word	0x00000008
        /*0f10*/ 	.word	0x00038830
        /*0f14*/ 	.short	0x010a
        /*0f16*/ 	.byte	0x3f
	.zero		1


	//   ....[79]....
        /*0f18*/ 	.word	0x0001c1d0
        /*0f1c*/ 	.word	0x00000008
        /*0f20*/ 	.word	0x00038850
        /*0f24*/ 	.short	0x010a
        /*0f26*/ 	.byte	0x3f
	.zero		1


	//   ....[80]....
        /*0f28*/ 	.word	0x0001c370
        /*0f2c*/ 	.word	0x00000000
        /*0f30*/ 	.word	0x00038840
        /*0f34*/ 	.short	0x010a
        /*0f36*/ 	.byte	0x3f
	.zero		1


	//   ....[81]....
        /*0f38*/ 	.word	0x0001d4c0
        /*0f3c*/ 	.word	0x00000002
        /*0f40*/ 	.word	0x00038820
        /*0f44*/ 	.short	0x010a
        /*0f46*/ 	.byte	0x3f
	.zero		1


	//   ....[82]....
        /*0f48*/ 	.word	0x0001d510
        /*0f4c*/ 	.word	0x00000000
        /*0f50*/ 	.word	0x00038860
        /*0f54*/ 	.short	0x010a
        /*0f56*/ 	.byte	0x3f
	.zero		1


	//   ....[83]....
        /*0f58*/ 	.word	0x0001d560
        /*0f5c*/ 	.word	0x00000003
        /*0f60*/ 	.word	0x00038840
        /*0f64*/ 	.short	0x010a
        /*0f66*/ 	.byte	0x3f
	.zero		1


	//   ....[84]....
        /*0f68*/ 	.word	0x0001d5b0
        /*0f6c*/ 	.word	0x00000003
        /*0f70*/ 	.word	0x00038860
        /*0f74*/ 	.short	0x010a
        /*0f76*/ 	.byte	0x3f
	.zero		1


	//   ....[85]....
        /*0f78*/ 	.word	0x0001d600
        /*0f7c*/ 	.word	0x00000004
        /*0f80*/ 	.word	0x00038840
        /*0f84*/ 	.short	0x010a
        /*0f86*/ 	.byte	0x3f
	.zero		1


	//   ....[86]....
        /*0f88*/ 	.word	0x0001d650
        /*0f8c*/ 	.word	0x00000004
        /*0f90*/ 	.word	0x00038860
        /*0f94*/ 	.short	0x010a
        /*0f96*/ 	.byte	0x3f
	.zero		1


	//   ....[87]....
        /*0f98*/ 	.word	0x0001d6a0
        /*0f9c*/ 	.word	0x00000002
        /*0fa0*/ 	.word	0x00038840
        /*0fa4*/ 	.short	0x010a
        /*0fa6*/ 	.byte	0x3f
	.zero		1


	//   ....[88]....
        /*0fa8*/ 	.word	0x0001d6f0
        /*0fac*/ 	.word	0x00000002
        /*0fb0*/ 	.word	0x00038860
        /*0fb4*/ 	.short	0x010a
        /*0fb6*/ 	.byte	0x3f
	.zero		1


	//   ....[89]....
        /*0fb8*/ 	.word	0x0001e150
        /*0fbc*/ 	.word	0x00000000
        /*0fc0*/ 	.word	0x00038820
        /*0fc4*/ 	.short	0x010a
        /*0fc6*/ 	.byte	0x3f
	.zero		1


	//   ....[90]....
        /*0fc8*/ 	.word	0x0001e2f0
        /*0fcc*/ 	.word	0x00000006
        /*0fd0*/ 	.word	0x00000000
        /*0fd4*/ 	.short	0x010a
        /*0fd6*/ 	.byte	0x3f
	.zero		1


	//   ....[91]....
        /*0fd8*/ 	.word	0x0001e340
        /*0fdc*/ 	.word	0x00000007
        /*0fe0*/ 	.word	0x00000000
        /*0fe4*/ 	.short	0x010a
        /*0fe6*/ 	.byte	0x3f
	.zero		1


	//   ....[92]....
        /*0fe8*/ 	.word	0x0001e390
        /*0fec*/ 	.word	0x00000004
        /*0ff0*/ 	.word	0x00000000
        /*0ff4*/ 	.short	0x010a
        /*0ff6*/ 	.byte	0x3f
	.zero		1


	//----- nvinfo : EIATTR_NUM_MBARRIERS
	.align		4
.L_438:
        /*0ff8*/ 	.byte	0x03, 0x38
        /*0ffa*/ 	.short	0x0017


	//----- nvinfo : EIATTR_EXIT_INSTR_OFFSETS
	.align		4
        /*0ffc*/ 	.byte	0x04, 0x1c
        /*0ffe*/ 	.short	(.L_440 - .L_439)


	//   ....[0]....
.L_439:
        /*1000*/ 	.word	0x00000a60


	//   ....[1]....
        /*1004*/ 	.word	0x00013ae0


	//   ....[2]....
        /*1008*/ 	.word	0x0001be70


	//----- nvinfo : EIATTR_MAX_THREADS
	.align		4
.L_440:
        /*100c*/ 	.byte	0x04, 0x05
        /*100e*/ 	.short	(.L_442 - .L_441)
.L_441:
        /*1010*/ 	.word	0x00000180
        /*1014*/ 	.word	0x00000001
        /*1018*/ 	.word	0x00000001


	//----- nvinfo : EIATTR_CRS_STACK_SIZE
	.align		4
.L_442:
        /*101c*/ 	.byte	0x04, 0x1e
        /*101e*/ 	.short	(.L_444 - .L_443)
.L_443:
        /*1020*/ 	.word	0x00000000


	//----- nvinfo : EIATTR_CBANK_PARAM_SIZE
	.align		4
.L_444:
        /*1024*/ 	.byte	0x03, 0x19
        /*1026*/ 	.short	0x0bf0


	//----- nvinfo : EIATTR_PARAM_CBANK
	.align		4
        /*1028*/ 	.byte	0x04, 0x0a
        /*102a*/ 	.short	(.L_446 - .L_445)
	.align		4
.L_445:
        /*102c*/ 	.word	index@(.nv.constant0._ZN7cutlass13device_kernelIN5flash11enable_sm90INS1_16FlashAttnFwdSm90INS1_25CollectiveMainloopFwdSm90ILi2EN4cute5tupleIJNS5_1CILi1EEES8_S8_EEENS6_IJNS7_ILi64EEESA_SA_EEELi512ENS_6half_tEfNS_4arch4Sm90ELb0ELb1ELb0ELb1ELb0ELb0ELb1ELb0ELb0ELb1ELb0ELb0EEENS1_21CollectiveEpilogueFwdINS6_IJSA_NS7_ILi512EEESA_EEES9_SC_SE_Li256ELb1ELb1ELb0ELb0EEENS1_36VarlenDynamicPersistentTileSchedulerILi64ELi64ELi256ELi128ELb0ELb1ELb1ELb1ELb0ELb1EEEEEEEEEvNT_6ParamsE)
        /*1030*/ 	.short	0x0210
        /*1032*/ 	.short	0x0bf0


	//----- nvinfo : EIATTR_SW_WAR
	.align		4
.L_446:
        /*1034*/ 	.byte	0x04, 0x36
        /*1036*/ 	.short	(.L_448 - .L_447)
.L_447:
        /*1038*/ 	.word	0x00000008
.L_448:


//--------------------- .nv.info._ZN7cutlass13device_kernelIN5flash11enable_sm90INS1_16FlashAttnFwdSm90INS1_25CollectiveMainloopFwdSm90ILi2EN4cute5tupleIJNS5_1CILi1EEES8_S8_EEENS6_IJNS7_ILi64EEESA_SA_EEELi512ENS_6half_tEfNS_4arch4Sm90ELb0ELb1ELb0ELb1ELb0ELb1ELb1ELb0ELb0ELb1ELb0ELb0EEENS1_21CollectiveEpilogueFwdINS6_IJSA_NS7_ILi512EEESA_EEES9_SC_SE_Li256ELb1ELb1ELb0ELb0EEENS1_36VarlenDynamicPersistentTileSchedulerILi64ELi64ELi256ELi128ELb0ELb1ELb1ELb1ELb0ELb1EEEEEEEEEvNT_6ParamsE --------------------------
	.section	.nv.info._ZN7cutlass13device_kernelIN5flash11enable_sm90INS1_16FlashAttnFwdSm90INS1_25CollectiveMainloopFwdSm90ILi2EN4cute5tupleIJNS5_1CILi1EEES8_S8_EEENS6_IJNS7_ILi64EEESA_SA_EEELi512ENS_6half_tEfNS_4arch4Sm90ELb0ELb1ELb0ELb1ELb0ELb1ELb1ELb0ELb0ELb1ELb0ELb0EEENS1_21CollectiveEpilogueFwdINS6_IJSA_NS7_ILi512EEESA_EEES9_SC_SE_Li256ELb1ELb1ELb0ELb0EEENS1_36VarlenDynamicPersistentTileSchedulerILi64ELi64ELi256ELi128ELb0ELb1ELb1ELb1ELb0ELb1EEEEEEEEEvNT_6ParamsE,"",@"SHT_CUDA_INFO"
	.sectionflags	@""
	.align	4


	//----- nvinfo : EIATTR_CUDA_API_VERSION
	.align		4
        /*0000*/ 	.byte	0x04, 0x37
        /*0002*/ 	.short	(.L_450 - .L_449)
.L_449:
        /*0004*/ 	.word	0x00000082


	//----- nvinfo : EIATTR_KPARAM_INFO
	.align		4
.L_450:
        /*0008*/ 	.byte	0x04, 0x17
        /*000a*/ 	.short	(.L_452 - .L_451)
.L_451:
        /*000c*/ 	.word	0x00000000
        /*0010*/ 	.short	0x0000
        /*0012*/ 	.short	0x0070
        /*0014*/ 	.byte	0x00, 0xf0, 0x01, 0x2e


	//----- nvinfo : EIATTR_SPARSE_MMA_MASK
	.align		4
.L_452:
        /*0018*/ 	.byte	0x03, 0x50
        /*001a*/ 	.short	0x0000


	//----- nvinfo : EIATTR_MAXREG_COUNT
	.align		4
        /*001c*/ 	.byte	0x03, 0x1b
        /*001e*/ 	.short	0x00a8


	//----- nvinfo : EIATTR_NUM_BARRIERS
	.align		4
        /*0020*/ 	.byte	0x02, 0x4c
        /*0022*/ 	.byte	0x10
	.zero		1


	//----- nvinfo : EIATTR_EXTERNS
	.align		4
        /*0024*/ 	.byte	0x04, 0x0f
        /*0026*/ 	.short	(.L_454 - .L_453)


	//   ....[0]....
	.align		4
.L_453:
        /*0028*/ 	.word	index@(__assertfail)


	//----- nvinfo : EIATTR_ANNOTATIONS
	.align		4
.L_454:
        /*002c*/ 	.byte	0x04, 0x55
        /*002e*/ 	.short	(.L_456 - .L_455)


	//   ....[0]....
.L_455:
        /* <DEDUP_REMOVED lines=95> */


	//----- nvinfo : EIATTR_MERCURY_ISA_VERSION
	.align		4
.L_456:
        /*0608*/ 	.byte	0x03, 0x5f
        /*060a*/ 	.short	0x0101


	//----- nvinfo : EIATTR_UNUSED_LOAD_BYTE_OFFSET
	.align		4
        /*060c*/ 	.byte	0x04, 0x44
        /*060e*/ 	.short	(.L_458 - .L_457)


	//   ....[0]....
.L_457:
        /*0610*/ 	.word	0x00000ab0
        /*0614*/ 	.word	0x0000fff0


	//   ....[1]....
        /*0618*/ 	.word	0x00019300
        /*061c*/ 	.word	0x0000fff0


	//----- nvinfo : EIATTR_INT_WARP_WIDE_INSTR_OFFSETS
	.align		4
.L_458:
        /*0620*/ 	.byte	0x04, 0x31
        /*0622*/ 	.short	(.L_460 - .L_459)


	//   ....[0]....
.L_459:
        /*0624*/ 	.word	0x00000190


	//   ....[1]....
        /*0628*/ 	.word	0x000001d0


	//   ....[2]....
        /*062c*/ 	.word	0x00000240


	//   ....[3]....
        /*0630*/ 	.word	0x00000250


	//   ....[4]....
        /*0634*/ 	.word	0x0001f940


	//   ....[5]....
        /*0638*/ 	.word	0x0001f9a0


	//   ....[6]....
        /*063c*/ 	.word	0x00025530


	//   ....[7]....
        /*0640*/ 	.word	0x00025590


	//----- nvinfo : EIATTR_COOP_GROUP_MASK_REGIDS
	.align		4
.L_460:
        /*0644*/ 	.byte	0x04, 0x29
        /*0646*/ 	.short	(.L_462 - .L_461)


	//   ....[0]....
.L_461:
        /*0648*/ 	.word	0xffffffff


	//   ....[1]....
        /*064c*/ 	.word	0xffffffff


	//   ....[2]....
        /*0650*/ 	.word	0xffffffff


	//   ....[3]....
        /*0654*/ 	.word	0xffffffff


	//   ....[4]....
        /*0658*/ 	.word	0xffffffff


	//   ....[5]....
        /*065c*/ 	.word	0xffffffff


	//   ....[6]....
        /*0660*/ 	.word	0xffffffff


	//   ....[7]....
        /*0664*/ 	.word	0xffffffff


	//   ....[8]....
        /*0668*/ 	.word	0xffffffff


	//   ....[9]....
        /*066c*/ 	.word	0xffffffff


	//   ....[10]....
        /*0670*/ 	.word	0xffffffff


	//   ....[11]....
        /*0674*/ 	.word	0xffffffff


	//   ....[12]....
        /*0678*/ 	.word	0xffffffff


	//   ....[13]....
        /*067c*/ 	.word	0xffffffff


	//   ....[14]....
        /*0680*/ 	.word	0xffffffff


	//   ....[15]....
        /*0684*/ 	.word	0xffffffff


	//   ....[16]....
        /*0688*/ 	.word	0xffffffff


	//   ....[17]....
        /*068c*/ 	.word	0xffffffff


	//   ....[18]....
        /*0690*/ 	.word	0xffffffff


	//   ....[19]....
        /*0694*/ 	.word	0xffffffff


	//   ....[20]....
        /*0698*/ 	.word	0xffffffff


	//   ....[21]....
        /*069c*/ 	.word	0xffffffff


	//   ....[22]....
        /*06a0*/ 	.word	0xffffffff


	//   ....[23]....
        /*06a4*/ 	.word	0xffffffff


	//   ....[24]....
        /*06a8*/ 	.word	0xffffffff


	//   ....[25]....
        /*06ac*/ 	.word	0xffffffff


	//   ....[26]....
        /*06b0*/ 	.word	0xffffffff


	//   ....[27]....
        /*06b4*/ 	.word	0xffffffff


	//   ....[28]....
        /*06b8*/ 	.word	0xffffffff


	//   ....[29]....
        /*06bc*/ 	.word	0xffffffff


	//   ....[30]....
        /*06c0*/ 	.word	0xffffffff


	//   ....[31]....
        /*06c4*/ 	.word	0xffffffff


	//   ....[32]....
        /*06c8*/ 	.word	0xffffffff


	//   ....[33]....
        /*06cc*/ 	.word	0xffffffff


	//   ....[34]....
        /*06d0*/ 	.word	0xffffffff


	//   ....[35]....
        /*06d4*/ 	.word	0xffffffff


	//   ....[36]....
        /*06d8*/ 	.word	0xffffffff


	//   ....[37]....
        /*06dc*/ 	.word	0xffffffff


	//   ....[38]....
        /*06e0*/ 	.word	0xffffffff


	//   ....[39]....
        /*06e4*/ 	.word	0xffffffff


	//   ....[40]....
        /*06e8*/ 	.word	0xffffffff


	//   ....[41]....
        /*06ec*/ 	.word	0xffffffff


	//   ....[42]....
        /*06f0*/ 	.word	0xffffffff


	//   ....[43]....
        /*06f4*/ 	.word	0xffffffff


	//   ....[44]....
        /*06f8*/ 	.word	0xffffffff


	//   ....[45]....
        /*06fc*/ 	.word	0xffffffff


	//   ....[46]....
        /*0700*/ 	.word	0xffffffff


	//   ....[47]....
        /*0704*/ 	.word	0xffffffff


	//   ....[48]....
        /*0708*/ 	.word	0xffffffff


	//   ....[49]....
        /*070c*/ 	.word	0xffffffff


	//   ....[50]....
        /*0710*/ 	.word	0xffffffff


	//   ....[51]....
        /*0714*/ 	.word	0xffffffff


	//   ....[52]....
        /*0718*/ 	.word	0xffffffff


	//   ....[53]....
        /*071c*/ 	.word	0xffffffff


	//   ....[54]....
        /*0720*/ 	.word	0xffffffff


	//   ....[55]....
        /*0724*/ 	.word	0xffffffff


	//   ....[56]....
        /*0728*/ 	.word	0xffffffff


	//   ....[57]....
        /*072c*/ 	.word	0xffffffff


	//   ....[58]....
        /*0730*/ 	.word	0xffffffff


	//   ....[59]....
        /*0734*/ 	.word	0xffffffff


	//   ....[60]....
        /*0738*/ 	.word	0xffffffff


	//   ....[61]....
        /*073c*/ 	.word	0xffffffff


	//   ....[62]....
        /*0740*/ 	.word	0xffffffff


	//   ....[63]....
        /*0744*/ 	.word	0xffffffff


	//   ....[64]....
        /*0748*/ 	.word	0xffffffff


	//   ....[65]....
        /*074c*/ 	.word	0xffffffff


	//   ....[66]....
        /*0750*/ 	.word	0xffffffff


	//   ....[67]....
        /*0754*/ 	.word	0xffffffff


	//   ....[68]....
        /*0758*/ 	.word	0xffffffff


	//   ....[69]....
        /*075c*/ 	.word	0xffffffff


	//   ....[70]....
        /*0760*/ 	.word	0xffffffff


	//   ....[71]....
        /*0764*/ 	.word	0xffffffff


	//   ....[72]....
        /*0768*/ 	.word	0xffffffff


	//   ....[73]....
        /*076c*/ 	.word	0xffffffff


	//   ....[74]....
        /*0770*/ 	.word	0xffffffff


	//   ....[75]....
        /*0774*/ 	.word	0xffffffff


	//   ....[76]....
        /*0778*/ 	.word	0xffffffff


	//   ....[77]....
        /*077c*/ 	.word	0xffffffff


	//   ....[78]....
        /*0780*/ 	.word	0xffffffff


	//   ....[79]....
        /*0784*/ 	.word	0xffffffff


	//   ....[80]....
        /*0788*/ 	.word	0xffffffff


	//   ....[81]....
        /*078c*/ 	.word	0xffffffff


	//   ....[82]....
        /*0790*/ 	.word	0xffffffff


	//   ....[83]....
        /*0794*/ 	.word	0xffffffff


	//   ....[84]....
        /*0798*/ 	.word	0xffffffff


	//   ....[85]....
        /*079c*/ 	.word	0xffffffff


	//   ....[86]....
        /*07a0*/ 	.word	0xffffffff


	//   ....[87]....
        /*07a4*/ 	.word	0xffffffff


	//   ....[88]....
        /*07a8*/ 	.word	0xffffffff


	//   ....[89]....
        /*07ac*/ 	.word	0xffffffff


	//   ....[90]....
        /*07b0*/ 	.word	0xffffffff


	//   ....[91]....
        /*07b4*/ 	.word	0xffffffff


	//   ....[92]....
        /*07b8*/ 	.word	0xffffffff


	//   ....[93]....
        /*07bc*/ 	.word	0xffffffff


	//   ....[94]....
        /*07c0*/ 	.word	0xffffffff


	//   ....[95]....
        /*07c4*/ 	.word	0xffffffff


	//   ....[96]....
        /*07c8*/ 	.word	0xffffffff


	//   ....[97]....
        /*07cc*/ 	.word	0xffffffff


	//   ....[98]....
        /*07d0*/ 	.word	0xffffffff


	//   ....[99]....
        /*07d4*/ 	.word	0xffffffff


	//   ....[100]....
        /*07d8*/ 	.word	0xffffffff


	//   ....[101]....
        /*07dc*/ 	.word	0xffffffff


	//   ....[102]....
        /*07e0*/ 	.word	0xffffffff


	//   ....[103]....
        /*07e4*/ 	.word	0xffffffff


	//   ....[104]....
        /*07e8*/ 	.word	0xffffffff


	//   ....[105]....
        /*07ec*/ 	.word	0xffffffff


	//   ....[106]....
        /*07f0*/ 	.word	0xffffffff


	//   ....[107]....
        /*07f4*/ 	.word	0xffffffff


	//   ....[108]....
        /*07f8*/ 	.word	0xffffffff


	//   ....[109]....
        /*07fc*/ 	.word	0xffffffff


	//   ....[110]....
        /*0800*/ 	.word	0xffffffff


	//   ....[111]....
        /*0804*/ 	.word	0xffffffff


	//   ....[112]....
        /*0808*/ 	.word	0xffffffff


	//   ....[113]....
        /*080c*/ 	.word	0xffffffff


	//   ....[114]....
        /*0810*/ 	.word	0xffffffff


	//   ....[115]....
        /*0814*/ 	.word	0xffffffff


	//   ....[116]....
        /*0818*/ 	.word	0xffffffff


	//   ....[117]....
        /*081c*/ 	.word	0xffffffff


	//   ....[118]....
        /*0820*/ 	.word	0xffffffff


	//   ....[119]....
        /*0824*/ 	.word	0xffffffff


	//   ....[120]....
        /*0828*/ 	.word	0xffffffff


	//   ....[121]....
        /*082c*/ 	.word	0xffffffff


	//   ....[122]....
        /*0830*/ 	.word	0xffffffff


	//   ....[123]....
        /*0834*/ 	.word	0xffffffff


	//   ....[124]....
        /*0838*/ 	.word	0x0500000f


	//   ....[125]....
        /*083c*/ 	.word	0x0500000f


	//   ....[126]....
        /*0840*/ 	.word	0x0500000f


	//   ....[127]....
        /*0844*/ 	.word	0x0500000f


	//   ....[128]....
        /*0848*/ 	.word	0x0500000f


	//   ....[129]....
        /*084c*/ 	.word	0x0500000f


	//   ....[130]....
        /*0850*/ 	.word	0x0500000f


	//   ....[131]....
        /*0854*/ 	.word	0x0500000f


	//   ....[132]....
        /*0858*/ 	.word	0x0500000f


	//   ....[133]....
        /*085c*/ 	.word	0x0500000f


	//   ....[134]....
        /*0860*/ 	.word	0x0500000f


	//   ....[135]....
        /*0864*/ 	.word	0x0500000f


	//   ....[136]....
        /*0868*/ 	.word	0x0500000f


	//   ....[137]....
        /*086c*/ 	.word	0x0500000f


	//   ....[138]....
        /*0870*/ 	.word	0x0500000f


	//   ....[139]....
        /*0874*/ 	.word	0x0500000f


	//   ....[140]....
        /*0878*/ 	.word	0x0500000f


	//   ....[141]....
        /*087c*/ 	.word	0x0500000f


	//   ....[142]....
        /*0880*/ 	.word	0x0500000f


	//   ....[143]....
        /*0884*/ 	.word	0x0500000f


	//   ....[144]....
        /*0888*/ 	.word	0x0500000f


	//   ....[145]....
        /*088c*/ 	.word	0x0500000f


	//   ....[146]....
        /*0890*/ 	.word	0x0500000f


	//   ....[147]....
        /*0894*/ 	.word	0x0500000f


	//   ....[148]....
        /*0898*/ 	.word	0x0500000f


	//   ....[149]....
        /*089c*/ 	.word	0x0500000f


	//   ....[150]....
        /*08a0*/ 	.word	0x0500000f


	//   ....[151]....
        /*08a4*/ 	.word	0x0500000f


	//   ....[152]....
        /*08a8*/ 	.word	0x0500000f


	//   ....[153]....
        /*08ac*/ 	.word	0x0500000f


	//   ....[154]....
        /*08b0*/ 	.word	0x0500000f


	//   ....[155]....
        /*08b4*/ 	.word	0x0500000f


	//   ....[156]....
        /*08b8*/ 	.word	0x0500000f


	//   ....[157]....
        /*08bc*/ 	.word	0x0500000f


	//   ....[158]....
        /*08c0*/ 	.word	0x0500000f


	//   ....[159]....
        /*08c4*/ 	.word	0x0500000f


	//   ....[160]....
        /*08c8*/ 	.word	0x0500000f


	//   ....[161]....
        /*08cc*/ 	.word	0x0500000f


	//   ....[162]....
        /*08d0*/ 	.word	0x0500000f


	//   ....[163]....
        /*08d4*/ 	.word	0x0500000f


	//   ....[164]....
        /*08d8*/ 	.word	0x0500000f


	//   ....[165]....
        /*08dc*/ 	.word	0x0500000f


	//   ....[166]....
        /*08e0*/ 	.word	0x0500000f


	//   ....[167]....
        /*08e4*/ 	.word	0x0500000f


	//   ....[168]....
        /*08e8*/ 	.word	0x0500000f


	//   ....[169]....
        /*08ec*/ 	.word	0x0500000f


	//   ....[170]....
        /*08f0*/ 	.word	0x0500000f


	//   ....[171]....
        /*08f4*/ 	.word	0x0500000f


	//   ....[172]....
        /*08f8*/ 	.word	0x0500000f


	//   ....[173]....
        /*08fc*/ 	.word	0x0500000f


	//   ....[174]....
        /*0900*/ 	.word	0x0500000f


	//   ....[175]....
        /*0904*/ 	.word	0x0500000f


	//----- nvinfo : EIATTR_COOP_GROUP_INSTR_OFFSETS
	.align		4
.L_462:
        /*0908*/ 	.byte	0x04, 0x28
        /*090a*/ 	.short	(.L_464 - .L_463)


	//   ....[0]....
.L_463:
        /*090c*/ 	.word	0x00000070


	//   ....[1]....
        /*0910*/ 	.word	0x000001a0


	//   ....[2]....
        /*0914*/ 	.word	0x000001f0


	//   ....[3]....
        /*0918*/ 	.word	0x00000400


	//   ....[4]....
        /*091c*/ 	.word	0x00000560


	//   ....[5]....
        /*0920*/ 	.word	0x00000680


	//   ....[6]....
        /*0924*/ 	.word	0x000007e0


	//   ....[7]....
        /*0928*/ 	.word	0x00004e20


	//   ....[8]....
        /*092c*/ 	.word	0x00006f60


	//   ....[9]....
        /*0930*/ 	.word	0x00007690


	//   ....[10]....
        /*0934*/ 	.word	0x000076a0


	//   ....[11]....
        /*0938*/ 	.word	0x000076b0


	//   ....[12]....
        /*093c*/ 	.word	0x000076c0


	//   ....[13]....
        /*0940*/ 	.word	0x000079b0


	//   ....[14]....
        /*0944*/ 	.word	0x000079c0


	//   ....[15]....
        /*0948*/ 	.word	0x000079d0


	//   ....[16]....
        /*094c*/ 	.word	0x000079e0


	//   ....[17]....
        /*0950*/ 	.word	0x00008ba0


	//   ....[18]....
        /*0954*/ 	.word	0x00008bb0


	//   ....[19]....
        /*0958*/ 	.word	0x00008bc0


	//   ....[20]....
        /*095c*/ 	.word	0x00008bd0


	//   ....[21]....
        /*0960*/ 	.word	0x00008e00


	//   ....[22]....
        /*0964*/ 	.word	0x00008e10


	//   ....[23]....
        /*0968*/ 	.word	0x00008e20


	//   ....[24]....
        /*096c*/ 	.word	0x00008e30


	//   ....[25]....
        /*0970*/ 	.word	0x0000a4a0


	//   ....[26]....
        /*0974*/ 	.word	0x0000bbe0


	//   ....[27]....
        /*0978*/ 	.word	0x0000c370


	//   ....[28]....
        /*097c*/ 	.word	0x0000c9f0


	//   ....[29]....
        /*0980*/ 	.word	0x0000ca60


	//   ....[30]....
        /*0984*/ 	.word	0x0000cd40


	//   ....[31]....
        /*0988*/ 	.word	0x0000ce40


	//   ....[32]....
        /*098c*/ 	.word	0x0000d5e0


	//   ....[33]....
        /*0990*/ 	.word	0x0000de00


	//   ....[34]....
        /*0994*/ 	.word	0x0000f3b0


	//   ....[35]....
        /*0998*/ 	.word	0x0000f7b0


	//   ....[36]....
        /*099c*/ 	.word	0x0000fe90


	//   ....[37]....
        /*09a0*/ 	.word	0x0000ff80


	//   ....[38]....
        /*09a4*/ 	.word	0x00010550


	//   ....[39]....
        /*09a8*/ 	.word	0x00010720


	//   ....[40]....
        /*09ac*/ 	.word	0x00011550


	//   ....[41]....
        /*09b0*/ 	.word	0x00011e30


	//   ....[42]....
        /*09b4*/ 	.word	0x00013760


	//   ....[43]....
        /*09b8*/ 	.word	0x00013770


	//   ....[44]....
        /*09bc*/ 	.word	0x000137a0


	//   ....[45]....
        /*09c0*/ 	.word	0x00013830


	//   ....[46]....
        /*09c4*/ 	.word	0x00014aa0


	//   ....[47]....
        /*09c8*/ 	.word	0x000150f0


	//   ....[48]....
        /*09cc*/ 	.word	0x00016690


	//   ....[49]....
        /*09d0*/ 	.word	0x00016a50


	//   ....[50]....
        /*09d4*/ 	.word	0x00017010


	//   ....[51]....
        /*09d8*/ 	.word	0x00017030


	//   ....[52]....
        /*09dc*/ 	.word	0x00017940


	//   ....[53]....
        /*09e0*/ 	.word	0x00017b10


	//   ....[54]....
        /*09e4*/ 	.word	0x000187a0


	//   ....[55]....
        /*09e8*/ 	.word	0x00018810


	//   ....[56]....
        /*09ec*/ 	.word	0x00018830


	//   ....[57]....
        /*09f0*/ 	.word	0x00018880


	//   ....[58]....
        /*09f4*/ 	.word	0x000188a0


	//   ....[59]....
        /*09f8*/ 	.word	0x0001a290


	//   ....[60]....
        /*09fc*/ 	.word	0x0001a790


	//   ....[61]....
        /*0a00*/ 	.word	0x0001a7c0


	//   ....[62]....
        /*0a04*/ 	.word	0x0001a7f0


	//   ....[63]....
        /*0a08*/ 	.word	0x0001a800


	//   ....[64]....
        /*0a0c*/ 	.word	0x0001ae90


	//   ....[65]....
        /*0a10*/ 	.word	0x0001aec0


	//   ....[66]....
        /*0a14*/ 	.word	0x0001b110


	//   ....[67]....
        /*0a18*/ 	.word	0x0001b130


	//   ....[68]....
        /*0a1c*/ 	.word	0x0001bca0


	//   ....[69]....
        /*0a20*/ 	.word	0x0001bcd0


	//   ....[70]....
        /*0a24*/ 	.word	0x0001bf10


	//   ....[71]....
        /*0a28*/ 	.word	0x0001bf30


	//   ....[72]....
        /*0a2c*/ 	.word	0x0001c1e0


	//   ....[73]....
        /*0a30*/ 	.word	0x0001c3b0


	//   ....[74]....
        /*0a34*/ 	.word	0x0001c3e0


	//   ....[75]....
        /*0a38*/ 	.word	0x0001c410


	//   ....[76]....
        /*0a3c*/ 	.word	0x0001c440


	//   ....[77]....
        /*0a40*/ 	.word	0x0001c470


	//   ....[78]....
        /*0a44*/ 	.word	0x0001c4a0


	//   ....[79]....
        /*0a48*/ 	.word	0x0001c610


	//   ....[80]....
        /*0a4c*/ 	.word	0x0001c640


	//   ....[81]....
        /*0a50*/ 	.word	0x0001c670


	//   ....[82]....
        /*0a54*/ 	.word	0x0001c6a0


	//   ....[83]....
        /*0a58*/ 	.word	0x0001c6d0


	//   ....[84]....
        /*0a5c*/ 	.word	0x0001c700


	//   ....[85]....
        /*0a60*/ 	.word	0x0001c7a0


	//   ....[86]....
        /*0a64*/ 	.word	0x0001c800


	//   ....[87]....
        /*0a68*/ 	.word	0x0001c890


	//   ....[88]....
        /*0a6c*/ 	.word	0x0001d9c0


	//   ....[89]....
        /*0a70*/ 	.word	0x0001ff00


	//   ....[90]....
        /*0a74*/ 	.word	0x00020a70


	//   ....[91]....
        /*0a78*/ 	.word	0x00020a80


	//   ....[92]....
        /*0a7c*/ 	.word	0x00020ab0


	//   ....[93]....
        /*0a80*/ 	.word	0x00020b90


	//   ....[94]....
        /*0a84*/ 	.word	0x00020bc0


	//   ....[95]....
        /*0a88*/ 	.word	0x00020c20


	//   ....[96]....
        /*0a8c*/ 	.word	0x00020c30


	//   ....[97]....
        /*0a90*/ 	.word	0x00020ca0


	//   ....[98]....
        /*0a94*/ 	.word	0x00021660


	//   ....[99]....
        /*0a98*/ 	.word	0x00021670


	//   ....[100]....
        /*0a9c*/ 	.word	0x00021790


	//   ....[101]....
        /*0aa0*/ 	.word	0x000217a0


	//   ....[102]....
        /*0aa4*/ 	.word	0x00021a30


	//   ....[103]....
        /*0aa8*/ 	.word	0x00021a40


	//   ....[104]....
        /*0aac*/ 	.word	0x00021bb0


	//   ....[105]....
        /*0ab0*/ 	.word	0x00021bc0


	//   ....[106]....
        /*0ab4*/ 	.word	0x000257c0


	//   ....[107]....
        /*0ab8*/ 	.word	0x000257f0


	//   ....[108]....
        /*0abc*/ 	.word	0x00025830


	//   ....[109]....
        /*0ac0*/ 	.word	0x00025860


	//   ....[110]....
        /*0ac4*/ 	.word	0x00025890


	//   ....[111]....
        /*0ac8*/ 	.word	0x000258c0


	//   ....[112]....
        /*0acc*/ 	.word	0x000258f0


	//   ....[113]....
        /*0ad0*/ 	.word	0x00025920


	//   ....[114]....
        /*0ad4*/ 	.word	0x00025aa0


	//   ....[115]....
        /*0ad8*/ 	.word	0x00025ad0


	//   ....[116]....
        /*0adc*/ 	.word	0x00025b00


	//   ....[117]....
        /*0ae0*/ 	.word	0x00025b30


	//   ....[118]....
        /*0ae4*/ 	.word	0x00025b60


	//   ....[119]....
        /*0ae8*/ 	.word	0x00025b90


	//   ....[120]....
        /*0aec*/ 	.word	0x00025c50


	//   ....[121]....
        /*0af0*/ 	.word	0x00025c70


	//   ....[122]....
        /*0af4*/ 	.word	0x00025ce0


	//   ....[123]....
        /*0af8*/ 	.word	0x000263b0


	//   ....[124]....
        /*0afc*/ 	.word	0x000267f0


	//   ....[125]....
        /*0b00*/ 	.word	0x00026880


	//   ....[126]....
        /*0b04*/ 	.word	0x000268d0


	//   ....[127]....
        /*0b08*/ 	.word	0x00026920


	//   ....[128]....
        /*0b0c*/ 	.word	0x000269b0


	//   ....[129]....
        /*0b10*/ 	.word	0x00026a40


	//   ....[130]....
        /*0b14*/ 	.word	0x00026a90


	//   ....[131]....
        /*0b18*/ 	.word	0x00026ae0


	//   ....[132]....
        /*0b1c*/ 	.word	0x00026bc0


	//   ....[133]....
        /*0b20*/ 	.word	0x00026c50


	//   ....[134]....
        /*0b24*/ 	.word	0x00026ca0


	//   ....[135]....
        /*0b28*/ 	.word	0x00026cf0


	//   ....[136]....
        /*0b2c*/ 	.word	0x00026d80


	//   ....[137]....
        /*0b30*/ 	.word	0x00026e10


	//   ....[138]....
        /*0b34*/ 	.word	0x00026e60


	//   ....[139]....
        /*0b38*/ 	.word	0x00026eb0


	//   ....[140]....
        /*0b3c*/ 	.word	0x00027290


	//   ....[141]....
        /*0b40*/ 	.word	0x00027580


	//   ....[142]....
        /*0b44*/ 	.word	0x00027710


	//   ....[143]....
        /*0b48*/ 	.word	0x00027770


	//   ....[144]....
        /*0b4c*/ 	.word	0x000277d0


	//   ....[145]....
        /*0b50*/ 	.word	0x00027820


	//   ....[146]....
        /*0b54*/ 	.word	0x00027980


	//   ....[147]....
        /*0b58*/ 	.word	0x00027a20


	//   ....[148]....
        /*0b5c*/ 	.word	0x00027ad0


	//   ....[149]....
        /*0b60*/ 	.word	0x00027bb0


	//   ....[150]....
        /*0b64*/ 	.word	0x00027d90


	//   ....[151]....
        /*0b68*/ 	.word	0x00027e60


	//   ....[152]....
        /*0b6c*/ 	.word	0x00028110


	//   ....[153]....
        /*0b70*/ 	.word	0x00028220


	//   ....[154]....
        /*0b74*/ 	.word	0x000283f0


	//   ....[155]....
        /*0b78*/ 	.word	0x000284c0


	//   ....[156]....
        /*0b7c*/ 	.word	0x000286f0


	//   ....[157]....
        /*0b80*/ 	.word	0x00028740


	//   ....[158]....
        /*0b84*/ 	.word	0x00028a70


	//   ....[159]....
        /*0b88*/ 	.word	0x00028b10


	//   ....[160]....
        /*0b8c*/ 	.word	0x00028c30


	//   ....[161]....
        /*0b90*/ 	.word	0x00028cb0


	//   ....[162]....
        /*0b94*/ 	.word	0x00028d30


	//   ....[163]....
        /*0b98*/ 	.word	0x00028db0


	//   ....[164]....
        /*0b9c*/ 	.word	0x00028e30


	//   ....[165]....
        /*0ba0*/ 	.word	0x00028ec0


	//   ....[166]....
        /*0ba4*/ 	.word	0x00028f60


	//   ....[167]....
        /*0ba8*/ 	.word	0x00029010


	//   ....[168]....
        /*0bac*/ 	.word	0x00029090


	//   ....[169]....
        /*0bb0*/ 	.word	0x00029110


	//   ....[170]....
        /*0bb4*/ 	.word	0x00029190


	//   ....[171]....
        /*0bb8*/ 	.word	0x00029220


	//   ....[172]....
        /*0bbc*/ 	.word	0x000292a0


	//   ....[173]....
        /*0bc0*/ 	.word	0x00029340


	//   ....[174]....
        /*0bc4*/ 	.word	0x000293d0


	//   ....[175]....
        /*0bc8*/ 	.word	0x00029500


	//----- nvinfo : EIATTR_REG_RECONFIG
	.align		4
.L_464:
        /*0bcc*/ 	.byte	0x01, 0x54
	.zero		2


	//----- nvinfo : EIATTR_SYSCALL_OFFSETS
	.align		4
        /*0bd0*/ 	.byte	0x04, 0x46
        /*0bd2*/ 	.short	(.L_466 - .L_465)


	//   ....[0]....
.L_465:
        /*0bd4*/ 	.word	0x00001d40


	//   ....[1]....
        /*0bd8*/ 	.word	0x00001e90


	//   ....[2]....
        /*0bdc*/ 	.word	0x00007120


	//   ....[3]....
        /*0be0*/ 	.word	0x00007440


	//   ....[4]....
        /*0be4*/ 	.word	0x0001fb40


	//   ....[5]....
        /*0be8*/ 	.word	0x0001fc90


	//   ....[6]....
        /*0bec*/ 	.word	0x0001fd80


	//   ....[7]....
        /*0bf0*/ 	.word	0x00020630


	//   ....[8]....
        /*0bf4*/ 	.word	0x00020fd0


	//----- nvinfo : EIATTR_MBARRIER_INSTR_OFFSETS
	.align		4
.L_466:
        /*0bf8*/ 	.byte	0x04, 0x39
        /*0bfa*/ 	.short	(.L_468 - .L_467)


	//   ....[0]....
.L_467:
        /*0bfc*/ 	.word	0x000002e0
        /*0c00*/ 	.word	0x000000ff
        /*0c04*/ 	.word	0x00038800
        /*0c08*/ 	.short	0x0100
        /*0c0a*/ 	.byte	0x08
	.zero		1


	//   ....[1]....
        /*0c0c*/ 	.word	0x000002f0
        /*0c10*/ 	.word	0x000000ff
        /*0c14*/ 	.word	0x00038810
        /*0c18*/ 	.short	0x0100
        /*0c1a*/ 	.byte	0x08
	.zero		1


	//   ....[2]....
        /*0c1c*/ 	.word	0x00000300
        /*0c20*/ 	.word	0x000000ff
        /*0c24*/ 	.word	0x00038820
        /*0c28*/ 	.short	0x0100
        /*0c2a*/ 	.byte	0x08
	.zero		1


	//   ....[3]....
        /*0c2c*/ 	.word	0x000003b0
        /*0c30*/ 	.word	0x000000ff
        /*0c34*/ 	.word	0x00038830
        /*0c38*/ 	.short	0x0100
        /*0c3a*/ 	.byte	0x06
	.zero		1


	//   ....[4]....
        /*0c3c*/ 	.word	0x000003c0
        /*0c40*/ 	.word	0x000000ff
        /*0c44*/ 	.word	0x00038840
        /*0c48*/ 	.short	0x0100
        /*0c4a*/ 	.byte	0x06
	.zero		1


	//   ....[5]....
        /*0c4c*/ 	.word	0x000003d0
        /*0c50*/ 	.word	0x000000ff
        /*0c54*/ 	.word	0x00038838
        /*0c58*/ 	.short	0x0100
        /*0c5a*/ 	.byte	0x06
	.zero		1


	//   ....[6]....
        /*0c5c*/ 	.word	0x000003e0
        /*0c60*/ 	.word	0x000000ff
        /*0c64*/ 	.word	0x00038848
        /*0c68*/ 	.short	0x0100
        /*0c6a*/ 	.byte	0x06
	.zero		1


	//   ....[7]....
        /*0c6c*/ 	.word	0x00000510
        /*0c70*/ 	.word	0x000000ff
        /*0c74*/ 	.word	0x00038850
        /*0c78*/ 	.short	0x0100
        /*0c7a*/ 	.byte	0x08
	.zero		1


	//   ....[8]....
        /*0c7c*/ 	.word	0x00000520
        /*0c80*/ 	.word	0x000000ff
        /*0c84*/ 	.word	0x00038860
        /*0c88*/ 	.short	0x0100
        /*0c8a*/ 	.byte	0x08
	.zero		1


	//   ....[9]....
        /*0c8c*/ 	.word	0x00000530
        /*0c90*/ 	.word	0x000000ff
        /*0c94*/ 	.word	0x00038858
        /*0c98*/ 	.short	0x0100
        /*0c9a*/ 	.byte	0x08
	.zero		1


	//   ....[10]....
        /*0c9c*/ 	.word	0x00000540
        /*0ca0*/ 	.word	0x000000ff
        /*0ca4*/ 	.word	0x00038868
        /*0ca8*/ 	.short	0x0100
        /*0caa*/ 	.byte	0x08
	.zero		1


	//   ....[11]....
        /*0cac*/ 	.word	0x00000630
        /*0cb0*/ 	.word	0x000000ff
        /*0cb4*/ 	.word	0x00038870
        /*0cb8*/ 	.short	0x0100
        /*0cba*/ 	.byte	0x06
	.zero		1


	//   ....[12]....
        /*0cbc*/ 	.word	0x00000640
        /*0cc0*/ 	.word	0x000000ff
        /*0cc4*/ 	.word	0x00038880
        /*0cc8*/ 	.short	0x0100
        /*0cca*/ 	.byte	0x06
	.zero		1


	//   ....[13]....
        /*0ccc*/ 	.word	0x00000650
        /*0cd0*/ 	.word	0x000000ff
        /*0cd4*/ 	.word	0x00038878
        /*0cd8*/ 	.short	0x0100
        /*0cda*/ 	.byte	0x06
	.zero		1


	//   ....[14]....
        /*0cdc*/ 	.word	0x00000660
        /*0ce0*/ 	.word	0x000000ff
        /*0ce4*/ 	.word	0x00038888
        /*0ce8*/ 	.short	0x0100
        /*0cea*/ 	.byte	0x06
	.zero		1


	//   ....[15]....
        /*0cec*/ 	.word	0x00000790
        /*0cf0*/ 	.word	0x000000ff
        /*0cf4*/ 	.word	0x00038890
        /*0cf8*/ 	.short	0x0100
        /*0cfa*/ 	.byte	0x08
	.zero		1


	//   ....[16]....
        /*0cfc*/ 	.word	0x000007a0
        /*0d00*/ 	.word	0x000000ff
        /*0d04*/ 	.word	0x000388a0
        /*0d08*/ 	.short	0x0100
        /*0d0a*/ 	.byte	0x08
	.zero		1


	//   ....[17]....
        /*0d0c*/ 	.word	0x000007b0
        /*0d10*/ 	.word	0x000000ff
        /*0d14*/ 	.word	0x00038898
        /*0d18*/ 	.short	0x0100
        /*0d1a*/ 	.byte	0x08
	.zero		1


	//   ....[18]....
        /*0d1c*/ 	.word	0x000007c0
        /*0d20*/ 	.word	0x000000ff
        /*0d24*/ 	.word	0x000388a8
        /*0d28*/ 	.short	0x0100
        /*0d2a*/ 	.byte	0x08
	.zero		1


	//   ....[19]....
        /*0d2c*/ 	.word	0x000008f0
        /*0d30*/ 	.word	0x000000ff
        /*0d34*/ 	.word	0x000388b0
        /*0d38*/ 	.short	0x0100
        /*0d3a*/ 	.byte	0x08
	.zero		1


	//   ....[20]....
        /*0d3c*/ 	.word	0x00000900
        /*0d40*/ 	.word	0x000000ff
        /*0d44*/ 	.word	0x000388c0
        /*0d48*/ 	.short	0x0100
        /*0d4a*/ 	.byte	0x08
	.zero		1


	//   ....[21]....
        /*0d4c*/ 	.word	0x00000910
        /*0d50*/ 	.word	0x000000ff
        /*0d54*/ 	.word	0x000388b8
        /*0d58*/ 	.short	0x0100
        /*0d5a*/ 	.byte	0x08
	.zero		1


	//   ....[22]....
        /*0d5c*/ 	.word	0x00000920
        /*0d60*/ 	.word	0x000000ff
        /*0d64*/ 	.word	0x000388c8
        /*0d68*/ 	.short	0x0100
        /*0d6a*/ 	.byte	0x08
	.zero		1


	//   ....[23]....
        /*0d6c*/ 	.word	0x00002a50
        /*0d70*/ 	.word	0x00000040
        /*0d74*/ 	.word	0x00038890
        /*0d78*/ 	.short	0x010a
        /*0d7a*/ 	.byte	0x3f
	.zero		1


	//   ....[24]....
        /*0d7c*/ 	.word	0x000033d0
        /*0d80*/ 	.word	0x00000040
        /*0d84*/ 	.word	0x00038890
        /*0d88*/ 	.short	0x010a
        /*0d8a*/ 	.byte	0x3f
	.zero		1


	//   ....[25]....
        /*0d8c*/ 	.word	0x00003c50
        /*0d90*/ 	.word	0x00000040
        /*0d94*/ 	.word	0x00038890
        /*0d98*/ 	.short	0x010a
        /*0d9a*/ 	.byte	0x3f
	.zero		1


	//   ....[26]....
        /*0d9c*/ 	.word	0x00003e50
        /*0da0*/ 	.word	0x00000004
        /*0da4*/ 	.word	0x00000000
        /*0da8*/ 	.short	0x0101
        /*0daa*/ 	.byte	0x3f
	.zero		1


	//   ....[27]....
        /*0dac*/ 	.word	0x00003e90
        /*0db0*/ 	.word	0x00000040
        /*0db4*/ 	.word	0x000388b0
        /*0db8*/ 	.short	0x010a
        /*0dba*/ 	.byte	0x3f
	.zero		1


	//   ....[28]....
        /*0dbc*/ 	.word	0x000044c0
        /*0dc0*/ 	.word	0x00000040
        /*0dc4*/ 	.word	0x00000000
        /*0dc8*/ 	.short	0x0101
        /*0dca*/ 	.byte	0x3f
	.zero		1


	//   ....[29]....
        /*0dcc*/ 	.word	0x00005270
        /*0dd0*/ 	.word	0x00000000
        /*0dd4*/ 	.word	0x00000000
        /*0dd8*/ 	.short	0x0101
        /*0dda*/ 	.byte	0x3f
	.zero		1


	//   ....[30]....
        /*0ddc*/ 	.word	0x00005de0
        /*0de0*/ 	.word	0x00000000
        /*0de4*/ 	.word	0x00000000
        /*0de8*/ 	.short	0x0101
        /*0dea*/ 	.byte	0x3f
	.zero		1


	//   ....[31]....
        /*0dec*/ 	.word	0x000071b0
        /*0df0*/ 	.word	0x00000012
        /*0df4*/ 	.word	0x00038800
        /*0df8*/ 	.short	0x010a
        /*0dfa*/ 	.byte	0x3f
	.zero		1


	//   ....[32]....
        /*0dfc*/ 	.word	0x00007200
        /*0e00*/ 	.word	0x00000012
        /*0e04*/ 	.word	0x00038800
        /*0e08*/ 	.short	0x010a
        /*0e0a*/ 	.byte	0x3f
	.zero		1


	//   ....[33]....
        /*0e0c*/ 	.word	0x00007c00
        /*0e10*/ 	.word	0x00000012
        /*0e14*/ 	.word	0x00038800
        /*0e18*/ 	.short	0x010a
        /*0e1a*/ 	.byte	0x3f
	.zero		1


	//   ....[34]....
        /*0e1c*/ 	.word	0x00008fc0
        /*0e20*/ 	.word	0x00000012
        /*0e24*/ 	.word	0x00038800
        /*0e28*/ 	.short	0x010a
        /*0e2a*/ 	.byte	0x3f
	.zero		1


	//   ....[35]....
        /*0e2c*/ 	.word	0x00009dc0
        /*0e30*/ 	.word	0x00000000
        /*0e34*/ 	.word	0x00038830
        /*0e38*/ 	.short	0x010a
        /*0e3a*/ 	.byte	0x3f
	.zero		1


	//   ....[36]....
        /*0e3c*/ 	.word	0x00009e70
        /*0e40*/ 	.word	0x00000000
        /*0e44*/ 	.word	0x00038830
        /*0e48*/ 	.short	0x010a
        /*0e4a*/ 	.byte	0x3f
	.zero		1


	//   ....[37]....
        /*0e4c*/ 	.word	0x0000a180
        /*0e50*/ 	.word	0x00000012
        /*0e54*/ 	.word	0x00038810
        /*0e58*/ 	.short	0x010a
        /*0e5a*/ 	.byte	0x3f
	.zero		1


	//   ....[38]....
        /*0e5c*/ 	.word	0x0000a1d0
        /*0e60*/ 	.word	0x00000000
        /*0e64*/ 	.word	0x00038850
        /*0e68*/ 	.short	0x010a
        /*0e6a*/ 	.byte	0x3f
	.zero		1


	//   ....[39]....
        /*0e6c*/ 	.word	0x0000a260
        /*0e70*/ 	.word	0x00000000
        /*0e74*/ 	.word	0x00038850
        /*0e78*/ 	.short	0x010a
        /*0e7a*/ 	.byte	0x3f
	.zero		1


	//   ....[40]....
        /*0e7c*/ 	.word	0x0000bcd0
        /*0e80*/ 	.word	0x00000008
        /*0e84*/ 	.word	0x00000000
        /*0e88*/ 	.short	0x0101
        /*0e8a*/ 	.byte	0x3f
	.zero		1


	//   ....[41]....
        /*0e8c*/ 	.word	0x0000d600
        /*0e90*/ 	.word	0x00000000
        /*0e94*/ 	.word	0x00000000
        /*0e98*/ 	.short	0x0101
        /*0e9a*/ 	.byte	0x3f
	.zero		1


	//   ....[42]....
        /*0e9c*/ 	.word	0x0000d930
        /*0ea0*/ 	.word	0x000000c9
        /*0ea4*/ 	.word	0x00038830
        /*0ea8*/ 	.short	0x010a
        /*0eaa*/ 	.byte	0x3f
	.zero		1


	//   ....[43]....
        /*0eac*/ 	.word	0x0000d9a0
        /*0eb0*/ 	.word	0x000000c9
        /*0eb4*/ 	.word	0x00038830
        /*0eb8*/ 	.short	0x010a
        /*0eba*/ 	.byte	0x3f
	.zero		1


	//   ....[44]....
        /*0ebc*/ 	.word	0x0000dc10
        /*0ec0*/ 	.word	0x000000c9
        /*0ec4*/ 	.word	0x00038850
        /*0ec8*/ 	.short	0x010a
        /*0eca*/ 	.byte	0x3f
	.zero		1


	//   ....[45]....
        /*0ecc*/ 	.word	0x0000dc60
        /*0ed0*/ 	.word	0x000000c9
        /*0ed4*/ 	.word	0x00038850
        /*0ed8*/ 	.short	0x010a
        /*0eda*/ 	.byte	0x3f
	.zero		1


	//   ....[46]....
        /*0edc*/ 	.word	0x0000f5c0
        /*0ee0*/ 	.word	0x00000015
        /*0ee4*/ 	.word	0x00000000
        /*0ee8*/ 	.short	0x0101
        /*0eea*/ 	.byte	0x3f
	.zero		1


	//   ....[47]....
        /*0eec*/ 	.word	0x00011570
        /*0ef0*/ 	.word	0x000000c9
        /*0ef4*/ 	.word	0x00000000
        /*0ef8*/ 	.short	0x0101
        /*0efa*/ 	.byte	0x3f
	.zero		1


	//   ....[48]....
        /*0efc*/ 	.word	0x00011960
        /*0f00*/ 	.word	0x0000000f
        /*0f04*/ 	.word	0x00038830
        /*0f08*/ 	.short	0x010a
        /*0f0a*/ 	.byte	0x3f
	.zero		1


	//   ....[49]....
        /*0f0c*/ 	.word	0x000119d0
        /*0f10*/ 	.word	0x0000000f
        /*0f14*/ 	.word	0x00038830
        /*0f18*/ 	.short	0x010a
        /*0f1a*/ 	.byte	0x3f
	.zero		1


	//   ....[50]....
        /*0f1c*/ 	.word	0x00011c40
        /*0f20*/ 	.word	0x0000000f
        /*0f24*/ 	.word	0x00038850
        /*0f28*/ 	.short	0x010a
        /*0f2a*/ 	.byte	0x3f
	.zero		1


	//   ....[51]....
        /*0f2c*/ 	.word	0x00011c90
        /*0f30*/ 	.word	0x0000000f
        /*0f34*/ 	.word	0x00038850
        /*0f38*/ 	.short	0x010a
        /*0f3a*/ 	.byte	0x3f
	.zero		1


	//   ....[52]....
        /*0f3c*/ 	.word	0x00013ad0
        /*0f40*/ 	.word	0x000000a2
        /*0f44*/ 	.word	0x00000000
        /*0f48*/ 	.short	0x0101
        /*0f4a*/ 	.byte	0x3f
	.zero		1


	//   ....[53]....
        /*0f4c*/ 	.word	0x00014ac0
        /*0f50*/ 	.word	0x0000000f
        /*0f54*/ 	.word	0x00000000
        /*0f58*/ 	.short	0x0101
        /*0f5a*/ 	.byte	0x3f
	.zero		1


	//   ....[54]....
        /*0f5c*/ 	.word	0x00014c00
        /*0f60*/ 	.word	0x00000015
        /*0f64*/ 	.word	0x00038830
        /*0f68*/ 	.short	0x010a
        /*0f6a*/ 	.byte	0x3f
	.zero		1


	//   ....[55]....
        /*0f6c*/ 	.word	0x00014c70
        /*0f70*/ 	.word	0x00000015
        /*0f74*/ 	.word	0x00038830
        /*0f78*/ 	.short	0x010a
        /*0f7a*/ 	.byte	0x3f
	.zero		1


	//   ....[56]....
        /*0f7c*/ 	.word	0x00014ee0
        /*0f80*/ 	.word	0x00000015
        /*0f84*/ 	.word	0x00038850
        /*0f88*/ 	.short	0x010a
        /*0f8a*/ 	.byte	0x3f
	.zero		1


	//   ....[57]....
        /*0f8c*/ 	.word	0x00014f30
        /*0f90*/ 	.word	0x00000015
        /*0f94*/ 	.word	0x00038850
        /*0f98*/ 	.short	0x010a
        /*0f9a*/ 	.byte	0x3f
	.zero		1


	//   ....[58]....
        /*0f9c*/ 	.word	0x00016850
        /*0fa0*/ 	.word	0x0000000e
        /*0fa4*/ 	.word	0x00000000
        /*0fa8*/ 	.short	0x0101
        /*0faa*/ 	.byte	0x3f
	.zero		1


	//   ....[59]....
        /*0fac*/ 	.word	0x000187c0
        /*0fb0*/ 	.word	0x00000015
        /*0fb4*/ 	.word	0x00000000
        /*0fb8*/ 	.short	0x0101
        /*0fba*/ 	.byte	0x3f
	.zero		1


	//   ....[60]....
        /*0fbc*/ 	.word	0x0001ae30
        /*0fc0*/ 	.word	0x00000000
        /*0fc4*/ 	.word	0x00000000
        /*0fc8*/ 	.short	0x0101
        /*0fca*/ 	.byte	0x3f
	.zero		1


	//   ....[61]....
        /*0fcc*/ 	.word	0x0001dab0
        /*0fd0*/ 	.word	0x00000006
        /*0fd4*/ 	.word	0x00038820
        /*0fd8*/ 	.short	0x010a
        /*0fda*/ 	.byte	0x3f
	.zero		1


	//   ....[62]....
        /*0fdc*/ 	.word	0x0001db90
        /*0fe0*/ 	.word	0x00000005
        /*0fe4*/ 	.word	0x000388a0
        /*0fe8*/ 	.short	0x010a
        /*0fea*/ 	.byte	0x3f
	.zero		1


	//   ....[63]....
        /*0fec*/ 	.word	0x0001dde0
        /*0ff0*/ 	.word	0x00000005
        /*0ff4*/ 	.word	0x000388c0
        /*0ff8*/ 	.short	0x010a
        /*0ffa*/ 	.byte	0x3f
	.zero		1


	//   ....[64]....
        /*0ffc*/ 	.word	0x0001e860
        /*1000*/ 	.word	0x00000005
        /*1004*/ 	.word	0x000388a0
        /*1008*/ 	.short	0x010a
        /*100a*/ 	.byte	0x3f
	.zero		1


	//   ....[65]....
        /*100c*/ 	.word	0x0001eaa0
        /*1010*/ 	.word	0x00000005
        /*1014*/ 	.word	0x000388c0
        /*1018*/ 	.short	0x010a
        /*101a*/ 	.byte	0x3f
	.zero		1


	//   ....[66]....
        /*101c*/ 	.word	0x00020190
        /*1020*/ 	.word	0x00000000
        /*1024*/ 	.word	0x00038840
        /*1028*/ 	.short	0x010a
        /*102a*/ 	.byte	0x3f
	.zero		1


	//   ....[67]....
        /*102c*/ 	.word	0x00020d70
        /*1030*/ 	.word	0x00000008
        /*1034*/ 	.word	0x00038800
        /*1038*/ 	.short	0x0107
        /*103a*/ 	.byte	0x3f
	.zero		1


	//   ....[68]....
        /*103c*/ 	.word	0x00020e20
        /*1040*/ 	.word	0x00000000
        /*1044*/ 	.word	0x00038800
        /*1048*/ 	.short	0x0101
        /*104a*/ 	.byte	0x3f
	.zero		1


	//   ....[69]....
        /*104c*/ 	.word	0x00021df0
        /*1050*/ 	.word	0x00000000
        /*1054*/ 	.word	0x00038810
        /*1058*/ 	.short	0x0107
        /*105a*/ 	.byte	0x3f
	.zero		1


	//   ....[70]....
        /*105c*/ 	.word	0x00021ef0
        /*1060*/ 	.word	0x00000002
        /*1064*/ 	.word	0x00038810
        /*1068*/ 	.short	0x0101
        /*106a*/ 	.byte	0x3f
	.zero		1


	//   ....[71]....
        /*106c*/ 	.word	0x00021f10
        /*1070*/ 	.word	0x00000002
        /*1074*/ 	.word	0x00038820
        /*1078*/ 	.short	0x010a
        /*107a*/ 	.byte	0x3f
	.zero		1


	//   ....[72]....
        /*107c*/ 	.word	0x00022010
        /*1080*/ 	.word	0x00000000
        /*1084*/ 	.word	0x00038860
        /*1088*/ 	.short	0x010a
        /*108a*/ 	.byte	0x3f
	.zero		1


	//   ....[73]....
        /*108c*/ 	.word	0x00022c90
        /*1090*/ 	.word	0x00000002
        /*1094*/ 	.word	0x00038840
        /*1098*/ 	.short	0x010a
        /*109a*/ 	.byte	0x3f
	.zero		1


	//   ....[74]....
        /*109c*/ 	.word	0x00022ee0
        /*10a0*/ 	.word	0x00000002
        /*10a4*/ 	.word	0x00038860
        /*10a8*/ 	.short	0x010a
        /*10aa*/ 	.byte	0x3f
	.zero		1


	//   ....[75]....
        /*10ac*/ 	.word	0x00023b00
        /*10b0*/ 	.word	0x00000003
        /*10b4*/ 	.word	0x00038840
        /*10b8*/ 	.short	0x010a
        /*10ba*/ 	.byte	0x3f
	.zero		1


	//   ....[76]....
        /*10bc*/ 	.word	0x00023d40
        /*10c0*/ 	.word	0x00000003
        /*10c4*/ 	.word	0x00038860
        /*10c8*/ 	.short	0x010a
        /*10ca*/ 	.byte	0x3f
	.zero		1


	//   ....[77]....
        /*10cc*/ 	.word	0x000248d0
        /*10d0*/ 	.word	0x00000003
        /*10d4*/ 	.word	0x00038840
        /*10d8*/ 	.short	0x010a
        /*10da*/ 	.byte	0x3f
	.zero		1


	//   ....[78]....
        /*10dc*/ 	.word	0x00024b20
        /*10e0*/ 	.word	0x00000003
        /*10e4*/ 	.word	0x00038860
        /*10e8*/ 	.short	0x010a
        /*10ea*/ 	.byte	0x3f
	.zero		1


	//   ....[79]....
        /*10ec*/ 	.word	0x00026330
        /*10f0*/ 	.word	0x00000000
        /*10f4*/ 	.word	0x00038820
        /*10f8*/ 	.short	0x010a
        /*10fa*/ 	.byte	0x3f
	.zero		1


	//   ....[80]....
        /*10fc*/ 	.word	0x000264e0
        /*1100*/ 	.word	0x00000006
        /*1104*/ 	.word	0x00000000
        /*1108*/ 	.short	0x010a
        /*110a*/ 	.byte	0x3f
	.zero		1


	//   ....[81]....
        /*110c*/ 	.word	0x00026550
        /*1110*/ 	.word	0x00000007
        /*1114*/ 	.word	0x00000000
        /*1118*/ 	.short	0x010a
        /*111a*/ 	.byte	0x3f
	.zero		1


	//   ....[82]....
        /*111c*/ 	.word	0x000265c0
        /*1120*/ 	.word	0x00000004
        /*1124*/ 	.word	0x00000000
        /*1128*/ 	.short	0x010a
        /*112a*/ 	.byte	0x3f
	.zero		1


	//   ....[83]....
        /*112c*/ 	.word	0x000265f0
        /*1130*/ 	.word	0x00000003
        /*1134*/ 	.word	0x00000000
        /*1138*/ 	.short	0x010a
        /*113a*/ 	.byte	0x3f
	.zero		1


	//   ....[84]....
        /*113c*/ 	.word	0x00026650
        /*1140*/ 	.word	0x00000040
        /*1144*/ 	.word	0x00038890
        /*1148*/ 	.short	0x010a
        /*114a*/ 	.byte	0x3f
	.zero		1


	//   ....[85]....
        /*114c*/ 	.word	0x000266a0
        /*1150*/ 	.word	0x00000040
        /*1154*/ 	.word	0x00038890
        /*1158*/ 	.short	0x010a
        /*115a*/ 	.byte	0x3f
	.zero		1


	//   ....[86]....
        /*115c*/ 	.word	0x000266f0
        /*1160*/ 	.word	0x00000040
        /*1164*/ 	.word	0x00038890
        /*1168*/ 	.short	0x010a
        /*116a*/ 	.byte	0x3f
	.zero		1


	//   ....[87]....
        /*116c*/ 	.word	0x00026740
        /*1170*/ 	.word	0x00000040
        /*1174*/ 	.word	0x000388b0
        /*1178*/ 	.short	0x010a
        /*117a*/ 	.byte	0x3f
	.zero		1


	//   ....[88]....
        /*117c*/ 	.word	0x00026b10
        /*1180*/ 	.word	0x00000012
        /*1184*/ 	.word	0x00038800
        /*1188*/ 	.short	0x010a
        /*118a*/ 	.byte	0x3f
	.zero		1


	//   ....[89]....
        /*118c*/ 	.word	0x00026ee0
        /*1190*/ 	.word	0x00000012
        /*1194*/ 	.word	0x00038800
        /*1198*/ 	.short	0x010a
        /*119a*/ 	.byte	0x3f
	.zero		1


	//   ....[90]....
        /*119c*/ 	.word	0x00026f30
        /*11a0*/ 	.word	0x00000000
        /*11a4*/ 	.word	0x00038830
        /*11a8*/ 	.short	0x010a
        /*11aa*/ 	.byte	0x3f
	.zero		1


	//   ....[91]....
        /*11ac*/ 	.word	0x00026f80
        /*11b0*/ 	.word	0x00000012
        /*11b4*/ 	.word	0x00038810
        /*11b8*/ 	.short	0x010a
        /*11ba*/ 	.byte	0x3f
	.zero		1


	//   ....[92]....
        /*11bc*/ 	.word	0x00026fd0
        /*11c0*/ 	.word	0x00000000
        /*11c4*/ 	.word	0x00038850
        /*11c8*/ 	.short	0x010a
        /*11ca*/ 	.byte	0x3f
	.zero		1


	//   ....[93]....
        /*11cc*/ 	.word	0x00027020
        /*11d0*/ 	.word	0x000000c9
        /*11d4*/ 	.word	0x00038830
        /*11d8*/ 	.short	0x010a
        /*11da*/ 	.byte	0x3f
	.zero		1


	//   ....[94]....
        /*11dc*/ 	.word	0x00027070
        /*11e0*/ 	.word	0x000000c9
        /*11e4*/ 	.word	0x00038850
        /*11e8*/ 	.short	0x010a
        /*11ea*/ 	.byte	0x3f
	.zero		1


	//   ....[95]....
        /*11ec*/ 	.word	0x000270c0
        /*11f0*/ 	.word	0x0000000f
        /*11f4*/ 	.word	0x00038830
        /*11f8*/ 	.short	0x010a
        /*11fa*/ 	.byte	0x3f
	.zero		1


	//   ....[96]....
        /*11fc*/ 	.word	0x00027110
        /*1200*/ 	.word	0x0000000f
        /*1204*/ 	.word	0x00038850
        /*1208*/ 	.short	0x010a
        /*120a*/ 	.byte	0x3f
	.zero		1


	//   ....[97]....
        /*120c*/ 	.word	0x00027160
        /*1210*/ 	.word	0x00000015
        /*1214*/ 	.word	0x00038830
        /*1218*/ 	.short	0x010a
        /*121a*/ 	.byte	0x3f
	.zero		1


	//   ....[98]....
        /*121c*/ 	.word	0x000271b0
        /*1220*/ 	.word	0x00000015
        /*1224*/ 	.word	0x00038850
        /*1228*/ 	.short	0x010a
        /*122a*/ 	.byte	0x3f
	.zero		1


	//   ....[99]....
        /*122c*/ 	.word	0x00027360
        /*1230*/ 	.word	0x00000005
        /*1234*/ 	.word	0x00038820
        /*1238*/ 	.short	0x010a
        /*123a*/ 	.byte	0x3f
	.zero		1


	//   ....[100]....
        /*123c*/ 	.word	0x000273b0
        /*1240*/ 	.word	0x00000005
        /*1244*/ 	.word	0x000388a0
        /*1248*/ 	.short	0x010a
        /*124a*/ 	.byte	0x3f
	.zero		1


	//   ....[101]....
        /*124c*/ 	.word	0x00027400
        /*1250*/ 	.word	0x00000005
        /*1254*/ 	.word	0x000388c0
        /*1258*/ 	.short	0x010a
        /*125a*/ 	.byte	0x3f
	.zero		1


	//   ....[102]....
        /*125c*/ 	.word	0x00027450
        /*1260*/ 	.word	0x00000005
        /*1264*/ 	.word	0x000388a0
        /*1268*/ 	.short	0x010a
        /*126a*/ 	.byte	0x3f
	.zero		1


	//   ....[103]....
        /*126c*/ 	.word	0x000274a0
        /*1270*/ 	.word	0x00000005
        /*1274*/ 	.word	0x000388c0
        /*1278*/ 	.short	0x010a
        /*127a*/ 	.byte	0x3f
	.zero		1


	//   ....[104]....
        /*127c*/ 	.word	0x00027640
        /*1280*/ 	.word	0x00000000
        /*1284*/ 	.word	0x00038840
        /*1288*/ 	.short	0x010a
        /*128a*/ 	.byte	0x3f
	.zero		1


	//   ....[105]....
        /*128c*/ 	.word	0x00028790
        /*1290*/ 	.word	0x00000002
        /*1294*/ 	.word	0x00038820
        /*1298*/ 	.short	0x010a
        /*129a*/ 	.byte	0x3f
	.zero		1


	//   ....[106]....
        /*129c*/ 	.word	0x000287e0
        /*12a0*/ 	.word	0x00000000
        /*12a4*/ 	.word	0x00038860
        /*12a8*/ 	.short	0x010a
        /*12aa*/ 	.byte	0x3f
	.zero		1


	//   ....[107]....
        /*12ac*/ 	.word	0x00028830
        /*12b0*/ 	.word	0x00000002
        /*12b4*/ 	.word	0x00038840
        /*12b8*/ 	.short	0x010a
        /*12ba*/ 	.byte	0x3f
	.zero		1


	//   ....[108]....
        /*12bc*/ 	.word	0x00028880
        /*12c0*/ 	.word	0x00000002
        /*12c4*/ 	.word	0x00038860
        /*12c8*/ 	.short	0x010a
        /*12ca*/ 	.byte	0x3f
	.zero		1


	//   ....[109]....
        /*12cc*/ 	.word	0x000288d0
        /*12d0*/ 	.word	0x00000003
        /*12d4*/ 	.word	0x00038840
        /*12d8*/ 	.short	0x010a
        /*12da*/ 	.byte	0x3f
	.zero		1


	//   ....[110]....
        /*12dc*/ 	.word	0x00028920
        /*12e0*/ 	.word	0x00000003
        /*12e4*/ 	.word	0x00038860
        /*12e8*/ 	.short	0x010a
        /*12ea*/ 	.byte	0x3f
	.zero		1


	//   ....[111]....
        /*12ec*/ 	.word	0x00028970
        /*12f0*/ 	.word	0x00000003
        /*12f4*/ 	.word	0x00038840
        /*12f8*/ 	.short	0x010a
        /*12fa*/ 	.byte	0x3f
	.zero		1


	//   ....[112]....
        /*12fc*/ 	.word	0x000289c0
        /*1300*/ 	.word	0x00000003
        /*1304*/ 	.word	0x00038860
        /*1308*/ 	.short	0x010a
        /*130a*/ 	.byte	0x3f
	.zero		1


	//   ....[113]....
        /*130c*/ 	.word	0x00029420
        /*1310*/ 	.word	0x00000000
        /*1314*/ 	.word	0x00038820
        /*1318*/ 	.short	0x010a
        /*131a*/ 	.byte	0x3f
	.zero		1


	//   ....[114]....
        /*131c*/ 	.word	0x000295c0
        /*1320*/ 	.word	0x00000006
        /*1324*/ 	.word	0x00000000
        /*1328*/ 	.short	0x010a
        /*132a*/ 	.byte	0x3f
	.zero		1


	//   ....[115]....
        /*132c*/ 	.word	0x00029610
        /*1330*/ 	.word	0x00000007
        /*1334*/ 	.word	0x00000000
        /*1338*/ 	.short	0x010a
        /*133a*/ 	.byte	0x3f
	.zero		1


	//   ....[116]....
        /*133c*/ 	.word	0x00029660
        /*1340*/ 	.word	0x00000004
        /*1344*/ 	.word	0x00000000
        /*1348*/ 	.short	0x010a
        /*134a*/ 	.byte	0x3f
	.zero		1


	//----- nvinfo : EIATTR_NUM_MBARRIERS
	.align		4
.L_468:
        /*134c*/ 	.byte	0x03, 0x38
        /*134e*/ 	.short	0x0017


	//----- nvinfo : EIATTR_EXIT_INSTR_OFFSETS
	.align		4
        /*1350*/ 	.byte	0x04, 0x1c
        /*1352*/ 	.short	(.L_470 - .L_469)


	//   ....[0]....
.L_469:
        /*1354*/ 	.word	0x00026640


	//----- nvinfo : EIATTR_MAX_THREADS
	.align		4
.L_470:
        /*1358*/ 	.byte	0x04, 0x05
        /*135a*/ 	.short	(.L_472 - .L_471)
.L_471:
        /*135c*/ 	.word	0x00000180
        /*1360*/ 	.word	0x00000001
        /*1364*/ 	.word	0x00000001


	//----- nvinfo : EIATTR_CRS_STACK_SIZE
	.align		4
.L_472:
        /*1368*/ 	.byte	0x04, 0x1e
        /*136a*/ 	.short	(.L_474 - .L_473)
.L_473:
        /*136c*/ 	.word	0x00000000


	//----- nvinfo : EIATTR_CBANK_PARAM_SIZE
	.align		4
.L_474:
        /*1370*/ 	.byte	0x03, 0x19
        /*1372*/ 	.short	0x0bf0


	//----- nvinfo : EIATTR_PARAM_CBANK
	.align		4
        /*1374*/ 	.byte	0x04, 0x0a
        /*1376*/ 	.short	(.L_476 - .L_475)
	.align		4
.L_475:
        /*1378*/ 	.word	index@(.nv.constant0._ZN7cutlass13device_kernelIN5flash11enable_sm90INS1_16FlashAttnFwdSm90INS1_25CollectiveMainloopFwdSm90ILi2EN4cute5tupleIJNS5_1CILi1EEES8_S8_EEENS6_IJNS7_ILi64EEESA_SA_EEELi512ENS_6half_tEfNS_4arch4Sm90ELb0ELb1ELb0ELb1ELb0ELb1ELb1ELb0ELb0ELb1ELb0ELb0EEENS1_21CollectiveEpilogueFwdINS6_IJSA_NS7_ILi512EEESA_EEES9_SC_SE_Li256ELb1ELb1ELb0ELb0EEENS1_36VarlenDynamicPersistentTileSchedulerILi64ELi64ELi256ELi128ELb0ELb1ELb1ELb1ELb0ELb1EEEEEEEEEvNT_6ParamsE)
        /*137c*/ 	.short	0x0210
        /*137e*/ 	.short	0x0bf0


	//----- nvinfo : EIATTR_SW_WAR
	.align		4
.L_476:
        /*1380*/ 	.byte	0x04, 0x36
        /*1382*/ 	.short	(.L_478 - .L_477)
.L_477:
        /*1384*/ 	.word	0x00000008
.L_478:


//--------------------- .nv.info._ZN7cutlass13device_kernelIN5flash11enable_sm90INS1_16FlashAttnFwdSm90INS1_25CollectiveMainloopFwdSm90ILi2EN4cute5tupleIJNS5_1CILi1EEES8_S8_EEENS6_IJNS7_ILi64EEESA_SA_EEELi512ENS_6half_tEfNS_4arch4Sm90ELb1ELb0ELb0ELb0ELb0ELb0ELb0ELb0ELb0ELb1ELb0ELb0EEENS1_21CollectiveEpilogueFwdINS6_IJSA_NS7_ILi512EEESA_EEES9_SC_SE_Li256ELb0ELb1ELb0ELb0EEENS1_30DynamicPersistentTileSchedulerILi256ELi128ELb0ELb1ELb1EEEEEEEEEvNT_6ParamsE --------------------------
	.section	.nv.info._ZN7cutlass13device_kernelIN5flash11enable_sm90INS1_16FlashAttnFwdSm90INS1_25CollectiveMainloopFwdSm90ILi2EN4cute5tupleIJNS5_1CILi1EEES8_S8_EEENS6_IJNS7_ILi64EEESA_SA_EEELi512ENS_6half_tEfNS_4arch4Sm90ELb1ELb0ELb0ELb0ELb0ELb0ELb0ELb0ELb0ELb1ELb0ELb0EEENS1_21CollectiveEpilogueFwdINS6_IJSA_NS7_ILi512EEESA_EEES9_SC_SE_Li256ELb0ELb1ELb0ELb0EEENS1_30DynamicPersistentTileSchedulerILi256ELi128ELb0ELb1ELb1EEEEEEEEEvNT_6ParamsE,"",@"SHT_CUDA_INFO"
	.sectionflags	@""
	.align	4


	//----- nvinfo : EIATTR_CUDA_API_VERSION
	.align		4
        /*0000*/ 	.byte	0x04, 0x37
        /*0002*/ 	.short	(.L_480 - .L_479)
.L_479:
        /*0004*/ 	.word	0x00000082


	//----- nvinfo : EIATTR_KPARAM_INFO
	.align		4
.L_480:
        /*0008*/ 	.byte	0x04, 0x17
        /*000a*/ 	.short	(.L_482 - .L_481)
.L_481:
        /*000c*/ 	.word	0x00000000
        /*0010*/ 	.short	0x0000
        /*0012*/ 	.short	0x0070
        /*0014*/ 	.byte	0x00, 0xf0, 0x01, 0x2a


	//----- nvinfo : EIATTR_SPARSE_MMA_MASK
	.align		4
.L_482:
        /*0018*/ 	.byte	0x03, 0x50
        /*001a*/ 	.short	0x0000


	//----- nvinfo : EIATTR_MAXREG_COUNT
	.align		4
        /*001c*/ 	.byte	0x03, 0x1b
        /*001e*/ 	.short	0x00a8


	//----- nvinfo : EIATTR_NUM_BARRIERS
	.align		4
        /*0020*/ 	.byte	0x02, 0x4c
        /*0022*/ 	.byte	0x10
	.zero		1


	//----- nvinfo : EIATTR_EXTERNS
	.align		4
        /*0024*/ 	.byte	0x04, 0x0f
        /*0026*/ 	.short	(.L_484 - .L_483)


	//   ....[0]....
	.align		4
.L_483:
        /*0028*/ 	.word	index@(__assertfail)


	//----- nvinfo : EIATTR_ANNOTATIONS
	.align		4
.L_484:
        /*002c*/ 	.byte	0x04, 0x55
        /*002e*/ 	.short	(.L_486 - .L_485)


	//   ....[0]....
.L_485:
        /* <DEDUP_REMOVED lines=24> */


	//----- nvinfo : EIATTR_MERCURY_ISA_VERSION
	.align		4
.L_486:
        /*01a0*/ 	.byte	0x03, 0x5f
        /*01a2*/ 	.short	0x0101


	//----- nvinfo : EIATTR_INT_WARP_WIDE_INSTR_OFFSETS
	.align		4
        /*01a4*/ 	.byte	0x04, 0x31
        /*01a6*/ 	.short	(.L_488 - .L_487)


	//   ....[0]....
.L_487:
        /*01a8*/ 	.word	0x00000130


	//   ....[1]....
        /*01ac*/ 	.word	0x00000170


	//   ....[2]....
        /*01b0*/ 	.word	0x000001e0


	//   ....[3]....
        /*01b4*/ 	.word	0x0000c3e0


	//   ....[4]....
        /*01b8*/ 	.word	0x0000c470


	//   ....[5]....
        /*01bc*/ 	.word	0x00010a60


	//   ....[6]....
        /*01c0*/ 	.word	0x00010af0


	//----- nvinfo : EIATTR_COOP_GROUP_MASK_REGIDS
	.align		4
.L_488:
        /*01c4*/ 	.byte	0x04, 0x29
        /*01c6*/ 	.short	(.L_490 - .L_489)


	//   ....[0]....
.L_489:
        /*01c8*/ 	.word	0xffffffff


	//   ....[1]....
        /*01cc*/ 	.word	0xffffffff


	//   ....[2]....
        /*01d0*/ 	.word	0xffffffff


	//   ....[3]....
        /*01d4*/ 	.word	0xffffffff


	//   ....[4]....
        /*01d8*/ 	.word	0xffffffff


	//   ....[5]....
        /*01dc*/ 	.word	0xffffffff


	//   ....[6]....
        /*01e0*/ 	.word	0xffffffff


	//   ....[7]....
        /*01e4*/ 	.word	0xffffffff


	//   ....[8]....
        /*01e8*/ 	.word	0xffffffff


	//   ....[9]....
        /*01ec*/ 	.word	0xffffffff


	//   ....[10]....
        /*01f0*/ 	.word	0xffffffff


	//   ....[11]....
        /*01f4*/ 	.word	0xffffffff


	//   ....[12]....
        /*01f8*/ 	.word	0xffffffff


	//   ....[13]....
        /*01fc*/ 	.word	0xffffffff


	//   ....[14]....
        /*0200*/ 	.word	0xffffffff


	//   ....[15]....
        /*0204*/ 	.word	0xffffffff


	//   ....[16]....
        /*0208*/ 	.word	0xffffffff


	//   ....[17]....
        /*020c*/ 	.word	0xffffffff


	//   ....[18]....
        /*0210*/ 	.word	0xffffffff


	//   ....[19]....
        /*0214*/ 	.word	0xffffffff


	//   ....[20]....
        /*0218*/ 	.word	0xffffffff


	//   ....[21]....
        /*021c*/ 	.word	0xffffffff


	//   ....[22]....
        /*0220*/ 	.word	0xffffffff


	//   ....[23]....
        /*0224*/ 	.word	0xffffffff


	//   ....[24]....
        /*0228*/ 	.word	0xffffffff


	//   ....[25]....
        /*022c*/ 	.word	0xffffffff


	//   ....[26]....
        /*0230*/ 	.word	0xffffffff


	//   ....[27]....
        /*0234*/ 	.word	0xffffffff


	//   ....[28]....
        /*0238*/ 	.word	0xffffffff


	//   ....[29]....
        /*023c*/ 	.word	0xffffffff


	//   ....[30]....
        /*0240*/ 	.word	0xffffffff


	//   ....[31]....
        /*0244*/ 	.word	0xffffffff


	//   ....[32]....
        /*0248*/ 	.word	0xffffffff


	//   ....[33]....
        /*024c*/ 	.word	0xffffffff


	//   ....[34]....
        /*0250*/ 	.word	0xffffffff


	//   ....[35]....
        /*0254*/ 	.word	0xffffffff


	//   ....[36]....
        /*0258*/ 	.word	0xffffffff


	//   ....[37]....
        /*025c*/ 	.word	0xffffffff


	//   ....[38]....
        /*0260*/ 	.word	0xffffffff


	//   ....[39]....
        /*0264*/ 	.word	0xffffffff


	//   ....[40]....
        /*0268*/ 	.word	0xffffffff


	//   ....[41]....
        /*026c*/ 	.word	0xffffffff


	//   ....[42]....
        /*0270*/ 	.word	0xffffffff


	//   ....[43]....
        /*0274*/ 	.word	0xffffffff


	//   ....[44]....
        /*0278*/ 	.word	0xffffffff


	//   ....[45]....
        /*027c*/ 	.word	0xffffffff


	//   ....[46]....
        /*0280*/ 	.word	0xffffffff


	//   ....[47]....
        /*0284*/ 	.word	0xffffffff


	//   ....[48]....
        /*0288*/ 	.word	0xffffffff


	//   ....[49]....
        /*028c*/ 	.word	0xffffffff


	//   ....[50]....
        /*0290*/ 	.word	0xffffffff


	//   ....[51]....
        /*0294*/ 	.word	0xffffffff


	//   ....[52]....
        /*0298*/ 	.word	0xffffffff


	//   ....[53]....
        /*029c*/ 	.word	0xffffffff


	//   ....[54]....
        /*02a0*/ 	.word	0xffffffff


	//   ....[55]....
        /*02a4*/ 	.word	0xffffffff


	//   ....[56]....
        /*02a8*/ 	.word	0xffffffff


	//   ....[57]....
        /*02ac*/ 	.word	0x0500000f


	//   ....[58]....
        /*02b0*/ 	.word	0x0500000f


	//   ....[59]....
        /*02b4*/ 	.word	0x0500000f


	//   ....[60]....
        /*02b8*/ 	.word	0x0500000f


	//   ....[61]....
        /*02bc*/ 	.word	0x0500000f


	//   ....[62]....
        /*02c0*/ 	.word	0x0500000f


	//   ....[63]....
        /*02c4*/ 	.word	0x0500000f


	//   ....[64]....
        /*02c8*/ 	.word	0x0500000f


	//   ....[65]....
        /*02cc*/ 	.word	0x0500000f


	//   ....[66]....
        /*02d0*/ 	.word	0x0500000f


	//   ....[67]....
        /*02d4*/ 	.word	0x0500000f


	//----- nvinfo : EIATTR_COOP_GROUP_INSTR_OFFSETS
	.align		4
.L_490:
        /*02d8*/ 	.byte	0x04, 0x28
        /*02da*/ 	.short	(.L_492 - .L_491)


	//   ....[0]....
.L_491:
        /*02dc*/ 	.word	0x00000060


	//   ....[1]....
        /*02e0*/ 	.word	0x00000140


	//   ....[2]....
        /*02e4*/ 	.word	0x00000190


	//   ....[3]....
        /*02e8*/ 	.word	0x00000380


	//   ....[4]....
        /*02ec*/ 	.word	0x000004e0


	//   ....[5]....
        /*02f0*/ 	.word	0x00000600


	//   ....[6]....
        /*02f4*/ 	.word	0x00000760


	//   ....[7]....
        /*02f8*/ 	.word	0x00001900


	//   ....[8]....
        /*02fc*/ 	.word	0x000036c0


	//   ....[9]....
        /*0300*/ 	.word	0x00003cb0


	//   ....[10]....
        /*0304*/ 	.word	0x00003cd0


	//   ....[11]....
        /*0308*/ 	.word	0x00004110


	//   ....[12]....
        /*030c*/ 	.word	0x00004210


	//   ....[13]....
        /*0310*/ 	.word	0x00004440


	//   ....[14]....
        /*0314*/ 	.word	0x00004590


	//   ....[15]....
        /*0318*/ 	.word	0x00004f80


	//   ....[16]....
        /*031c*/ 	.word	0x00005270


	//   ....[17]....
        /*0320*/ 	.word	0x00005290


	//   ....[18]....
        /*0324*/ 	.word	0x00005690


	//   ....[19]....
        /*0328*/ 	.word	0x00005790


	//   ....[20]....
        /*032c*/ 	.word	0x000059e0


	//   ....[21]....
        /*0330*/ 	.word	0x00005b30


	//   ....[22]....
        /*0334*/ 	.word	0x00006d90


	//   ....[23]....
        /*0338*/ 	.word	0x000071a0


	//   ....[24]....
        /*033c*/ 	.word	0x000071d0


	//   ....[25]....
        /*0340*/ 	.word	0x00007490


	//   ....[26]....
        /*0344*/ 	.word	0x00007660


	//   ....[27]....
        /*0348*/ 	.word	0x00008660


	//   ....[28]....
        /*034c*/ 	.word	0x000086a0


	//   ....[29]....
        /*0350*/ 	.word	0x000086e0


	//   ....[30]....
        /*0354*/ 	.word	0x00008750


	//   ....[31]....
        /*0358*/ 	.word	0x00008780


	//   ....[32]....
        /*035c*/ 	.word	0x00009200


	//   ....[33]....
        /*0360*/ 	.word	0x0000a4c0


	//   ....[34]....
        /*0364*/ 	.word	0x0000a4f0


	//   ....[35]....
        /*0368*/ 	.word	0x0000a520


	//   ....[36]....
        /*036c*/ 	.word	0x0000a540


	//   ....[37]....
        /*0370*/ 	.word	0x0000ab90


	//   ....[38]....
        /*0374*/ 	.word	0x0000aba0


	//   ....[39]....
        /*0378*/ 	.word	0x0000add0


	//   ....[40]....
        /*037c*/ 	.word	0x0000adf0


	//   ....[41]....
        /*0380*/ 	.word	0x0000b780


	//   ....[42]....
        /*0384*/ 	.word	0x0000b7a0


	//   ....[43]....
        /*0388*/ 	.word	0x0000b9d0


	//   ....[44]....
        /*038c*/ 	.word	0x0000b9f0


	//   ....[45]....
        /*0390*/ 	.word	0x0000bcb0


	//   ....[46]....
        /*0394*/ 	.word	0x0000c9d0


	//   ....[47]....
        /*0398*/ 	.word	0x0000d310


	//   ....[48]....
        /*039c*/ 	.word	0x0000d340


	//   ....[49]....
        /*03a0*/ 	.word	0x0000d3f0


	//   ....[50]....
        /*03a4*/ 	.word	0x0000d400


	//   ....[51]....
        /*03a8*/ 	.word	0x0000d470


	//   ....[52]....
        /*03ac*/ 	.word	0x0000d480


	//   ....[53]....
        /*03b0*/ 	.word	0x0000d490


	//   ....[54]....
        /*03b4*/ 	.word	0x0000d4d0


	//   ....[55]....
        /*03b8*/ 	.word	0x00010c50


	//   ....[56]....
        /*03bc*/ 	.word	0x00010e40


	//   ....[57]....
        /*03c0*/ 	.word	0x00011440


	//   ....[58]....
        /*03c4*/ 	.word	0x000115a0


	//   ....[59]....
        /*03c8*/ 	.word	0x00011600


	//   ....[60]....
        /*03cc*/ 	.word	0x00011690


	//   ....[61]....
        /*03d0*/ 	.word	0x00011770


	//   ....[62]....
        /*03d4*/ 	.word	0x000117d0


	//   ....[63]....
        /*03d8*/ 	.word	0x000118b0


	//   ....[64]....
        /*03dc*/ 	.word	0x00011910


	//   ....[65]....
        /*03e0*/ 	.word	0x000119d0


	//   ....[66]....
        /*03e4*/ 	.word	0x00011cf0


	//   ....[67]....
        /*03e8*/ 	.word	0x00011e10


	//----- nvinfo : EIATTR_REG_RECONFIG
	.align		4
.L_492:
        /*03ec*/ 	.byte	0x01, 0x54
	.zero		2


	//----- nvinfo : EIATTR_SYSCALL_OFFSETS
	.align		4
        /*03f0*/ 	.byte	0x04, 0x46
        /*03f2*/ 	.short	(.L_494 - .L_493)


	//   ....[0]....
.L_493:
        /*03f4*/ 	.word	0x00003890


	//   ....[1]....
        /*03f8*/ 	.word	0x0000c5e0


	//   ....[2]....
        /*03fc*/ 	.word	0x0000c730


	//   ....[3]....
        /*0400*/ 	.word	0x0000c820


	//   ....[4]....
        /*0404*/ 	.word	0x0000cf50


	//----- nvinfo : EIATTR_MBARRIER_INSTR_OFFSETS
	.align		4
.L_494:
        /*0408*/ 	.byte	0x04, 0x39
        /*040a*/ 	.short	(.L_496 - .L_495)


	//   ....[0]....
.L_495:
        /*040c*/ 	.word	0x00000270
        /*0410*/ 	.word	0x000000ff
        /*0414*/ 	.word	0x00028c00
        /*0418*/ 	.short	0x0100
        /*041a*/ 	.byte	0x08
	.zero		1


	//   ....[1]....
        /*041c*/ 	.word	0x00000280
        /*0420*/ 	.word	0x000000ff
        /*0424*/ 	.word	0x00028c20
        /*0428*/ 	.short	0x0100
        /*042a*/ 	.byte	0x08
	.zero		1


	//   ....[2]....
        /*042c*/ 	.word	0x00000330
        /*0430*/ 	.word	0x000000ff
        /*0434*/ 	.word	0x00028c30
        /*0438*/ 	.short	0x0100
        /*043a*/ 	.byte	0x06
	.zero		1


	//   ....[3]....
        /*043c*/ 	.word	0x00000340
        /*0440*/ 	.word	0x000000ff
        /*0444*/ 	.word	0x00028c40
        /*0448*/ 	.short	0x0100
        /*044a*/ 	.byte	0x06
	.zero		1


	//   ....[4]....
        /*044c*/ 	.word	0x00000350
        /*0450*/ 	.word	0x000000ff
        /*0454*/ 	.word	0x00028c38
        /*0458*/ 	.short	0x0100
        /*045a*/ 	.byte	0x06
	.zero		1


	//   ....[5]....
        /*045c*/ 	.word	0x00000360
        /*0460*/ 	.word	0x000000ff
        /*0464*/ 	.word	0x00028c48
        /*0468*/ 	.short	0x0100
        /*046a*/ 	.byte	0x06
	.zero		1


	//   ....[6]....
        /*046c*/ 	.word	0x00000490
        /*0470*/ 	.word	0x000000ff
        /*0474*/ 	.word	0x00028c50
        /*0478*/ 	.short	0x0100
        /*047a*/ 	.byte	0x08
	.zero		1


	//   ....[7]....
        /*047c*/ 	.word	0x000004a0
        /*0480*/ 	.word	0x000000ff
        /*0484*/ 	.word	0x00028c60
        /*0488*/ 	.short	0x0100
        /*048a*/ 	.byte	0x08
	.zero		1


	//   ....[8]....
        /*048c*/ 	.word	0x000004b0
        /*0490*/ 	.word	0x000000ff
        /*0494*/ 	.word	0x00028c58
        /*0498*/ 	.short	0x0100
        /*049a*/ 	.byte	0x08
	.zero		1


	//   ....[9]....
        /*049c*/ 	.word	0x000004c0
        /*04a0*/ 	.word	0x000000ff
        /*04a4*/ 	.word	0x00028c68
        /*04a8*/ 	.short	0x0100
        /*04aa*/ 	.byte	0x08
	.zero		1


	//   ....[10]....
        /*04ac*/ 	.word	0x000005b0
        /*04b0*/ 	.word	0x000000ff
        /*04b4*/ 	.word	0x00028c70
        /*04b8*/ 	.short	0x0100
        /*04ba*/ 	.byte	0x06
	.zero		1


	//   ....[11]....
        /*04bc*/ 	.word	0x000005c0
        /*04c0*/ 	.word	0x000000ff
        /*04c4*/ 	.word	0x00028c80
        /*04c8*/ 	.short	0x0100
        /*04ca*/ 	.byte	0x06
	.zero		1


	//   ....[12]....
        /*04cc*/ 	.word	0x000005d0
        /*04d0*/ 	.word	0x000000ff
        /*04d4*/ 	.word	0x00028c78
        /*04d8*/ 	.short	0x0100
        /*04da*/ 	.byte	0x06
	.zero		1


	//   ....[13]....
        /*04dc*/ 	.word	0x000005e0
        /*04e0*/ 	.word	0x000000ff
        /*04e4*/ 	.word	0x00028c88
        /*04e8*/ 	.short	0x0100
        /*04ea*/ 	.byte	0x06
	.zero		1


	//   ....[14]....
        /*04ec*/ 	.word	0x00000710
        /*04f0*/ 	.word	0x000000ff
        /*04f4*/ 	.word	0x00028c90
        /*04f8*/ 	.short	0x0100
        /*04fa*/ 	.byte	0x08
	.zero		1


	//   ....[15]....
        /*04fc*/ 	.word	0x00000720
        /*0500*/ 	.word	0x000000ff
        /*0504*/ 	.word	0x00028ca0
        /*0508*/ 	.short	0x0100
        /*050a*/ 	.byte	0x08
	.zero		1


	//   ....[16]....
        /*050c*/ 	.word	0x00000730
        /*0510*/ 	.word	0x000000ff
        /*0514*/ 	.word	0x00028c98
        /*0518*/ 	.short	0x0100
        /*051a*/ 	.byte	0x08
	.zero		1


	//   ....[17]....
        /*051c*/ 	.word	0x00000740
        /*0520*/ 	.word	0x000000ff
        /*0524*/ 	.word	0x00028ca8
        /*0528*/ 	.short	0x0100
        /*052a*/ 	.byte	0x08
	.zero		1


	//   ....[18]....
        /*052c*/ 	.word	0x00000870
        /*0530*/ 	.word	0x000000ff
        /*0534*/ 	.word	0x00028cb0
        /*0538*/ 	.short	0x0100
        /*053a*/ 	.byte	0x08
	.zero		1


	//   ....[19]....
        /*053c*/ 	.word	0x00000880
        /*0540*/ 	.word	0x000000ff
        /*0544*/ 	.word	0x00028cc0
        /*0548*/ 	.short	0x0100
        /*054a*/ 	.byte	0x08
	.zero		1


	//   ....[20]....
        /*054c*/ 	.word	0x00000890
        /*0550*/ 	.word	0x000000ff
        /*0554*/ 	.word	0x00028cb8
        /*0558*/ 	.short	0x0100
        /*055a*/ 	.byte	0x08
	.zero		1


	//   ....[21]....
        /*055c*/ 	.word	0x000008a0
        /*0560*/ 	.word	0x000000ff
        /*0564*/ 	.word	0x00028cc8
        /*0568*/ 	.short	0x0100
        /*056a*/ 	.byte	0x08
	.zero		1


	//   ....[22]....
        /*056c*/ 	.word	0x00001a10
        /*0570*/ 	.word	0x000000ff
        /*0574*/ 	.word	0x00028c50
        /*0578*/ 	.short	0x010a
        /*057a*/ 	.byte	0x15
	.zero		1


	//   ....[23]....
        /*057c*/ 	.word	0x00001cd0
        /*0580*/ 	.word	0x00000000
        /*0584*/ 	.word	0x00000000
        /*0588*/ 	.short	0x0101
        /*058a*/ 	.byte	0x3f
	.zero		1


	//   ....[24]....
        /*058c*/ 	.word	0x00002620
        /*0590*/ 	.word	0x000000ff
        /*0594*/ 	.word	0x00028c50
        /*0598*/ 	.short	0x010a
        /*059a*/ 	.byte	0x15
	.zero		1


	//   ....[25]....
        /*059c*/ 	.word	0x00002660
        /*05a0*/ 	.word	0x000000ff
        /*05a4*/ 	.word	0x00028c50
        /*05a8*/ 	.short	0x010a
        /*05aa*/ 	.byte	0x15
	.zero		1


	//   ....[26]....
        /*05ac*/ 	.word	0x00002830
        /*05b0*/ 	.word	0x00000000
        /*05b4*/ 	.word	0x00000000
        /*05b8*/ 	.short	0x0101
        /*05ba*/ 	.byte	0x3f
	.zero		1


	//   ....[27]....
        /*05bc*/ 	.word	0x00003910
        /*05c0*/ 	.word	0x000000ff
        /*05c4*/ 	.word	0x00028c00
        /*05c8*/ 	.short	0x010a
        /*05ca*/ 	.byte	0x2b
	.zero		1


	//   ....[28]....
        /*05cc*/ 	.word	0x00003990
        /*05d0*/ 	.word	0x00000007
        /*05d4*/ 	.word	0x00028c30
        /*05d8*/ 	.short	0x010a
        /*05da*/ 	.byte	0x3f
	.zero		1


	//   ....[29]....
        /*05dc*/ 	.word	0x000039d0
        /*05e0*/ 	.word	0x00000007
        /*05e4*/ 	.word	0x00028c30
        /*05e8*/ 	.short	0x010a
        /*05ea*/ 	.byte	0x3f
	.zero		1


	//   ....[30]....
        /*05ec*/ 	.word	0x00004790
        /*05f0*/ 	.word	0x00000003
        /*05f4*/ 	.word	0x00000000
        /*05f8*/ 	.short	0x0101
        /*05fa*/ 	.byte	0x3f
	.zero		1


	//   ....[31]....
        /*05fc*/ 	.word	0x00004c30
        /*0600*/ 	.word	0x00000007
        /*0604*/ 	.word	0x00028c50
        /*0608*/ 	.short	0x010a
        /*060a*/ 	.byte	0x3f
	.zero		1


	//   ....[32]....
        /*060c*/ 	.word	0x00004c70
        /*0610*/ 	.word	0x00000007
        /*0614*/ 	.word	0x00028c50
        /*0618*/ 	.short	0x010a
        /*061a*/ 	.byte	0x3f
	.zero		1


	//   ....[33]....
        /*061c*/ 	.word	0x00004fa0
        /*0620*/ 	.word	0x00000007
        /*0624*/ 	.word	0x00000000
        /*0628*/ 	.short	0x0101
        /*062a*/ 	.byte	0x3f
	.zero		1


	//   ....[34]....
        /*062c*/ 	.word	0x000050b0
        /*0630*/ 	.word	0x000000ff
        /*0634*/ 	.word	0x00028c30
        /*0638*/ 	.short	0x010a
        /*063a*/ 	.byte	0x19
	.zero		1


	//   ....[35]....
        /*063c*/ 	.word	0x000050f0
        /*0640*/ 	.word	0x000000ff
        /*0644*/ 	.word	0x00028c30
        /*0648*/ 	.short	0x010a
        /*064a*/ 	.byte	0x19
	.zero		1


	//   ....[36]....
        /*064c*/ 	.word	0x00005e40
        /*0650*/ 	.word	0x000000a7
        /*0654*/ 	.word	0x00000000
        /*0658*/ 	.short	0x0101
        /*065a*/ 	.byte	0x3f
	.zero		1


	//   ....[37]....
        /*065c*/ 	.word	0x00006ad0
        /*0660*/ 	.word	0x000000ff
        /*0664*/ 	.word	0x00028c50
        /*0668*/ 	.short	0x010a
        /*066a*/ 	.byte	0x19
	.zero		1


	//   ....[38]....
        /*066c*/ 	.word	0x00006b10
        /*0670*/ 	.word	0x000000ff
        /*0674*/ 	.word	0x00028c50
        /*0678*/ 	.short	0x010a
        /*067a*/ 	.byte	0x19
	.zero		1


	//   ....[39]....
        /*067c*/ 	.word	0x00006db0
        /*0680*/ 	.word	0x000000aa
        /*0684*/ 	.word	0x00000000
        /*0688*/ 	.short	0x0101
        /*068a*/ 	.byte	0x3f
	.zero		1


	//   ....[40]....
        /*068c*/ 	.word	0x00006ed0
        /*0690*/ 	.word	0x000000ff
        /*0694*/ 	.word	0x00028c30
        /*0698*/ 	.short	0x010a
        /*069a*/ 	.byte	0x17
	.zero		1


	//   ....[41]....
        /*069c*/ 	.word	0x00006f10
        /*06a0*/ 	.word	0x000000ff
        /*06a4*/ 	.word	0x00028c30
        /*06a8*/ 	.short	0x010a
        /*06aa*/ 	.byte	0x17
	.zero		1


	//   ....[42]....
        /*06ac*/ 	.word	0x000079e0
        /*06b0*/ 	.word	0x0000009a
        /*06b4*/ 	.word	0x00000000
        /*06b8*/ 	.short	0x0101
        /*06ba*/ 	.byte	0x3f
	.zero		1


	//   ....[43]....
        /*06bc*/ 	.word	0x000083b0
        /*06c0*/ 	.word	0x000000ff
        /*06c4*/ 	.word	0x00028c50
        /*06c8*/ 	.short	0x010a
        /*06ca*/ 	.byte	0x17
	.zero		1


	//   ....[44]....
        /*06cc*/ 	.word	0x000083f0
        /*06d0*/ 	.word	0x000000ff
        /*06d4*/ 	.word	0x00028c50
        /*06d8*/ 	.short	0x010a
        /*06da*/ 	.byte	0x17
	.zero		1


	//   ....[45]....
        /*06dc*/ 	.word	0x00008680
        /*06e0*/ 	.word	0x000000aa
        /*06e4*/ 	.word	0x00000000
        /*06e8*/ 	.short	0x0101
        /*06ea*/ 	.byte	0x3f
	.zero		1


	//   ....[46]....
        /*06ec*/ 	.word	0x0000ab40
        /*06f0*/ 	.word	0x000000ff
        /*06f4*/ 	.word	0x00000000
        /*06f8*/ 	.short	0x0101
        /*06fa*/ 	.byte	0x05
	.zero		1


	//   ....[47]....
        /*06fc*/ 	.word	0x0000cc30
        /*0700*/ 	.word	0x00000003
        /*0704*/ 	.word	0x00028c40
        /*0708*/ 	.short	0x010a
        /*070a*/ 	.byte	0x3f
	.zero		1


	//   ....[48]....
        /*070c*/ 	.word	0x0000d580
        /*0710*/ 	.word	0x00000011
        /*0714*/ 	.word	0x00028c00
        /*0718*/ 	.short	0x0107
        /*071a*/ 	.byte	0x3f
	.zero		1


	//   ....[49]....
        /*071c*/ 	.word	0x0000d670
        /*0720*/ 	.word	0x00000011
        /*0724*/ 	.word	0x00028c00
        /*0728*/ 	.short	0x0101
        /*072a*/ 	.byte	0x3f
	.zero		1


	//   ....[50]....
        /*072c*/ 	.word	0x0000d690
        /*0730*/ 	.word	0x00000011
        /*0734*/ 	.word	0x00028c20
        /*0738*/ 	.short	0x010a
        /*073a*/ 	.byte	0x3f
	.zero		1


	//   ....[51]....
        /*073c*/ 	.word	0x0000d770
        /*0740*/ 	.word	0x00000000
        /*0744*/ 	.word	0x00028c60
        /*0748*/ 	.short	0x010a
        /*074a*/ 	.byte	0x3f
	.zero		1


	//   ....[52]....
        /*074c*/ 	.word	0x0000e350
        /*0750*/ 	.word	0x00000002
        /*0754*/ 	.word	0x00028c40
        /*0758*/ 	.short	0x010a
        /*075a*/ 	.byte	0x3f
	.zero		1


	//   ....[53]....
        /*075c*/ 	.word	0x0000e570
        /*0760*/ 	.word	0x00000002
        /*0764*/ 	.word	0x00028c60
        /*0768*/ 	.short	0x010a
        /*076a*/ 	.byte	0x3f
	.zero		1


	//   ....[54]....
        /*076c*/ 	.word	0x0000f110
        /*0770*/ 	.word	0x00000004
        /*0774*/ 	.word	0x00028c40
        /*0778*/ 	.short	0x010a
        /*077a*/ 	.byte	0x3f
	.zero		1


	//   ....[55]....
        /*077c*/ 	.word	0x0000f330
        /*0780*/ 	.word	0x00000004
        /*0784*/ 	.word	0x00028c60
        /*0788*/ 	.short	0x010a
        /*078a*/ 	.byte	0x3f
	.zero		1


	//   ....[56]....
        /*078c*/ 	.word	0x0000fe70
        /*0790*/ 	.word	0x00000004
        /*0794*/ 	.word	0x00028c40
        /*0798*/ 	.short	0x010a
        /*079a*/ 	.byte	0x3f
	.zero		1


	//   ....[57]....
        /*079c*/ 	.word	0x00010090
        /*07a0*/ 	.word	0x00000004
        /*07a4*/ 	.word	0x00028c60
        /*07a8*/ 	.short	0x010a
        /*07aa*/ 	.byte	0x3f
	.zero		1


	//   ....[58]....
        /*07ac*/ 	.word	0x00010dc0
        /*07b0*/ 	.word	0x00000000
        /*07b4*/ 	.word	0x00028c20
        /*07b8*/ 	.short	0x010a
        /*07ba*/ 	.byte	0x3f
	.zero		1


	//   ....[59]....
        /*07bc*/ 	.word	0x00010f90
        /*07c0*/ 	.word	0x00000006
        /*07c4*/ 	.word	0x00000000
        /*07c8*/ 	.short	0x010a
        /*07ca*/ 	.byte	0x3f
	.zero		1


	//   ....[60]....
        /*07cc*/ 	.word	0x00010fe0
        /*07d0*/ 	.word	0x00000003
        /*07d4*/ 	.word	0x00000000
        /*07d8*/ 	.short	0x010a
        /*07da*/ 	.byte	0x3f
	.zero		1


	//   ....[61]....
        /*07dc*/ 	.word	0x00011040
        /*07e0*/ 	.word	0x00000012
        /*07e4*/ 	.word	0x00000000
        /*07e8*/ 	.short	0x010a
        /*07ea*/ 	.byte	0x3f
	.zero		1


	//   ....[62]....
        /*07ec*/ 	.word	0x00011070
        /*07f0*/ 	.word	0x00000003
        /*07f4*/ 	.word	0x00000000
        /*07f8*/ 	.short	0x010a
        /*07fa*/ 	.byte	0x3f
	.zero		1


	//   ....[63]....
        /*07fc*/ 	.word	0x000110e0
        /*0800*/ 	.word	0x00000003
        /*0804*/ 	.word	0x00028c50
        /*0808*/ 	.short	0x010a
        /*080a*/ 	.byte	0x3f
	.zero		1


	//   ....[64]....
        /*080c*/ 	.word	0x00011140
        /*0810*/ 	.word	0x00000003
        /*0814*/ 	.word	0x00028c50
        /*0818*/ 	.short	0x010a
        /*081a*/ 	.byte	0x3f
	.zero		1


	//   ....[65]....
        /*081c*/ 	.word	0x000111a0
        /*0820*/ 	.word	0x00000003
        /*0824*/ 	.word	0x00028c00
        /*0828*/ 	.short	0x010a
        /*082a*/ 	.byte	0x3f
	.zero		1


	//   ....[66]....
        /*082c*/ 	.word	0x000111f0
        /*0830*/ 	.word	0x00000007
        /*0834*/ 	.word	0x00028c30
        /*0838*/ 	.short	0x010a
        /*083a*/ 	.byte	0x3f
	.zero		1


	//   ....[67]....
        /*083c*/ 	.word	0x00011240
        /*0840*/ 	.word	0x00000007
        /*0844*/ 	.word	0x00028c50
        /*0848*/ 	.short	0x010a
        /*084a*/ 	.byte	0x3f
	.zero		1


	//   ....[68]....
        /*084c*/ 	.word	0x000112a0
        /*0850*/ 	.word	0x00000006
        /*0854*/ 	.word	0x00028c30
        /*0858*/ 	.short	0x010a
        /*085a*/ 	.byte	0x3f
	.zero		1


	//   ....[69]....
        /*085c*/ 	.word	0x000112f0
        /*0860*/ 	.word	0x000000aa
        /*0864*/ 	.word	0x00028c50
        /*0868*/ 	.short	0x010a
        /*086a*/ 	.byte	0x3f
	.zero		1


	//   ....[70]....
        /*086c*/ 	.word	0x00011350
        /*0870*/ 	.word	0x00000006
        /*0874*/ 	.word	0x00028c30
        /*0878*/ 	.short	0x010a
        /*087a*/ 	.byte	0x3f
	.zero		1


	//   ....[71]....
        /*087c*/ 	.word	0x000113a0
        /*0880*/ 	.word	0x000000aa
        /*0884*/ 	.word	0x00028c50
        /*0888*/ 	.short	0x010a
        /*088a*/ 	.byte	0x3f
	.zero		1


	//   ....[72]....
        /*088c*/ 	.word	0x000114f0
        /*0890*/ 	.word	0x00000003
        /*0894*/ 	.word	0x00028c40
        /*0898*/ 	.short	0x010a
        /*089a*/ 	.byte	0x3f
	.zero		1


	//   ....[73]....
        /*089c*/ 	.word	0x00011a10
        /*08a0*/ 	.word	0x00000011
        /*08a4*/ 	.word	0x00028c20
        /*08a8*/ 	.short	0x010a
        /*08aa*/ 	.byte	0x3f
	.zero		1


	//   ....[74]....
        /*08ac*/ 	.word	0x00011a60
        /*08b0*/ 	.word	0x00000000
        /*08b4*/ 	.word	0x00028c60
        /*08b8*/ 	.short	0x010a
        /*08ba*/ 	.byte	0x3f
	.zero		1


	//   ....[75]....
        /*08bc*/ 	.word	0x00011ab0
        /*08c0*/ 	.word	0x00000002
        /*08c4*/ 	.word	0x00028c40
        /*08c8*/ 	.short	0x010a
        /*08ca*/ 	.byte	0x3f
	.zero		1


	//   ....[76]....
        /*08cc*/ 	.word	0x00011b00
        /*08d0*/ 	.word	0x00000002
        /*08d4*/ 	.word	0x00028c60
        /*08d8*/ 	.short	0x010a
        /*08da*/ 	.byte	0x3f
	.zero		1


	//   ....[77]....
        /*08dc*/ 	.word	0x00011b50
        /*08e0*/ 	.word	0x00000004
        /*08e4*/ 	.word	0x00028c40
        /*08e8*/ 	.short	0x010a
        /*08ea*/ 	.byte	0x3f
	.zero		1


	//   ....[78]....
        /*08ec*/ 	.word	0x00011ba0
        /*08f0*/ 	.word	0x00000004
        /*08f4*/ 	.word	0x00028c60
        /*08f8*/ 	.short	0x010a
        /*08fa*/ 	.byte	0x3f
	.zero		1


	//   ....[79]....
        /*08fc*/ 	.word	0x00011bf0
        /*0900*/ 	.word	0x00000004
        /*0904*/ 	.word	0x00028c40
        /*0908*/ 	.short	0x010a
        /*090a*/ 	.byte	0x3f
	.zero		1


	//   ....[80]....
        /*090c*/ 	.word	0x00011c40
        /*0910*/ 	.word	0x00000004
        /*0914*/ 	.word	0x00028c60
        /*0918*/ 	.short	0x010a
        /*091a*/ 	.byte	0x3f
	.zero		1


	//   ....[81]....
        /*091c*/ 	.word	0x00011d30
        /*0920*/ 	.word	0x00000000
        /*0924*/ 	.word	0x00028c20
        /*0928*/ 	.short	0x010a
        /*092a*/ 	.byte	0x3f
	.zero		1


	//   ....[82]....
        /*092c*/ 	.word	0x00011ed0
        /*0930*/ 	.word	0x00000006
        /*0934*/ 	.word	0x00000000
        /*0938*/ 	.short	0x010a
        /*093a*/ 	.byte	0x3f
	.zero		1


	//   ....[83]....
        /*093c*/ 	.word	0x00011f20
        /*0940*/ 	.word	0x00000003
        /*0944*/ 	.word	0x00000000
        /*0948*/ 	.short	0x010a
        /*094a*/ 	.byte	0x3f
	.zero		1


	//   ....[84]....
        /*094c*/ 	.word	0x00011f70
        /*0950*/ 	.word	0x00000012
        /*0954*/ 	.word	0x00000000
        /*0958*/ 	.short	0x010a
        /*095a*/ 	.byte	0x3f
	.zero		1


	//----- nvinfo : EIATTR_NUM_MBARRIERS
	.align		4
.L_496:
        /*095c*/ 	.byte	0x03, 0x38
        /*095e*/ 	.short	0x0016


	//----- nvinfo : EIATTR_EXIT_INSTR_OFFSETS
	.align		4
        /*0960*/ 	.byte	0x04, 0x1c
        /*0962*/ 	.short	(.L_498 - .L_497)


	//   ....[0]....
.L_497:
        /*0964*/ 	.word	0x00000a10


	//   ....[1]....
        /*0968*/ 	.word	0x0000bc50


	//   ....[2]....
        /*096c*/ 	.word	0x000110c0


	//----- nvinfo : EIATTR_MAX_THREADS
	.align		4
.L_498:
        /*0970*/ 	.byte	0x04, 0x05
        /*0972*/ 	.short	(.L_500 - .L_499)
.L_499:
        /*0974*/ 	.word	0x00000180
        /*0978*/ 	.word	0x00000001
        /*097c*/ 	.word	0x00000001


	//----- nvinfo : EIATTR_CRS_STACK_SIZE
	.align		4
.L_500:
        /*0980*/ 	.byte	0x04, 0x1e
        /*0982*/ 	.short	(.L_502 - .L_501)
.L_501:
        /*0984*/ 	.word	0x00000000


	//----- nvinfo : EIATTR_CBANK_PARAM_SIZE
	.align		4
.L_502:
        /*0988*/ 	.byte	0x03, 0x19
        /*098a*/ 	.short	0x0af0


	//----- nvinfo : EIATTR_PARAM_CBANK
	.align		4
        /*098c*/ 	.byte	0x04, 0x0a
        /*098e*/ 	.short	(.L_504 - .L_503)
	.align		4
.L_503:
        /*0990*/ 	.word	index@(.nv.constant0._ZN7cutlass13device_kernelIN5flash11enable_sm90INS1_16FlashAttnFwdSm90INS1_25CollectiveMainloopFwdSm90ILi2EN4cute5tupleIJNS5_1CILi1EEES8_S8_EEENS6_IJNS7_ILi64EEESA_SA_EEELi512ENS_6half_tEfNS_4arch4Sm90ELb1ELb0ELb0ELb0ELb0ELb0ELb0ELb0ELb0ELb1ELb0ELb0EEENS1_21CollectiveEpilogueFwdINS6_IJSA_NS7_ILi512EEESA_EEES9_SC_SE_Li256ELb0ELb1ELb0ELb0EEENS1_30DynamicPersistentTileSchedulerILi256ELi128ELb0ELb1ELb1EEEEEEEEEvNT_6ParamsE)
        /*0994*/ 	.short	0x0210
        /*0996*/ 	.short	0x0af0


	//----- nvinfo : EIATTR_SW_WAR
	.align		4
.L_504:
        /*0998*/ 	.byte	0x04, 0x36
        /*099a*/ 	.short	(.L_506 - .L_505)
.L_505:
        /*099c*/ 	.word	0x00000008
.L_506:


//--------------------- .nv.info._ZN7cutlass13device_kernelIN5flash11enable_sm90INS1_16FlashAttnFwdSm90INS1_25CollectiveMainloopFwdSm90ILi2EN4cute5tupleIJNS5_1CILi1EEES8_S8_EEENS6_IJNS7_ILi64EEESA_SA_EEELi512ENS_6half_tEfNS_4arch4Sm90ELb1ELb0ELb0ELb0ELb0ELb0ELb1ELb0ELb0ELb1ELb0ELb0EEENS1_21CollectiveEpilogueFwdINS6_IJSA_NS7_ILi512EEESA_EEES9_SC_SE_Li256ELb0ELb1ELb0ELb0EEENS1_30DynamicPersistentTileSchedulerILi256ELi128ELb0ELb1ELb1EEEEEEEEEvNT_6ParamsE --------------------------
	.section	.nv.info._ZN7cutlass13device_kernelIN5flash11enable_sm90INS1_16FlashAttnFwdSm90INS1_25CollectiveMainloopFwdSm90ILi2EN4cute5tupleIJNS5_1CILi1EEES8_S8_EEENS6_IJNS7_ILi64EEESA_SA_EEELi512ENS_6half_tEfNS_4arch4Sm90ELb1ELb0ELb0ELb0ELb0ELb0ELb1ELb0ELb0ELb1ELb0ELb0EEENS1_21CollectiveEpilogueFwdINS6_IJSA_NS7_ILi512EEESA_EEES9_SC_SE_Li256ELb0ELb1ELb0ELb0EEENS1_30DynamicPersistentTileSchedulerILi256ELi128ELb0ELb1ELb1EEEEEEEEEvNT_6ParamsE,"",@"SHT_CUDA_INFO"
	.sectionflags	@""
	.align	4


	//----- nvinfo : EIATTR_CUDA_API_VERSION
	.align		4
        /*0000*/ 	.byte	0x04, 0x37
        /*0002*/ 	.short	(.L_508 - .L_507)
.L_507:
        /*0004*/ 	.word	0x00000082


	//----- nvinfo : EIATTR_KPARAM_INFO
	.align		4
.L_508:
        /*0008*/ 	.byte	0x04, 0x17
        /*000a*/ 	.short	(.L_510 - .L_509)
.L_509:
        /*000c*/ 	.word	0x00000000
        /*0010*/ 	.short	0x0000
        /*0012*/ 	.short	0x0070
        /*0014*/ 	.byte	0x00, 0xf0, 0x01, 0x2e


	//----- nvinfo : EIATTR_SPARSE_MMA_MASK
	.align		4
.L_510:
        /*0018*/ 	.byte	0x03, 0x50
        /*001a*/ 	.short	0x0000


	//----- nvinfo : EIATTR_MAXREG_COUNT
	.align		4
        /*001c*/ 	.byte	0x03, 0x1b
        /*001e*/ 	.short	0x00a8


	//----- nvinfo : EIATTR_NUM_BARRIERS
	.align		4
        /*0020*/ 	.byte	0x02, 0x4c
        /*0022*/ 	.byte	0x10
	.zero		1


	//----- nvinfo : EIATTR_EXTERNS
	.align		4
        /*0024*/ 	.byte	0x04, 0x0f
        /*0026*/ 	.short	(.L_512 - .L_511)


	//   ....[0]....
	.align		4
.L_511:
        /*0028*/ 	.word	index@(__assertfail)


	//----- nvinfo : EIATTR_ANNOTATIONS
	.align		4
.L_512:
        /*002c*/ 	.byte	0x04, 0x55
        /*002e*/ 	.short	(.L_514 - .L_513)


	//   ....[0]....
.L_513:
        /* <DEDUP_REMOVED lines=33> */


	//----- nvinfo : EIATTR_MERCURY_ISA_VERSION
	.align		4
.L_514:
        /*0230*/ 	.byte	0x03, 0x5f
        /*0232*/ 	.short	0x0101


	//----- nvinfo : EIATTR_INT_WARP_WIDE_INSTR_OFFSETS
	.align		4
        /*0234*/ 	.byte	0x04, 0x31
        /*0236*/ 	.short	(.L_516 - .L_515)


	//   ....[0]....
.L_515:
        /*0238*/ 	.word	0x00000130


	//   ....[1]....
        /*023c*/ 	.word	0x00000170


	//   ....[2]....
        /*0240*/ 	.word	0x000001e0


	//   ....[3]....
        /*0244*/ 	.word	0x000001f0


	//   ....[4]....
        /*0248*/ 	.word	0x00010190


	//   ....[5]....
        /*024c*/ 	.word	0x00010220


	//   ....[6]....
        /*0250*/ 	.word	0x00015870


	//   ....[7]....
        /*0254*/ 	.word	0x00015900


	//----- nvinfo : EIATTR_COOP_GROUP_MASK_REGIDS
	.align		4
.L_516:
        /*0258*/ 	.byte	0x04, 0x29
        /*025a*/ 	.short	(.L_518 - .L_517)


	//   ....[0]....
.L_517:
        /*025c*/ 	.word	0xffffffff


	//   ....[1]....
        /*0260*/ 	.word	0xffffffff


	//   ....[2]....
        /*0264*/ 	.word	0xffffffff


	//   ....[3]....
        /*0268*/ 	.word	0xffffffff


	//   ....[4]....
        /*026c*/ 	.word	0xffffffff


	//   ....[5]....
        /*0270*/ 	.word	0xffffffff


	//   ....[6]....
        /*0274*/ 	.word	0xffffffff


	//   ....[7]....
        /*0278*/ 	.word	0xffffffff


	//   ....[8]....
        /*027c*/ 	.word	0xffffffff


	//   ....[9]....
        /*0280*/ 	.word	0xffffffff


	//   ....[10]....
        /*0284*/ 	.word	0xffffffff


	//   ....[11]....
        /*0288*/ 	.word	0xffffffff


	//   ....[12]....
        /*028c*/ 	.word	0xffffffff


	//   ....[13]....
        /*0290*/ 	.word	0xffffffff


	//   ....[14]....
        /*0294*/ 	.word	0xffffffff


	//   ....[15]....
        /*0298*/ 	.word	0xffffffff


	//   ....[16]....
        /*029c*/ 	.word	0xffffffff


	//   ....[17]....
        /*02a0*/ 	.word	0xffffffff


	//   ....[18]....
        /*02a4*/ 	.word	0xffffffff


	//   ....[19]....
        /*02a8*/ 	.word	0xffffffff


	//   ....[20]....
        /*02ac*/ 	.word	0xffffffff


	//   ....[21]....
        /*02b0*/ 	.word	0xffffffff


	//   ....[22]....
        /*02b4*/ 	.word	0xffffffff


	//   ....[23]....
        /*02b8*/ 	.word	0xffffffff


	//   ....[24]....
        /*02bc*/ 	.word	0xffffffff


	//   ....[25]....
        /*02c0*/ 	.word	0xffffffff


	//   ....[26]....
        /*02c4*/ 	.word	0xffffffff


	//   ....[27]....
        /*02c8*/ 	.word	0xffffffff


	//   ....[28]....
        /*02cc*/ 	.word	0xffffffff


	//   ....[29]....
        /*02d0*/ 	.word	0xffffffff


	//   ....[30]....
        /*02d4*/ 	.word	0xffffffff


	//   ....[31]....
        /*02d8*/ 	.word	0xffffffff


	//   ....[32]....
        /*02dc*/ 	.word	0xffffffff


	//   ....[33]....
        /*02e0*/ 	.word	0xffffffff


	//   ....[34]....
        /*02e4*/ 	.word	0xffffffff


	//   ....[35]....
        /*02e8*/ 	.word	0xffffffff


	//   ....[36]....
        /*02ec*/ 	.word	0xffffffff


	//   ....[37]....
        /*02f0*/ 	.word	0xffffffff


	//   ....[38]....
        /*02f4*/ 	.word	0xffffffff


	//   ....[39]....
        /*02f8*/ 	.word	0xffffffff


	//   ....[40]....
        /*02fc*/ 	.word	0xffffffff


	//   ....[41]....
        /*0300*/ 	.word	0xffffffff


	//   ....[42]....
        /*0304*/ 	.word	0xffffffff


	//   ....[43]....
        /*0308*/ 	.word	0xffffffff


	//   ....[44]....
        /*030c*/ 	.word	0xffffffff


	//   ....[45]....
        /*0310*/ 	.word	0xffffffff


	//   ....[46]....
        /*0314*/ 	.word	0xffffffff


	//   ....[47]....
        /*0318*/ 	.word	0xffffffff


	//   ....[48]....
        /*031c*/ 	.word	0xffffffff


	//   ....[49]....
        /*0320*/ 	.word	0xffffffff


	//   ....[50]....
        /*0324*/ 	.word	0xffffffff


	//   ....[51]....
        /*0328*/ 	.word	0xffffffff


	//   ....[52]....
        /*032c*/ 	.word	0xffffffff


	//   ....[53]....
        /*0330*/ 	.word	0xffffffff


	//   ....[54]....
        /*0334*/ 	.word	0xffffffff


	//   ....[55]....
        /*0338*/ 	.word	0xffffffff


	//   ....[56]....
        /*033c*/ 	.word	0xffffffff


	//   ....[57]....
        /*0340*/ 	.word	0xffffffff


	//   ....[58]....
        /*0344*/ 	.word	0xffffffff


	//   ....[59]....
        /*0348*/ 	.word	0xffffffff


	//   ....[60]....
        /*034c*/ 	.word	0xffffffff


	//   ....[61]....
        /*0350*/ 	.word	0xffffffff


	//   ....[62]....
        /*0354*/ 	.word	0xffffffff


	//   ....[63]....
        /*0358*/ 	.word	0xffffffff


	//   ....[64]....
        /*035c*/ 	.word	0xffffffff


	//   ....[65]....
        /*0360*/ 	.word	0xffffffff


	//   ....[66]....
        /*0364*/ 	.word	0xffffffff


	//   ....[67]....
        /*0368*/ 	.word	0xffffffff


	//   ....[68]....
        /*036c*/ 	.word	0x0500000f


	//   ....[69]....
        /*0370*/ 	.word	0x0500000f


	//   ....[70]....
        /*0374*/ 	.word	0x0500000f


	//   ....[71]....
        /*0378*/ 	.word	0x0500000f


	//   ....[72]....
        /*037c*/ 	.word	0x0500000f


	//   ....[73]....
        /*0380*/ 	.word	0x0500000f


	//   ....[74]....
        /*0384*/ 	.word	0x0500000f


	//   ....[75]....
        /*0388*/ 	.word	0x0500000f


	//   ....[76]....
        /*038c*/ 	.word	0x0500000f


	//   ....[77]....
        /*0390*/ 	.word	0x0500000f


	//   ....[78]....
        /*0394*/ 	.word	0x0500000f


	//   ....[79]....
        /*0398*/ 	.word	0x0500000f


	//   ....[80]....
        /*039c*/ 	.word	0x0500000f


	//   ....[81]....
        /*03a0*/ 	.word	0x0500000f


	//   ....[82]....
        /*03a4*/ 	.word	0x0500000f


	//   ....[83]....
        /*03a8*/ 	.word	0x0500000f


	//   ....[84]....
        /*03ac*/ 	.word	0x0500000f


	//   ....[85]....
        /*03b0*/ 	.word	0x0500000f


	//   ....[86]....
        /*03b4*/ 	.word	0x0500000f


	//----- nvinfo : EIATTR_COOP_GROUP_INSTR_OFFSETS
	.align		4
.L_518:
        /*03b8*/ 	.byte	0x04, 0x28
        /*03ba*/ 	.short	(.L_520 - .L_519)


	//   ....[0]....
.L_519:
        /*03bc*/ 	.word	0x00000070


	//   ....[1]....
        /*03c0*/ 	.word	0x00000140


	//   ....[2]....
        /*03c4*/ 	.word	0x00000190


	//   ....[3]....
        /*03c8*/ 	.word	0x000003a0


	//   ....[4]....
        /*03cc*/ 	.word	0x00000500


	//   ....[5]....
        /*03d0*/ 	.word	0x00000620


	//   ....[6]....
        /*03d4*/ 	.word	0x00000780


	//   ....[7]....
        /*03d8*/ 	.word	0x00001940


	//   ....[8]....
        /*03dc*/ 	.word	0x00003640


	//   ....[9]....
        /*03e0*/ 	.word	0x00004680


	//   ....[10]....
        /*03e4*/ 	.word	0x000051f0


	//   ....[11]....
        /*03e8*/ 	.word	0x00005210


	//   ....[12]....
        /*03ec*/ 	.word	0x00005680


	//   ....[13]....
        /*03f0*/ 	.word	0x000057b0


	//   ....[14]....
        /*03f4*/ 	.word	0x000059e0


	//   ....[15]....
        /*03f8*/ 	.word	0x00005b00


	//   ....[16]....
        /*03fc*/ 	.word	0x00006430


	//   ....[17]....
        /*0400*/ 	.word	0x000070d0


	//   ....[18]....
        /*0404*/ 	.word	0x00007c70


	//   ....[19]....
        /*0408*/ 	.word	0x00007fd0


	//   ....[20]....
        /*040c*/ 	.word	0x00008020


	//   ....[21]....
        /*0410*/ 	.word	0x000080c0


	//   ....[22]....
        /*0414*/ 	.word	0x000084a0


	//   ....[23]....
        /*0418*/ 	.word	0x00008510


	//   ....[24]....
        /*041c*/ 	.word	0x000096a0


	//   ....[25]....
        /*0420*/ 	.word	0x0000a310


	//   ....[26]....
        /*0424*/ 	.word	0x0000afa0


	//   ....[27]....
        /*0428*/ 	.word	0x0000afd0


	//   ....[28]....
        /*042c*/ 	.word	0x0000b210


	//   ....[29]....
        /*0430*/ 	.word	0x0000b3e0


	//   ....[30]....
        /*0434*/ 	.word	0x0000c3c0


	//   ....[31]....
        /*0438*/ 	.word	0x0000c400


	//   ....[32]....
        /*043c*/ 	.word	0x0000c430


	//   ....[33]....
        /*0440*/ 	.word	0x0000c490


	//   ....[34]....
        /*0444*/ 	.word	0x0000c4b0


	//   ....[35]....
        /*0448*/ 	.word	0x0000cfd0


	//   ....[36]....
        /*044c*/ 	.word	0x0000e1f0


	//   ....[37]....
        /*0450*/ 	.word	0x0000e220


	//   ....[38]....
        /*0454*/ 	.word	0x0000e250


	//   ....[39]....
        /*0458*/ 	.word	0x0000e270


	//   ....[40]....
        /*045c*/ 	.word	0x0000e8b0


	//   ....[41]....
        /*0460*/ 	.word	0x0000e8d0


	//   ....[42]....
        /*0464*/ 	.word	0x0000eb00


	//   ....[43]....
        /*0468*/ 	.word	0x0000eb20


	//   ....[44]....
        /*046c*/ 	.word	0x0000f4a0


	//   ....[45]....
        /*0470*/ 	.word	0x0000f4c0


	//   ....[46]....
        /*0474*/ 	.word	0x0000f700


	//   ....[47]....
        /*0478*/ 	.word	0x0000f720


	//   ....[48]....
        /*047c*/ 	.word	0x0000fa00


	//   ....[49]....
        /*0480*/ 	.word	0x00010790


	//   ....[50]....
        /*0484*/ 	.word	0x000110e0


	//   ....[51]....
        /*0488*/ 	.word	0x00011110


	//   ....[52]....
        /*048c*/ 	.word	0x00011220


	//   ....[53]....
        /*0490*/ 	.word	0x00011230


	//   ....[54]....
        /*0494*/ 	.word	0x000112b0


	//   ....[55]....
        /*0498*/ 	.word	0x000112c0


	//   ....[56]....
        /*049c*/ 	.word	0x000112d0


	//   ....[57]....
        /*04a0*/ 	.word	0x000112e0


	//   ....[58]....
        /*04a4*/ 	.word	0x00011cd0


	//   ....[59]....
        /*04a8*/ 	.word	0x00011d10


	//   ....[60]....
        /*04ac*/ 	.word	0x00011d90


	//   ....[61]....
        /*04b0*/ 	.word	0x00011e60


	//   ....[62]....
        /*04b4*/ 	.word	0x00012030


	//   ....[63]....
        /*04b8*/ 	.word	0x00012040


	//   ....[64]....
        /*04bc*/ 	.word	0x00012190


	//   ....[65]....
        /*04c0*/ 	.word	0x000121a0


	//   ....[66]....
        /*04c4*/ 	.word	0x00015a50


	//   ....[67]....
        /*04c8*/ 	.word	0x00015c40


	//   ....[68]....
        /*04cc*/ 	.word	0x000161a0


	//   ....[69]....
        /*04d0*/ 	.word	0x00016300


	//   ....[70]....
        /*04d4*/ 	.word	0x00016380


	//   ....[71]....
        /*04d8*/ 	.word	0x00016440


	//   ....[72]....
        /*04dc*/ 	.word	0x00016530


	//   ....[73]....
        /*04e0*/ 	.word	0x00016590


	//   ....[74]....
        /*04e4*/ 	.word	0x00016680


	//   ....[75]....
        /*04e8*/ 	.word	0x000166e0


	//   ....[76]....
        /*04ec*/ 	.word	0x00016780


	//   ....[77]....
        /*04f0*/ 	.word	0x00016860


	//   ....[78]....
        /*04f4*/ 	.word	0x00016910


	//   ....[79]....
        /*04f8*/ 	.word	0x00016bf0


	//   ....[80]....
        /*04fc*/ 	.word	0x00016c40


	//   ....[81]....
        /*0500*/ 	.word	0x00016da0


	//   ....[82]....
        /*0504*/ 	.word	0x00016ef0


	//   ....[83]....
        /*0508*/ 	.word	0x000170c0


	//   ....[84]....
        /*050c*/ 	.word	0x00017110


	//   ....[85]....
        /*0510*/ 	.word	0x00017430


	//   ....[86]....
        /*0514*/ 	.word	0x00017550


	//----- nvinfo : EIATTR_REG_RECONFIG
	.align		4
.L_520:
        /*0518*/ 	.byte	0x01, 0x54
	.zero		2


	//----- nvinfo : EIATTR_SYSCALL_OFFSETS
	.align		4
        /*051c*/ 	.byte	0x04, 0x46
        /*051e*/ 	.short	(.L_522 - .L_521)


	//   ....[0]....
.L_521:
        /*0520*/ 	.word	0x000037f0


	//   ....[1]....
        /*0524*/ 	.word	0x00010390


	//   ....[2]....
        /*0528*/ 	.word	0x000104e0


	//   ....[3]....
        /*052c*/ 	.word	0x000105d0


	//   ....[4]....
        /*0530*/ 	.word	0x00010d30


	//   ....[5]....
        /*0534*/ 	.word	0x00011630


	//----- nvinfo : EIATTR_MBARRIER_INSTR_OFFSETS
	.align		4
.L_522:
        /*0538*/ 	.byte	0x04, 0x39
        /*053a*/ 	.short	(.L_524 - .L_523)


	//   ....[0]....
.L_523:
        /*053c*/ 	.word	0x00000280
        /*0540*/ 	.word	0x000000ff
        /*0544*/ 	.word	0x00038800
        /*0548*/ 	.short	0x0100
        /*054a*/ 	.byte	0x08
	.zero		1


	//   ....[1]....
        /*054c*/ 	.word	0x00000290
        /*0550*/ 	.word	0x000000ff
        /*0554*/ 	.word	0x00038810
        /*0558*/ 	.short	0x0100
        /*055a*/ 	.byte	0x08
	.zero		1


	//   ....[2]....
        /*055c*/ 	.word	0x000002a0
        /*0560*/ 	.word	0x000000ff
        /*0564*/ 	.word	0x00038820
        /*0568*/ 	.short	0x0100
        /*056a*/ 	.byte	0x08
	.zero		1


	//   ....[3]....
        /*056c*/ 	.word	0x00000350
        /*0570*/ 	.word	0x000000ff
        /*0574*/ 	.word	0x00038830
        /*0578*/ 	.short	0x0100
        /*057a*/ 	.byte	0x06
	.zero		1


	//   ....[4]....
        /*057c*/ 	.word	0x00000360
        /*0580*/ 	.word	0x000000ff
        /*0584*/ 	.word	0x00038840
        /*0588*/ 	.short	0x0100
        /*058a*/ 	.byte	0x06
	.zero		1


	//   ....[5]....
        /*058c*/ 	.word	0x00000370
        /*0590*/ 	.word	0x000000ff
        /*0594*/ 	.word	0x00038838
        /*0598*/ 	.short	0x0100
        /*059a*/ 	.byte	0x06
	.zero		1


	//   ....[6]....
        /*059c*/ 	.word	0x00000380
        /*05a0*/ 	.word	0x000000ff
        /*05a4*/ 	.word	0x00038848
        /*05a8*/ 	.short	0x0100
        /*05aa*/ 	.byte	0x06
	.zero		1


	//   ....[7]....
        /*05ac*/ 	.word	0x000004b0
        /*05b0*/ 	.word	0x000000ff
        /*05b4*/ 	.word	0x00038850
        /*05b8*/ 	.short	0x0100
        /*05ba*/ 	.byte	0x08
	.zero		1


	//   ....[8]....
        /*05bc*/ 	.word	0x000004c0
        /*05c0*/ 	.word	0x000000ff
        /*05c4*/ 	.word	0x00038860
        /*05c8*/ 	.short	0x0100
        /*05ca*/ 	.byte	0x08
	.zero		1


	//   ....[9]....
        /*05cc*/ 	.word	0x000004d0
        /*05d0*/ 	.word	0x000000ff
        /*05d4*/ 	.word	0x00038858
        /*05d8*/ 	.short	0x0100
        /*05da*/ 	.byte	0x08
	.zero		1


	//   ....[10]....
        /*05dc*/ 	.word	0x000004e0
        /*05e0*/ 	.word	0x000000ff
        /*05e4*/ 	.word	0x00038868
        /*05e8*/ 	.short	0x0100
        /*05ea*/ 	.byte	0x08
	.zero		1


	//   ....[11]....
        /*05ec*/ 	.word	0x000005d0
        /*05f0*/ 	.word	0x000000ff
        /*05f4*/ 	.word	0x00038870
        /*05f8*/ 	.short	0x0100
        /*05fa*/ 	.byte	0x06
	.zero		1


	//   ....[12]....
        /*05fc*/ 	.word	0x000005e0
        /*0600*/ 	.word	0x000000ff
        /*0604*/ 	.word	0x00038880
        /*0608*/ 	.short	0x0100
        /*060a*/ 	.byte	0x06
	.zero		1


	//   ....[13]....
        /*060c*/ 	.word	0x000005f0
        /*0610*/ 	.word	0x000000ff
        /*0614*/ 	.word	0x00038878
        /*0618*/ 	.short	0x0100
        /*061a*/ 	.byte	0x06
	.zero		1


	//   ....[14]....
        /*061c*/ 	.word	0x00000600
        /*0620*/ 	.word	0x000000ff
        /*0624*/ 	.word	0x00038888
        /*0628*/ 	.short	0x0100
        /*062a*/ 	.byte	0x06
	.zero		1


	//   ....[15]....
        /*062c*/ 	.word	0x00000730
        /*0630*/ 	.word	0x000000ff
        /*0634*/ 	.word	0x00038890
        /*0638*/ 	.short	0x0100
        /*063a*/ 	.byte	0x08
	.zero		1


	//   ....[16]....
        /*063c*/ 	.word	0x00000740
        /*0640*/ 	.word	0x000000ff
        /*0644*/ 	.word	0x000388a0
        /*0648*/ 	.short	0x0100
        /*064a*/ 	.byte	0x08
	.zero		1


	//   ....[17]....
        /*064c*/ 	.word	0x00000750
        /*0650*/ 	.word	0x000000ff
        /*0654*/ 	.word	0x00038898
        /*0658*/ 	.short	0x0100
        /*065a*/ 	.byte	0x08
	.zero		1


	//   ....[18]....
        /*065c*/ 	.word	0x00000760
        /*0660*/ 	.word	0x000000ff
        /*0664*/ 	.word	0x000388a8
        /*0668*/ 	.short	0x0100
        /*066a*/ 	.byte	0x08
	.zero		1


	//   ....[19]....
        /*066c*/ 	.word	0x00000890
        /*0670*/ 	.word	0x000000ff
        /*0674*/ 	.word	0x000388b0
        /*0678*/ 	.short	0x0100
        /*067a*/ 	.byte	0x08
	.zero		1


	//   ....[20]....
        /*067c*/ 	.word	0x000008a0
        /*0680*/ 	.word	0x000000ff
        /*0684*/ 	.word	0x000388c0
        /*0688*/ 	.short	0x0100
        /*068a*/ 	.byte	0x08
	.zero		1


	//   ....[21]....
        /*068c*/ 	.word	0x000008b0
        /*0690*/ 	.word	0x000000ff
        /*0694*/ 	.word	0x000388b8
        /*0698*/ 	.short	0x0100
        /*069a*/ 	.byte	0x08
	.zero		1


	//   ....[22]....
        /*069c*/ 	.word	0x000008c0
        /*06a0*/ 	.word	0x000000ff
        /*06a4*/ 	.word	0x000388c8
        /*06a8*/ 	.short	0x0100
        /*06aa*/ 	.byte	0x08
	.zero		1


	//   ....[23]....
        /*06ac*/ 	.word	0x00001cf0
        /*06b0*/ 	.word	0x00000000
        /*06b4*/ 	.word	0x00000000
        /*06b8*/ 	.short	0x0101
        /*06ba*/ 	.byte	0x3f
	.zero		1


	//   ....[24]....
        /*06bc*/ 	.word	0x000027c0
        /*06c0*/ 	.word	0x00000000
        /*06c4*/ 	.word	0x00000000
        /*06c8*/ 	.short	0x0101
        /*06ca*/ 	.byte	0x3f
	.zero		1


	//   ....[25]....
        /*06cc*/ 	.word	0x00003870
        /*06d0*/ 	.word	0x00000011
        /*06d4*/ 	.word	0x00038800
        /*06d8*/ 	.short	0x010a
        /*06da*/ 	.byte	0x3f
	.zero		1


	//   ....[26]....
        /*06dc*/ 	.word	0x000038d0
        /*06e0*/ 	.word	0x00000006
        /*06e4*/ 	.word	0x00038830
        /*06e8*/ 	.short	0x010a
        /*06ea*/ 	.byte	0x3f
	.zero		1


	//   ....[27]....
        /*06ec*/ 	.word	0x00003940
        /*06f0*/ 	.word	0x00000006
        /*06f4*/ 	.word	0x00038830
        /*06f8*/ 	.short	0x010a
        /*06fa*/ 	.byte	0x3f
	.zero		1


	//   ....[28]....
        /*06fc*/ 	.word	0x00003bc0
        /*0700*/ 	.word	0x00000011
        /*0704*/ 	.word	0x00038810
        /*0708*/ 	.short	0x010a
        /*070a*/ 	.byte	0x3f
	.zero		1


	//   ....[29]....
        /*070c*/ 	.word	0x00003c00
        /*0710*/ 	.word	0x00000006
        /*0714*/ 	.word	0x00038850
        /*0718*/ 	.short	0x010a
        /*071a*/ 	.byte	0x3f
	.zero		1


	//   ....[30]....
        /*071c*/ 	.word	0x00003cd0
        /*0720*/ 	.word	0x00000006
        /*0724*/ 	.word	0x00038850
        /*0728*/ 	.short	0x010a
        /*072a*/ 	.byte	0x3f
	.zero		1


	//   ....[31]....
        /*072c*/ 	.word	0x00005d30
        /*0730*/ 	.word	0x00000018
        /*0734*/ 	.word	0x00000000
        /*0738*/ 	.short	0x0101
        /*073a*/ 	.byte	0x3f
	.zero		1


	//   ....[32]....
        /*073c*/ 	.word	0x00006450
        /*0740*/ 	.word	0x00000006
        /*0744*/ 	.word	0x00000000
        /*0748*/ 	.short	0x0101
        /*074a*/ 	.byte	0x3f
	.zero		1


	//   ....[33]....
        /*074c*/ 	.word	0x00006570
        /*0750*/ 	.word	0x00000009
        /*0754*/ 	.word	0x00038830
        /*0758*/ 	.short	0x010a
        /*075a*/ 	.byte	0x3f
	.zero		1


	//   ....[34]....
        /*075c*/ 	.word	0x000065c0
        /*0760*/ 	.word	0x00000009
        /*0764*/ 	.word	0x00038830
        /*0768*/ 	.short	0x010a
        /*076a*/ 	.byte	0x3f
	.zero		1


	//   ....[35]....
        /*076c*/ 	.word	0x00006760
        /*0770*/ 	.word	0x00000009
        /*0774*/ 	.word	0x00038850
        /*0778*/ 	.short	0x010a
        /*077a*/ 	.byte	0x3f
	.zero		1


	//   ....[36]....
        /*077c*/ 	.word	0x000067a0
        /*0780*/ 	.word	0x00000009
        /*0784*/ 	.word	0x00038850
        /*0788*/ 	.short	0x010a
        /*078a*/ 	.byte	0x3f
	.zero		1


	//   ....[37]....
        /*078c*/ 	.word	0x00008760
        /*0790*/ 	.word	0x00000098
        /*0794*/ 	.word	0x00000000
        /*0798*/ 	.short	0x0101
        /*079a*/ 	.byte	0x3f
	.zero		1


	//   ....[38]....
        /*079c*/ 	.word	0x000096c0
        /*07a0*/ 	.word	0x00000009
        /*07a4*/ 	.word	0x00000000
        /*07a8*/ 	.short	0x0101
        /*07aa*/ 	.byte	0x3f
	.zero		1


	//   ....[39]....
        /*07ac*/ 	.word	0x000097d0
        /*07b0*/ 	.word	0x00000009
        /*07b4*/ 	.word	0x00038830
        /*07b8*/ 	.short	0x010a
        /*07ba*/ 	.byte	0x3f
	.zero		1


	//   ....[40]....
        /*07bc*/ 	.word	0x00009820
        /*07c0*/ 	.word	0x00000009
        /*07c4*/ 	.word	0x00038830
        /*07c8*/ 	.short	0x010a
        /*07ca*/ 	.byte	0x3f
	.zero		1


	//   ....[41]....
        /*07cc*/ 	.word	0x000099a0
        /*07d0*/ 	.word	0x00000009
        /*07d4*/ 	.word	0x00038850
        /*07d8*/ 	.short	0x010a
        /*07da*/ 	.byte	0x3f
	.zero		1


	//   ....[42]....
        /*07dc*/ 	.word	0x000099e0
        /*07e0*/ 	.word	0x00000009
        /*07e4*/ 	.word	0x00038850
        /*07e8*/ 	.short	0x010a
        /*07ea*/ 	.byte	0x3f
	.zero		1


	//   ....[43]....
        /*07ec*/ 	.word	0x0000b780
        /*07f0*/ 	.word	0x00000099
        /*07f4*/ 	.word	0x00000000
        /*07f8*/ 	.short	0x0101
        /*07fa*/ 	.byte	0x3f
	.zero		1


	//   ....[44]....
        /*07fc*/ 	.word	0x0000c3e0
        /*0800*/ 	.word	0x00000009
        /*0804*/ 	.word	0x00000000
        /*0808*/ 	.short	0x0101
        /*080a*/ 	.byte	0x3f
	.zero		1


	//   ....[45]....
        /*080c*/ 	.word	0x0000e8a0
        /*0810*/ 	.word	0x00000000
        /*0814*/ 	.word	0x00000000
        /*0818*/ 	.short	0x0101
        /*081a*/ 	.byte	0x3f
	.zero		1


	//   ....[46]....
        /*081c*/ 	.word	0x000109c0
        /*0820*/ 	.word	0x00000000
        /*0824*/ 	.word	0x00038840
        /*0828*/ 	.short	0x010a
        /*082a*/ 	.byte	0x3f
	.zero		1


	//   ....[47]....
        /*082c*/ 	.word	0x00011400
        /*0830*/ 	.word	0x00000011
        /*0834*/ 	.word	0x00038800
        /*0838*/ 	.short	0x0107
        /*083a*/ 	.byte	0x3f
	.zero		1


	//   ....[48]....
        /*083c*/ 	.word	0x000114a0
        /*0840*/ 	.word	0x00000011
        /*0844*/ 	.word	0x00038800
        /*0848*/ 	.short	0x0101
        /*084a*/ 	.byte	0x3f
	.zero		1


	//   ....[49]....
        /*084c*/ 	.word	0x000123c0
        /*0850*/ 	.word	0x00000011
        /*0854*/ 	.word	0x00038810
        /*0858*/ 	.short	0x0107
        /*085a*/ 	.byte	0x3f
	.zero		1


	//   ....[50]....
        /*085c*/ 	.word	0x000124c0
        /*0860*/ 	.word	0x00000011
        /*0864*/ 	.word	0x00038810
        /*0868*/ 	.short	0x0101
        /*086a*/ 	.byte	0x3f
	.zero		1


	//   ....[51]....
        /*086c*/ 	.word	0x000124e0
        /*0870*/ 	.word	0x00000011
        /*0874*/ 	.word	0x00038820
        /*0878*/ 	.short	0x010a
        /*087a*/ 	.byte	0x3f
	.zero		1


	//   ....[52]....
        /*087c*/ 	.word	0x000125b0
        /*0880*/ 	.word	0x00000000
        /*0884*/ 	.word	0x00038860
        /*0888*/ 	.short	0x010a
        /*088a*/ 	.byte	0x3f
	.zero		1


	//   ....[53]....
        /*088c*/ 	.word	0x00013180
        /*0890*/ 	.word	0x00000003
        /*0894*/ 	.word	0x00038840
        /*0898*/ 	.short	0x010a
        /*089a*/ 	.byte	0x3f
	.zero		1


	//   ....[54]....
        /*089c*/ 	.word	0x000133a0
        /*08a0*/ 	.word	0x00000003
        /*08a4*/ 	.word	0x00038860
        /*08a8*/ 	.short	0x010a
        /*08aa*/ 	.byte	0x3f
	.zero		1


	//   ....[55]....
        /*08ac*/ 	.word	0x00013f30
        /*08b0*/ 	.word	0x00000004
        /*08b4*/ 	.word	0x00038840
        /*08b8*/ 	.short	0x010a
        /*08ba*/ 	.byte	0x3f
	.zero		1


	//   ....[56]....
        /*08bc*/ 	.word	0x00014150
        /*08c0*/ 	.word	0x00000004
        /*08c4*/ 	.word	0x00038860
        /*08c8*/ 	.short	0x010a
        /*08ca*/ 	.byte	0x3f
	.zero		1


	//   ....[57]....
        /*08cc*/ 	.word	0x00014c80
        /*08d0*/ 	.word	0x00000004
        /*08d4*/ 	.word	0x00038840
        /*08d8*/ 	.short	0x010a
        /*08da*/ 	.byte	0x3f
	.zero		1


	//   ....[58]....
        /*08dc*/ 	.word	0x00014ea0
        /*08e0*/ 	.word	0x00000004
        /*08e4*/ 	.word	0x00038860
        /*08e8*/ 	.short	0x010a
        /*08ea*/ 	.byte	0x3f
	.zero		1


	//   ....[59]....
        /*08ec*/ 	.word	0x00015bc0
        /*08f0*/ 	.word	0x00000000
        /*08f4*/ 	.word	0x00038820
        /*08f8*/ 	.short	0x010a
        /*08fa*/ 	.byte	0x3f
	.zero		1


	//   ....[60]....
        /*08fc*/ 	.word	0x00015db0
        /*0900*/ 	.word	0x00000006
        /*0904*/ 	.word	0x00000000
        /*0908*/ 	.short	0x010a
        /*090a*/ 	.byte	0x3f
	.zero		1


	//   ....[61]....
        /*090c*/ 	.word	0x00015de0
        /*0910*/ 	.word	0x00000007
        /*0914*/ 	.word	0x00000000
        /*0918*/ 	.short	0x010a
        /*091a*/ 	.byte	0x3f
	.zero		1


	//   ....[62]....
        /*091c*/ 	.word	0x00015e40
        /*0920*/ 	.word	0x00000004
        /*0924*/ 	.word	0x00000000
        /*0928*/ 	.short	0x010a
        /*092a*/ 	.byte	0x3f
	.zero		1


	//   ....[63]....
        /*092c*/ 	.word	0x00015e70
        /*0930*/ 	.word	0x00000003
        /*0934*/ 	.word	0x00000000
        /*0938*/ 	.short	0x010a
        /*093a*/ 	.byte	0x3f
	.zero		1


	//   ....[64]....
        /*093c*/ 	.word	0x00015ed0
        /*0940*/ 	.word	0x00000011
        /*0944*/ 	.word	0x00038800
        /*0948*/ 	.short	0x010a
        /*094a*/ 	.byte	0x3f
	.zero		1


	//   ....[65]....
        /*094c*/ 	.word	0x00015f20
        /*0950*/ 	.word	0x00000006
        /*0954*/ 	.word	0x00038830
        /*0958*/ 	.short	0x010a
        /*095a*/ 	.byte	0x3f
	.zero		1


	//   ....[66]....
        /*095c*/ 	.word	0x00015f70
        /*0960*/ 	.word	0x00000011
        /*0964*/ 	.word	0x00038810
        /*0968*/ 	.short	0x010a
        /*096a*/ 	.byte	0x3f
	.zero		1


	//   ....[67]....
        /*096c*/ 	.word	0x00015fc0
        /*0970*/ 	.word	0x00000006
        /*0974*/ 	.word	0x00038850
        /*0978*/ 	.short	0x010a
        /*097a*/ 	.byte	0x3f
	.zero		1


	//   ....[68]....
        /*097c*/ 	.word	0x00016010
        /*0980*/ 	.word	0x00000009
        /*0984*/ 	.word	0x00038830
        /*0988*/ 	.short	0x010a
        /*098a*/ 	.byte	0x3f
	.zero		1


	//   ....[69]....
        /*098c*/ 	.word	0x00016060
        /*0990*/ 	.word	0x00000009
        /*0994*/ 	.word	0x00038850
        /*0998*/ 	.short	0x010a
        /*099a*/ 	.byte	0x3f
	.zero		1


	//   ....[70]....
        /*099c*/ 	.word	0x000160b0
        /*09a0*/ 	.word	0x00000009
        /*09a4*/ 	.word	0x00038830
        /*09a8*/ 	.short	0x010a
        /*09aa*/ 	.byte	0x3f
	.zero		1


	//   ....[71]....
        /*09ac*/ 	.word	0x00016100
        /*09b0*/ 	.word	0x00000009
        /*09b4*/ 	.word	0x00038850
        /*09b8*/ 	.short	0x010a
        /*09ba*/ 	.byte	0x3f
	.zero		1


	//   ....[72]....
        /*09bc*/ 	.word	0x00016250
        /*09c0*/ 	.word	0x00000000
        /*09c4*/ 	.word	0x00038840
        /*09c8*/ 	.short	0x010a
        /*09ca*/ 	.byte	0x3f
	.zero		1


	//   ....[73]....
        /*09cc*/ 	.word	0x00017150
        /*09d0*/ 	.word	0x00000011
        /*09d4*/ 	.word	0x00038820
        /*09d8*/ 	.short	0x010a
        /*09da*/ 	.byte	0x3f
	.zero		1


	//   ....[74]....
        /*09dc*/ 	.word	0x000171a0
        /*09e0*/ 	.word	0x00000000
        /*09e4*/ 	.word	0x00038860
        /*09e8*/ 	.short	0x010a
        /*09ea*/ 	.byte	0x3f
	.zero		1


	//   ....[75]....
        /*09ec*/ 	.word	0x000171f0
        /*09f0*/ 	.word	0x00000003
        /*09f4*/ 	.word	0x00038840
        /*09f8*/ 	.short	0x010a
        /*09fa*/ 	.byte	0x3f
	.zero		1


	//   ....[76]....
        /*09fc*/ 	.word	0x00017240
        /*0a00*/ 	.word	0x00000003
        /*0a04*/ 	.word	0x00038860
        /*0a08*/ 	.short	0x010a
        /*0a0a*/ 	.byte	0x3f
	.zero		1


	//   ....[77]....
        /*0a0c*/ 	.word	0x00017290
        /*0a10*/ 	.word	0x00000004
        /*0a14*/ 	.word	0x00038840
        /*0a18*/ 	.short	0x010a
        /*0a1a*/ 	.byte	0x3f
	.zero		1


	//   ....[78]....
        /*0a1c*/ 	.word	0x000172e0
        /*0a20*/ 	.word	0x00000004
        /*0a24*/ 	.word	0x00038860
        /*0a28*/ 	.short	0x010a
        /*0a2a*/ 	.byte	0x3f
	.zero		1


	//   ....[79]....
        /*0a2c*/ 	.word	0x00017330
        /*0a30*/ 	.word	0x00000004
        /*0a34*/ 	.word	0x00038840
        /*0a38*/ 	.short	0x010a
        /*0a3a*/ 	.byte	0x3f
	.zero		1


	//   ....[80]....
        /*0a3c*/ 	.word	0x00017380
        /*0a40*/ 	.word	0x00000004
        /*0a44*/ 	.word	0x00038860
        /*0a48*/ 	.short	0x010a
        /*0a4a*/ 	.byte	0x3f
	.zero		1


	//   ....[81]....
        /*0a4c*/ 	.word	0x00017470
        /*0a50*/ 	.word	0x00000000
        /*0a54*/ 	.word	0x00038820
        /*0a58*/ 	.short	0x010a
        /*0a5a*/ 	.byte	0x3f
	.zero		1


	//   ....[82]....
        /*0a5c*/ 	.word	0x00017610
        /*0a60*/ 	.word	0x00000006
        /*0a64*/ 	.word	0x00000000
        /*0a68*/ 	.short	0x010a
        /*0a6a*/ 	.byte	0x3f
	.zero		1


	//   ....[83]....
        /*0a6c*/ 	.word	0x00017660
        /*0a70*/ 	.word	0x00000007
        /*0a74*/ 	.word	0x00000000
        /*0a78*/ 	.short	0x010a
        /*0a7a*/ 	.byte	0x3f
	.zero		1


	//   ....[84]....
        /*0a7c*/ 	.word	0x000176b0
        /*0a80*/ 	.word	0x00000004
        /*0a84*/ 	.word	0x00000000
        /*0a88*/ 	.short	0x010a
        /*0a8a*/ 	.byte	0x3f
	.zero		1


	//----- nvinfo : EIATTR_NUM_MBARRIERS
	.align		4
.L_524:
        /*0a8c*/ 	.byte	0x03, 0x38
        /*0a8e*/ 	.short	0x0017


	//----- nvinfo : EIATTR_EXIT_INSTR_OFFSETS
	.align		4
        /*0a90*/ 	.byte	0x04, 0x1c
        /*0a92*/ 	.short	(.L_526 - .L_525)


	//   ....[0]....
.L_525:
        /*0a94*/ 	.word	0x00000a30


	//   ....[1]....
        /*0a98*/ 	.word	0x0000f980


	//   ....[2]....
        /*0a9c*/ 	.word	0x00015ec0


	//----- nvinfo : EIATTR_MAX_THREADS
	.align		4
.L_526:
        /*0aa0*/ 	.byte	0x04, 0x05
        /*0aa2*/ 	.short	(.L_528 - .L_527)
.L_527:
        /*0aa4*/ 	.word	0x00000180
        /*0aa8*/ 	.word	0x00000001
        /*0aac*/ 	.word	0x00000001


	//----- nvinfo : EIATTR_CRS_STACK_SIZE
	.align		4
.L_528:
        /*0ab0*/ 	.byte	0x04, 0x1e
        /*0ab2*/ 	.short	(.L_530 - .L_529)
.L_529:
        /*0ab4*/ 	.word	0x00000000


	//----- nvinfo : EIATTR_CBANK_PARAM_SIZE
	.align		4
.L_530:
        /*0ab8*/ 	.byte	0x03, 0x19
        /*0aba*/ 	.short	0x0bf0


	//----- nvinfo : EIATTR_PARAM_CBANK
	.align		4
        /*0abc*/ 	.byte	0x04, 0x0a
        /*0abe*/ 	.short	(.L_532 - .L_531)
	.align		4
.L_531:
        /*0ac0*/ 	.word	index@(.nv.constant0._ZN7cutlass13device_kernelIN5flash11enable_sm90INS1_16FlashAttnFwdSm90INS1_25CollectiveMainloopFwdSm90ILi2EN4cute5tupleIJNS5_1CILi1EEES8_S8_EEENS6_IJNS7_ILi64EEESA_SA_EEELi512ENS_6half_tEfNS_4arch4Sm90ELb1ELb0ELb0ELb0ELb0ELb0ELb1ELb0ELb0ELb1ELb0ELb0EEENS1_21CollectiveEpilogueFwdINS6_IJSA_NS7_ILi512EEESA_EEES9_SC_SE_Li256ELb0ELb1ELb0ELb0EEENS1_30DynamicPersistentTileSchedulerILi256ELi128ELb0ELb1ELb1EEEEEEEEEvNT_6ParamsE)
        /*0ac4*/ 	.short	0x0210
        /*0ac6*/ 	.short	0x0bf0


	//----- nvinfo : EIATTR_SW_WAR
	.align		4
.L_532:
        /*0ac8*/ 	.byte	0x04, 0x36
        /*0aca*/ 	.short	(.L_534 - .L_533)
.L_533:
        /*0acc*/ 	.word	0x00000008
.L_534:


//--------------------- .nv.info._ZN7cutlass13device_kernelIN5flash11enable_sm90INS1_16FlashAttnFwdSm90INS1_25CollectiveMainloopFwdSm90ILi2EN4cute5tupleIJNS5_1CILi1EEES8_S8_EEENS6_IJNS7_ILi64EEESA_SA_EEELi512ENS_6half_tEfNS_4arch4Sm90ELb1ELb0ELb0ELb1ELb0ELb0ELb0ELb0ELb0ELb1ELb0ELb0EEENS1_21CollectiveEpilogueFwdINS6_IJSA_NS7_ILi512EEESA_EEES9_SC_SE_Li256ELb1ELb1ELb0ELb0EEENS1_36VarlenDynamicPersistentTileSchedulerILi64ELi64ELi256ELi128ELb0ELb1ELb1ELb1ELb1ELb1EEEEEEEEEvNT_6ParamsE --------------------------
	.section	.nv.info._ZN7cutlass13device_kernelIN5flash11enable_sm90INS1_16FlashAttnFwdSm90INS1_25CollectiveMainloopFwdSm90ILi2EN4cute5tupleIJNS5_1CILi1EEES8_S8_EEENS6_IJNS7_ILi64EEESA_SA_EEELi512ENS_6half_tEfNS_4arch4Sm90ELb1ELb0ELb0ELb1ELb0ELb0ELb0ELb0ELb0ELb1ELb0ELb0EEENS1_21CollectiveEpilogueFwdINS6_IJSA_NS7_ILi512EEESA_EEES9_SC_SE_Li256ELb1ELb1ELb0ELb0EEENS1_36VarlenDynamicPersistentTileSchedulerILi64ELi64ELi256ELi128ELb0ELb1ELb1ELb1ELb1ELb1EEEEEEEEEvNT_6ParamsE,"",@"SHT_CUDA_INFO"
	.sectionflags	@""
	.align	4


	//----- nvinfo : EIATTR_CUDA_API_VERSION
	.align		4
        /*0000*/ 	.byte	0x04, 0x37
        /*0002*/ 	.short	(.L_536 - .L_535)
.L_535:
        /*0004*/ 	.word	0x00000082


	//----- nvinfo : EIATTR_KPARAM_INFO
	.align		4
.L_536:
        /*0008*/ 	.byte	0x04, 0x17
        /*000a*/ 	.short	(.L_538 - .L_537)
.L_537:
        /*000c*/ 	.word	0x00000000
        /*0010*/ 	.short	0x0000
        /*0012*/ 	.short	0x0070
        /*0014*/ 	.byte	0x00, 0xf0, 0x01, 0x2a


	//----- nvinfo : EIATTR_SPARSE_MMA_MASK
	.align		4
.L_538:
        /*0018*/ 	.byte	0x03, 0x50
        /*001a*/ 	.short	0x0000


	//----- nvinfo : EIATTR_MAXREG_COUNT
	.align		4
        /*001c*/ 	.byte	0x03, 0x1b
        /*001e*/ 	.short	0x00a8


	//----- nvinfo : EIATTR_NUM_BARRIERS
	.align		4
        /*0020*/ 	.byte	0x02, 0x4c
        /*0022*/ 	.byte	0x10
	.zero		1


	//----- nvinfo : EIATTR_EXTERNS
	.align		4
        /*0024*/ 	.byte	0x04, 0x0f
        /*0026*/ 	.short	(.L_540 - .L_539)


	//   ....[0]....
	.align		4
.L_539:
        /*0028*/ 	.word	index@(__assertfail)


	//----- nvinfo : EIATTR_ANNOTATIONS
	.align		4
.L_540:
        /*002c*/ 	.byte	0x04, 0x55
        /*002e*/ 	.short	(.L_542 - .L_541)


	//   ....[0]....
.L_541:
        /* <DEDUP_REMOVED lines=79> */


	//----- nvinfo : EIATTR_MERCURY_ISA_VERSION
	.align		4
.L_542:
        /*0508*/ 	.byte	0x03, 0x5f
        /*050a*/ 	.short	0x0101


	//----- nvinfo : EIATTR_UNUSED_LOAD_BYTE_OFFSET
	.align		4
        /*050c*/ 	.byte	0x04, 0x44
        /*050e*/ 	.short	(.L_544 - .L_543)


	//   ....[0]....
.L_543:
        /*0510*/ 	.word	0x00000a20
        /*0514*/ 	.word	0x0000fff0


	//   ....[1]....
        /*0518*/ 	.word	0x00009300
        /*051c*/ 	.word	0x0000fff0


	//----- nvinfo : EIATTR_INT_WARP_WIDE_INSTR_OFFSETS
	.align		4
.L_544:
        /*0520*/ 	.byte	0x04, 0x31
        /*0522*/ 	.short	(.L_546 - .L_545)


	//   ....[0]....
.L_545:
        /*0524*/ 	.word	0x00000130


	//   ....[1]....
        /*0528*/ 	.word	0x00000170


	//   ....[2]....
        /*052c*/ 	.word	0x000001e0


	//   ....[3]....
        /*0530*/ 	.word	0x0000d5a0


	//   ....[4]....
        /*0534*/ 	.word	0x0000d630


	//   ....[5]....
        /*0538*/ 	.word	0x000122e0


	//   ....[6]....
        /*053c*/ 	.word	0x00012370


	//----- nvinfo : EIATTR_COOP_GROUP_MASK_REGIDS
	.align		4
.L_546:
        /*0540*/ 	.byte	0x04, 0x29
        /*0542*/ 	.short	(.L_548 - .L_547)


	//   ....[0]....
.L_547:
        /*0544*/ 	.word	0xffffffff


	//   ....[1]....
        /*0548*/ 	.word	0xffffffff


	//   ....[2]....
        /*054c*/ 	.word	0xffffffff


	//   ....[3]....
        /*0550*/ 	.word	0xffffffff


	//   ....[4]....
        /*0554*/ 	.word	0xffffffff


	//   ....[5]....
        /*0558*/ 	.word	0xffffffff


	//   ....[6]....
        /*055c*/ 	.word	0xffffffff


	//   ....[7]....
        /*0560*/ 	.word	0xffffffff


	//   ....[8]....
        /*0564*/ 	.word	0xffffffff


	//   ....[9]....
        /*0568*/ 	.word	0xffffffff


	//   ....[10]....
        /*056c*/ 	.word	0xffffffff


	//   ....[11]....
        /*0570*/ 	.word	0xffffffff


	//   ....[12]....
        /*0574*/ 	.word	0xffffffff


	//   ....[13]....
        /*0578*/ 	.word	0xffffffff


	//   ....[14]....
        /*057c*/ 	.word	0xffffffff


	//   ....[15]....
        /*0580*/ 	.word	0xffffffff


	//   ....[16]....
        /*0584*/ 	.word	0xffffffff


	//   ....[17]....
        /*0588*/ 	.word	0xffffffff


	//   ....[18]....
        /*058c*/ 	.word	0xffffffff


	//   ....[19]....
        /*0590*/ 	.word	0xffffffff


	//   ....[20]....
        /*0594*/ 	.word	0xffffffff


	//   ....[21]....
        /*0598*/ 	.word	0xffffffff


	//   ....[22]....
        /*059c*/ 	.word	0xffffffff


	//   ....[23]....
        /*05a0*/ 	.word	0xffffffff


	//   ....[24]....
        /*05a4*/ 	.word	0xffffffff


	//   ....[25]....
        /*05a8*/ 	.word	0xffffffff


	//   ....[26]....
        /*05ac*/ 	.word	0xffffffff


	//   ....[27]....
        /*05b0*/ 	.word	0xffffffff


	//   ....[28]....
        /*05b4*/ 	.word	0xffffffff


	//   ....[29]....
        /*05b8*/ 	.word	0xffffffff


	//   ....[30]....
        /*05bc*/ 	.word	0xffffffff


	//   ....[31]....
        /*05c0*/ 	.word	0xffffffff


	//   ....[32]....
        /*05c4*/ 	.word	0xffffffff


	//   ....[33]....
        /*05c8*/ 	.word	0xffffffff


	//   ....[34]....
        /*05cc*/ 	.word	0xffffffff


	//   ....[35]....
        /*05d0*/ 	.word	0xffffffff


	//   ....[36]....
        /*05d4*/ 	.word	0xffffffff


	//   ....[37]....
        /*05d8*/ 	.word	0xffffffff


	//   ....[38]....
        /*05dc*/ 	.word	0xffffffff


	//   ....[39]....
        /*05e0*/ 	.word	0xffffffff


	//   ....[40]....
        /*05e4*/ 	.word	0xffffffff


	//   ....[41]....
        /*05e8*/ 	.word	0xffffffff


	//   ....[42]....
        /*05ec*/ 	.word	0xffffffff


	//   ....[43]....
        /*05f0*/ 	.word	0xffffffff


	//   ....[44]....
        /*05f4*/ 	.word	0xffffffff


	//   ....[45]....
        /*05f8*/ 	.word	0xffffffff


	//   ....[46]....
        /*05fc*/ 	.word	0xffffffff


	//   ....[47]....
        /*0600*/ 	.word	0xffffffff


	//   ....[48]....
        /*0604*/ 	.word	0xffffffff


	//   ....[49]....
        /*0608*/ 	.word	0xffffffff


	//   ....[50]....
        /*060c*/ 	.word	0xffffffff


	//   ....[51]....
        /*0610*/ 	.word	0xffffffff


	//   ....[52]....
        /*0614*/ 	.word	0xffffffff


	//   ....[53]....
        /*0618*/ 	.word	0xffffffff


	//   ....[54]....
        /*061c*/ 	.word	0xffffffff


	//   ....[55]....
        /*0620*/ 	.word	0xffffffff


	//   ....[56]....
        /*0624*/ 	.word	0xffffffff


	//   ....[57]....
        /*0628*/ 	.word	0xffffffff


	//   ....[58]....
        /*062c*/ 	.word	0xffffffff


	//   ....[59]....
        /*0630*/ 	.word	0xffffffff


	//   ....[60]....
        /*0634*/ 	.word	0xffffffff


	//   ....[61]....
        /*0638*/ 	.word	0xffffffff


	//   ....[62]....
        /*063c*/ 	.word	0xffffffff


	//   ....[63]....
        /*0640*/ 	.word	0xffffffff


	//   ....[64]....
        /*0644*/ 	.word	0xffffffff


	//   ....[65]....
        /*0648*/ 	.word	0xffffffff


	//   ....[66]....
        /*064c*/ 	.word	0xffffffff


	//   ....[67]....
        /*0650*/ 	.word	0xffffffff


	//   ....[68]....
        /*0654*/ 	.word	0xffffffff


	//   ....[69]....
        /*0658*/ 	.word	0xffffffff


	//   ....[70]....
        /*065c*/ 	.word	0xffffffff


	//   ....[71]....
        /*0660*/ 	.word	0xffffffff


	//   ....[72]....
        /*0664*/ 	.word	0xffffffff


	//   ....[73]....
        /*0668*/ 	.word	0xffffffff


	//   ....[74]....
        /*066c*/ 	.word	0xffffffff


	//   ....[75]....
        /*0670*/ 	.word	0xffffffff


	//   ....[76]....
        /*0674*/ 	.word	0xffffffff


	//   ....[77]....
        /*0678*/ 	.word	0xffffffff


	//   ....[78]....
        /*067c*/ 	.word	0xffffffff


	//   ....[79]....
        /*0680*/ 	.word	0xffffffff


	//   ....[80]....
        /*0684*/ 	.word	0xffffffff


	//   ....[81]....
        /*0688*/ 	.word	0xffffffff


	//   ....[82]....
        /*068c*/ 	.word	0xffffffff


	//   ....[83]....
        /*0690*/ 	.word	0xffffffff


	//   ....[84]....
        /*0694*/ 	.word	0xffffffff


	//   ....[85]....
        /*0698*/ 	.word	0xffffffff


	//   ....[86]....
        /*069c*/ 	.word	0xffffffff


	//   ....[87]....
        /*06a0*/ 	.word	0xffffffff


	//   ....[88]....
        /*06a4*/ 	.word	0x0500000f


	//   ....[89]....
        /*06a8*/ 	.word	0x0500000f


	//   ....[90]....
        /*06ac*/ 	.word	0x0500000f


	//   ....[91]....
        /*06b0*/ 	.word	0x0500000f


	//   ....[92]....
        /*06b4*/ 	.word	0x0500000f


	//   ....[93]....
        /*06b8*/ 	.word	0x0500000f


	//   ....[94]....
        /*06bc*/ 	.word	0x0500000f


	//   ....[95]....
        /*06c0*/ 	.word	0x0500000f


	//   ....[96]....
        /*06c4*/ 	.word	0x0500000f


	//   ....[97]....
        /*06c8*/ 	.word	0x0500000f


	//   ....[98]....
        /*06cc*/ 	.word	0x0500000f


	//   ....[99]....
        /*06d0*/ 	.word	0x0500000f


	//   ....[100]....
        /*06d4*/ 	.word	0x0500000f


	//   ....[101]....
        /*06d8*/ 	.word	0x0500000f


	//   ....[102]....
        /*06dc*/ 	.word	0x0500000f


	//   ....[103]....
        /*06e0*/ 	.word	0x0500000f


	//   ....[104]....
        /*06e4*/ 	.word	0x0500000f


	//   ....[105]....
        /*06e8*/ 	.word	0x0500000f


	//   ....[106]....
        /*06ec*/ 	.word	0x0500000f


	//   ....[107]....
        /*06f0*/ 	.word	0x0500000f


	//   ....[108]....
        /*06f4*/ 	.word	0x0500000f


	//   ....[109]....
        /*06f8*/ 	.word	0x0500000f


	//   ....[110]....
        /*06fc*/ 	.word	0x0500000f


	//   ....[111]....
        /*0700*/ 	.word	0x0500000f


	//   ....[112]....
        /*0704*/ 	.word	0x0500000f


	//   ....[113]....
        /*0708*/ 	.word	0x0500000f


	//   ....[114]....
        /*070c*/ 	.word	0x0500000f


	//----- nvinfo : EIATTR_COOP_GROUP_INSTR_OFFSETS
	.align		4
.L_548:
        /*0710*/ 	.byte	0x04, 0x28
        /*0712*/ 	.short	(.L_550 - .L_549)


	//   ....[0]....
.L_549:
        /*0714*/ 	.word	0x00000060


	//   ....[1]....
        /*0718*/ 	.word	0x00000140


	//   ....[2]....
        /*071c*/ 	.word	0x00000190


	//   ....[3]....
        /*0720*/ 	.word	0x00000380


	//   ....[4]....
        /*0724*/ 	.word	0x000004e0


	//   ....[5]....
        /*0728*/ 	.word	0x00000600


	//   ....[6]....
        /*072c*/ 	.word	0x00000760


	//   ....[7]....
        /*0730*/ 	.word	0x00001ad0


	//   ....[8]....
        /*0734*/ 	.word	0x00003870


	//   ....[9]....
        /*0738*/ 	.word	0x00003e60


	//   ....[10]....
        /*073c*/ 	.word	0x00003e90


	//   ....[11]....
        /*0740*/ 	.word	0x00004290


	//   ....[12]....
        /*0744*/ 	.word	0x00004390


	//   ....[13]....
        /*0748*/ 	.word	0x000045c0


	//   ....[14]....
        /*074c*/ 	.word	0x00004710


	//   ....[15]....
        /*0750*/ 	.word	0x000050f0


	//   ....[16]....
        /*0754*/ 	.word	0x000053d0


	//   ....[17]....
        /*0758*/ 	.word	0x000053f0


	//   ....[18]....
        /*075c*/ 	.word	0x000057f0


	//   ....[19]....
        /*0760*/ 	.word	0x000058f0


	//   ....[20]....
        /*0764*/ 	.word	0x00005b40


	//   ....[21]....
        /*0768*/ 	.word	0x00005c90


	//   ....[22]....
        /*076c*/ 	.word	0x00006ef0


	//   ....[23]....
        /*0770*/ 	.word	0x00007300


	//   ....[24]....
        /*0774*/ 	.word	0x00007330


	//   ....[25]....
        /*0778*/ 	.word	0x000075f0


	//   ....[26]....
        /*077c*/ 	.word	0x000077c0


	//   ....[27]....
        /*0780*/ 	.word	0x000087c0


	//   ....[28]....
        /*0784*/ 	.word	0x00008800


	//   ....[29]....
        /*0788*/ 	.word	0x00008840


	//   ....[30]....
        /*078c*/ 	.word	0x000088b0


	//   ....[31]....
        /*0790*/ 	.word	0x000088e0


	//   ....[32]....
        /*0794*/ 	.word	0x0000a240


	//   ....[33]....
        /*0798*/ 	.word	0x0000a870


	//   ....[34]....
        /*079c*/ 	.word	0x0000a8a0


	//   ....[35]....
        /*07a0*/ 	.word	0x0000a8c0


	//   ....[36]....
        /*07a4*/ 	.word	0x0000a8e0


	//   ....[37]....
        /*07a8*/ 	.word	0x0000af60


	//   ....[38]....
        /*07ac*/ 	.word	0x0000af80


	//   ....[39]....
        /*07b0*/ 	.word	0x0000b1b0


	//   ....[40]....
        /*07b4*/ 	.word	0x0000b1d0


	//   ....[41]....
        /*07b8*/ 	.word	0x0000bd60


	//   ....[42]....
        /*07bc*/ 	.word	0x0000bd90


	//   ....[43]....
        /*07c0*/ 	.word	0x0000bfd0


	//   ....[44]....
        /*07c4*/ 	.word	0x0000bff0


	//   ....[45]....
        /*07c8*/ 	.word	0x0000c2a0


	//   ....[46]....
        /*07cc*/ 	.word	0x0000c470


	//   ....[47]....
        /*07d0*/ 	.word	0x0000c4a0


	//   ....[48]....
        /*07d4*/ 	.word	0x0000c4d0


	//   ....[49]....
        /*07d8*/ 	.word	0x0000c500


	//   ....[50]....
        /*07dc*/ 	.word	0x0000c530


	//   ....[51]....
        /*07e0*/ 	.word	0x0000c560


	//   ....[52]....
        /*07e4*/ 	.word	0x0000c6d0


	//   ....[53]....
        /*07e8*/ 	.word	0x0000c700


	//   ....[54]....
        /*07ec*/ 	.word	0x0000c730


	//   ....[55]....
        /*07f0*/ 	.word	0x0000c760


	//   ....[56]....
        /*07f4*/ 	.word	0x0000c790


	//   ....[57]....
        /*07f8*/ 	.word	0x0000c7c0


	//   ....[58]....
        /*07fc*/ 	.word	0x0000c860


	//   ....[59]....
        /*0800*/ 	.word	0x0000c8c0


	//   ....[60]....
        /*0804*/ 	.word	0x0000c950


	//   ....[61]....
        /*0808*/ 	.word	0x0000dba0


	//   ....[62]....
        /*080c*/ 	.word	0x0000e6f0


	//   ....[63]....
        /*0810*/ 	.word	0x0000e720


	//   ....[64]....
        /*0814*/ 	.word	0x0000e7c0


	//   ....[65]....
        /*0818*/ 	.word	0x0000e7e0


	//   ....[66]....
        /*081c*/ 	.word	0x0000e860


	//   ....[67]....
        /*0820*/ 	.word	0x0000e880


	//   ....[68]....
        /*0824*/ 	.word	0x0000e890


	//   ....[69]....
        /*0828*/ 	.word	0x0000e900


	//   ....[70]....
        /*082c*/ 	.word	0x00012570


	//   ....[71]....
        /*0830*/ 	.word	0x000125a0


	//   ....[72]....
        /*0834*/ 	.word	0x000125e0


	//   ....[73]....
        /*0838*/ 	.word	0x00012610


	//   ....[74]....
        /*083c*/ 	.word	0x00012640


	//   ....[75]....
        /*0840*/ 	.word	0x00012670


	//   ....[76]....
        /*0844*/ 	.word	0x000126a0


	//   ....[77]....
        /*0848*/ 	.word	0x000126d0


	//   ....[78]....
        /*084c*/ 	.word	0x00012850


	//   ....[79]....
        /*0850*/ 	.word	0x00012880


	//   ....[80]....
        /*0854*/ 	.word	0x000128b0


	//   ....[81]....
        /*0858*/ 	.word	0x000128e0


	//   ....[82]....
        /*085c*/ 	.word	0x00012910


	//   ....[83]....
        /*0860*/ 	.word	0x00012940


	//   ....[84]....
        /*0864*/ 	.word	0x00012a00


	//   ....[85]....
        /*0868*/ 	.word	0x00012a20


	//   ....[86]....
        /*086c*/ 	.word	0x00012a90


	//   ....[87]....
        /*0870*/ 	.word	0x00013150


	//   ....[88]....
        /*0874*/ 	.word	0x000137b0


	//   ....[89]....
        /*0878*/ 	.word	0x00013930


	//   ....[90]....
        /*087c*/ 	.word	0x000139a0


	//   ....[91]....
        /*0880*/ 	.word	0x00013a00


	//   ....[92]....
        /*0884*/ 	.word	0x00013af0


	//   ....[93]....
        /*0888*/ 	.word	0x00013b50


	//   ....[94]....
        /*088c*/ 	.word	0x00013c50


	//   ....[95]....
        /*0890*/ 	.word	0x00013cb0


	//   ....[96]....
        /*0894*/ 	.word	0x00013d90


	//   ....[97]....
        /*0898*/ 	.word	0x000140c0


	//   ....[98]....
        /*089c*/ 	.word	0x00014160


	//   ....[99]....
        /*08a0*/ 	.word	0x00014280


	//   ....[100]....
        /*08a4*/ 	.word	0x000142f0


	//   ....[101]....
        /*08a8*/ 	.word	0x00014360


	//   ....[102]....
        /*08ac*/ 	.word	0x000143d0


	//   ....[103]....
        /*08b0*/ 	.word	0x00014440


	//   ....[104]....
        /*08b4*/ 	.word	0x000144c0


	//   ....[105]....
        /*08b8*/ 	.word	0x00014550


	//   ....[106]....
        /*08bc*/ 	.word	0x000145e0


	//   ....[107]....
        /*08c0*/ 	.word	0x00014650


	//   ....[108]....
        /*08c4*/ 	.word	0x000146c0


	//   ....[109]....
        /*08c8*/ 	.word	0x00014730


	//   ....[110]....
        /*08cc*/ 	.word	0x000147b0


	//   ....[111]....
        /*08d0*/ 	.word	0x00014820


	//   ....[112]....
        /*08d4*/ 	.word	0x000148c0


	//   ....[113]....
        /*08d8*/ 	.word	0x00014950


	//   ....[114]....
        /*08dc*/ 	.word	0x00014a80


	//----- nvinfo : EIATTR_REG_RECONFIG
	.align		4
.L_550:
        /*08e0*/ 	.byte	0x01, 0x54
	.zero		2


	//----- nvinfo : EIATTR_SYSCALL_OFFSETS
	.align		4
        /*08e4*/ 	.byte	0x04, 0x46
        /*08e6*/ 	.short	(.L_552 - .L_551)


	//   ....[0]....
.L_551:
        /*08e8*/ 	.word	0x00003a40


	//   ....[1]....
        /*08ec*/ 	.word	0x0000d7a0


	//   ....[2]....
        /*08f0*/ 	.word	0x0000d900


	//   ....[3]....
        /*08f4*/ 	.word	0x0000da00


	//   ....[4]....
        /*08f8*/ 	.word	0x0000e330


	//----- nvinfo : EIATTR_MBARRIER_INSTR_OFFSETS
	.align		4
.L_552:
        /*08fc*/ 	.byte	0x04, 0x39
        /*08fe*/ 	.short	(.L_554 - .L_553)


	//   ....[0]....
.L_553:
        /*0900*/ 	.word	0x00000270
        /*0904*/ 	.word	0x000000ff
        /*0908*/ 	.word	0x00028c00
        /*090c*/ 	.short	0x0100
        /*090e*/ 	.byte	0x08
	.zero		1


	//   ....[1]....
        /*0910*/ 	.word	0x00000280
        /*0914*/ 	.word	0x000000ff
        /*0918*/ 	.word	0x00028c20
        /*091c*/ 	.short	0x0100
        /*091e*/ 	.byte	0x08
	.zero		1


	//   ....[2]....
        /*0920*/ 	.word	0x00000330
        /*0924*/ 	.word	0x000000ff
        /*0928*/ 	.word	0x00028c30
        /*092c*/ 	.short	0x0100
        /*092e*/ 	.byte	0x06
	.zero		1


	//   ....[3]....
        /*0930*/ 	.word	0x00000340
        /*0934*/ 	.word	0x000000ff
        /*0938*/ 	.word	0x00028c40
        /*093c*/ 	.short	0x0100
        /*093e*/ 	.byte	0x06
	.zero		1


	//   ....[4]....
        /*0940*/ 	.word	0x00000350
        /*0944*/ 	.word	0x000000ff
        /*0948*/ 	.word	0x00028c38
        /*094c*/ 	.short	0x0100
        /*094e*/ 	.byte	0x06
	.zero		1


	//   ....[5]....
        /*0950*/ 	.word	0x00000360
        /*0954*/ 	.word	0x000000ff
        /*0958*/ 	.word	0x00028c48
        /*095c*/ 	.short	0x0100
        /*095e*/ 	.byte	0x06
	.zero		1


	//   ....[6]....
        /*0960*/ 	.word	0x00000490
        /*0964*/ 	.word	0x000000ff
        /*0968*/ 	.word	0x00028c50
        /*096c*/ 	.short	0x0100
        /*096e*/ 	.byte	0x08
	.zero		1


	//   ....[7]....
        /*0970*/ 	.word	0x000004a0
        /*0974*/ 	.word	0x000000ff
        /*0978*/ 	.word	0x00028c60
        /*097c*/ 	.short	0x0100
        /*097e*/ 	.byte	0x08
	.zero		1


	//   ....[8]....
        /*0980*/ 	.word	0x000004b0
        /*0984*/ 	.word	0x000000ff
        /*0988*/ 	.word	0x00028c58
        /*098c*/ 	.short	0x0100
        /*098e*/ 	.byte	0x08
	.zero		1


	//   ....[9]....
        /*0990*/ 	.word	0x000004c0
        /*0994*/ 	.word	0x000000ff
        /*0998*/ 	.word	0x00028c68
        /*099c*/ 	.short	0x0100
        /*099e*/ 	.byte	0x08
	.zero		1


	//   ....[10]....
        /*09a0*/ 	.word	0x000005b0
        /*09a4*/ 	.word	0x000000ff
        /*09a8*/ 	.word	0x00028c70
        /*09ac*/ 	.short	0x0100
        /*09ae*/ 	.byte	0x06
	.zero		1


	//   ....[11]....
        /*09b0*/ 	.word	0x000005c0
        /*09b4*/ 	.word	0x000000ff
        /*09b8*/ 	.word	0x00028c80
        /*09bc*/ 	.short	0x0100
        /*09be*/ 	.byte	0x06
	.zero		1


	//   ....[12]....
        /*09c0*/ 	.word	0x000005d0
        /*09c4*/ 	.word	0x000000ff
        /*09c8*/ 	.word	0x00028c78
        /*09cc*/ 	.short	0x0100
        /*09ce*/ 	.byte	0x06
	.zero		1


	//   ....[13]....
        /*09d0*/ 	.word	0x000005e0
        /*09d4*/ 	.word	0x000000ff
        /*09d8*/ 	.word	0x00028c88
        /*09dc*/ 	.short	0x0100
        /*09de*/ 	.byte	0x06
	.zero		1


	//   ....[14]....
        /*09e0*/ 	.word	0x00000710
        /*09e4*/ 	.word	0x000000ff
        /*09e8*/ 	.word	0x00028c90
        /*09ec*/ 	.short	0x0100
        /*09ee*/ 	.byte	0x08
	.zero		1


	//   ....[15]....
        /*09f0*/ 	.word	0x00000720
        /*09f4*/ 	.word	0x000000ff
        /*09f8*/ 	.word	0x00028ca0
        /*09fc*/ 	.short	0x0100
        /*09fe*/ 	.byte	0x08
	.zero		1


	//   ....[16]....
        /*0a00*/ 	.word	0x00000730
        /*0a04*/ 	.word	0x000000ff
        /*0a08*/ 	.word	0x00028c98
        /*0a0c*/ 	.short	0x0100
        /*0a0e*/ 	.byte	0x08
	.zero		1


	//   ....[17]....
        /*0a10*/ 	.word	0x00000740
        /*0a14*/ 	.word	0x000000ff
        /*0a18*/ 	.word	0x00028ca8
        /*0a1c*/ 	.short	0x0100
        /*0a1e*/ 	.byte	0x08
	.zero		1


	//   ....[18]....
        /*0a20*/ 	.word	0x00000870
        /*0a24*/ 	.word	0x000000ff
        /*0a28*/ 	.word	0x00028cb0
        /*0a2c*/ 	.short	0x0100
        /*0a2e*/ 	.byte	0x08
	.zero		1


	//   ....[19]....
        /*0a30*/ 	.word	0x00000880
        /*0a34*/ 	.word	0x000000ff
        /*0a38*/ 	.word	0x00028cc0
        /*0a3c*/ 	.short	0x0100
        /*0a3e*/ 	.byte	0x08
	.zero		1


	//   ....[20]....
        /*0a40*/ 	.word	0x00000890
        /*0a44*/ 	.word	0x000000ff
        /*0a48*/ 	.word	0x00028cb8
        /*0a4c*/ 	.short	0x0100
        /*0a4e*/ 	.byte	0x08
	.zero		1


	//   ....[21]....
        /*0a50*/ 	.word	0x000008a0
        /*0a54*/ 	.word	0x000000ff
        /*0a58*/ 	.word	0x00028cc8
        /*0a5c*/ 	.short	0x0100
        /*0a5e*/ 	.byte	0x08
	.zero		1


	//   ....[22]....
        /*0a60*/ 	.word	0x00001be0
        /*0a64*/ 	.word	0x000000ff
        /*0a68*/ 	.word	0x00028c50
        /*0a6c*/ 	.short	0x010a
        /*0a6e*/ 	.byte	0x15
	.zero		1


	//   ....[23]....
        /*0a70*/ 	.word	0x00001ea0
        /*0a74*/ 	.word	0x00000000
        /*0a78*/ 	.word	0x00000000
        /*0a7c*/ 	.short	0x0101
        /*0a7e*/ 	.byte	0x3f
	.zero		1


	//   ....[24]....
        /*0a80*/ 	.word	0x000027f0
        /*0a84*/ 	.word	0x000000ff
        /*0a88*/ 	.word	0x00028c50
        /*0a8c*/ 	.short	0x010a
        /*0a8e*/ 	.byte	0x15
	.zero		1


	//   ....[25]....
        /*0a90*/ 	.word	0x00002830
        /*0a94*/ 	.word	0x000000ff
        /*0a98*/ 	.word	0x00028c50
        /*0a9c*/ 	.short	0x010a
        /*0a9e*/ 	.byte	0x15
	.zero		1


	//   ....[26]....
        /*0aa0*/ 	.word	0x00002a00
        /*0aa4*/ 	.word	0x00000000
        /*0aa8*/ 	.word	0x00000000
        /*0aac*/ 	.short	0x0101
        /*0aae*/ 	.byte	0x3f
	.zero		1


	//   ....[27]....
        /*0ab0*/ 	.word	0x00003ac0
        /*0ab4*/ 	.word	0x000000ff
        /*0ab8*/ 	.word	0x00028c00
        /*0abc*/ 	.short	0x010a
        /*0abe*/ 	.byte	0x2e
	.zero		1


	//   ....[28]....
        /*0ac0*/ 	.word	0x00003b40
        /*0ac4*/ 	.word	0x00000007
        /*0ac8*/ 	.word	0x00028c30
        /*0acc*/ 	.short	0x010a
        /*0ace*/ 	.byte	0x3f
	.zero		1


	//   ....[29]....
        /*0ad0*/ 	.word	0x00003b80
        /*0ad4*/ 	.word	0x00000007
        /*0ad8*/ 	.word	0x00028c30
        /*0adc*/ 	.short	0x010a
        /*0ade*/ 	.byte	0x3f
	.zero		1


	//   ....[30]....
        /*0ae0*/ 	.word	0x00004910
        /*0ae4*/ 	.word	0x00000003
        /*0ae8*/ 	.word	0x00000000
        /*0aec*/ 	.short	0x0101
        /*0aee*/ 	.byte	0x3f
	.zero		1


	//   ....[31]....
        /*0af0*/ 	.word	0x00004db0
        /*0af4*/ 	.word	0x00000007
        /*0af8*/ 	.word	0x00028c50
        /*0afc*/ 	.short	0x010a
        /*0afe*/ 	.byte	0x3f
	.zero		1


	//   ....[32]....
        /*0b00*/ 	.word	0x00004df0
        /*0b04*/ 	.word	0x00000007
        /*0b08*/ 	.word	0x00028c50
        /*0b0c*/ 	.short	0x010a
        /*0b0e*/ 	.byte	0x3f
	.zero		1


	//   ....[33]....
        /*0b10*/ 	.word	0x00005110
        /*0b14*/ 	.word	0x00000007
        /*0b18*/ 	.word	0x00000000
        /*0b1c*/ 	.short	0x0101
        /*0b1e*/ 	.byte	0x3f
	.zero		1


	//   ....[34]....
        /*0b20*/ 	.word	0x00005210
        /*0b24*/ 	.word	0x000000ff
        /*0b28*/ 	.word	0x00028c30
        /*0b2c*/ 	.short	0x010a
        /*0b2e*/ 	.byte	0x18
	.zero		1


	//   ....[35]....
        /*0b30*/ 	.word	0x00005250
        /*0b34*/ 	.word	0x000000ff
        /*0b38*/ 	.word	0x00028c30
        /*0b3c*/ 	.short	0x010a
        /*0b3e*/ 	.byte	0x18
	.zero		1


	//   ....[36]....
        /*0b40*/ 	.word	0x00005fa0
        /*0b44*/ 	.word	0x000000a7
        /*0b48*/ 	.word	0x00000000
        /*0b4c*/ 	.short	0x0101
        /*0b4e*/ 	.byte	0x3f
	.zero		1


	//   ....[37]....
        /*0b50*/ 	.word	0x00006c30
        /*0b54*/ 	.word	0x000000ff
        /*0b58*/ 	.word	0x00028c50
        /*0b5c*/ 	.short	0x010a
        /*0b5e*/ 	.byte	0x18
	.zero		1


	//   ....[38]....
        /*0b60*/ 	.word	0x00006c70
        /*0b64*/ 	.word	0x000000ff
        /*0b68*/ 	.word	0x00028c50
        /*0b6c*/ 	.short	0x010a
        /*0b6e*/ 	.byte	0x18
	.zero		1


	//   ....[39]....
        /*0b70*/ 	.word	0x00006f10
        /*0b74*/ 	.word	0x000000aa
        /*0b78*/ 	.word	0x00000000
        /*0b7c*/ 	.short	0x0101
        /*0b7e*/ 	.byte	0x3f
	.zero		1


	//   ....[40]....
        /*0b80*/ 	.word	0x00007030
        /*0b84*/ 	.word	0x000000ff
        /*0b88*/ 	.word	0x00028c30
        /*0b8c*/ 	.short	0x010a
        /*0b8e*/ 	.byte	0x17
	.zero		1


	//   ....[41]....
        /*0b90*/ 	.word	0x00007070
        /*0b94*/ 	.word	0x000000ff
        /*0b98*/ 	.word	0x00028c30
        /*0b9c*/ 	.short	0x010a
        /*0b9e*/ 	.byte	0x17
	.zero		1


	//   ....[42]....
        /*0ba0*/ 	.word	0x00007b40
        /*0ba4*/ 	.word	0x0000009a
        /*0ba8*/ 	.word	0x00000000
        /*0bac*/ 	.short	0x0101
        /*0bae*/ 	.byte	0x3f
	.zero		1


	//   ....[43]....
        /*0bb0*/ 	.word	0x00008510
        /*0bb4*/ 	.word	0x000000ff
        /*0bb8*/ 	.word	0x00028c50
        /*0bbc*/ 	.short	0x010a
        /*0bbe*/ 	.byte	0x17
	.zero		1


	//   ....[44]....
        /*0bc0*/ 	.word	0x00008550
        /*0bc4*/ 	.word	0x000000ff
        /*0bc8*/ 	.word	0x00028c50
        /*0bcc*/ 	.short	0x010a
        /*0bce*/ 	.byte	0x17
	.zero		1


	//   ....[45]....
        /*0bd0*/ 	.word	0x000087e0
        /*0bd4*/ 	.word	0x000000aa
        /*0bd8*/ 	.word	0x00000000
        /*0bdc*/ 	.short	0x0101
        /*0bde*/ 	.byte	0x3f
	.zero		1


	//   ....[46]....
        /*0be0*/ 	.word	0x0000af70
        /*0be4*/ 	.word	0x000000ff
        /*0be8*/ 	.word	0x00000000
        /*0bec*/ 	.short	0x0101
        /*0bee*/ 	.byte	0x04
	.zero		1


	//   ....[47]....
        /*0bf0*/ 	.word	0x0000de30
        /*0bf4*/ 	.word	0x00000000
        /*0bf8*/ 	.word	0x00028c40
        /*0bfc*/ 	.short	0x010a
        /*0bfe*/ 	.byte	0x3f
	.zero		1


	//   ....[48]....
        /*0c00*/ 	.word	0x0000e9b0
        /*0c04*/ 	.word	0x00000008
        /*0c08*/ 	.word	0x00028c00
        /*0c0c*/ 	.short	0x0107
        /*0c0e*/ 	.byte	0x3f
	.zero		1


	//   ....[49]....
        /*0c10*/ 	.word	0x0000eab0
        /*0c14*/ 	.word	0x00000002
        /*0c18*/ 	.word	0x00028c00
        /*0c1c*/ 	.short	0x0101
        /*0c1e*/ 	.byte	0x3f
	.zero		1


	//   ....[50]....
        /*0c20*/ 	.word	0x0000ead0
        /*0c24*/ 	.word	0x00000002
        /*0c28*/ 	.word	0x00028c20
        /*0c2c*/ 	.short	0x010a
        /*0c2e*/ 	.byte	0x3f
	.zero		1


	//   ....[51]....
        /*0c30*/ 	.word	0x0000ebe0
        /*0c34*/ 	.word	0x00000000
        /*0c38*/ 	.word	0x00028c60
        /*0c3c*/ 	.short	0x010a
        /*0c3e*/ 	.byte	0x3f
	.zero		1


	//   ....[52]....
        /*0c40*/ 	.word	0x0000f8c0
        /*0c44*/ 	.word	0x00000003
        /*0c48*/ 	.word	0x00028c40
        /*0c4c*/ 	.short	0x010a
        /*0c4e*/ 	.byte	0x3f
	.zero		1


	//   ....[53]....
        /*0c50*/ 	.word	0x0000fb20
        /*0c54*/ 	.word	0x00000003
        /*0c58*/ 	.word	0x00028c60
        /*0c5c*/ 	.short	0x010a
        /*0c5e*/ 	.byte	0x3f
	.zero		1


	//   ....[54]....
        /*0c60*/ 	.word	0x000107a0
        /*0c64*/ 	.word	0x00000004
        /*0c68*/ 	.word	0x00028c40
        /*0c6c*/ 	.short	0x010a
        /*0c6e*/ 	.byte	0x3f
	.zero		1


	//   ....[55]....
        /*0c70*/ 	.word	0x000109f0
        /*0c74*/ 	.word	0x00000004
        /*0c78*/ 	.word	0x00028c60
        /*0c7c*/ 	.short	0x010a
        /*0c7e*/ 	.byte	0x3f
	.zero		1


	//   ....[56]....
        /*0c80*/ 	.word	0x00011600
        /*0c84*/ 	.word	0x00000004
        /*0c88*/ 	.word	0x00028c40
        /*0c8c*/ 	.short	0x010a
        /*0c8e*/ 	.byte	0x3f
	.zero		1


	//   ....[57]....
        /*0c90*/ 	.word	0x00011860
        /*0c94*/ 	.word	0x00000004
        /*0c98*/ 	.word	0x00028c60
        /*0c9c*/ 	.short	0x010a
        /*0c9e*/ 	.byte	0x3f
	.zero		1


	//   ....[58]....
        /*0ca0*/ 	.word	0x000130d0
        /*0ca4*/ 	.word	0x00000000
        /*0ca8*/ 	.word	0x00028c20
        /*0cac*/ 	.short	0x010a
        /*0cae*/ 	.byte	0x3f
	.zero		1


	//   ....[59]....
        /*0cb0*/ 	.word	0x00013290
        /*0cb4*/ 	.word	0x00000006
        /*0cb8*/ 	.word	0x00000000
        /*0cbc*/ 	.short	0x010a
        /*0cbe*/ 	.byte	0x3f
	.zero		1


	//   ....[60]....
        /*0cc0*/ 	.word	0x00013300
        /*0cc4*/ 	.word	0x00000007
        /*0cc8*/ 	.word	0x00000000
        /*0ccc*/ 	.short	0x010a
        /*0cce*/ 	.byte	0x3f
	.zero		1


	//   ....[61]....
        /*0cd0*/ 	.word	0x00013370
        /*0cd4*/ 	.word	0x00000004
        /*0cd8*/ 	.word	0x00000000
        /*0cdc*/ 	.short	0x010a
        /*0cde*/ 	.byte	0x3f
	.zero		1


	//   ....[62]....
        /*0ce0*/ 	.word	0x000133a0
        /*0ce4*/ 	.word	0x00000003
        /*0ce8*/ 	.word	0x00000000
        /*0cec*/ 	.short	0x010a
        /*0cee*/ 	.byte	0x3f
	.zero		1


	//   ....[63]....
        /*0cf0*/ 	.word	0x00013410
        /*0cf4*/ 	.word	0x00000003
        /*0cf8*/ 	.word	0x00028c50
        /*0cfc*/ 	.short	0x010a
        /*0cfe*/ 	.byte	0x3f
	.zero		1


	//   ....[64]....
        /*0d00*/ 	.word	0x00013470
        /*0d04*/ 	.word	0x00000003
        /*0d08*/ 	.word	0x00028c50
        /*0d0c*/ 	.short	0x010a
        /*0d0e*/ 	.byte	0x3f
	.zero		1


	//   ....[65]....
        /*0d10*/ 	.word	0x000134d0
        /*0d14*/ 	.word	0x00000003
        /*0d18*/ 	.word	0x00028c00
        /*0d1c*/ 	.short	0x010a
        /*0d1e*/ 	.byte	0x3f
	.zero		1


	//   ....[66]....
        /*0d20*/ 	.word	0x00013520
        /*0d24*/ 	.word	0x00000007
        /*0d28*/ 	.word	0x00028c30
        /*0d2c*/ 	.short	0x010a
        /*0d2e*/ 	.byte	0x3f
	.zero		1


	//   ....[67]....
        /*0d30*/ 	.word	0x00013570
        /*0d34*/ 	.word	0x00000007
        /*0d38*/ 	.word	0x00028c50
        /*0d3c*/ 	.short	0x010a
        /*0d3e*/ 	.byte	0x3f
	.zero		1


	//   ....[68]....
        /*0d40*/ 	.word	0x000135d0
        /*0d44*/ 	.word	0x00000006
        /*0d48*/ 	.word	0x00028c30
        /*0d4c*/ 	.short	0x010a
        /*0d4e*/ 	.byte	0x3f
	.zero		1


	//   ....[69]....
        /*0d50*/ 	.word	0x00013620
        /*0d54*/ 	.word	0x000000aa
        /*0d58*/ 	.word	0x00028c50
        /*0d5c*/ 	.short	0x010a
        /*0d5e*/ 	.byte	0x3f
	.zero		1


	//   ....[70]....
        /*0d60*/ 	.word	0x00013680
        /*0d64*/ 	.word	0x00000006
        /*0d68*/ 	.word	0x00028c30
        /*0d6c*/ 	.short	0x010a
        /*0d6e*/ 	.byte	0x3f
	.zero		1


	//   ....[71]....
        /*0d70*/ 	.word	0x000136d0
        /*0d74*/ 	.word	0x000000aa
        /*0d78*/ 	.word	0x00028c50
        /*0d7c*/ 	.short	0x010a
        /*0d7e*/ 	.byte	0x3f
	.zero		1


	//   ....[72]....
        /*0d80*/ 	.word	0x00013870
        /*0d84*/ 	.word	0x00000000
        /*0d88*/ 	.word	0x00028c40
        /*0d8c*/ 	.short	0x010a
        /*0d8e*/ 	.byte	0x3f
	.zero		1


	//   ....[73]....
        /*0d90*/ 	.word	0x00013de0
        /*0d94*/ 	.word	0x00000002
        /*0d98*/ 	.word	0x00028c20
        /*0d9c*/ 	.short	0x010a
        /*0d9e*/ 	.byte	0x3f
	.zero		1


	//   ....[74]....
        /*0da0*/ 	.word	0x00013e30
        /*0da4*/ 	.word	0x00000000
        /*0da8*/ 	.word	0x00028c60
        /*0dac*/ 	.short	0x010a
        /*0dae*/ 	.byte	0x3f
	.zero		1


	//   ....[75]....
        /*0db0*/ 	.word	0x00013e80
        /*0db4*/ 	.word	0x00000003
        /*0db8*/ 	.word	0x00028c40
        /*0dbc*/ 	.short	0x010a
        /*0dbe*/ 	.byte	0x3f
	.zero		1


	//   ....[76]....
        /*0dc0*/ 	.word	0x00013ed0
        /*0dc4*/ 	.word	0x00000003
        /*0dc8*/ 	.word	0x00028c60
        /*0dcc*/ 	.short	0x010a
        /*0dce*/ 	.byte	0x3f
	.zero		1


	//   ....[77]....
        /*0dd0*/ 	.word	0x00013f20
        /*0dd4*/ 	.word	0x00000004
        /*0dd8*/ 	.word	0x00028c40
        /*0ddc*/ 	.short	0x010a
        /*0dde*/ 	.byte	0x3f
	.zero		1


	//   ....[78]....
        /*0de0*/ 	.word	0x00013f70
        /*0de4*/ 	.word	0x00000004
        /*0de8*/ 	.word	0x00028c60
        /*0dec*/ 	.short	0x010a
        /*0dee*/ 	.byte	0x3f
	.zero		1


	//   ....[79]....
        /*0df0*/ 	.word	0x00013fc0
        /*0df4*/ 	.word	0x00000004
        /*0df8*/ 	.word	0x00028c40
        /*0dfc*/ 	.short	0x010a
        /*0dfe*/ 	.byte	0x3f
	.zero		1


	//   ....[80]....
        /*0e00*/ 	.word	0x00014010
        /*0e04*/ 	.word	0x00000004
        /*0e08*/ 	.word	0x00028c60
        /*0e0c*/ 	.short	0x010a
        /*0e0e*/ 	.byte	0x3f
	.zero		1


	//   ....[81]....
        /*0e10*/ 	.word	0x000149a0
        /*0e14*/ 	.word	0x00000000
        /*0e18*/ 	.word	0x00028c20
        /*0e1c*/ 	.short	0x010a
        /*0e1e*/ 	.byte	0x3f
	.zero		1


	//   ....[82]....
        /*0e20*/ 	.word	0x00014b40
        /*0e24*/ 	.word	0x00000006
        /*0e28*/ 	.word	0x00000000
        /*0e2c*/ 	.short	0x010a
        /*0e2e*/ 	.byte	0x3f
	.zero		1


	//   ....[83]....
        /*0e30*/ 	.word	0x00014b90
        /*0e34*/ 	.word	0x00000007
        /*0e38*/ 	.word	0x00000000
        /*0e3c*/ 	.short	0x010a
        /*0e3e*/ 	.byte	0x3f
	.zero		1


	//   ....[84]....
        /*0e40*/ 	.word	0x00014be0
        /*0e44*/ 	.word	0x00000004
        /*0e48*/ 	.word	0x00000000
        /*0e4c*/ 	.short	0x010a
        /*0e4e*/ 	.byte	0x3f
	.zero		1


	//----- nvinfo : EIATTR_NUM_MBARRIERS
	.align		4
.L_554:
        /*0e50*/ 	.byte	0x03, 0x38
        /*0e52*/ 	.short	0x0016


	//----- nvinfo : EIATTR_EXIT_INSTR_OFFSETS
	.align		4
        /*0e54*/ 	.byte	0x04, 0x1c
        /*0e56*/ 	.short	(.L_556 - .L_555)


	//   ....[0]....
.L_555:
        /*0e58*/ 	.word	0x00000a50


	//   ....[1]....
        /*0e5c*/ 	.word	0x0000c250


	//   ....[2]....
        /*0e60*/ 	.word	0x000133f0


	//----- nvinfo : EIATTR_MAX_THREADS
	.align		4
.L_556:
        /*0e64*/ 	.byte	0x04, 0x05
        /*0e66*/ 	.short	(.L_558 - .L_557)
.L_557:
        /*0e68*/ 	.word	0x00000180
        /*0e6c*/ 	.word	0x00000001
        /*0e70*/ 	.word	0x00000001


	//----- nvinfo : EIATTR_CRS_STACK_SIZE
	.align		4
.L_558:
        /*0e74*/ 	.byte	0x04, 0x1e
        /*0e76*/ 	.short	(.L_560 - .L_559)
.L_559:
        /*0e78*/ 	.word	0x00000000


	//----- nvinfo : EIATTR_CBANK_PARAM_SIZE
	.align		4
.L_560:
        /*0e7c*/ 	.byte	0x03, 0x19
        /*0e7e*/ 	.short	0x0af0


	//----- nvinfo : EIATTR_PARAM_CBANK
	.align		4
        /*0e80*/ 	.byte	0x04, 0x0a
        /*0e82*/ 	.short	(.L_562 - .L_561)
	.align		4
.L_561:
        /*0e84*/ 	.word	index@(.nv.constant0._ZN7cutlass13device_kernelIN5flash11enable_sm90INS1_16FlashAttnFwdSm90INS1_25CollectiveMainloopFwdSm90ILi2EN4cute5tupleIJNS5_1CILi1EEES8_S8_EEENS6_IJNS7_ILi64EEESA_SA_EEELi512ENS_6half_tEfNS_4arch4Sm90ELb1ELb0ELb0ELb1ELb0ELb0ELb0ELb0ELb0ELb1ELb0ELb0EEENS1_21CollectiveEpilogueFwdINS6_IJSA_NS7_ILi512EEESA_EEES9_SC_SE_Li256ELb1ELb1ELb0ELb0EEENS1_36VarlenDynamicPersistentTileSchedulerILi64ELi64ELi256ELi128ELb0ELb1ELb1ELb1ELb1ELb1EEEEEEEEEvNT_6ParamsE)
        /*0e88*/ 	.short	0x0210
        /*0e8a*/ 	.short	0x0af0


	//----- nvinfo : EIATTR_SW_WAR
	.align		4
.L_562:
        /*0e8c*/ 	.byte	0x04, 0x36
        /*0e8e*/ 	.short	(.L_564 - .L_563)
.L_563:
        /*0e90*/ 	.word	0x00000008
.L_564:


//--------------------- .nv.info._ZN7cutlass13device_kernelIN5flash11enable_sm90INS1_16FlashAttnFwdSm90INS1_25CollectiveMainloopFwdSm90ILi2EN4cute5tupleIJNS5_1CILi1EEES8_S8_EEENS6_IJNS7_ILi64EEESA_SA_EEELi512ENS_6half_tEfNS_4arch4Sm90ELb1ELb0ELb0ELb1ELb0ELb1ELb0ELb0ELb0ELb1ELb0ELb0EEENS1_21CollectiveEpilogueFwdINS6_IJSA_NS7_ILi512EEESA_EEES9_SC_SE_Li256ELb1ELb1ELb0ELb0EEENS1_36VarlenDynamicPersistentTileSchedulerILi64ELi64ELi256ELi128ELb0ELb1ELb1ELb1ELb1ELb1EEEEEEEEEvNT_6ParamsE --------------------------
	.section	.nv.info._ZN7cutlass13device_kernelIN5flash11enable_sm90INS1_16FlashAttnFwdSm90INS1_25CollectiveMainloopFwdSm90ILi2EN4cute5tupleIJNS5_1CILi1EEES8_S8_EEENS6_IJNS7_ILi64EEESA_SA_EEELi512ENS_6half_tEfNS_4arch4Sm90ELb1ELb0ELb0ELb1ELb0ELb1ELb0ELb0ELb0ELb1ELb0ELb0EEENS1_21CollectiveEpilogueFwdINS6_IJSA_NS7_ILi512EEESA_EEES9_SC_SE_Li256ELb1ELb1ELb0ELb0EEENS1_36VarlenDynamicPersistentTileSchedulerILi64ELi64ELi256ELi128ELb0ELb1ELb1ELb1ELb1ELb1EEEEEEEEEvNT_6ParamsE,"",@"SHT_CUDA_INFO"
	.sectionflags	@""
	.align	4


	//----- nvinfo : EIATTR_CUDA_API_VERSION
	.align		4
        /*0000*/ 	.byte	0x04, 0x37
        /*0002*/ 	.short	(.L_566 - .L_565)
.L_565:
        /*0004*/ 	.word	0x00000082


	//----- nvinfo : EIATTR_KPARAM_INFO
	.align		4
.L_566:
        /*0008*/ 	.byte	0x04, 0x17
        /*000a*/ 	.short	(.L_568 - .L_567)
.L_567:
        /*000c*/ 	.word	0x00000000
        /*0010*/ 	.short	0x0000
        /*0012*/ 	.short	0x0070
        /*0014*/ 	.byte	0x00, 0xf0, 0x01, 0x2a


	//----- nvinfo : EIATTR_SPARSE_MMA_MASK
	.align		4
.L_568:
        /*0018*/ 	.byte	0x03, 0x50
        /*001a*/ 	.short	0x0000


	//----- nvinfo : EIATTR_MAXREG_COUNT
	.align		4
        /*001c*/ 	.byte	0x03, 0x1b
        /*001e*/ 	.short	0x00a8


	//----- nvinfo : EIATTR_NUM_BARRIERS
	.align		4
        /*0020*/ 	.byte	0x02, 0x4c
        /*0022*/ 	.byte	0x10
	.zero		1


	//----- nvinfo : EIATTR_EXTERNS
	.align		4
        /*0024*/ 	.byte	0x04, 0x0f
        /*0026*/ 	.short	(.L_570 - .L_569)


	//   ....[0]....
	.align		4
.L_569:
        /*0028*/ 	.word	index@(__assertfail)


	//----- nvinfo : EIATTR_ANNOTATIONS
	.align		4
.L_570:
        /*002c*/ 	.byte	0x04, 0x55
        /*002e*/ 	.short	(.L_572 - .L_571)


	//   ....[0]....
.L_571:
        /* <DEDUP_REMOVED lines=100> */


	//----- nvinfo : EIATTR_MERCURY_ISA_VERSION
	.align		4
.L_572:
        /*0658*/ 	.byte	0x03, 0x5f
        /*065a*/ 	.short	0x0101


	//----- nvinfo : EIATTR_UNUSED_LOAD_BYTE_OFFSET
	.align		4
        /*065c*/ 	.byte	0x04, 0x44
        /*065e*/ 	.short	(.L_574 - .L_573)


	//   ....[0]....
.L_573:
        /*0660*/ 	.word	0x00000a90
        /*0664*/ 	.word	0x0000fff0


	//   ....[1]....
        /*0668*/ 	.word	0x0000f340
        /*066c*/ 	.word	0x0000fff0


	//----- nvinfo : EIATTR_INT_WARP_WIDE_INSTR_OFFSETS
	.align		4
.L_574:
        /*0670*/ 	.byte	0x04, 0x31
        /*0672*/ 	.short	(.L_576 - .L_575)


	//   ....[0]....
.L_575:
        /*0674*/ 	.word	0x00000190


	//   ....[1]....
        /*0678*/ 	.word	0x000001d0


	//   ....[2]....
        /*067c*/ 	.word	0x000002a0


	//   ....[3]....
        /*0680*/ 	.word	0x00015280


	//   ....[4]....
        /*0684*/ 	.word	0x00015310


	//   ....[5]....
        /*0688*/ 	.word	0x00019ff0


	//   ....[6]....
        /*068c*/ 	.word	0x0001a080


	//----- nvinfo : EIATTR_COOP_GROUP_MASK_REGIDS
	.align		4
.L_576:
        /*0690*/ 	.byte	0x04, 0x29
        /*0692*/ 	.short	(.L_578 - .L_577)


	//   ....[0]....
.L_577:
        /*0694*/ 	.word	0xffffffff


	//   ....[1]....
        /*0698*/ 	.word	0xffffffff


	//   ....[2]....
        /*069c*/ 	.word	0xffffffff


	//   ....[3]....
        /*06a0*/ 	.word	0xffffffff


	//   ....[4]....
        /*06a4*/ 	.word	0xffffffff


	//   ....[5]....
        /*06a8*/ 	.word	0xffffffff


	//   ....[6]....
        /*06ac*/ 	.word	0xffffffff


	//   ....[7]....
        /*06b0*/ 	.word	0xffffffff


	//   ....[8]....
        /*06b4*/ 	.word	0xffffffff


	//   ....[9]....
        /*06b8*/ 	.word	0xffffffff


	//   ....[10]....
        /*06bc*/ 	.word	0xffffffff


	//   ....[11]....
        /*06c0*/ 	.word	0xffffffff


	//   ....[12]....
        /*06c4*/ 	.word	0xffffffff


	//   ....[13]....
        /*06c8*/ 	.word	0xffffffff


	//   ....[14]....
        /*06cc*/ 	.word	0xffffffff


	//   ....[15]....
        /*06d0*/ 	.word	0xffffffff


	//   ....[16]....
        /*06d4*/ 	.word	0xffffffff


	//   ....[17]....
        /*06d8*/ 	.word	0xffffffff


	//   ....[18]....
        /*06dc*/ 	.word	0xffffffff


	//   ....[19]....
        /*06e0*/ 	.word	0xffffffff


	//   ....[20]....
        /*06e4*/ 	.word	0xffffffff


	//   ....[21]....
        /*06e8*/ 	.word	0xffffffff


	//   ....[22]....
        /*06ec*/ 	.word	0xffffffff


	//   ....[23]....
        /*06f0*/ 	.word	0xffffffff


	//   ....[24]....
        /*06f4*/ 	.word	0xffffffff


	//   ....[25]....
        /*06f8*/ 	.word	0xffffffff


	//   ....[26]....
        /*06fc*/ 	.word	0xffffffff


	//   ....[27]....
        /*0700*/ 	.word	0xffffffff


	//   ....[28]....
        /*0704*/ 	.word	0xffffffff


	//   ....[29]....
        /*0708*/ 	.word	0xffffffff


	//   ....[30]....
        /*070c*/ 	.word	0xffffffff


	//   ....[31]....
        /*0710*/ 	.word	0xffffffff


	//   ....[32]....
        /*0714*/ 	.word	0xffffffff


	//   ....[33]....
        /*0718*/ 	.word	0xffffffff


	//   ....[34]....
        /*071c*/ 	.word	0xffffffff


	//   ....[35]....
        /*0720*/ 	.word	0xffffffff


	//   ....[36]....
        /*0724*/ 	.word	0xffffffff


	//   ....[37]....
        /*0728*/ 	.word	0xffffffff


	//   ....[38]....
        /*072c*/ 	.word	0xffffffff


	//   ....[39]....
        /*0730*/ 	.word	0xffffffff


	//   ....[40]....
        /*0734*/ 	.word	0xffffffff


	//   ....[41]....
        /*0738*/ 	.word	0xffffffff


	//   ....[42]....
        /*073c*/ 	.word	0xffffffff


	//   ....[43]....
        /*0740*/ 	.word	0xffffffff


	//   ....[44]....
        /*0744*/ 	.word	0xffffffff


	//   ....[45]....
        /*0748*/ 	.word	0xffffffff


	//   ....[46]....
        /*074c*/ 	.word	0xffffffff


	//   ....[47]....
        /*0750*/ 	.word	0xffffffff


	//   ....[48]....
        /*0754*/ 	.word	0xffffffff


	//   ....[49]....
        /*0758*/ 	.word	0xffffffff


	//   ....[50]....
        /*075c*/ 	.word	0xffffffff


	//   ....[51]....
        /*0760*/ 	.word	0xffffffff


	//   ....[52]....
        /*0764*/ 	.word	0xffffffff


	//   ....[53]....
        /*0768*/ 	.word	0xffffffff


	//   ....[54]....
        /*076c*/ 	.word	0xffffffff


	//   ....[55]....
        /*0770*/ 	.word	0xffffffff


	//   ....[56]....
        /*0774*/ 	.word	0xffffffff


	//   ....[57]....
        /*0778*/ 	.word	0xffffffff


	//   ....[58]....
        /*077c*/ 	.word	0xffffffff


	//   ....[59]....
        /*0780*/ 	.word	0xffffffff


	//   ....[60]....
        /*0784*/ 	.word	0xffffffff


	//   ....[61]....
        /*0788*/ 	.word	0xffffffff


	//   ....[62]....
        /*078c*/ 	.word	0xffffffff


	//   ....[63]....
        /*0790*/ 	.word	0xffffffff


	//   ....[64]....
        /*0794*/ 	.word	0xffffffff


	//   ....[65]....
        /*0798*/ 	.word	0xffffffff


	//   ....[66]....
        /*079c*/ 	.word	0xffffffff


	//   ....[67]....
        /*07a0*/ 	.word	0xffffffff


	//   ....[68]....
        /*07a4*/ 	.word	0xffffffff


	//   ....[69]....
        /*07a8*/ 	.word	0xffffffff


	//   ....[70]....
        /*07ac*/ 	.word	0xffffffff


	//   ....[71]....
        /*07b0*/ 	.word	0xffffffff


	//   ....[72]....
        /*07b4*/ 	.word	0xffffffff


	//   ....[73]....
        /*07b8*/ 	.word	0xffffffff


	//   ....[74]....
        /*07bc*/ 	.word	0xffffffff


	//   ....[75]....
        /*07c0*/ 	.word	0xffffffff


	//   ....[76]....
        /*07c4*/ 	.word	0xffffffff


	//   ....[77]....
        /*07c8*/ 	.word	0xffffffff


	//   ....[78]....
        /*07cc*/ 	.word	0xffffffff


	//   ....[79]....
        /*07d0*/ 	.word	0xffffffff


	//   ....[80]....
        /*07d4*/ 	.word	0xffffffff


	//   ....[81]....
        /*07d8*/ 	.word	0xffffffff


	//   ....[82]....
        /*07dc*/ 	.word	0xffffffff


	//   ....[83]....
        /*07e0*/ 	.word	0xffffffff


	//   ....[84]....
        /*07e4*/ 	.word	0xffffffff


	//   ....[85]....
        /*07e8*/ 	.word	0xffffffff


	//   ....[86]....
        /*07ec*/ 	.word	0xffffffff


	//   ....[87]....
        /*07f0*/ 	.word	0xffffffff


	//   ....[88]....
        /*07f4*/ 	.word	0xffffffff


	//   ....[89]....
        /*07f8*/ 	.word	0xffffffff


	//   ....[90]....
        /*07fc*/ 	.word	0xffffffff


	//   ....[91]....
        /*0800*/ 	.word	0xffffffff


	//   ....[92]....
        /*0804*/ 	.word	0xffffffff


	//   ....[93]....
        /*0808*/ 	.word	0xffffffff


	//   ....[94]....
        /*080c*/ 	.word	0xffffffff


	//   ....[95]....
        /*0810*/ 	.word	0xffffffff


	//   ....[96]....
        /*0814*/ 	.word	0xffffffff


	//   ....[97]....
        /*0818*/ 	.word	0xffffffff


	//   ....[98]....
        /*081c*/ 	.word	0xffffffff


	//   ....[99]....
        /*0820*/ 	.word	0xffffffff


	//   ....[100]....
        /*0824*/ 	.word	0xffffffff


	//   ....[101]....
        /*0828*/ 	.word	0xffffffff


	//   ....[102]....
        /*082c*/ 	.word	0xffffffff


	//   ....[103]....
        /*0830*/ 	.word	0xffffffff


	//   ....[104]....
        /*0834*/ 	.word	0xffffffff


	//   ....[105]....
        /*0838*/ 	.word	0x0500000f


	//   ....[106]....
        /*083c*/ 	.word	0x0500000f


	//   ....[107]....
        /*0840*/ 	.word	0x0500000f


	//   ....[108]....
        /*0844*/ 	.word	0x0500000f


	//   ....[109]....
        /*0848*/ 	.word	0x0500000f


	//   ....[110]....
        /*084c*/ 	.word	0x0500000f


	//   ....[111]....
        /*0850*/ 	.word	0x0500000f


	//   ....[112]....
        /*0854*/ 	.word	0x0500000f


	//   ....[113]....
        /*0858*/ 	.word	0x0500000f


	//   ....[114]....
        /*085c*/ 	.word	0x0500000f


	//   ....[115]....
        /*0860*/ 	.word	0x0500000f


	//   ....[116]....
        /*0864*/ 	.word	0x0500000f


	//   ....[117]....
        /*0868*/ 	.word	0x0500000f


	//   ....[118]....
        /*086c*/ 	.word	0x0500000f


	//   ....[119]....
        /*0870*/ 	.word	0x0500000f


	//   ....[120]....
        /*0874*/ 	.word	0x0500000f


	//   ....[121]....
        /*0878*/ 	.word	0x0500000f


	//   ....[122]....
        /*087c*/ 	.word	0x0500000f


	//   ....[123]....
        /*0880*/ 	.word	0x0500000f


	//   ....[124]....
        /*0884*/ 	.word	0x0500000f


	//   ....[125]....
        /*0888*/ 	.word	0x0500000f


	//   ....[126]....
        /*088c*/ 	.word	0x0500000f


	//   ....[127]....
        /*0890*/ 	.word	0x0500000f


	//   ....[128]....
        /*0894*/ 	.word	0x0500000f


	//   ....[129]....
        /*0898*/ 	.word	0x0500000f


	//   ....[130]....
        /*089c*/ 	.word	0x0500000f


	//   ....[131]....
        /*08a0*/ 	.word	0x0500000f


	//   ....[132]....
        /*08a4*/ 	.word	0x0500000f


	//   ....[133]....
        /*08a8*/ 	.word	0x0500000f


	//   ....[134]....
        /*08ac*/ 	.word	0x0500000f


	//   ....[135]....
        /*08b0*/ 	.word	0x0500000f


	//   ....[136]....
        /*08b4*/ 	.word	0x0500000f


	//   ....[137]....
        /*08b8*/ 	.word	0x0500000f


	//   ....[138]....
        /*08bc*/ 	.word	0x0500000f


	//   ....[139]....
        /*08c0*/ 	.word	0x0500000f


	//   ....[140]....
        /*08c4*/ 	.word	0x0500000f


	//   ....[141]....
        /*08c8*/ 	.word	0x0500000f


	//   ....[142]....
        /*08cc*/ 	.word	0x0500000f


	//   ....[143]....
        /*08d0*/ 	.word	0x0500000f


	//   ....[144]....
        /*08d4*/ 	.word	0x0500000f


	//   ....[145]....
        /*08d8*/ 	.word	0x0500000f


	//   ....[146]....
        /*08dc*/ 	.word	0x0500000f


	//   ....[147]....
        /*08e0*/ 	.word	0x0500000f


	//   ....[148]....
        /*08e4*/ 	.word	0x0500000f


	//----- nvinfo : EIATTR_COOP_GROUP_INSTR_OFFSETS
	.align		4
.L_578:
        /*08e8*/ 	.byte	0x04, 0x28
        /*08ea*/ 	.short	(.L_580 - .L_579)


	//   ....[0]....
.L_579:
        /*08ec*/ 	.word	0x00000060


	//   ....[1]....
        /*08f0*/ 	.word	0x000001a0


	//   ....[2]....
        /*08f4*/ 	.word	0x000001e0


	//   ....[3]....
        /*08f8*/ 	.word	0x000003d0


	//   ....[4]....
        /*08fc*/ 	.word	0x00000530


	//   ....[5]....
        /*0900*/ 	.word	0x00000650


	//   ....[6]....
        /*0904*/ 	.word	0x000007b0


	//   ....[7]....
        /*0908*/ 	.word	0x000047c0


	//   ....[8]....
        /*090c*/ 	.word	0x00006730


	//   ....[9]....
        /*0910*/ 	.word	0x00006e50


	//   ....[10]....
        /*0914*/ 	.word	0x00006e60


	//   ....[11]....
        /*0918*/ 	.word	0x00006e70


	//   ....[12]....
        /*091c*/ 	.word	0x00006e80


	//   ....[13]....
        /*0920*/ 	.word	0x00007190


	//   ....[14]....
        /*0924*/ 	.word	0x000071a0


	//   ....[15]....
        /*0928*/ 	.word	0x000071b0


	//   ....[16]....
        /*092c*/ 	.word	0x000071c0


	//   ....[17]....
        /*0930*/ 	.word	0x00008390


	//   ....[18]....
        /*0934*/ 	.word	0x000083a0


	//   ....[19]....
        /*0938*/ 	.word	0x000083b0


	//   ....[20]....
        /*093c*/ 	.word	0x000083c0


	//   ....[21]....
        /*0940*/ 	.word	0x00008610


	//   ....[22]....
        /*0944*/ 	.word	0x00008620


	//   ....[23]....
        /*0948*/ 	.word	0x00008630


	//   ....[24]....
        /*094c*/ 	.word	0x00008640


	//   ....[25]....
        /*0950*/ 	.word	0x00009a60


	//   ....[26]....
        /*0954*/ 	.word	0x00009a80


	//   ....[27]....
        /*0958*/ 	.word	0x00009e10


	//   ....[28]....
        /*095c*/ 	.word	0x00009ed0


	//   ....[29]....
        /*0960*/ 	.word	0x0000a210


	//   ....[30]....
        /*0964*/ 	.word	0x0000a2c0


	//   ....[31]....
        /*0968*/ 	.word	0x0000acf0


	//   ....[32]....
        /*096c*/ 	.word	0x0000af10


	//   ....[33]....
        /*0970*/ 	.word	0x0000afc0


	//   ....[34]....
        /*0974*/ 	.word	0x0000b710


	//   ....[35]....
        /*0978*/ 	.word	0x0000b800


	//   ....[36]....
        /*097c*/ 	.word	0x0000bdb0


	//   ....[37]....
        /*0980*/ 	.word	0x0000bf80


	//   ....[38]....
        /*0984*/ 	.word	0x0000cdb0


	//   ....[39]....
        /*0988*/ 	.word	0x0000d2c0


	//   ....[40]....
        /*098c*/ 	.word	0x0000d2f0


	//   ....[41]....
        /*0990*/ 	.word	0x0000da30


	//   ....[42]....
        /*0994*/ 	.word	0x0000daa0


	//   ....[43]....
        /*0998*/ 	.word	0x0000e800


	//   ....[44]....
        /*099c*/ 	.word	0x0000e850


	//   ....[45]....
        /*09a0*/ 	.word	0x0000e880


	//   ....[46]....
        /*09a4*/ 	.word	0x0000e8f0


	//   ....[47]....
        /*09a8*/ 	.word	0x0000e910


	//   ....[48]....
        /*09ac*/ 	.word	0x000102f0


	//   ....[49]....
        /*09b0*/ 	.word	0x000107c0


	//   ....[50]....
        /*09b4*/ 	.word	0x000107f0


	//   ....[51]....
        /*09b8*/ 	.word	0x00010820


	//   ....[52]....
        /*09bc*/ 	.word	0x00010830


	//   ....[53]....
        /*09c0*/ 	.word	0x00010e40


	//   ....[54]....
        /*09c4*/ 	.word	0x00010ea0


	//   ....[55]....
        /*09c8*/ 	.word	0x00011120


	//   ....[56]....
        /*09cc*/ 	.word	0x00011140


	//   ....[57]....
        /*09d0*/ 	.word	0x00011ca0


	//   ....[58]....
        /*09d4*/ 	.word	0x00011cc0


	//   ....[59]....
        /*09d8*/ 	.word	0x00011ef0


	//   ....[60]....
        /*09dc*/ 	.word	0x00011f10


	//   ....[61]....
        /*09e0*/ 	.word	0x000121c0


	//   ....[62]....
        /*09e4*/ 	.word	0x00012390


	//   ....[63]....
        /*09e8*/ 	.word	0x000123c0


	//   ....[64]....
        /*09ec*/ 	.word	0x000123f0


	//   ....[65]....
        /*09f0*/ 	.word	0x00012420


	//   ....[66]....
        /*09f4*/ 	.word	0x00012450


	//   ....[67]....
        /*09f8*/ 	.word	0x00012480


	//   ....[68]....
        /*09fc*/ 	.word	0x000125f0


	//   ....[69]....
        /*0a00*/ 	.word	0x00012620


	//   ....[70]....
        /*0a04*/ 	.word	0x00012650


	//   ....[71]....
        /*0a08*/ 	.word	0x00012680


	//   ....[72]....
        /*0a0c*/ 	.word	0x000126b0


	//   ....[73]....
        /*0a10*/ 	.word	0x000126e0


	//   ....[74]....
        /*0a14*/ 	.word	0x00012780


	//   ....[75]....
        /*0a18*/ 	.word	0x000127e0


	//   ....[76]....
        /*0a1c*/ 	.word	0x00012870


	//   ....[77]....
        /*0a20*/ 	.word	0x00013670


	//   ....[78]....
        /*0a24*/ 	.word	0x00015880


	//   ....[79]....
        /*0a28*/ 	.word	0x00016430


	//   ....[80]....
        /*0a2c*/ 	.word	0x00016440


	//   ....[81]....
        /*0a30*/ 	.word	0x00016460


	//   ....[82]....
        /*0a34*/ 	.word	0x00016500


	//   ....[83]....
        /*0a38*/ 	.word	0x00016530


	//   ....[84]....
        /*0a3c*/ 	.word	0x000165a0


	//   ....[85]....
        /*0a40*/ 	.word	0x000165b0


	//   ....[86]....
        /*0a44*/ 	.word	0x00016620


	//   ....[87]....
        /*0a48*/ 	.word	0x0001a280


	//   ....[88]....
        /*0a4c*/ 	.word	0x0001a2e0


	//   ....[89]....
        /*0a50*/ 	.word	0x0001a310


	//   ....[90]....
        /*0a54*/ 	.word	0x0001a340


	//   ....[91]....
        /*0a58*/ 	.word	0x0001a370


	//   ....[92]....
        /*0a5c*/ 	.word	0x0001a3a0


	//   ....[93]....
        /*0a60*/ 	.word	0x0001a3d0


	//   ....[94]....
        /*0a64*/ 	.word	0x0001a3e0


	//   ....[95]....
        /*0a68*/ 	.word	0x0001a560


	//   ....[96]....
        /*0a6c*/ 	.word	0x0001a590


	//   ....[97]....
        /*0a70*/ 	.word	0x0001a5c0


	//   ....[98]....
        /*0a74*/ 	.word	0x0001a5f0


	//   ....[99]....
        /*0a78*/ 	.word	0x0001a620


	//   ....[100]....
        /*0a7c*/ 	.word	0x0001a650


	//   ....[101]....
        /*0a80*/ 	.word	0x0001a710


	//   ....[102]....
        /*0a84*/ 	.word	0x0001a730


	//   ....[103]....
        /*0a88*/ 	.word	0x0001a7a0


	//   ....[104]....
        /*0a8c*/ 	.word	0x0001ae70


	//   ....[105]....
        /*0a90*/ 	.word	0x0001b350


	//   ....[106]....
        /*0a94*/ 	.word	0x0001b3e0


	//   ....[107]....
        /*0a98*/ 	.word	0x0001b430


	//   ....[108]....
        /*0a9c*/ 	.word	0x0001b480


	//   ....[109]....
        /*0aa0*/ 	.word	0x0001b510


	//   ....[110]....
        /*0aa4*/ 	.word	0x0001b5a0


	//   ....[111]....
        /*0aa8*/ 	.word	0x0001b5f0


	//   ....[112]....
        /*0aac*/ 	.word	0x0001b640


	//   ....[113]....
        /*0ab0*/ 	.word	0x0001b720


	//   ....[114]....
        /*0ab4*/ 	.word	0x0001b7b0


	//   ....[115]....
        /*0ab8*/ 	.word	0x0001b800


	//   ....[116]....
        /*0abc*/ 	.word	0x0001b860


	//   ....[117]....
        /*0ac0*/ 	.word	0x0001b900


	//   ....[118]....
        /*0ac4*/ 	.word	0x0001b990


	//   ....[119]....
        /*0ac8*/ 	.word	0x0001b9e0


	//   ....[120]....
        /*0acc*/ 	.word	0x0001ba30


	//   ....[121]....
        /*0ad0*/ 	.word	0x0001bd40


	//   ....[122]....
        /*0ad4*/ 	.word	0x0001c030


	//   ....[123]....
        /*0ad8*/ 	.word	0x0001c1e0


	//   ....[124]....
        /*0adc*/ 	.word	0x0001c230


	//   ....[125]....
        /*0ae0*/ 	.word	0x0001c290


	//   ....[126]....
        /*0ae4*/ 	.word	0x0001c330


	//   ....[127]....
        /*0ae8*/ 	.word	0x0001c3e0


	//   ....[128]....
        /*0aec*/ 	.word	0x0001c480


	//   ....[129]....
        /*0af0*/ 	.word	0x0001c540


	//   ....[130]....
        /*0af4*/ 	.word	0x0001c620


	//   ....[131]....
        /*0af8*/ 	.word	0x0001c950


	//   ....[132]....
        /*0afc*/ 	.word	0x0001c9f0


	//   ....[133]....
        /*0b00*/ 	.word	0x0001cb10


	//   ....[134]....
        /*0b04*/ 	.word	0x0001cb80


	//   ....[135]....
        /*0b08*/ 	.word	0x0001cc00


	//   ....[136]....
        /*0b0c*/ 	.word	0x0001cc80


	//   ....[137]....
        /*0b10*/ 	.word	0x0001cd00


	//   ....[138]....
        /*0b14*/ 	.word	0x0001cd90


	//   ....[139]....
        /*0b18*/ 	.word	0x0001ce30


	//   ....[140]....
        /*0b1c*/ 	.word	0x0001ced0


	//   ....[141]....
        /*0b20*/ 	.word	0x0001cf40


	//   ....[142]....
        /*0b24*/ 	.word	0x0001cfb0


	//   ....[143]....
        /*0b28*/ 	.word	0x0001d020


	//   ....[144]....
        /*0b2c*/ 	.word	0x0001d0a0


	//   ....[145]....
        /*0b30*/ 	.word	0x0001d120


	//   ....[146]....
        /*0b34*/ 	.word	0x0001d1c0


	//   ....[147]....
        /*0b38*/ 	.word	0x0001d250


	//   ....[148]....
        /*0b3c*/ 	.word	0x0001d380


	//----- nvinfo : EIATTR_REG_RECONFIG
	.align		4
.L_580:
        /*0b40*/ 	.byte	0x01, 0x54
	.zero		2


	//----- nvinfo : EIATTR_SYSCALL_OFFSETS
	.align		4
        /*0b44*/ 	.byte	0x04, 0x46
        /*0b46*/ 	.short	(.L_582 - .L_581)


	//   ....[0]....
.L_581:
        /*0b48*/ 	.word	0x00001a10


	//   ....[1]....
        /*0b4c*/ 	.word	0x00001b60


	//   ....[2]....
        /*0b50*/ 	.word	0x000068e0


	//   ....[3]....
        /*0b54*/ 	.word	0x00006c00


	//   ....[4]....
        /*0b58*/ 	.word	0x00015480


	//   ....[5]....
        /*0b5c*/ 	.word	0x000155e0


	//   ....[6]....
        /*0b60*/ 	.word	0x000156e0


	//   ....[7]....
        /*0b64*/ 	.word	0x00016050


	//----- nvinfo : EIATTR_MBARRIER_INSTR_OFFSETS
	.align		4
.L_582:
        /*0b68*/ 	.byte	0x04, 0x39
        /*0b6a*/ 	.short	(.L_584 - .L_583)


	//   ....[0]....
.L_583:
        /*0b6c*/ 	.word	0x000002c0
        /*0b70*/ 	.word	0x000000ff
        /*0b74*/ 	.word	0x00028c00
        /*0b78*/ 	.short	0x0100
        /*0b7a*/ 	.byte	0x08
	.zero		1


	//   ....[1]....
        /*0b7c*/ 	.word	0x000002d0
        /*0b80*/ 	.word	0x000000ff
        /*0b84*/ 	.word	0x00028c20
        /*0b88*/ 	.short	0x0100
        /*0b8a*/ 	.byte	0x08
	.zero		1


	//   ....[2]....
        /*0b8c*/ 	.word	0x00000380
        /*0b90*/ 	.word	0x000000ff
        /*0b94*/ 	.word	0x00028c30
        /*0b98*/ 	.short	0x0100
        /*0b9a*/ 	.byte	0x06
	.zero		1


	//   ....[3]....
        /*0b9c*/ 	.word	0x00000390
        /*0ba0*/ 	.word	0x000000ff
        /*0ba4*/ 	.word	0x00028c40
        /*0ba8*/ 	.short	0x0100
        /*0baa*/ 	.byte	0x06
	.zero		1


	//   ....[4]....
        /*0bac*/ 	.word	0x000003a0
        /*0bb0*/ 	.word	0x000000ff
        /*0bb4*/ 	.word	0x00028c38
        /*0bb8*/ 	.short	0x0100
        /*0bba*/ 	.byte	0x06
	.zero		1


	//   ....[5]....
        /*0bbc*/ 	.word	0x000003b0
        /*0bc0*/ 	.word	0x000000ff
        /*0bc4*/ 	.word	0x00028c48
        /*0bc8*/ 	.short	0x0100
        /*0bca*/ 	.byte	0x06
	.zero		1


	//   ....[6]....
        /*0bcc*/ 	.word	0x000004e0
        /*0bd0*/ 	.word	0x000000ff
        /*0bd4*/ 	.word	0x00028c50
        /*0bd8*/ 	.short	0x0100
        /*0bda*/ 	.byte	0x08
	.zero		1


	//   ....[7]....
        /*0bdc*/ 	.word	0x000004f0
        /*0be0*/ 	.word	0x000000ff
        /*0be4*/ 	.word	0x00028c60
        /*0be8*/ 	.short	0x0100
        /*0bea*/ 	.byte	0x08
	.zero		1


	//   ....[8]....
        /*0bec*/ 	.word	0x00000500
        /*0bf0*/ 	.word	0x000000ff
        /*0bf4*/ 	.word	0x00028c58
        /*0bf8*/ 	.short	0x0100
        /*0bfa*/ 	.byte	0x08
	.zero		1


	//   ....[9]....
        /*0bfc*/ 	.word	0x00000510
        /*0c00*/ 	.word	0x000000ff
        /*0c04*/ 	.word	0x00028c68
        /*0c08*/ 	.short	0x0100
        /*0c0a*/ 	.byte	0x08
	.zero		1


	//   ....[10]....
        /*0c0c*/ 	.word	0x00000600
        /*0c10*/ 	.word	0x000000ff
        /*0c14*/ 	.word	0x00028c70
        /*0c18*/ 	.short	0x0100
        /*0c1a*/ 	.byte	0x06
	.zero		1


	//   ....[11]....
        /*0c1c*/ 	.word	0x00000610
        /*0c20*/ 	.word	0x000000ff
        /*0c24*/ 	.word	0x00028c80
        /*0c28*/ 	.short	0x0100
        /*0c2a*/ 	.byte	0x06
	.zero		1


	//   ....[12]....
        /*0c2c*/ 	.word	0x00000620
        /*0c30*/ 	.word	0x000000ff
        /*0c34*/ 	.word	0x00028c78
        /*0c38*/ 	.short	0x0100
        /*0c3a*/ 	.byte	0x06
	.zero		1


	//   ....[13]....
        /*0c3c*/ 	.word	0x00000630
        /*0c40*/ 	.word	0x000000ff
        /*0c44*/ 	.word	0x00028c88
        /*0c48*/ 	.short	0x0100
        /*0c4a*/ 	.byte	0x06
	.zero		1


	//   ....[14]....
        /*0c4c*/ 	.word	0x00000760
        /*0c50*/ 	.word	0x000000ff
        /*0c54*/ 	.word	0x00028c90
        /*0c58*/ 	.short	0x0100
        /*0c5a*/ 	.byte	0x08
	.zero		1


	//   ....[15]....
        /*0c5c*/ 	.word	0x00000770
        /*0c60*/ 	.word	0x000000ff
        /*0c64*/ 	.word	0x00028ca0
        /*0c68*/ 	.short	0x0100
        /*0c6a*/ 	.byte	0x08
	.zero		1


	//   ....[16]....
        /*0c6c*/ 	.word	0x00000780
        /*0c70*/ 	.word	0x000000ff
        /*0c74*/ 	.word	0x00028c98
        /*0c78*/ 	.short	0x0100
        /*0c7a*/ 	.byte	0x08
	.zero		1


	//   ....[17]....
        /*0c7c*/ 	.word	0x00000790
        /*0c80*/ 	.word	0x000000ff
        /*0c84*/ 	.word	0x00028ca8
        /*0c88*/ 	.short	0x0100
        /*0c8a*/ 	.byte	0x08
	.zero		1


	//   ....[18]....
        /*0c8c*/ 	.word	0x000008c0
        /*0c90*/ 	.word	0x000000ff
        /*0c94*/ 	.word	0x00028cb0
        /*0c98*/ 	.short	0x0100
        /*0c9a*/ 	.byte	0x08
	.zero		1


	//   ....[19]....
        /*0c9c*/ 	.word	0x000008d0
        /*0ca0*/ 	.word	0x000000ff
        /*0ca4*/ 	.word	0x00028cc0
        /*0ca8*/ 	.short	0x0100
        /*0caa*/ 	.byte	0x08
	.zero		1


	//   ....[20]....
        /*0cac*/ 	.word	0x000008e0
        /*0cb0*/ 	.word	0x000000ff
        /*0cb4*/ 	.word	0x00028cb8
        /*0cb8*/ 	.short	0x0100
        /*0cba*/ 	.byte	0x08
	.zero		1


	//   ....[21]....
        /*0cbc*/ 	.word	0x000008f0
        /*0cc0*/ 	.word	0x000000ff
        /*0cc4*/ 	.word	0x00028cc8
        /*0cc8*/ 	.short	0x0100
        /*0cca*/ 	.byte	0x08
	.zero		1


	//   ....[22]....
        /*0ccc*/ 	.word	0x00002720
        /*0cd0*/ 	.word	0x00000044
        /*0cd4*/ 	.word	0x00028c90
        /*0cd8*/ 	.short	0x010a
        /*0cda*/ 	.byte	0x3f
	.zero		1


	//   ....[23]....
        /*0cdc*/ 	.word	0x000030a0
        /*0ce0*/ 	.word	0x00000044
        /*0ce4*/ 	.word	0x00028c90
        /*0ce8*/ 	.short	0x010a
        /*0cea*/ 	.byte	0x3f
	.zero		1


	//   ....[24]....
        /*0cec*/ 	.word	0x00003910
        /*0cf0*/ 	.word	0x00000044
        /*0cf4*/ 	.word	0x00028c90
        /*0cf8*/ 	.short	0x010a
        /*0cfa*/ 	.byte	0x3f
	.zero		1


	//   ....[25]....
        /*0cfc*/ 	.word	0x00003b10
        /*0d00*/ 	.word	0x00000004
        /*0d04*/ 	.word	0x00000000
        /*0d08*/ 	.short	0x0101
        /*0d0a*/ 	.byte	0x3f
	.zero		1


	//   ....[26]....
        /*0d0c*/ 	.word	0x00003b50
        /*0d10*/ 	.word	0x00000044
        /*0d14*/ 	.word	0x00028cb0
        /*0d18*/ 	.short	0x010a
        /*0d1a*/ 	.byte	0x3f
	.zero		1


	//   ....[27]....
        /*0d1c*/ 	.word	0x00004180
        /*0d20*/ 	.word	0x00000044
        /*0d24*/ 	.word	0x00000000
        /*0d28*/ 	.short	0x0101
        /*0d2a*/ 	.byte	0x3f
	.zero		1


	//   ....[28]....
        /*0d2c*/ 	.word	0x000048d0
        /*0d30*/ 	.word	0x00000014
        /*0d34*/ 	.word	0x00028c50
        /*0d38*/ 	.short	0x010a
        /*0d3a*/ 	.byte	0x3f
	.zero		1


	//   ....[29]....
        /*0d3c*/ 	.word	0x00004c80
        /*0d40*/ 	.word	0x00000000
        /*0d44*/ 	.word	0x00000000
        /*0d48*/ 	.short	0x0101
        /*0d4a*/ 	.byte	0x3f
	.zero		1


	//   ....[30]....
        /*0d4c*/ 	.word	0x000055b0
        /*0d50*/ 	.word	0x00000003
        /*0d54*/ 	.word	0x00028c50
        /*0d58*/ 	.short	0x010a
        /*0d5a*/ 	.byte	0x3f
	.zero		1


	//   ....[31]....
        /*0d5c*/ 	.word	0x00005600
        /*0d60*/ 	.word	0x00000003
        /*0d64*/ 	.word	0x00028c50
        /*0d68*/ 	.short	0x010a
        /*0d6a*/ 	.byte	0x3f
	.zero		1


	//   ....[32]....
        /*0d6c*/ 	.word	0x000058c0
        /*0d70*/ 	.word	0x00000003
        /*0d74*/ 	.word	0x00000000
        /*0d78*/ 	.short	0x0101
        /*0d7a*/ 	.byte	0x3f
	.zero		1


	//   ....[33]....
        /*0d7c*/ 	.word	0x00006970
        /*0d80*/ 	.word	0x00000002
        /*0d84*/ 	.word	0x00028c00
        /*0d88*/ 	.short	0x010a
        /*0d8a*/ 	.byte	0x3f
	.zero		1


	//   ....[34]....
        /*0d8c*/ 	.word	0x000069c0
        /*0d90*/ 	.word	0x00000002
        /*0d94*/ 	.word	0x00028c00
        /*0d98*/ 	.short	0x010a
        /*0d9a*/ 	.byte	0x3f
	.zero		1


	//   ....[35]....
        /*0d9c*/ 	.word	0x00007400
        /*0da0*/ 	.word	0x00000002
        /*0da4*/ 	.word	0x00028c00
        /*0da8*/ 	.short	0x010a
        /*0daa*/ 	.byte	0x3f
	.zero		1


	//   ....[36]....
        /*0dac*/ 	.word	0x000087f0
        /*0db0*/ 	.word	0x00000002
        /*0db4*/ 	.word	0x00028c00
        /*0db8*/ 	.short	0x010a
        /*0dba*/ 	.byte	0x3f
	.zero		1


	//   ....[37]....
        /*0dbc*/ 	.word	0x000095d0
        /*0dc0*/ 	.word	0x00000015
        /*0dc4*/ 	.word	0x00028c30
        /*0dc8*/ 	.short	0x010a
        /*0dca*/ 	.byte	0x3f
	.zero		1


	//   ....[38]....
        /*0dcc*/ 	.word	0x00009670
        /*0dd0*/ 	.word	0x00000015
        /*0dd4*/ 	.word	0x00028c30
        /*0dd8*/ 	.short	0x010a
        /*0dda*/ 	.byte	0x3f
	.zero		1


	//   ....[39]....
        /*0ddc*/ 	.word	0x0000a520
        /*0de0*/ 	.word	0x00000000
        /*0de4*/ 	.word	0x00000000
        /*0de8*/ 	.short	0x0101
        /*0dea*/ 	.byte	0x3f
	.zero		1


	//   ....[40]....
        /*0dec*/ 	.word	0x0000a940
        /*0df0*/ 	.word	0x00000015
        /*0df4*/ 	.word	0x00028c50
        /*0df8*/ 	.short	0x010a
        /*0dfa*/ 	.byte	0x3f
	.zero		1


	//   ....[41]....
        /*0dfc*/ 	.word	0x0000a9e0
        /*0e00*/ 	.word	0x00000015
        /*0e04*/ 	.word	0x00028c50
        /*0e08*/ 	.short	0x010a
        /*0e0a*/ 	.byte	0x3f
	.zero		1


	//   ....[42]....
        /*0e0c*/ 	.word	0x0000ad10
        /*0e10*/ 	.word	0x00000015
        /*0e14*/ 	.word	0x00000000
        /*0e18*/ 	.short	0x0101
        /*0e1a*/ 	.byte	0x3f
	.zero		1


	//   ....[43]....
        /*0e1c*/ 	.word	0x0000ae30
        /*0e20*/ 	.word	0x000000d6
        /*0e24*/ 	.word	0x00028c30
        /*0e28*/ 	.short	0x010a
        /*0e2a*/ 	.byte	0x3f
	.zero		1


	//   ....[44]....
        /*0e2c*/ 	.word	0x0000aee0
        /*0e30*/ 	.word	0x000000d6
        /*0e34*/ 	.word	0x00028c30
        /*0e38*/ 	.short	0x010a
        /*0e3a*/ 	.byte	0x3f
	.zero		1


	//   ....[45]....
        /*0e3c*/ 	.word	0x0000b9c0
        /*0e40*/ 	.word	0x0000000f
        /*0e44*/ 	.word	0x00000000
        /*0e48*/ 	.short	0x0101
        /*0e4a*/ 	.byte	0x3f
	.zero		1


	//   ....[46]....
        /*0e4c*/ 	.word	0x0000ca80
        /*0e50*/ 	.word	0x000000d6
        /*0e54*/ 	.word	0x00028c50
        /*0e58*/ 	.short	0x010a
        /*0e5a*/ 	.byte	0x3f
	.zero		1


	//   ....[47]....
        /*0e5c*/ 	.word	0x0000cad0
        /*0e60*/ 	.word	0x000000d6
        /*0e64*/ 	.word	0x00028c50
        /*0e68*/ 	.short	0x010a
        /*0e6a*/ 	.byte	0x3f
	.zero		1


	//   ....[48]....
        /*0e6c*/ 	.word	0x0000cdd0
        /*0e70*/ 	.word	0x000000d6
        /*0e74*/ 	.word	0x00000000
        /*0e78*/ 	.short	0x0101
        /*0e7a*/ 	.byte	0x3f
	.zero		1


	//   ....[49]....
        /*0e7c*/ 	.word	0x0000cf00
        /*0e80*/ 	.word	0x00000015
        /*0e84*/ 	.word	0x00028c30
        /*0e88*/ 	.short	0x010a
        /*0e8a*/ 	.byte	0x3f
	.zero		1


	//   ....[50]....
        /*0e8c*/ 	.word	0x0000cf70
        /*0e90*/ 	.word	0x00000015
        /*0e94*/ 	.word	0x00028c30
        /*0e98*/ 	.short	0x010a
        /*0e9a*/ 	.byte	0x3f
	.zero		1


	//   ....[51]....
        /*0e9c*/ 	.word	0x0000d470
        /*0ea0*/ 	.word	0x0000000e
        /*0ea4*/ 	.word	0x00000000
        /*0ea8*/ 	.short	0x0101
        /*0eaa*/ 	.byte	0x3f
	.zero		1


	//   ....[52]....
        /*0eac*/ 	.word	0x0000e4d0
        /*0eb0*/ 	.word	0x00000015
        /*0eb4*/ 	.word	0x00028c50
        /*0eb8*/ 	.short	0x010a
        /*0eba*/ 	.byte	0x3f
	.zero		1


	//   ....[53]....
        /*0ebc*/ 	.word	0x0000e520
        /*0ec0*/ 	.word	0x00000015
        /*0ec4*/ 	.word	0x00028c50
        /*0ec8*/ 	.short	0x010a
        /*0eca*/ 	.byte	0x3f
	.zero		1


	//   ....[54]....
        /*0ecc*/ 	.word	0x0000e820
        /*0ed0*/ 	.word	0x00000015
        /*0ed4*/ 	.word	0x00000000
        /*0ed8*/ 	.short	0x0101
        /*0eda*/ 	.byte	0x3f
	.zero		1


	//   ....[55]....
        /*0edc*/ 	.word	0x00010e10
        /*0ee0*/ 	.word	0x00000000
        /*0ee4*/ 	.word	0x00000000
        /*0ee8*/ 	.short	0x0101
        /*0eea*/ 	.byte	0x3f
	.zero		1


	//   ....[56]....
        /*0eec*/ 	.word	0x00013760
        /*0ef0*/ 	.word	0x00000006
        /*0ef4*/ 	.word	0x00028c20
        /*0ef8*/ 	.short	0x010a
        /*0efa*/ 	.byte	0x3f
	.zero		1


	//   ....[57]....
        /*0efc*/ 	.word	0x00013840
        /*0f00*/ 	.word	0x00000005
        /*0f04*/ 	.word	0x00028ca0
        /*0f08*/ 	.short	0x010a
        /*0f0a*/ 	.byte	0x3f
	.zero		1


	//   ....[58]....
        /*0f0c*/ 	.word	0x00013a90
        /*0f10*/ 	.word	0x00000005
        /*0f14*/ 	.word	0x00028cc0
        /*0f18*/ 	.short	0x010a
        /*0f1a*/ 	.byte	0x3f
	.zero		1


	//   ....[59]....
        /*0f1c*/ 	.word	0x00014510
        /*0f20*/ 	.word	0x00000005
        /*0f24*/ 	.word	0x00028ca0
        /*0f28*/ 	.short	0x010a
        /*0f2a*/ 	.byte	0x3f
	.zero		1


	//   ....[60]....
        /*0f2c*/ 	.word	0x00014750
        /*0f30*/ 	.word	0x00000005
        /*0f34*/ 	.word	0x00028cc0
        /*0f38*/ 	.short	0x010a
        /*0f3a*/ 	.byte	0x3f
	.zero		1


	//   ....[61]....
        /*0f3c*/ 	.word	0x00015b30
        /*0f40*/ 	.word	0x00000000
        /*0f44*/ 	.word	0x00028c40
        /*0f48*/ 	.short	0x010a
        /*0f4a*/ 	.byte	0x3f
	.zero		1


	//   ....[62]....
        /*0f4c*/ 	.word	0x000166d0
        /*0f50*/ 	.word	0x00000008
        /*0f54*/ 	.word	0x00028c00
        /*0f58*/ 	.short	0x0107
        /*0f5a*/ 	.byte	0x3f
	.zero		1


	//   ....[63]....
        /*0f5c*/ 	.word	0x000167d0
        /*0f60*/ 	.word	0x00000002
        /*0f64*/ 	.word	0x00028c00
        /*0f68*/ 	.short	0x0101
        /*0f6a*/ 	.byte	0x3f
	.zero		1


	//   ....[64]....
        /*0f6c*/ 	.word	0x000167f0
        /*0f70*/ 	.word	0x00000002
        /*0f74*/ 	.word	0x00028c20
        /*0f78*/ 	.short	0x010a
        /*0f7a*/ 	.byte	0x3f
	.zero		1


	//   ....[65]....
        /*0f7c*/ 	.word	0x000168f0
        /*0f80*/ 	.word	0x00000000
        /*0f84*/ 	.word	0x00028c60
        /*0f88*/ 	.short	0x010a
        /*0f8a*/ 	.byte	0x3f
	.zero		1


	//   ....[66]....
        /*0f8c*/ 	.word	0x000175d0
        /*0f90*/ 	.word	0x00000003
        /*0f94*/ 	.word	0x00028c40
        /*0f98*/ 	.short	0x010a
        /*0f9a*/ 	.byte	0x3f
	.zero		1


	//   ....[67]....
        /*0f9c*/ 	.word	0x00017830
        /*0fa0*/ 	.word	0x00000003
        /*0fa4*/ 	.word	0x00028c60
        /*0fa8*/ 	.short	0x010a
        /*0faa*/ 	.byte	0x3f
	.zero		1


	//   ....[68]....
        /*0fac*/ 	.word	0x000184b0
        /*0fb0*/ 	.word	0x00000004
        /*0fb4*/ 	.word	0x00028c40
        /*0fb8*/ 	.short	0x010a
        /*0fba*/ 	.byte	0x3f
	.zero		1


	//   ....[69]....
        /*0fbc*/ 	.word	0x00018700
        /*0fc0*/ 	.word	0x00000004
        /*0fc4*/ 	.word	0x00028c60
        /*0fc8*/ 	.short	0x010a
        /*0fca*/ 	.byte	0x3f
	.zero		1


	//   ....[70]....
        /*0fcc*/ 	.word	0x00019310
        /*0fd0*/ 	.word	0x00000004
        /*0fd4*/ 	.word	0x00028c40
        /*0fd8*/ 	.short	0x010a
        /*0fda*/ 	.byte	0x3f
	.zero		1


	//   ....[71]....
        /*0fdc*/ 	.word	0x00019570
        /*0fe0*/ 	.word	0x00000004
        /*0fe4*/ 	.word	0x00028c60
        /*0fe8*/ 	.short	0x010a
        /*0fea*/ 	.byte	0x3f
	.zero		1


	//   ....[72]....
        /*0fec*/ 	.word	0x0001adf0
        /*0ff0*/ 	.word	0x00000000
        /*0ff4*/ 	.word	0x00028c20
        /*0ff8*/ 	.short	0x010a
        /*0ffa*/ 	.byte	0x3f
	.zero		1


	//   ....[73]....
        /*0ffc*/ 	.word	0x0001afa0
        /*1000*/ 	.word	0x00000006
        /*1004*/ 	.word	0x00000000
        /*1008*/ 	.short	0x010a
        /*100a*/ 	.byte	0x3f
	.zero		1


	//   ....[74]....
        /*100c*/ 	.word	0x0001b010
        /*1010*/ 	.word	0x00000007
        /*1014*/ 	.word	0x00000000
        /*1018*/ 	.short	0x010a
        /*101a*/ 	.byte	0x3f
	.zero		1


	//   ....[75]....
        /*101c*/ 	.word	0x0001b080
        /*1020*/ 	.word	0x00000004
        /*1024*/ 	.word	0x00000000
        /*1028*/ 	.short	0x010a
        /*102a*/ 	.byte	0x3f
	.zero		1


	//   ....[76]....
        /*102c*/ 	.word	0x0001b0b0
        /*1030*/ 	.word	0x00000003
        /*1034*/ 	.word	0x00000000
        /*1038*/ 	.short	0x010a
        /*103a*/ 	.byte	0x3f
	.zero		1


	//   ....[77]....
        /*103c*/ 	.word	0x0001b110
        /*1040*/ 	.word	0x00000044
        /*1044*/ 	.word	0x00028c90
        /*1048*/ 	.short	0x010a
        /*104a*/ 	.byte	0x3f
	.zero		1


	//   ....[78]....
        /*104c*/ 	.word	0x0001b160
        /*1050*/ 	.word	0x00000044
        /*1054*/ 	.word	0x00028c90
        /*1058*/ 	.short	0x010a
        /*105a*/ 	.byte	0x3f
	.zero		1


	//   ....[79]....
        /*105c*/ 	.word	0x0001b1b0
        /*1060*/ 	.word	0x00000044
        /*1064*/ 	.word	0x00028c90
        /*1068*/ 	.short	0x010a
        /*106a*/ 	.byte	0x3f
	.zero		1


	//   ....[80]....
        /*106c*/ 	.word	0x0001b200
        /*1070*/ 	.word	0x00000044
        /*1074*/ 	.word	0x00028cb0
        /*1078*/ 	.short	0x010a
        /*107a*/ 	.byte	0x3f
	.zero		1


	//   ....[81]....
        /*107c*/ 	.word	0x0001b250
        /*1080*/ 	.word	0x00000014
        /*1084*/ 	.word	0x00028c50
        /*1088*/ 	.short	0x010a
        /*108a*/ 	.byte	0x3f
	.zero		1


	//   ....[82]....
        /*108c*/ 	.word	0x0001b2a0
        /*1090*/ 	.word	0x00000003
        /*1094*/ 	.word	0x00028c50
        /*1098*/ 	.short	0x010a
        /*109a*/ 	.byte	0x3f
	.zero		1


	//   ....[83]....
        /*109c*/ 	.word	0x0001b670
        /*10a0*/ 	.word	0x00000002
        /*10a4*/ 	.word	0x00028c00
        /*10a8*/ 	.short	0x010a
        /*10aa*/ 	.byte	0x3f
	.zero		1


	//   ....[84]....
        /*10ac*/ 	.word	0x0001ba80
        /*10b0*/ 	.word	0x00000002
        /*10b4*/ 	.word	0x00028c00
        /*10b8*/ 	.short	0x010a
        /*10ba*/ 	.byte	0x3f
	.zero		1


	//   ....[85]....
        /*10bc*/ 	.word	0x0001bad0
        /*10c0*/ 	.word	0x00000015
        /*10c4*/ 	.word	0x00028c30
        /*10c8*/ 	.short	0x010a
        /*10ca*/ 	.byte	0x3f
	.zero		1


	//   ....[86]....
        /*10cc*/ 	.word	0x0001bb20
        /*10d0*/ 	.word	0x00000015
        /*10d4*/ 	.word	0x00028c50
        /*10d8*/ 	.short	0x010a
        /*10da*/ 	.byte	0x3f
	.zero		1


	//   ....[87]....
        /*10dc*/ 	.word	0x0001bb70
        /*10e0*/ 	.word	0x000000d6
        /*10e4*/ 	.word	0x00028c30
        /*10e8*/ 	.short	0x010a
        /*10ea*/ 	.byte	0x3f
	.zero		1


	//   ....[88]....
        /*10ec*/ 	.word	0x0001bbc0
        /*10f0*/ 	.word	0x000000d6
        /*10f4*/ 	.word	0x00028c50
        /*10f8*/ 	.short	0x010a
        /*10fa*/ 	.byte	0x3f
	.zero		1


	//   ....[89]....
        /*10fc*/ 	.word	0x0001bc10
        /*1100*/ 	.word	0x00000015
        /*1104*/ 	.word	0x00028c30
        /*1108*/ 	.short	0x010a
        /*110a*/ 	.byte	0x3f
	.zero		1


	//   ....[90]....
        /*110c*/ 	.word	0x0001bc60
        /*1110*/ 	.word	0x00000015
        /*1114*/ 	.word	0x00028c50
        /*1118*/ 	.short	0x010a
        /*111a*/ 	.byte	0x3f
	.zero		1


	//   ....[91]....
        /*111c*/ 	.word	0x0001be10
        /*1120*/ 	.word	0x00000005
        /*1124*/ 	.word	0x00028c20
        /*1128*/ 	.short	0x010a
        /*112a*/ 	.byte	0x3f
	.zero		1


	//   ....[92]....
        /*112c*/ 	.word	0x0001be60
        /*1130*/ 	.word	0x00000005
        /*1134*/ 	.word	0x00028ca0
        /*1138*/ 	.short	0x010a
        /*113a*/ 	.byte	0x3f
	.zero		1


	//   ....[93]....
        /*113c*/ 	.word	0x0001beb0
        /*1140*/ 	.word	0x00000005
        /*1144*/ 	.word	0x00028cc0
        /*1148*/ 	.short	0x010a
        /*114a*/ 	.byte	0x3f
	.zero		1


	//   ....[94]....
        /*114c*/ 	.word	0x0001bf00
        /*1150*/ 	.word	0x00000005
        /*1154*/ 	.word	0x00028ca0
        /*1158*/ 	.short	0x010a
        /*115a*/ 	.byte	0x3f
	.zero		1


	//   ....[95]....
        /*115c*/ 	.word	0x0001bf50
        /*1160*/ 	.word	0x00000005
        /*1164*/ 	.word	0x00028cc0
        /*1168*/ 	.short	0x010a
        /*116a*/ 	.byte	0x3f
	.zero		1


	//   ....[96]....
        /*116c*/ 	.word	0x0001c0f0
        /*1170*/ 	.word	0x00000000
        /*1174*/ 	.word	0x00028c40
        /*1178*/ 	.short	0x010a
        /*117a*/ 	.byte	0x3f
	.zero		1


	//   ....[97]....
        /*117c*/ 	.word	0x0001c670
        /*1180*/ 	.word	0x00000002
        /*1184*/ 	.word	0x00028c20
        /*1188*/ 	.short	0x010a
        /*118a*/ 	.byte	0x3f
	.zero		1


	//   ....[98]....
        /*118c*/ 	.word	0x0001c6c0
        /*1190*/ 	.word	0x00000000
        /*1194*/ 	.word	0x00028c60
        /*1198*/ 	.short	0x010a
        /*119a*/ 	.byte	0x3f
	.zero		1


	//   ....[99]....
        /*119c*/ 	.word	0x0001c710
        /*11a0*/ 	.word	0x00000003
        /*11a4*/ 	.word	0x00028c40
        /*11a8*/ 	.short	0x010a
        /*11aa*/ 	.byte	0x3f
	.zero		1


	//   ....[100]....
        /*11ac*/ 	.word	0x0001c760
        /*11b0*/ 	.word	0x00000003
        /*11b4*/ 	.word	0x00028c60
        /*11b8*/ 	.short	0x010a
        /*11ba*/ 	.byte	0x3f
	.zero		1


	//   ....[101]....
        /*11bc*/ 	.word	0x0001c7b0
        /*11c0*/ 	.word	0x00000004
        /*11c4*/ 	.word	0x00028c40
        /*11c8*/ 	.short	0x010a
        /*11ca*/ 	.byte	0x3f
	.zero		1


	//   ....[102]....
        /*11cc*/ 	.word	0x0001c800
        /*11d0*/ 	.word	0x00000004
        /*11d4*/ 	.word	0x00028c60
        /*11d8*/ 	.short	0x010a
        /*11da*/ 	.byte	0x3f
	.zero		1


	//   ....[103]....
        /*11dc*/ 	.word	0x0001c850
        /*11e0*/ 	.word	0x00000004
        /*11e4*/ 	.word	0x00028c40
        /*11e8*/ 	.short	0x010a
        /*11ea*/ 	.byte	0x3f
	.zero		1


	//   ....[104]....
        /*11ec*/ 	.word	0x0001c8a0
        /*11f0*/ 	.word	0x00000004
        /*11f4*/ 	.word	0x00028c60
        /*11f8*/ 	.short	0x010a
        /*11fa*/ 	.byte	0x3f
	.zero		1


	//   ....[105]....
        /*11fc*/ 	.word	0x0001d2a0
        /*1200*/ 	.word	0x00000000
        /*1204*/ 	.word	0x00028c20
        /*1208*/ 	.short	0x010a
        /*120a*/ 	.byte	0x3f
	.zero		1


	//   ....[106]....
        /*120c*/ 	.word	0x0001d440
        /*1210*/ 	.word	0x00000006
        /*1214*/ 	.word	0x00000000
        /*1218*/ 	.short	0x010a
        /*121a*/ 	.byte	0x3f
	.zero		1


	//   ....[107]....
        /*121c*/ 	.word	0x0001d490
        /*1220*/ 	.word	0x00000007
        /*1224*/ 	.word	0x00000000
        /*1228*/ 	.short	0x010a
        /*122a*/ 	.byte	0x3f
	.zero		1


	//   ....[108]....
        /*122c*/ 	.word	0x0001d4e0
        /*1230*/ 	.word	0x00000004
        /*1234*/ 	.word	0x00000000
        /*1238*/ 	.short	0x010a
        /*123a*/ 	.byte	0x3f
	.zero		1


	//----- nvinfo : EIATTR_NUM_MBARRIERS
	.align		4
.L_584:
        /*123c*/ 	.byte	0x03, 0x38
        /*123e*/ 	.short	0x0016


	//----- nvinfo : EIATTR_EXIT_INSTR_OFFSETS
	.align		4
        /*1240*/ 	.byte	0x04, 0x1c
        /*1242*/ 	.short	(.L_586 - .L_585)


	//   ....[0]....
.L_585:
        /*1244*/ 	.word	0x0001b100


	//----- nvinfo : EIATTR_MAX_THREADS
	.align		4
.L_586:
        /*1248*/ 	.byte	0x04, 0x05
        /*124a*/ 	.short	(.L_588 - .L_587)
.L_587:
        /*124c*/ 	.word	0x00000180
        /*1250*/ 	.word	0x00000001
        /*1254*/ 	.word	0x00000001


	//----- nvinfo : EIATTR_CRS_STACK_SIZE
	.align		4
.L_588:
        /*1258*/ 	.byte	0x04, 0x1e
        /*125a*/ 	.short	(.L_590 - .L_589)
.L_589:
        /*125c*/ 	.word	0x00000000


	//----- nvinfo : EIATTR_CBANK_PARAM_SIZE
	.align		4
.L_590:
        /*1260*/ 	.byte	0x03, 0x19
        /*1262*/ 	.short	0x0af0


	//----- nvinfo : EIATTR_PARAM_CBANK
	.align		4
        /*1264*/ 	.byte	0x04, 0x0a
        /*1266*/ 	.short	(.L_592 - .L_591)
	.align		4
.L_591:
        /*1268*/ 	.word	index@(.nv.constant0._ZN7cutlass13device_kernelIN5flash11enable_sm90INS1_16FlashAttnFwdSm90INS1_25CollectiveMainloopFwdSm90ILi2EN4cute5tupleIJNS5_1CILi1EEES8_S8_EEENS6_IJNS7_ILi64EEESA_SA_EEELi512ENS_6half_tEfNS_4arch4Sm90ELb1ELb0ELb0ELb1ELb0ELb1ELb0ELb0ELb0ELb1ELb0ELb0EEENS1_21CollectiveEpilogueFwdINS6_IJSA_NS7_ILi512EEESA_EEES9_SC_SE_Li256ELb1ELb1ELb0ELb0EEENS1_36VarlenDynamicPersistentTileSchedulerILi64ELi64ELi256ELi128ELb0ELb1ELb1ELb1ELb1ELb1EEEEEEEEEvNT_6ParamsE)
        /*126c*/ 	.short	0x0210
        /*126e*/ 	.short	0x0af0


	//----- nvinfo : EIATTR_SW_WAR
	.align		4
.L_592:
        /*1270*/ 	.byte	0x04, 0x36
        /*1272*/ 	.short	(.L_594 - .L_593)
.L_593:
        /*1274*/ 	.word	0x00000008
.L_594:


//--------------------- .nv.info._ZN7cutlass13device_kernelIN5flash11enable_sm90INS1_16FlashAttnFwdSm90INS1_25CollectiveMainloopFwdSm90ILi2EN4cute5tupleIJNS5_1CILi1EEES8_S8_EEENS6_IJNS7_ILi64EEESA_SA_EEELi512ENS_6half_tEfNS_4arch4Sm90ELb1ELb0ELb0ELb1ELb0ELb0ELb1ELb0ELb0ELb1ELb0ELb0EEENS1_21CollectiveEpilogueFwdINS6_IJSA_NS7_ILi512EEESA_EEES9_SC_SE_Li256ELb1ELb1ELb0ELb0EEENS1_36VarlenDynamicPersistentTileSchedulerILi64ELi64ELi256ELi128ELb0ELb1ELb1ELb1ELb1ELb1EEEEEEEEEvNT_6ParamsE --------------------------
	.section	.nv.info._ZN7cutlass13device_kernelIN5flash11enable_sm90INS1_16FlashAttnFwdSm90INS1_25CollectiveMainloopFwdSm90ILi2EN4cute5tupleIJNS5_1CILi1EEES8_S8_EEENS6_IJNS7_ILi64EEESA_SA_EEELi512ENS_6half_tEfNS_4arch4Sm90ELb1ELb0ELb0ELb1ELb0ELb0ELb1ELb0ELb0ELb1ELb0ELb0EEENS1_21CollectiveEpilogueFwdINS6_IJSA_NS7_ILi512EEESA_EEES9_SC_SE_Li256ELb1ELb1ELb0ELb0EEENS1_36VarlenDynamicPersistentTileSchedulerILi64ELi64ELi256ELi128ELb0ELb1ELb1ELb1ELb1ELb1EEEEEEEEEvNT_6ParamsE,"",@"SHT_CUDA_INFO"
	.sectionflags	@""
	.align	4


	//----- nvinfo : EIATTR_CUDA_API_VERSION
	.align		4
        /*0000*/ 	.byte	0x04, 0x37
        /*0002*/ 	.short	(.L_596 - .L_595)
.L_595:
        /*0004*/ 	.word	0x00000082


	//----- nvinfo : EIATTR_KPARAM_INFO
	.align		4
.L_596:
        /*0008*/ 	.byte	0x04, 0x17
        /*000a*/ 	.short	(.L_598 - .L_597)
.L_597:
        /*000c*/ 	.word	0x00000000
        /*0010*/ 	.short	0x0000
        /*0012*/ 	.short	0x0070
        /*0014*/ 	.byte	0x00, 0xf0, 0x01, 0x2e


	//----- nvinfo : EIATTR_SPARSE_MMA_MASK
	.align		4
.L_598:
        /*0018*/ 	.byte	0x03, 0x50
        /*001a*/ 	.short	0x0000


	//----- nvinfo : EIATTR_MAXREG_COUNT
	.align		4
        /*001c*/ 	.byte	0x03, 0x1b
        /*001e*/ 	.short	0x00a8


	//----- nvinfo : EIATTR_NUM_BARRIERS
	.align		4
        /*0020*/ 	.byte	0x02, 0x4c
        /*0022*/ 	.byte	0x10
	.zero		1


	//----- nvinfo : EIATTR_EXTERNS
	.align		4
        /*0024*/ 	.byte	0x04, 0x0f
        /*0026*/ 	.short	(.L_600 - .L_599)


	//   ....[0]....
	.align		4
.L_599:
        /*0028*/ 	.word	index@(__assertfail)


	//----- nvinfo : EIATTR_ANNOTATIONS
	.align		4
.L_600:
        /*002c*/ 	.byte	0x04, 0x55
        /*002e*/ 	.short	(.L_602 - .L_601)


	//   ....[0]....
.L_601:
        /* <DEDUP_REMOVED lines=100> */


	//----- nvinfo : EIATTR_MERCURY_ISA_VERSION
	.align		4
.L_602:
        /*0658*/ 	.byte	0x03, 0x5f
        /*065a*/ 	.short	0x0101


	//----- nvinfo : EIATTR_UNUSED_LOAD_BYTE_OFFSET
	.align		4
        /*065c*/ 	.byte	0x04, 0x44
        /*065e*/ 	.short	(.L_604 - .L_603)


	//   ....[0]....
.L_603:
        /*0660*/ 	.word	0x00000a50
        /*0664*/ 	.word	0x0000fff0


	//   ....[1]....
        /*0668*/ 	.word	0x0000cf60
        /*066c*/ 	.word	0x0000fff0


	//----- nvinfo : EIATTR_INT_WARP_WIDE_INSTR_OFFSETS
	.align		4
.L_604:
        /*0670*/ 	.byte	0x04, 0x31
        /*0672*/ 	.short	(.L_606 - .L_605)


	//   ....[0]....
.L_605:
        /*0674*/ 	.word	0x00000130


	//   ....[1]....
        /*0678*/ 	.word	0x00000170


	//   ....[2]....
        /*067c*/ 	.word	0x000001e0


	//   ....[3]....
        /*0680*/ 	.word	0x000001f0


	//   ....[4]....
        /*0684*/ 	.word	0x00011270


	//   ....[5]....
        /*0688*/ 	.word	0x000112d0


	//   ....[6]....
        /*068c*/ 	.word	0x00017060


	//   ....[7]....
        /*0690*/ 	.word	0x000170f0


	//----- nvinfo : EIATTR_COOP_GROUP_MASK_REGIDS
	.align		4
.L_606:
        /*0694*/ 	.byte	0x04, 0x29
        /*0696*/ 	.short	(.L_608 - .L_607)


	//   ....[0]....
.L_607:
        /*0698*/ 	.word	0xffffffff


	//   ....[1]....
        /*069c*/ 	.word	0xffffffff


	//   ....[2]....
        /*06a0*/ 	.word	0xffffffff


	//   ....[3]....
        /*06a4*/ 	.word	0xffffffff


	//   ....[4]....
        /*06a8*/ 	.word	0xffffffff


	//   ....[5]....
        /*06ac*/ 	.word	0xffffffff


	//   ....[6]....
        /*06b0*/ 	.word	0xffffffff


	//   ....[7]....
        /*06b4*/ 	.word	0xffffffff


	//   ....[8]....
        /*06b8*/ 	.word	0xffffffff


	//   ....[9]....
        /*06bc*/ 	.word	0xffffffff


	//   ....[10]....
        /*06c0*/ 	.word	0xffffffff


	//   ....[11]....
        /*06c4*/ 	.word	0xffffffff


	//   ....[12]....
        /*06c8*/ 	.word	0xffffffff


	//   ....[13]....
        /*06cc*/ 	.word	0xffffffff


	//   ....[14]....
        /*06d0*/ 	.word	0xffffffff


	//   ....[15]....
        /*06d4*/ 	.word	0xffffffff


	//   ....[16]....
        /*06d8*/ 	.word	0xffffffff


	//   ....[17]....
        /*06dc*/ 	.word	0xffffffff


	//   ....[18]....
        /*06e0*/ 	.word	0xffffffff


	//   ....[19]....
        /*06e4*/ 	.word	0xffffffff


	//   ....[20]....
        /*06e8*/ 	.word	0xffffffff


	//   ....[21]....
        /*06ec*/ 	.word	0xffffffff


	//   ....[22]....
        /*06f0*/ 	.word	0xffffffff


	//   ....[23]....
        /*06f4*/ 	.word	0xffffffff


	//   ....[24]....
        /*06f8*/ 	.word	0xffffffff


	//   ....[25]....
        /*06fc*/ 	.word	0xffffffff


	//   ....[26]....
        /*0700*/ 	.word	0xffffffff


	//   ....[27]....
        /*0704*/ 	.word	0xffffffff


	//   ....[28]....
        /*0708*/ 	.word	0xffffffff


	//   ....[29]....
        /*070c*/ 	.word	0xffffffff


	//   ....[30]....
        /*0710*/ 	.word	0xffffffff


	//   ....[31]....
        /*0714*/ 	.word	0xffffffff


	//   ....[32]....
        /*0718*/ 	.word	0xffffffff


	//   ....[33]....
        /*071c*/ 	.word	0xffffffff


	//   ....[34]....
        /*0720*/ 	.word	0xffffffff


	//   ....[35]....
        /*0724*/ 	.word	0xffffffff


	//   ....[36]....
        /*0728*/ 	.word	0xffffffff


	//   ....[37]....
        /*072c*/ 	.word	0xffffffff


	//   ....[38]....
        /*0730*/ 	.word	0xffffffff


	//   ....[39]....
        /*0734*/ 	.word	0xffffffff


	//   ....[40]....
        /*0738*/ 	.word	0xffffffff


	//   ....[41]....
        /*073c*/ 	.word	0xffffffff


	//   ....[42]....
        /*0740*/ 	.word	0xffffffff


	//   ....[43]....
        /*0744*/ 	.word	0xffffffff


	//   ....[44]....
        /*0748*/ 	.word	0xffffffff


	//   ....[45]....
        /*074c*/ 	.word	0xffffffff


	//   ....[46]....
        /*0750*/ 	.word	0xffffffff


	//   ....[47]....
        /*0754*/ 	.word	0xffffffff


	//   ....[48]....
        /*0758*/ 	.word	0xffffffff


	//   ....[49]....
        /*075c*/ 	.word	0xffffffff


	//   ....[50]....
        /*0760*/ 	.word	0xffffffff


	//   ....[51]....
        /*0764*/ 	.word	0xffffffff


	//   ....[52]....
        /*0768*/ 	.word	0xffffffff


	//   ....[53]....
        /*076c*/ 	.word	0xffffffff


	//   ....[54]....
        /*0770*/ 	.word	0xffffffff


	//   ....[55]....
        /*0774*/ 	.word	0xffffffff


	//   ....[56]....
        /*0778*/ 	.word	0xffffffff


	//   ....[57]....
        /*077c*/ 	.word	0xffffffff


	//   ....[58]....
        /*0780*/ 	.word	0xffffffff


	//   ....[59]....
        /*0784*/ 	.word	0xffffffff


	//   ....[60]....
        /*0788*/ 	.word	0xffffffff


	//   ....[61]....
        /*078c*/ 	.word	0xffffffff


	//   ....[62]....
        /*0790*/ 	.word	0xffffffff


	//   ....[63]....
        /*0794*/ 	.word	0xffffffff


	//   ....[64]....
        /*0798*/ 	.word	0xffffffff


	//   ....[65]....
        /*079c*/ 	.word	0xffffffff


	//   ....[66]....
        /*07a0*/ 	.word	0xffffffff


	//   ....[67]....
        /*07a4*/ 	.word	0xffffffff


	//   ....[68]....
        /*07a8*/ 	.word	0xffffffff


	//   ....[69]....
        /*07ac*/ 	.word	0xffffffff


	//   ....[70]....
        /*07b0*/ 	.word	0xffffffff


	//   ....[71]....
        /*07b4*/ 	.word	0xffffffff


	//   ....[72]....
        /*07b8*/ 	.word	0xffffffff


	//   ....[73]....
        /*07bc*/ 	.word	0xffffffff


	//   ....[74]....
        /*07c0*/ 	.word	0xffffffff


	//   ....[75]....
        /*07c4*/ 	.word	0xffffffff


	//   ....[76]....
        /*07c8*/ 	.word	0xffffffff


	//   ....[77]....
        /*07cc*/ 	.word	0xffffffff


	//   ....[78]....
        /*07d0*/ 	.word	0xffffffff


	//   ....[79]....
        /*07d4*/ 	.word	0xffffffff


	//   ....[80]....
        /*07d8*/ 	.word	0xffffffff


	//   ....[81]....
        /*07dc*/ 	.word	0xffffffff


	//   ....[82]....
        /*07e0*/ 	.word	0xffffffff


	//   ....[83]....
        /*07e4*/ 	.word	0xffffffff


	//   ....[84]....
        /*07e8*/ 	.word	0xffffffff


	//   ....[85]....
        /*07ec*/ 	.word	0xffffffff


	//   ....[86]....
        /*07f0*/ 	.word	0xffffffff


	//   ....[87]....
        /*07f4*/ 	.word	0xffffffff


	//   ....[88]....
        /*07f8*/ 	.word	0xffffffff


	//   ....[89]....
        /*07fc*/ 	.word	0xffffffff


	//   ....[90]....
        /*0800*/ 	.word	0xffffffff


	//   ....[91]....
        /*0804*/ 	.word	0xffffffff


	//   ....[92]....
        /*0808*/ 	.word	0xffffffff


	//   ....[93]....
        /*080c*/ 	.word	0xffffffff


	//   ....[94]....
        /*0810*/ 	.word	0xffffffff


	//   ....[95]....
        /*0814*/ 	.word	0xffffffff


	//   ....[96]....
        /*0818*/ 	.word	0xffffffff


	//   ....[97]....
        /*081c*/ 	.word	0xffffffff


	//   ....[98]....
        /*0820*/ 	.word	0xffffffff


	//   ....[99]....
        /*0824*/ 	.word	0x0500000f


	//   ....[100]....
        /*0828*/ 	.word	0x0500000f


	//   ....[101]....
        /*082c*/ 	.word	0x0500000f


	//   ....[102]....
        /*0830*/ 	.word	0x0500000f


	//   ....[103]....
        /*0834*/ 	.word	0x0500000f


	//   ....[104]....
        /*0838*/ 	.word	0x0500000f


	//   ....[105]....
        /*083c*/ 	.word	0x0500000f


	//   ....[106]....
        /*0840*/ 	.word	0x0500000f


	//   ....[107]....
        /*0844*/ 	.word	0x0500000f


	//   ....[108]....
        /*0848*/ 	.word	0x0500000f


	//   ....[109]....
        /*084c*/ 	.word	0x0500000f


	//   ....[110]....
        /*0850*/ 	.word	0x0500000f


	//   ....[111]....
        /*0854*/ 	.word	0x0500000f


	//   ....[112]....
        /*0858*/ 	.word	0x0500000f


	//   ....[113]....
        /*085c*/ 	.word	0x0500000f


	//   ....[114]....
        /*0860*/ 	.word	0x0500000f


	//   ....[115]....
        /*0864*/ 	.word	0x0500000f


	//   ....[116]....
        /*0868*/ 	.word	0x0500000f


	//   ....[117]....
        /*086c*/ 	.word	0x0500000f


	//   ....[118]....
        /*0870*/ 	.word	0x0500000f


	//   ....[119]....
        /*0874*/ 	.word	0x0500000f


	//   ....[120]....
        /*0878*/ 	.word	0x0500000f


	//   ....[121]....
        /*087c*/ 	.word	0x0500000f


	//   ....[122]....
        /*0880*/ 	.word	0x0500000f


	//   ....[123]....
        /*0884*/ 	.word	0x0500000f


	//   ....[124]....
        /*0888*/ 	.word	0x0500000f


	//   ....[125]....
        /*088c*/ 	.word	0x0500000f


	//   ....[126]....
        /*0890*/ 	.word	0x0500000f


	//   ....[127]....
        /*0894*/ 	.word	0x0500000f


	//   ....[128]....
        /*0898*/ 	.word	0x0500000f


	//   ....[129]....
        /*089c*/ 	.word	0x0500000f


	//   ....[130]....
        /*08a0*/ 	.word	0x0500000f


	//   ....[131]....
        /*08a4*/ 	.word	0x0500000f


	//   ....[132]....
        /*08a8*/ 	.word	0x0500000f


	//   ....[133]....
        /*08ac*/ 	.word	0x0500000f


	//----- nvinfo : EIATTR_COOP_GROUP_INSTR_OFFSETS
	.align		4
.L_608:
        /*08b0*/ 	.byte	0x04, 0x28
        /*08b2*/ 	.short	(.L_610 - .L_609)


	//   ....[0]....
.L_609:
        /*08b4*/ 	.word	0x00000070


	//   ....[1]....
        /*08b8*/ 	.word	0x00000140


	//   ....[2]....
        /*08bc*/ 	.word	0x00000190


	//   ....[3]....
        /*08c0*/ 	.word	0x000003a0


	//   ....[4]....
        /*08c4*/ 	.word	0x00000500


	//   ....[5]....
        /*08c8*/ 	.word	0x00000620


	//   ....[6]....
        /*08cc*/ 	.word	0x00000780


	//   ....[7]....
        /*08d0*/ 	.word	0x00001a90


	//   ....[8]....
        /*08d4*/ 	.word	0x00003780


	//   ....[9]....
        /*08d8*/ 	.word	0x00004770


	//   ....[10]....
        /*08dc*/ 	.word	0x00005350


	//   ....[11]....
        /*08e0*/ 	.word	0x00005380


	//   ....[12]....
        /*08e4*/ 	.word	0x00005730


	//   ....[13]....
        /*08e8*/ 	.word	0x00005830


	//   ....[14]....
        /*08ec*/ 	.word	0x00005b30


	//   ....[15]....
        /*08f0*/ 	.word	0x00005c00


	//   ....[16]....
        /*08f4*/ 	.word	0x000064e0


	//   ....[17]....
        /*08f8*/ 	.word	0x00007170


	//   ....[18]....
        /*08fc*/ 	.word	0x00007d30


	//   ....[19]....
        /*0900*/ 	.word	0x00007d40


	//   ....[20]....
        /*0904*/ 	.word	0x000080b0


	//   ....[21]....
        /*0908*/ 	.word	0x000081b0


	//   ....[22]....
        /*090c*/ 	.word	0x000084f0


	//   ....[23]....
        /*0910*/ 	.word	0x000085a0


	//   ....[24]....
        /*0914*/ 	.word	0x00009720


	//   ....[25]....
        /*0918*/ 	.word	0x0000a380


	//   ....[26]....
        /*091c*/ 	.word	0x0000b010


	//   ....[27]....
        /*0920*/ 	.word	0x0000b040


	//   ....[28]....
        /*0924*/ 	.word	0x0000b280


	//   ....[29]....
        /*0928*/ 	.word	0x0000b450


	//   ....[30]....
        /*092c*/ 	.word	0x0000c430


	//   ....[31]....
        /*0930*/ 	.word	0x0000c470


	//   ....[32]....
        /*0934*/ 	.word	0x0000c4a0


	//   ....[33]....
        /*0938*/ 	.word	0x0000c510


	//   ....[34]....
        /*093c*/ 	.word	0x0000c550


	//   ....[35]....
        /*0940*/ 	.word	0x0000de70


	//   ....[36]....
        /*0944*/ 	.word	0x0000e490


	//   ....[37]....
        /*0948*/ 	.word	0x0000e4c0


	//   ....[38]....
        /*094c*/ 	.word	0x0000e4e0


	//   ....[39]....
        /*0950*/ 	.word	0x0000e510


	//   ....[40]....
        /*0954*/ 	.word	0x0000eb90


	//   ....[41]....
        /*0958*/ 	.word	0x0000ebb0


	//   ....[42]....
        /*095c*/ 	.word	0x0000edf0


	//   ....[43]....
        /*0960*/ 	.word	0x0000ee10


	//   ....[44]....
        /*0964*/ 	.word	0x0000f9a0


	//   ....[45]....
        /*0968*/ 	.word	0x0000f9d0


	//   ....[46]....
        /*096c*/ 	.word	0x0000fc10


	//   ....[47]....
        /*0970*/ 	.word	0x0000fc30


	//   ....[48]....
        /*0974*/ 	.word	0x0000fee0


	//   ....[49]....
        /*0978*/ 	.word	0x000100c0


	//   ....[50]....
        /*097c*/ 	.word	0x000100f0


	//   ....[51]....
        /*0980*/ 	.word	0x00010120


	//   ....[52]....
        /*0984*/ 	.word	0x00010150


	//   ....[53]....
        /*0988*/ 	.word	0x00010180


	//   ....[54]....
        /*098c*/ 	.word	0x000101b0


	//   ....[55]....
        /*0990*/ 	.word	0x00010320


	//   ....[56]....
        /*0994*/ 	.word	0x00010350


	//   ....[57]....
        /*0998*/ 	.word	0x00010380


	//   ....[58]....
        /*099c*/ 	.word	0x000103b0


	//   ....[59]....
        /*09a0*/ 	.word	0x000103e0


	//   ....[60]....
        /*09a4*/ 	.word	0x00010410


	//   ....[61]....
        /*09a8*/ 	.word	0x000104b0


	//   ....[62]....
        /*09ac*/ 	.word	0x00010510


	//   ....[63]....
        /*09b0*/ 	.word	0x000105a0


	//   ....[64]....
        /*09b4*/ 	.word	0x00011870


	//   ....[65]....
        /*09b8*/ 	.word	0x00012400


	//   ....[66]....
        /*09bc*/ 	.word	0x00012410


	//   ....[67]....
        /*09c0*/ 	.word	0x00012430


	//   ....[68]....
        /*09c4*/ 	.word	0x00012500


	//   ....[69]....
        /*09c8*/ 	.word	0x00012530


	//   ....[70]....
        /*09cc*/ 	.word	0x00012590


	//   ....[71]....
        /*09d0*/ 	.word	0x000125a0


	//   ....[72]....
        /*09d4*/ 	.word	0x00012610


	//   ....[73]....
        /*09d8*/ 	.word	0x00012f60


	//   ....[74]....
        /*09dc*/ 	.word	0x00012f70


	//   ....[75]....
        /*09e0*/ 	.word	0x000130a0


	//   ....[76]....
        /*09e4*/ 	.word	0x000130d0


	//   ....[77]....
        /*09e8*/ 	.word	0x00013350


	//   ....[78]....
        /*09ec*/ 	.word	0x00013380


	//   ....[79]....
        /*09f0*/ 	.word	0x000134f0


	//   ....[80]....
        /*09f4*/ 	.word	0x00013500


	//   ....[81]....
        /*09f8*/ 	.word	0x000172f0


	//   ....[82]....
        /*09fc*/ 	.word	0x00017320


	//   ....[83]....
        /*0a00*/ 	.word	0x00017360


	//   ....[84]....
        /*0a04*/ 	.word	0x00017390


	//   ....[85]....
        /*0a08*/ 	.word	0x000173c0


	//   ....[86]....
        /*0a0c*/ 	.word	0x000173f0


	//   ....[87]....
        /*0a10*/ 	.word	0x00017420


	//   ....[88]....
        /*0a14*/ 	.word	0x00017450


	//   ....[89]....
        /*0a18*/ 	.word	0x000175d0


	//   ....[90]....
        /*0a1c*/ 	.word	0x00017600


	//   ....[91]....
        /*0a20*/ 	.word	0x00017630


	//   ....[92]....
        /*0a24*/ 	.word	0x00017660


	//   ....[93]....
        /*0a28*/ 	.word	0x00017690


	//   ....[94]....
        /*0a2c*/ 	.word	0x000176c0


	//   ....[95]....
        /*0a30*/ 	.word	0x00017780


	//   ....[96]....
        /*0a34*/ 	.word	0x000177a0


	//   ....[97]....
        /*0a38*/ 	.word	0x00017810


	//   ....[98]....
        /*0a3c*/ 	.word	0x00017ee0


	//   ....[99]....
        /*0a40*/ 	.word	0x000184a0


	//   ....[100]....
        /*0a44*/ 	.word	0x00018620


	//   ....[101]....
        /*0a48*/ 	.word	0x00018670


	//   ....[102]....
        /*0a4c*/ 	.word	0x000186d0


	//   ....[103]....
        /*0a50*/ 	.word	0x00018730


	//   ....[104]....
        /*0a54*/ 	.word	0x00018880


	//   ....[105]....
        /*0a58*/ 	.word	0x00018920


	//   ....[106]....
        /*0a5c*/ 	.word	0x000189d0


	//   ....[107]....
        /*0a60*/ 	.word	0x00018ab0


	//   ....[108]....
        /*0a64*/ 	.word	0x00018c80


	//   ....[109]....
        /*0a68*/ 	.word	0x00018d40


	//   ....[110]....
        /*0a6c*/ 	.word	0x00018ff0


	//   ....[111]....
        /*0a70*/ 	.word	0x00019110


	//   ....[112]....
        /*0a74*/ 	.word	0x000192e0


	//   ....[113]....
        /*0a78*/ 	.word	0x000193b0


	//   ....[114]....
        /*0a7c*/ 	.word	0x000195b0


	//   ....[115]....
        /*0a80*/ 	.word	0x00019640


	//   ....[116]....
        /*0a84*/ 	.word	0x00019970


	//   ....[117]....
        /*0a88*/ 	.word	0x00019a10


	//   ....[118]....
        /*0a8c*/ 	.word	0x00019b30


	//   ....[119]....
        /*0a90*/ 	.word	0x00019bb0


	//   ....[120]....
        /*0a94*/ 	.word	0x00019c30


	//   ....[121]....
        /*0a98*/ 	.word	0x00019cb0


	//   ....[122]....
        /*0a9c*/ 	.word	0x00019d30


	//   ....[123]....
        /*0aa0*/ 	.word	0x00019dc0


	//   ....[124]....
        /*0aa4*/ 	.word	0x00019e60


	//   ....[125]....
        /*0aa8*/ 	.word	0x00019f10


	//   ....[126]....
        /*0aac*/ 	.word	0x00019f90


	//   ....[127]....
        /*0ab0*/ 	.word	0x0001a010


	//   ....[128]....
        /*0ab4*/ 	.word	0x0001a090


	//   ....[129]....
        /*0ab8*/ 	.word	0x0001a120


	//   ....[130]....
        /*0abc*/ 	.word	0x0001a1a0


	//   ....[131]....
        /*0ac0*/ 	.word	0x0001a240


	//   ....[132]....
        /*0ac4*/ 	.word	0x0001a2d0


	//   ....[133]....
        /*0ac8*/ 	.word	0x0001a400


	//----- nvinfo : EIATTR_REG_RECONFIG
	.align		4
.L_610:
        /*0acc*/ 	.byte	0x01, 0x54
	.zero		2


	//----- nvinfo : EIATTR_SYSCALL_OFFSETS
	.align		4
        /*0ad0*/ 	.byte	0x04, 0x46
        /*0ad2*/ 	.short	(.L_612 - .L_611)


	//   ....[0]....
.L_611:
        /*0ad4*/ 	.word	0x00003930


	//   ....[1]....
        /*0ad8*/ 	.word	0x00011470


	//   ....[2]....
        /*0adc*/ 	.word	0x000115d0


	//   ....[3]....
        /*0ae0*/ 	.word	0x000116d0


	//   ....[4]....
        /*0ae4*/ 	.word	0x00011fe0


	//   ....[5]....
        /*0ae8*/ 	.word	0x00012930


	//----- nvinfo : EIATTR_MBARRIER_INSTR_OFFSETS
	.align		4
.L_612:
        /*0aec*/ 	.byte	0x04, 0x39
        /*0aee*/ 	.short	(.L_614 - .L_613)


	//   ....[0]....
.L_613:
        /*0af0*/ 	.word	0x00000280
        /*0af4*/ 	.word	0x000000ff
        /*0af8*/ 	.word	0x00038800
        /*0afc*/ 	.short	0x0100
        /*0afe*/ 	.byte	0x08
	.zero		1


	//   ....[1]....
        /*0b00*/ 	.word	0x00000290
        /*0b04*/ 	.word	0x000000ff
        /*0b08*/ 	.word	0x00038810
        /*0b0c*/ 	.short	0x0100
        /*0b0e*/ 	.byte	0x08
	.zero		1


	//   ....[2]....
        /*0b10*/ 	.word	0x000002a0
        /*0b14*/ 	.word	0x000000ff
        /*0b18*/ 	.word	0x00038820
        /*0b1c*/ 	.short	0x0100
        /*0b1e*/ 	.byte	0x08
	.zero		1


	//   ....[3]....
        /*0b20*/ 	.word	0x00000350
        /*0b24*/ 	.word	0x000000ff
        /*0b28*/ 	.word	0x00038830
        /*0b2c*/ 	.short	0x0100
        /*0b2e*/ 	.byte	0x06
	.zero		1


	//   ....[4]....
        /*0b30*/ 	.word	0x00000360
        /*0b34*/ 	.word	0x000000ff
        /*0b38*/ 	.word	0x00038840
        /*0b3c*/ 	.short	0x0100
        /*0b3e*/ 	.byte	0x06
	.zero		1


	//   ....[5]....
        /*0b40*/ 	.word	0x00000370
        /*0b44*/ 	.word	0x000000ff
        /*0b48*/ 	.word	0x00038838
        /*0b4c*/ 	.short	0x0100
        /*0b4e*/ 	.byte	0x06
	.zero		1


	//   ....[6]....
        /*0b50*/ 	.word	0x00000380
        /*0b54*/ 	.word	0x000000ff
        /*0b58*/ 	.word	0x00038848
        /*0b5c*/ 	.short	0x0100
        /*0b5e*/ 	.byte	0x06
	.zero		1


	//   ....[7]....
        /*0b60*/ 	.word	0x000004b0
        /*0b64*/ 	.word	0x000000ff
        /*0b68*/ 	.word	0x00038850
        /*0b6c*/ 	.short	0x0100
        /*0b6e*/ 	.byte	0x08
	.zero		1


	//   ....[8]....
        /*0b70*/ 	.word	0x000004c0
        /*0b74*/ 	.word	0x000000ff
        /*0b78*/ 	.word	0x00038860
        /*0b7c*/ 	.short	0x0100
        /*0b7e*/ 	.byte	0x08
	.zero		1


	//   ....[9]....
        /*0b80*/ 	.word	0x000004d0
        /*0b84*/ 	.word	0x000000ff
        /*0b88*/ 	.word	0x00038858
        /*0b8c*/ 	.short	0x0100
        /*0b8e*/ 	.byte	0x08
	.zero		1


	//   ....[10]....
        /*0b90*/ 	.word	0x000004e0
        /*0b94*/ 	.word	0x000000ff
        /*0b98*/ 	.word	0x00038868
        /*0b9c*/ 	.short	0x0100
        /*0b9e*/ 	.byte	0x08
	.zero		1


	//   ....[11]....
        /*0ba0*/ 	.word	0x000005d0
        /*0ba4*/ 	.word	0x000000ff
        /*0ba8*/ 	.word	0x00038870
        /*0bac*/ 	.short	0x0100
        /*0bae*/ 	.byte	0x06
	.zero		1


	//   ....[12]....
        /*0bb0*/ 	.word	0x000005e0
        /*0bb4*/ 	.word	0x000000ff
        /*0bb8*/ 	.word	0x00038880
        /*0bbc*/ 	.short	0x0100
        /*0bbe*/ 	.byte	0x06
	.zero		1


	//   ....[13]....
        /*0bc0*/ 	.word	0x000005f0
        /*0bc4*/ 	.word	0x000000ff
        /*0bc8*/ 	.word	0x00038878
        /*0bcc*/ 	.short	0x0100
        /*0bce*/ 	.byte	0x06
	.zero		1


	//   ....[14]....
        /*0bd0*/ 	.word	0x00000600
        /*0bd4*/ 	.word	0x000000ff
        /*0bd8*/ 	.word	0x00038888
        /*0bdc*/ 	.short	0x0100
        /*0bde*/ 	.byte	0x06
	.zero		1


	//   ....[15]....
        /*0be0*/ 	.word	0x00000730
        /*0be4*/ 	.word	0x000000ff
        /*0be8*/ 	.word	0x00038890
        /*0bec*/ 	.short	0x0100
        /*0bee*/ 	.byte	0x08
	.zero		1


	//   ....[16]....
        /*0bf0*/ 	.word	0x00000740
        /*0bf4*/ 	.word	0x000000ff
        /*0bf8*/ 	.word	0x000388a0
        /*0bfc*/ 	.short	0x0100
        /*0bfe*/ 	.byte	0x08
	.zero		1


	//   ....[17]....
        /*0c00*/ 	.word	0x00000750
        /*0c04*/ 	.word	0x000000ff
        /*0c08*/ 	.word	0x00038898
        /*0c0c*/ 	.short	0x0100
        /*0c0e*/ 	.byte	0x08
	.zero		1


	//   ....[18]....
        /*0c10*/ 	.word	0x00000760
        /*0c14*/ 	.word	0x000000ff
        /*0c18*/ 	.word	0x000388a8
        /*0c1c*/ 	.short	0x0100
        /*0c1e*/ 	.byte	0x08
	.zero		1


	//   ....[19]....
        /*0c20*/ 	.word	0x00000890
        /*0c24*/ 	.word	0x000000ff
        /*0c28*/ 	.word	0x000388b0
        /*0c2c*/ 	.short	0x0100
        /*0c2e*/ 	.byte	0x08
	.zero		1


	//   ....[20]....
        /*0c30*/ 	.word	0x000008a0
        /*0c34*/ 	.word	0x000000ff
        /*0c38*/ 	.word	0x000388c0
        /*0c3c*/ 	.short	0x0100
        /*0c3e*/ 	.byte	0x08
	.zero		1


	//   ....[21]....
        /*0c40*/ 	.word	0x000008b0
        /*0c44*/ 	.word	0x000000ff
        /*0c48*/ 	.word	0x000388b8
        /*0c4c*/ 	.short	0x0100
        /*0c4e*/ 	.byte	0x08
	.zero		1


	//   ....[22]....
        /*0c50*/ 	.word	0x000008c0
        /*0c54*/ 	.word	0x000000ff
        /*0c58*/ 	.word	0x000388c8
        /*0c5c*/ 	.short	0x0100
        /*0c5e*/ 	.byte	0x08
	.zero		1


	//   ....[23]....
        /*0c60*/ 	.word	0x00001e40
        /*0c64*/ 	.word	0x00000000
        /*0c68*/ 	.word	0x00000000
        /*0c6c*/ 	.short	0x0101
        /*0c6e*/ 	.byte	0x3f
	.zero		1


	//   ....[24]....
        /*0c70*/ 	.word	0x00002910
        /*0c74*/ 	.word	0x00000000
        /*0c78*/ 	.word	0x00000000
        /*0c7c*/ 	.short	0x0101
        /*0c7e*/ 	.byte	0x3f
	.zero		1


	//   ....[25]....
        /*0c80*/ 	.word	0x000039b0
        /*0c84*/ 	.word	0x00000011
        /*0c88*/ 	.word	0x00038800
        /*0c8c*/ 	.short	0x010a
        /*0c8e*/ 	.byte	0x3f
	.zero		1


	//   ....[26]....
        /*0c90*/ 	.word	0x00003a10
        /*0c94*/ 	.word	0x00000005
        /*0c98*/ 	.word	0x00038830
        /*0c9c*/ 	.short	0x010a
        /*0c9e*/ 	.byte	0x3f
	.zero		1


	//   ....[27]....
        /*0ca0*/ 	.word	0x00003a80
        /*0ca4*/ 	.word	0x00000005
        /*0ca8*/ 	.word	0x00038830
        /*0cac*/ 	.short	0x010a
        /*0cae*/ 	.byte	0x3f
	.zero		1


	//   ....[28]....
        /*0cb0*/ 	.word	0x00003d00
        /*0cb4*/ 	.word	0x00000011
        /*0cb8*/ 	.word	0x00038810
        /*0cbc*/ 	.short	0x010a
        /*0cbe*/ 	.byte	0x3f
	.zero		1


	//   ....[29]....
        /*0cc0*/ 	.word	0x00003d40
        /*0cc4*/ 	.word	0x00000005
        /*0cc8*/ 	.word	0x00038850
        /*0ccc*/ 	.short	0x010a
        /*0cce*/ 	.byte	0x3f
	.zero		1


	//   ....[30]....
        /*0cd0*/ 	.word	0x00003e10
        /*0cd4*/ 	.word	0x00000005
        /*0cd8*/ 	.word	0x00038850
        /*0cdc*/ 	.short	0x010a
        /*0cde*/ 	.byte	0x3f
	.zero		1


	//   ....[31]....
        /*0ce0*/ 	.word	0x00005e30
        /*0ce4*/ 	.word	0x00000018
        /*0ce8*/ 	.word	0x00000000
        /*0cec*/ 	.short	0x0101
        /*0cee*/ 	.byte	0x3f
	.zero		1


	//   ....[32]....
        /*0cf0*/ 	.word	0x00006500
        /*0cf4*/ 	.word	0x00000005
        /*0cf8*/ 	.word	0x00000000
        /*0cfc*/ 	.short	0x0101
        /*0cfe*/ 	.byte	0x3f
	.zero		1


	//   ....[33]....
        /*0d00*/ 	.word	0x00006610
        /*0d04*/ 	.word	0x00000009
        /*0d08*/ 	.word	0x00038830
        /*0d0c*/ 	.short	0x010a
        /*0d0e*/ 	.byte	0x3f
	.zero		1


	//   ....[34]....
        /*0d10*/ 	.word	0x00006660
        /*0d14*/ 	.word	0x00000009
        /*0d18*/ 	.word	0x00038830
        /*0d1c*/ 	.short	0x010a
        /*0d1e*/ 	.byte	0x3f
	.zero		1


	//   ....[35]....
        /*0d20*/ 	.word	0x000067e0
        /*0d24*/ 	.word	0x00000009
        /*0d28*/ 	.word	0x00038850
        /*0d2c*/ 	.short	0x010a
        /*0d2e*/ 	.byte	0x3f
	.zero		1


	//   ....[36]....
        /*0d30*/ 	.word	0x00006820
        /*0d34*/ 	.word	0x00000009
        /*0d38*/ 	.word	0x00038850
        /*0d3c*/ 	.short	0x010a
        /*0d3e*/ 	.byte	0x3f
	.zero		1


	//   ....[37]....
        /*0d40*/ 	.word	0x000087f0
        /*0d44*/ 	.word	0x00000098
        /*0d48*/ 	.word	0x00000000
        /*0d4c*/ 	.short	0x0101
        /*0d4e*/ 	.byte	0x3f
	.zero		1


	//   ....[38]....
        /*0d50*/ 	.word	0x00009740
        /*0d54*/ 	.word	0x00000009
        /*0d58*/ 	.word	0x00000000
        /*0d5c*/ 	.short	0x0101
        /*0d5e*/ 	.byte	0x3f
	.zero		1


	//   ....[39]....
        /*0d60*/ 	.word	0x00009850
        /*0d64*/ 	.word	0x00000009
        /*0d68*/ 	.word	0x00038830
        /*0d6c*/ 	.short	0x010a
        /*0d6e*/ 	.byte	0x3f
	.zero		1


	//   ....[40]....
        /*0d70*/ 	.word	0x000098a0
        /*0d74*/ 	.word	0x00000009
        /*0d78*/ 	.word	0x00038830
        /*0d7c*/ 	.short	0x010a
        /*0d7e*/ 	.byte	0x3f
	.zero		1


	//   ....[41]....
        /*0d80*/ 	.word	0x00009a20
        /*0d84*/ 	.word	0x00000009
        /*0d88*/ 	.word	0x00038850
        /*0d8c*/ 	.short	0x010a
        /*0d8e*/ 	.byte	0x3f
	.zero		1


	//   ....[42]....
        /*0d90*/ 	.word	0x00009a60
        /*0d94*/ 	.word	0x00000009
        /*0d98*/ 	.word	0x00038850
        /*0d9c*/ 	.short	0x010a
        /*0d9e*/ 	.byte	0x3f
	.zero		1


	//   ....[43]....
        /*0da0*/ 	.word	0x0000b7f0
        /*0da4*/ 	.word	0x00000099
        /*0da8*/ 	.word	0x00000000
        /*0dac*/ 	.short	0x0101
        /*0dae*/ 	.byte	0x3f
	.zero		1


	//   ....[44]....
        /*0db0*/ 	.word	0x0000c450
        /*0db4*/ 	.word	0x00000009
        /*0db8*/ 	.word	0x00000000
        /*0dbc*/ 	.short	0x0101
        /*0dbe*/ 	.byte	0x3f
	.zero		1


	//   ....[45]....
        /*0dc0*/ 	.word	0x0000ebc0
        /*0dc4*/ 	.word	0x00000000
        /*0dc8*/ 	.word	0x00000000
        /*0dcc*/ 	.short	0x0101
        /*0dce*/ 	.byte	0x3f
	.zero		1


	//   ....[46]....
        /*0dd0*/ 	.word	0x00011b20
        /*0dd4*/ 	.word	0x00000000
        /*0dd8*/ 	.word	0x00038840
        /*0ddc*/ 	.short	0x010a
        /*0dde*/ 	.byte	0x3f
	.zero		1


	//   ....[47]....
        /*0de0*/ 	.word	0x000126d0
        /*0de4*/ 	.word	0x00000008
        /*0de8*/ 	.word	0x00038800
        /*0dec*/ 	.short	0x0107
        /*0dee*/ 	.byte	0x3f
	.zero		1


	//   ....[48]....
        /*0df0*/ 	.word	0x00012780
        /*0df4*/ 	.word	0x00000000
        /*0df8*/ 	.word	0x00038800
        /*0dfc*/ 	.short	0x0101
        /*0dfe*/ 	.byte	0x3f
	.zero		1


	//   ....[49]....
        /*0e00*/ 	.word	0x00013730
        /*0e04*/ 	.word	0x00000000
        /*0e08*/ 	.word	0x00038810
        /*0e0c*/ 	.short	0x0107
        /*0e0e*/ 	.byte	0x3f
	.zero		1


	//   ....[50]....
        /*0e10*/ 	.word	0x00013830
        /*0e14*/ 	.word	0x00000002
        /*0e18*/ 	.word	0x00038810
        /*0e1c*/ 	.short	0x0101
        /*0e1e*/ 	.byte	0x3f
	.zero		1


	//   ....[51]....
        /*0e20*/ 	.word	0x00013850
        /*0e24*/ 	.word	0x00000002
        /*0e28*/ 	.word	0x00038820
        /*0e2c*/ 	.short	0x010a
        /*0e2e*/ 	.byte	0x3f
	.zero		1


	//   ....[52]....
        /*0e30*/ 	.word	0x00013960
        /*0e34*/ 	.word	0x00000000
        /*0e38*/ 	.word	0x00038860
        /*0e3c*/ 	.short	0x010a
        /*0e3e*/ 	.byte	0x3f
	.zero		1


	//   ....[53]....
        /*0e40*/ 	.word	0x00014640
        /*0e44*/ 	.word	0x00000003
        /*0e48*/ 	.word	0x00038840
        /*0e4c*/ 	.short	0x010a
        /*0e4e*/ 	.byte	0x3f
	.zero		1


	//   ....[54]....
        /*0e50*/ 	.word	0x000148a0
        /*0e54*/ 	.word	0x00000003
        /*0e58*/ 	.word	0x00038860
        /*0e5c*/ 	.short	0x010a
        /*0e5e*/ 	.byte	0x3f
	.zero		1


	//   ....[55]....
        /*0e60*/ 	.word	0x00015520
        /*0e64*/ 	.word	0x00000004
        /*0e68*/ 	.word	0x00038840
        /*0e6c*/ 	.short	0x010a
        /*0e6e*/ 	.byte	0x3f
	.zero		1


	//   ....[56]....
        /*0e70*/ 	.word	0x00015770
        /*0e74*/ 	.word	0x00000004
        /*0e78*/ 	.word	0x00038860
        /*0e7c*/ 	.short	0x010a
        /*0e7e*/ 	.byte	0x3f
	.zero		1


	//   ....[57]....
        /*0e80*/ 	.word	0x00016380
        /*0e84*/ 	.word	0x00000004
        /*0e88*/ 	.word	0x00038840
        /*0e8c*/ 	.short	0x010a
        /*0e8e*/ 	.byte	0x3f
	.zero		1


	//   ....[58]....
        /*0e90*/ 	.word	0x000165e0
        /*0e94*/ 	.word	0x00000004
        /*0e98*/ 	.word	0x00038860
        /*0e9c*/ 	.short	0x010a
        /*0e9e*/ 	.byte	0x3f
	.zero		1


	//   ....[59]....
        /*0ea0*/ 	.word	0x00017e60
        /*0ea4*/ 	.word	0x00000000
        /*0ea8*/ 	.word	0x00038820
        /*0eac*/ 	.short	0x010a
        /*0eae*/ 	.byte	0x3f
	.zero		1


	//   ....[60]....
        /*0eb0*/ 	.word	0x00018020
        /*0eb4*/ 	.word	0x00000006
        /*0eb8*/ 	.word	0x00000000
        /*0ebc*/ 	.short	0x010a
        /*0ebe*/ 	.byte	0x3f
	.zero		1


	//   ....[61]....
        /*0ec0*/ 	.word	0x00018090
        /*0ec4*/ 	.word	0x00000007
        /*0ec8*/ 	.word	0x00000000
        /*0ecc*/ 	.short	0x010a
        /*0ece*/ 	.byte	0x3f
	.zero		1


	//   ....[62]....
        /*0ed0*/ 	.word	0x00018100
        /*0ed4*/ 	.word	0x00000004
        /*0ed8*/ 	.word	0x00000000
        /*0edc*/ 	.short	0x010a
        /*0ede*/ 	.byte	0x3f
	.zero		1


	//   ....[63]....
        /*0ee0*/ 	.word	0x00018130
        /*0ee4*/ 	.word	0x00000003
        /*0ee8*/ 	.word	0x00000000
        /*0eec*/ 	.short	0x010a
        /*0eee*/ 	.byte	0x3f
	.zero		1


	//   ....[64]....
        /*0ef0*/ 	.word	0x00018190
        /*0ef4*/ 	.word	0x00000011
        /*0ef8*/ 	.word	0x00038800
        /*0efc*/ 	.short	0x010a
        /*0efe*/ 	.byte	0x3f
	.zero		1


	//   ....[65]....
        /*0f00*/ 	.word	0x000181e0
        /*0f04*/ 	.word	0x00000005
        /*0f08*/ 	.word	0x00038830
        /*0f0c*/ 	.short	0x010a
        /*0f0e*/ 	.byte	0x3f
	.zero		1


	//   ....[66]....
        /*0f10*/ 	.word	0x00018230
        /*0f14*/ 	.word	0x00000011
        /*0f18*/ 	.word	0x00038810
        /*0f1c*/ 	.short	0x010a
        /*0f1e*/ 	.byte	0x3f
	.zero		1


	//   ....[67]....
        /*0f20*/ 	.word	0x00018280
        /*0f24*/ 	.word	0x00000005
        /*0f28*/ 	.word	0x00038850
        /*0f2c*/ 	.short	0x010a
        /*0f2e*/ 	.byte	0x3f
	.zero		1


	//   ....[68]....
        /*0f30*/ 	.word	0x000182d0
        /*0f34*/ 	.word	0x00000009
        /*0f38*/ 	.word	0x00038830
        /*0f3c*/ 	.short	0x010a
        /*0f3e*/ 	.byte	0x3f
	.zero		1


	//   ....[69]....
        /*0f40*/ 	.word	0x00018320
        /*0f44*/ 	.word	0x00000009
        /*0f48*/ 	.word	0x00038850
        /*0f4c*/ 	.short	0x010a
        /*0f4e*/ 	.byte	0x3f
	.zero		1


	//   ....[70]....
        /*0f50*/ 	.word	0x00018370
        /*0f54*/ 	.word	0x00000009
        /*0f58*/ 	.word	0x00038830
        /*0f5c*/ 	.short	0x010a
        /*0f5e*/ 	.byte	0x3f
	.zero		1


	//   ....[71]....
        /*0f60*/ 	.word	0x000183c0
        /*0f64*/ 	.word	0x00000009
        /*0f68*/ 	.word	0x00038850
        /*0f6c*/ 	.short	0x010a
        /*0f6e*/ 	.byte	0x3f
	.zero		1


	//   ....[72]....
        /*0f70*/ 	.word	0x00018560
        /*0f74*/ 	.word	0x00000000
        /*0f78*/ 	.word	0x00038840
        /*0f7c*/ 	.short	0x010a
        /*0f7e*/ 	.byte	0x3f
	.zero		1


	//   ....[73]....
        /*0f80*/ 	.word	0x00019690
        /*0f84*/ 	.word	0x00000002
        /*0f88*/ 	.word	0x00038820
        /*0f8c*/ 	.short	0x010a
        /*0f8e*/ 	.byte	0x3f
	.zero		1


	//   ....[74]....
        /*0f90*/ 	.word	0x000196e0
        /*0f94*/ 	.word	0x00000000
        /*0f98*/ 	.word	0x00038860
        /*0f9c*/ 	.short	0x010a
        /*0f9e*/ 	.byte	0x3f
	.zero		1


	//   ....[75]....
        /*0fa0*/ 	.word	0x00019730
        /*0fa4*/ 	.word	0x00000003
        /*0fa8*/ 	.word	0x00038840
        /*0fac*/ 	.short	0x010a
        /*0fae*/ 	.byte	0x3f
	.zero		1


	//   ....[76]....
        /*0fb0*/ 	.word	0x00019780
        /*0fb4*/ 	.word	0x00000003
        /*0fb8*/ 	.word	0x00038860
        /*0fbc*/ 	.short	0x010a
        /*0fbe*/ 	.byte	0x3f
	.zero		1


	//   ....[77]....
        /*0fc0*/ 	.word	0x000197d0
        /*0fc4*/ 	.word	0x00000004
        /*0fc8*/ 	.word	0x00038840
        /*0fcc*/ 	.short	0x010a
        /*0fce*/ 	.byte	0x3f
	.zero		1


	//   ....[78]....
        /*0fd0*/ 	.word	0x00019820
        /*0fd4*/ 	.word	0x00000004
        /*0fd8*/ 	.word	0x00038860
        /*0fdc*/ 	.short	0x010a
        /*0fde*/ 	.byte	0x3f
	.zero		1


	//   ....[79]....
        /*0fe0*/ 	.word	0x00019870
        /*0fe4*/ 	.word	0x00000004
        /*0fe8*/ 	.word	0x00038840
        /*0fec*/ 	.short	0x010a
        /*0fee*/ 	.byte	0x3f
	.zero		1


	//   ....[80]....
        /*0ff0*/ 	.word	0x000198c0
        /*0ff4*/ 	.word	0x00000004
        /*0ff8*/ 	.word	0x00038860
        /*0ffc*/ 	.short	0x010a
        /*0ffe*/ 	.byte	0x3f
	.zero		1


	//   ....[81]....
        /*1000*/ 	.word	0x0001a320
        /*1004*/ 	.word	0x00000000
        /*1008*/ 	.word	0x00038820
        /*100c*/ 	.short	0x010a
        /*100e*/ 	.byte	0x3f
	.zero		1


	//   ....[82]....
        /*1010*/ 	.word	0x0001a4c0
        /*1014*/ 	.word	0x00000006
        /*1018*/ 	.word	0x00000000
        /*101c*/ 	.short	0x010a
        /*101e*/ 	.byte	0x3f
	.zero		1


	//   ....[83]....
        /*1020*/ 	.word	0x0001a510
        /*1024*/ 	.word	0x00000007
        /*1028*/ 	.word	0x00000000
        /*102c*/ 	.short	0x010a
        /*102e*/ 	.byte	0x3f
	.zero		1


	//   ....[84]....
        /*1030*/ 	.word	0x0001a560
        /*1034*/ 	.word	0x00000004
        /*1038*/ 	.word	0x00000000
        /*103c*/ 	.short	0x010a
        /*103e*/ 	.byte	0x3f
	.zero		1


	//----- nvinfo : EIATTR_NUM_MBARRIERS
	.align		4
.L_614:
        /*1040*/ 	.byte	0x03, 0x38
        /*1042*/ 	.short	0x0017


	//----- nvinfo : EIATTR_EXIT_INSTR_OFFSETS
	.align		4
        /*1044*/ 	.byte	0x04, 0x1c
        /*1046*/ 	.short	(.L_616 - .L_615)


	//   ....[0]....
.L_615:
        /*1048*/ 	.word	0x00000a80


	//   ....[1]....
        /*104c*/ 	.word	0x0000fe80


	//   ....[2]....
        /*1050*/ 	.word	0x00018180


	//----- nvinfo : EIATTR_MAX_THREADS
	.align		4
.L_616:
        /*1054*/ 	.byte	0x04, 0x05
        /*1056*/ 	.short	(.L_618 - .L_617)
.L_617:
        /*1058*/ 	.word	0x00000180
        /*105c*/ 	.word	0x00000001
        /*1060*/ 	.word	0x00000001


	//----- nvinfo : EIATTR_CRS_STACK_SIZE
	.align		4
.L_618:
        /*1064*/ 	.byte	0x04, 0x1e
        /*1066*/ 	.short	(.L_620 - .L_619)
.L_619:
        /*1068*/ 	.word	0x00000000


	//----- nvinfo : EIATTR_CBANK_PARAM_SIZE
	.align		4
.L_620:
        /*106c*/ 	.byte	0x03, 0x19
        /*106e*/ 	.short	0x0bf0


	//----- nvinfo : EIATTR_PARAM_CBANK
	.align		4
        /*1070*/ 	.byte	0x04, 0x0a
        /*1072*/ 	.short	(.L_622 - .L_621)
	.align		4
.L_621:
        /*1074*/ 	.word	index@(.nv.constant0._ZN7cutlass13device_kernelIN5flash11enable_sm90INS1_16FlashAttnFwdSm90INS1_25CollectiveMainloopFwdSm90ILi2EN4cute5tupleIJNS5_1CILi1EEES8_S8_EEENS6_IJNS7_ILi64EEESA_SA_EEELi512ENS_6half_tEfNS_4arch4Sm90ELb1ELb0ELb0ELb1ELb0ELb0ELb1ELb0ELb0ELb1ELb0ELb0EEENS1_21CollectiveEpilogueFwdINS6_IJSA_NS7_ILi512EEESA_EEES9_SC_SE_Li256ELb1ELb1ELb0ELb0EEENS1_36VarlenDynamicPersistentTileSchedulerILi64ELi64ELi256ELi128ELb0ELb1ELb1ELb1ELb1ELb1EEEEEEEEEvNT_6ParamsE)
        /*1078*/ 	.short	0x0210
        /*107a*/ 	.short	0x0bf0


	//----- nvinfo : EIATTR_SW_WAR
	.align		4
.L_622:
        /*107c*/ 	.byte	0x04, 0x36
        /*107e*/ 	.short	(.L_624 - .L_623)
.L_623:
        /*1080*/ 	.word	0x00000008
.L_624:


//--------------------- .nv.info._ZN7cutlass13device_kernelIN5flash11enable_sm90INS1_16FlashAttnFwdSm90INS1_25CollectiveMainloopFwdSm90ILi2EN4cute5tupleIJNS5_1CILi1EEES8_S8_EEENS6_IJNS7_ILi64EEESA_SA_EEELi512ENS_6half_tEfNS_4arch4Sm90ELb1ELb0ELb0ELb1ELb0ELb1ELb1ELb0ELb0ELb1ELb0ELb0EEENS1_21CollectiveEpilogueFwdINS6_IJSA_NS7_ILi512EEESA_EEES9_SC_SE_Li256ELb1ELb1ELb0ELb0EEENS1_36VarlenDynamicPersistentTileSchedulerILi64ELi64ELi256ELi128ELb0ELb1ELb1ELb1ELb1ELb1EEEEEEEEEvNT_6ParamsE --------------------------
	.section	.nv.info._ZN7cutlass13device_kernelIN5flash11enable_sm90INS1_16FlashAttnFwdSm90INS1_25CollectiveMainloopFwdSm90ILi2EN4cute5tupleIJNS5_1CILi1EEES8_S8_EEENS6_IJNS7_ILi64EEESA_SA_EEELi512ENS_6half_tEfNS_4arch4Sm90ELb1ELb0ELb0ELb1ELb0ELb1ELb1ELb0ELb0ELb1ELb0ELb0EEENS1_21CollectiveEpilogueFwdINS6_IJSA_NS7_ILi512EEESA_EEES9_SC_SE_Li256ELb1ELb1ELb0ELb0EEENS1_36VarlenDynamicPersistentTileSchedulerILi64ELi64ELi256ELi128ELb0ELb1ELb1ELb1ELb1ELb1EEEEEEEEEvNT_6ParamsE,"",@"SHT_CUDA_INFO"
	.sectionflags	@""
	.align	4


	//----- nvinfo : EIATTR_CUDA_API_VERSION
	.align		4
        /*0000*/ 	.byte	0x04, 0x37
        /*0002*/ 	.short	(.L_626 - .L_625)
.L_625:
        /*0004*/ 	.word	0x00000082


	//----- nvinfo : EIATTR_KPARAM_INFO
	.align		4
.L_626:
        /*0008*/ 	.byte	0x04, 0x17
        /*000a*/ 	.short	(.L_628 - .L_627)
.L_627:
        /*000c*/ 	.word	0x00000000
        /*0010*/ 	.short	0x0000
        /*0012*/ 	.short	0x0070
        /*0014*/ 	.byte	0x00, 0xf0, 0x01, 0x2e


	//----- nvinfo : EIATTR_SPARSE_MMA_MASK
	.align		4
.L_628:
        /*0018*/ 	.byte	0x03, 0x50
        /*001a*/ 	.short	0x0000


	//----- nvinfo : EIATTR_MAXREG_COUNT
	.align		4
        /*001c*/ 	.byte	0x03, 0x1b
        /*001e*/ 	.short	0x00a8


	//----- nvinfo : EIATTR_NUM_BARRIERS
	.align		4
        /*0020*/ 	.byte	0x02, 0x4c
        /*0022*/ 	.byte	0x10
	.zero		1


	//----- nvinfo : EIATTR_EXTERNS
	.align		4
        /*0024*/ 	.byte	0x04, 0x0f
        /*0026*/ 	.short	(.L_630 - .L_629)


	//   ....[0]....
	.align		4
.L_629:
        /*0028*/ 	.word	index@(__assertfail)


	//----- nvinfo : EIATTR_ANNOTATIONS
	.align		4
.L_630:
        /*002c*/ 	.byte	0x04, 0x55
        /*002e*/ 	.short	(.L_632 - .L_631)


	//   ....[0]....
.L_631:
        /* <DEDUP_REMOVED lines=119> */


	//----- nvinfo : EIATTR_MERCURY_ISA_VERSION
	.align		4
.L_632:
        /*0788*/ 	.byte	0x03, 0x5f
        /*078a*/ 	.short	0x0101


	//----- nvinfo : EIATTR_UNUSED_LOAD_BYTE_OFFSET
	.align		4
        /*078c*/ 	.byte	0x04, 0x44
        /*078e*/ 	.short	(.L_634 - .L_633)


	//   ....[0]....
.L_633:
        /*0790*/ 	.word	0x00000ad0
        /*0794*/ 	.word	0x0000fff0


	//   ....[1]....
        /*0798*/ 	.word	0x00013ad0
        /*079c*/ 	.word	0x0000fff0


	//----- nvinfo : EIATTR_INT_WARP_WIDE_INSTR_OFFSETS
	.align		4
.L_634:
        /*07a0*/ 	.byte	0x04, 0x31
        /*07a2*/ 	.short	(.L_636 - .L_635)


	//   ....[0]....
.L_635:
        /*07a4*/ 	.word	0x00000190


	//   ....[1]....
        /*07a8*/ 	.word	0x000001d0


	//   ....[2]....
        /*07ac*/ 	.word	0x00000240


	//   ....[3]....
        /*07b0*/ 	.word	0x000002b0


	//   ....[4]....
        /*07b4*/ 	.word	0x00019b50


	//   ....[5]....
        /*07b8*/ 	.word	0x00019bb0


	//   ....[6]....
        /*07bc*/ 	.word	0x0001f950


	//   ....[7]....
        /*07c0*/ 	.word	0x0001f9b0


	//----- nvinfo : EIATTR_COOP_GROUP_MASK_REGIDS
	.align		4
.L_636:
        /*07c4*/ 	.byte	0x04, 0x29
        /*07c6*/ 	.short	(.L_638 - .L_637)


	//   ....[0]....
.L_637:
        /*07c8*/ 	.word	0xffffffff


	//   ....[1]....
        /*07cc*/ 	.word	0xffffffff


	//   ....[2]....
        /*07d0*/ 	.word	0xffffffff


	//   ....[3]....
        /*07d4*/ 	.word	0xffffffff


	//   ....[4]....
        /*07d8*/ 	.word	0xffffffff


	//   ....[5]....
        /*07dc*/ 	.word	0xffffffff


	//   ....[6]....
        /*07e0*/ 	.word	0xffffffff


	//   ....[7]....
        /*07e4*/ 	.word	0xffffffff


	//   ....[8]....
        /*07e8*/ 	.word	0xffffffff


	//   ....[9]....
        /*07ec*/ 	.word	0xffffffff


	//   ....[10]....
        /*07f0*/ 	.word	0xffffffff


	//   ....[11]....
        /*07f4*/ 	.word	0xffffffff


	//   ....[12]....
        /*07f8*/ 	.word	0xffffffff


	//   ....[13]....
        /*07fc*/ 	.word	0xffffffff


	//   ....[14]....
        /*0800*/ 	.word	0xffffffff


	//   ....[15]....
        /*0804*/ 	.word	0xffffffff


	//   ....[16]....
        /*0808*/ 	.word	0xffffffff


	//   ....[17]....
        /*080c*/ 	.word	0xffffffff


	//   ....[18]....
        /*0810*/ 	.word	0xffffffff


	//   ....[19]....
        /*0814*/ 	.word	0xffffffff


	//   ....[20]....
        /*0818*/ 	.word	0xffffffff


	//   ....[21]....
        /*081c*/ 	.word	0xffffffff


	//   ....[22]....
        /*0820*/ 	.word	0xffffffff


	//   ....[23]....
        /*0824*/ 	.word	0xffffffff


	//   ....[24]....
        /*0828*/ 	.word	0xffffffff


	//   ....[25]....
        /*082c*/ 	.word	0xffffffff


	//   ....[26]....
        /*0830*/ 	.word	0xffffffff


	//   ....[27]....
        /*0834*/ 	.word	0xffffffff


	//   ....[28]....
        /*0838*/ 	.word	0xffffffff


	//   ....[29]....
        /*083c*/ 	.word	0xffffffff


	//   ....[30]....
        /*0840*/ 	.word	0xffffffff


	//   ....[31]....
        /*0844*/ 	.word	0xffffffff


	//   ....[32]....
        /*0848*/ 	.word	0xffffffff


	//   ....[33]....
        /*084c*/ 	.word	0xffffffff


	//   ....[34]....
        /*0850*/ 	.word	0xffffffff


	//   ....[35]....
        /*0854*/ 	.word	0xffffffff


	//   ....[36]....
        /*0858*/ 	.word	0xffffffff


	//   ....[37]....
        /*085c*/ 	.word	0xffffffff


	//   ....[38]....
        /*0860*/ 	.word	0xffffffff


	//   ....[39]....
        /*0864*/ 	.word	0xffffffff


	//   ....[40]....
        /*0868*/ 	.word	0xffffffff


	//   ....[41]....
        /*086c*/ 	.word	0xffffffff


	//   ....[42]....
        /*0870*/ 	.word	0xffffffff


	//   ....[43]....
        /*0874*/ 	.word	0xffffffff


	//   ....[44]....
        /*0878*/ 	.word	0xffffffff


	//   ....[45]....
        /*087c*/ 	.word	0xffffffff


	//   ....[46]....
        /*0880*/ 	.word	0xffffffff


	//   ....[47]....
        /*0884*/ 	.word	0xffffffff


	//   ....[48]....
        /*0888*/ 	.word	0xffffffff


	//   ....[49]....
        /*088c*/ 	.word	0xffffffff


	//   ....[50]....
        /*0890*/ 	.word	0xffffffff


	//   ....[51]....
        /*0894*/ 	.word	0xffffffff


	//   ....[52]....
        /*0898*/ 	.word	0xffffffff


	//   ....[53]....
        /*089c*/ 	.word	0xffffffff


	//   ....[54]....
        /*08a0*/ 	.word	0xffffffff


	//   ....[55]....
        /*08a4*/ 	.word	0xffffffff


	//   ....[56]....
        /*08a8*/ 	.word	0xffffffff


	//   ....[57]....
        /*08ac*/ 	.word	0xffffffff


	//   ....[58]....
        /*08b0*/ 	.word	0xffffffff


	//   ....[59]....
        /*08b4*/ 	.word	0xffffffff


	//   ....[60]....
        /*08b8*/ 	.word	0xffffffff


	//   ....[61]....
        /*08bc*/ 	.word	0xffffffff


	//   ....[62]....
        /*08c0*/ 	.word	0xffffffff


	//   ....[63]....
        /*08c4*/ 	.word	0xffffffff


	//   ....[64]....
        /*08c8*/ 	.word	0xffffffff


	//   ....[65]....
        /*08cc*/ 	.word	0xffffffff


	//   ....[66]....
        /*08d0*/ 	.word	0xffffffff


	//   ....[67]....
        /*08d4*/ 	.word	0xffffffff


	//   ....[68]....
        /*08d8*/ 	.word	0xffffffff


	//   ....[69]....
        /*08dc*/ 	.word	0xffffffff


	//   ....[70]....
        /*08e0*/ 	.word	0xffffffff


	//   ....[71]....
        /*08e4*/ 	.word	0xffffffff


	//   ....[72]....
        /*08e8*/ 	.word	0xffffffff


	//   ....[73]....
        /*08ec*/ 	.word	0xffffffff


	//   ....[74]....
        /*08f0*/ 	.word	0xffffffff


	//   ....[75]....
        /*08f4*/ 	.word	0xffffffff


	//   ....[76]....
        /*08f8*/ 	.word	0xffffffff


	//   ....[77]....
        /*08fc*/ 	.word	0xffffffff


	//   ....[78]....
        /*0900*/ 	.word	0xffffffff


	//   ....[79]....
        /*0904*/ 	.word	0xffffffff


	//   ....[80]....
        /*0908*/ 	.word	0xffffffff


	//   ....[81]....
        /*090c*/ 	.word	0xffffffff


	//   ....[82]....
        /*0910*/ 	.word	0xffffffff


	//   ....[83]....
        /*0914*/ 	.word	0xffffffff


	//   ....[84]....
        /*0918*/ 	.word	0xffffffff


	//   ....[85]....
        /*091c*/ 	.word	0xffffffff


	//   ....[86]....
        /*0920*/ 	.word	0xffffffff


	//   ....[87]....
        /*0924*/ 	.word	0xffffffff


	//   ....[88]....
        /*0928*/ 	.word	0xffffffff


	//   ....[89]....
        /*092c*/ 	.word	0xffffffff


	//   ....[90]....
        /*0930*/ 	.word	0xffffffff


	//   ....[91]....
        /*0934*/ 	.word	0xffffffff


	//   ....[92]....
        /*0938*/ 	.word	0xffffffff


	//   ....[93]....
        /*093c*/ 	.word	0xffffffff


	//   ....[94]....
        /*0940*/ 	.word	0xffffffff


	//   ....[95]....
        /*0944*/ 	.word	0xffffffff


	//   ....[96]....
        /*0948*/ 	.word	0xffffffff


	//   ....[97]....
        /*094c*/ 	.word	0xffffffff


	//   ....[98]....
        /*0950*/ 	.word	0xffffffff


	//   ....[99]....
        /*0954*/ 	.word	0xffffffff


	//   ....[100]....
        /*0958*/ 	.word	0xffffffff


	//   ....[101]....
        /*095c*/ 	.word	0xffffffff


	//   ....[102]....
        /*0960*/ 	.word	0xffffffff


	//   ....[103]....
        /*0964*/ 	.word	0xffffffff


	//   ....[104]....
        /*0968*/ 	.word	0xffffffff


	//   ....[105]....
        /*096c*/ 	.word	0xffffffff


	//   ....[106]....
        /*0970*/ 	.word	0xffffffff


	//   ....[107]....
        /*0974*/ 	.word	0xffffffff


	//   ....[108]....
        /*0978*/ 	.word	0xffffffff


	//   ....[109]....
        /*097c*/ 	.word	0xffffffff


	//   ....[110]....
        /*0980*/ 	.word	0xffffffff


	//   ....[111]....
        /*0984*/ 	.word	0xffffffff


	//   ....[112]....
        /*0988*/ 	.word	0xffffffff


	//   ....[113]....
        /*098c*/ 	.word	0xffffffff


	//   ....[114]....
        /*0990*/ 	.word	0xffffffff


	//   ....[115]....
        /*0994*/ 	.word	0xffffffff


	//   ....[116]....
        /*0998*/ 	.word	0x0500000f


	//   ....[117]....
        /*099c*/ 	.word	0x0500000f


	//   ....[118]....
        /*09a0*/ 	.word	0x0500000f


	//   ....[119]....
        /*09a4*/ 	.word	0x0500000f


	//   ....[120]....
        /*09a8*/ 	.word	0x0500000f


	//   ....[121]....
        /*09ac*/ 	.word	0x0500000f


	//   ....[122]....
        /*09b0*/ 	.word	0x0500000f


	//   ....[123]....
        /*09b4*/ 	.word	0x0500000f


	//   ....[124]....
        /*09b8*/ 	.word	0x0500000f


	//   ....[125]....
        /*09bc*/ 	.word	0x0500000f


	//   ....[126]....
        /*09c0*/ 	.word	0x0500000f


	//   ....[127]....
        /*09c4*/ 	.word	0x0500000f


	//   ....[128]....
        /*09c8*/ 	.word	0x0500000f


	//   ....[129]....
        /*09cc*/ 	.word	0x0500000f


	//   ....[130]....
        /*09d0*/ 	.word	0x0500000f


	//   ....[131]....
        /*09d4*/ 	.word	0x0500000f


	//   ....[132]....
        /*09d8*/ 	.word	0x0500000f


	//   ....[133]....
        /*09dc*/ 	.word	0x0500000f


	//   ....[134]....
        /*09e0*/ 	.word	0x0500000f


	//   ....[135]....
        /*09e4*/ 	.word	0x0500000f


	//   ....[136]....
        /*09e8*/ 	.word	0x0500000f


	//   ....[137]....
        /*09ec*/ 	.word	0x0500000f


	//   ....[138]....
        /*09f0*/ 	.word	0x0500000f


	//   ....[139]....
        /*09f4*/ 	.word	0x0500000f


	//   ....[140]....
        /*09f8*/ 	.word	0x0500000f


	//   ....[141]....
        /*09fc*/ 	.word	0x0500000f


	//   ....[142]....
        /*0a00*/ 	.word	0x0500000f


	//   ....[143]....
        /*0a04*/ 	.word	0x0500000f


	//   ....[144]....
        /*0a08*/ 	.word	0x0500000f


	//   ....[145]....
        /*0a0c*/ 	.word	0x0500000f


	//   ....[146]....
        /*0a10*/ 	.word	0x0500000f


	//   ....[147]....
        /*0a14*/ 	.word	0x0500000f


	//   ....[148]....
        /*0a18*/ 	.word	0x0500000f


	//   ....[149]....
        /*0a1c*/ 	.word	0x0500000f


	//   ....[150]....
        /*0a20*/ 	.word	0x0500000f


	//   ....[151]....
        /*0a24*/ 	.word	0x0500000f


	//   ....[152]....
        /*0a28*/ 	.word	0x0500000f


	//   ....[153]....
        /*0a2c*/ 	.word	0x0500000f


	//   ....[154]....
        /*0a30*/ 	.word	0x0500000f


	//   ....[155]....
        /*0a34*/ 	.word	0x0500000f


	//   ....[156]....
        /*0a38*/ 	.word	0x0500000f


	//   ....[157]....
        /*0a3c*/ 	.word	0x0500000f


	//   ....[158]....
        /*0a40*/ 	.word	0x0500000f


	//   ....[159]....
        /*0a44*/ 	.word	0x0500000f


	//   ....[160]....
        /*0a48*/ 	.word	0x0500000f


	//   ....[161]....
        /*0a4c*/ 	.word	0x0500000f


	//   ....[162]....
        /*0a50*/ 	.word	0x0500000f


	//   ....[163]....
        /*0a54*/ 	.word	0x0500000f


	//   ....[164]....
        /*0a58*/ 	.word	0x0500000f


	//   ....[165]....
        /*0a5c*/ 	.word	0x0500000f


	//   ....[166]....
        /*0a60*/ 	.word	0x0500000f


	//   ....[167]....
        /*0a64*/ 	.word	0x0500000f


	//----- nvinfo : EIATTR_COOP_GROUP_INSTR_OFFSETS
	.align		4
.L_638:
        /*0a68*/ 	.byte	0x04, 0x28
        /*0a6a*/ 	.short	(.L_640 - .L_639)


	//   ....[0]....
.L_639:
        /*0a6c*/ 	.word	0x00000060


	//   ....[1]....
        /*0a70*/ 	.word	0x000001a0


	//   ....[2]....
        /*0a74*/ 	.word	0x000001e0


	//   ....[3]....
        /*0a78*/ 	.word	0x000003f0


	//   ....[4]....
        /*0a7c*/ 	.word	0x00000550


	//   ....[5]....
        /*0a80*/ 	.word	0x00000670


	//   ....[6]....
        /*0a84*/ 	.word	0x000007d0


	//   ....[7]....
        /*0a88*/ 	.word	0x00004800


	//   ....[8]....
        /*0a8c*/ 	.word	0x00006600


	//   ....[9]....
        /*0a90*/ 	.word	0x00006d20


	//   ....[10]....
        /*0a94*/ 	.word	0x00006d30


	//   ....[11]....
        /*0a98*/ 	.word	0x00006d40


	//   ....[12]....
        /*0a9c*/ 	.word	0x00006d50


	//   ....[13]....
        /*0aa0*/ 	.word	0x00007040


	//   ....[14]....
        /*0aa4*/ 	.word	0x00007050


	//   ....[15]....
        /*0aa8*/ 	.word	0x00007060


	//   ....[16]....
        /*0aac*/ 	.word	0x00007070


	//   ....[17]....
        /*0ab0*/ 	.word	0x00008250


	//   ....[18]....
        /*0ab4*/ 	.word	0x00008260


	//   ....[19]....
        /*0ab8*/ 	.word	0x00008270


	//   ....[20]....
        /*0abc*/ 	.word	0x00008280


	//   ....[21]....
        /*0ac0*/ 	.word	0x000084d0


	//   ....[22]....
        /*0ac4*/ 	.word	0x000084e0


	//   ....[23]....
        /*0ac8*/ 	.word	0x000084f0


	//   ....[24]....
        /*0acc*/ 	.word	0x00008500


	//   ....[25]....
        /*0ad0*/ 	.word	0x00009bf0


	//   ....[26]....
        /*0ad4*/ 	.word	0x0000b320


	//   ....[27]....
        /*0ad8*/ 	.word	0x0000b340


	//   ....[28]....
        /*0adc*/ 	.word	0x0000b6f0


	//   ....[29]....
        /*0ae0*/ 	.word	0x0000b7f0


	//   ....[30]....
        /*0ae4*/ 	.word	0x0000ba30


	//   ....[31]....
        /*0ae8*/ 	.word	0x0000bb80


	//   ....[32]....
        /*0aec*/ 	.word	0x0000c4f0


	//   ....[33]....
        /*0af0*/ 	.word	0x0000caf0


	//   ....[34]....
        /*0af4*/ 	.word	0x0000e240


	//   ....[35]....
        /*0af8*/ 	.word	0x0000e4e0


	//   ....[36]....
        /*0afc*/ 	.word	0x0000e5f0


	//   ....[37]....
        /*0b00*/ 	.word	0x0000e7f0


	//   ....[38]....
        /*0b04*/ 	.word	0x0000e970


	//   ....[39]....
        /*0b08*/ 	.word	0x0000eab0


	//   ....[40]....
        /*0b0c*/ 	.word	0x0000fcb0


	//   ....[41]....
        /*0b10*/ 	.word	0x00010310


	//   ....[42]....
        /*0b14*/ 	.word	0x00011c20


	//   ....[43]....
        /*0b18*/ 	.word	0x00011c30


	//   ....[44]....
        /*0b1c*/ 	.word	0x00011c50


	//   ....[45]....
        /*0b20*/ 	.word	0x00011dd0


	//   ....[46]....
        /*0b24*/ 	.word	0x00012f90


	//   ....[47]....
        /*0b28*/ 	.word	0x00012fe0


	//   ....[48]....
        /*0b2c*/ 	.word	0x00013010


	//   ....[49]....
        /*0b30*/ 	.word	0x000130b0


	//   ....[50]....
        /*0b34*/ 	.word	0x000130c0


	//   ....[51]....
        /*0b38*/ 	.word	0x00014a90


	//   ....[52]....
        /*0b3c*/ 	.word	0x00014f70


	//   ....[53]....
        /*0b40*/ 	.word	0x00014fb0


	//   ....[54]....
        /*0b44*/ 	.word	0x00014fd0


	//   ....[55]....
        /*0b48*/ 	.word	0x00014ff0


	//   ....[56]....
        /*0b4c*/ 	.word	0x00015600


	//   ....[57]....
        /*0b50*/ 	.word	0x00015660


	//   ....[58]....
        /*0b54*/ 	.word	0x00015900


	//   ....[59]....
        /*0b58*/ 	.word	0x00015920


	//   ....[60]....
        /*0b5c*/ 	.word	0x000164a0


	//   ....[61]....
        /*0b60*/ 	.word	0x000164c0


	//   ....[62]....
        /*0b64*/ 	.word	0x000166f0


	//   ....[63]....
        /*0b68*/ 	.word	0x00016710


	//   ....[64]....
        /*0b6c*/ 	.word	0x000169c0


	//   ....[65]....
        /*0b70*/ 	.word	0x00016ba0


	//   ....[66]....
        /*0b74*/ 	.word	0x00016bd0


	//   ....[67]....
        /*0b78*/ 	.word	0x00016c00


	//   ....[68]....
        /*0b7c*/ 	.word	0x00016c30


	//   ....[69]....
        /*0b80*/ 	.word	0x00016c60


	//   ....[70]....
        /*0b84*/ 	.word	0x00016c90


	//   ....[71]....
        /*0b88*/ 	.word	0x00016e00


	//   ....[72]....
        /*0b8c*/ 	.word	0x00016e30


	//   ....[73]....
        /*0b90*/ 	.word	0x00016e60


	//   ....[74]....
        /*0b94*/ 	.word	0x00016e90


	//   ....[75]....
        /*0b98*/ 	.word	0x00016ec0


	//   ....[76]....
        /*0b9c*/ 	.word	0x00016ef0


	//   ....[77]....
        /*0ba0*/ 	.word	0x00016f90


	//   ....[78]....
        /*0ba4*/ 	.word	0x00016ff0


	//   ....[79]....
        /*0ba8*/ 	.word	0x00017080


	//   ....[80]....
        /*0bac*/ 	.word	0x00017f30


	//   ....[81]....
        /*0bb0*/ 	.word	0x0001a150


	//   ....[82]....
        /*0bb4*/ 	.word	0x0001ace0


	//   ....[83]....
        /*0bb8*/ 	.word	0x0001acf0


	//   ....[84]....
        /*0bbc*/ 	.word	0x0001ad10


	//   ....[85]....
        /*0bc0*/ 	.word	0x0001ade0


	//   ....[86]....
        /*0bc4*/ 	.word	0x0001ae10


	//   ....[87]....
        /*0bc8*/ 	.word	0x0001ae70


	//   ....[88]....
        /*0bcc*/ 	.word	0x0001ae80


	//   ....[89]....
        /*0bd0*/ 	.word	0x0001aef0


	//   ....[90]....
        /*0bd4*/ 	.word	0x0001b840


	//   ....[91]....
        /*0bd8*/ 	.word	0x0001b850


	//   ....[92]....
        /*0bdc*/ 	.word	0x0001b990


	//   ....[93]....
        /*0be0*/ 	.word	0x0001b9a0


	//   ....[94]....
        /*0be4*/ 	.word	0x0001bc50


	//   ....[95]....
        /*0be8*/ 	.word	0x0001bc60


	//   ....[96]....
        /*0bec*/ 	.word	0x0001bdd0


	//   ....[97]....
        /*0bf0*/ 	.word	0x0001bde0


	//   ....[98]....
        /*0bf4*/ 	.word	0x0001fbe0


	//   ....[99]....
        /*0bf8*/ 	.word	0x0001fc10


	//   ....[100]....
        /*0bfc*/ 	.word	0x0001fc50


	//   ....[101]....
        /*0c00*/ 	.word	0x0001fc80


	//   ....[102]....
        /*0c04*/ 	.word	0x0001fcb0


	//   ....[103]....
        /*0c08*/ 	.word	0x0001fce0


	//   ....[104]....
        /*0c0c*/ 	.word	0x0001fd10


	//   ....[105]....
        /*0c10*/ 	.word	0x0001fd40


	//   ....[106]....
        /*0c14*/ 	.word	0x0001fec0


	//   ....[107]....
        /*0c18*/ 	.word	0x0001fef0


	//   ....[108]....
        /*0c1c*/ 	.word	0x0001ff20


	//   ....[109]....
        /*0c20*/ 	.word	0x0001ff50


	//   ....[110]....
        /*0c24*/ 	.word	0x0001ff80


	//   ....[111]....
        /*0c28*/ 	.word	0x0001ffb0


	//   ....[112]....
        /*0c2c*/ 	.word	0x00020070


	//   ....[113]....
        /*0c30*/ 	.word	0x00020090


	//   ....[114]....
        /*0c34*/ 	.word	0x00020100


	//   ....[115]....
        /*0c38*/ 	.word	0x000207d0


	//   ....[116]....
        /*0c3c*/ 	.word	0x00020c10


	//   ....[117]....
        /*0c40*/ 	.word	0x00020ca0


	//   ....[118]....
        /*0c44*/ 	.word	0x00020cf0


	//   ....[119]....
        /*0c48*/ 	.word	0x00020d40


	//   ....[120]....
        /*0c4c*/ 	.word	0x00020dd0


	//   ....[121]....
        /*0c50*/ 	.word	0x00020e60


	//   ....[122]....
        /*0c54*/ 	.word	0x00020eb0


	//   ....[123]....
        /*0c58*/ 	.word	0x00020f00


	//   ....[124]....
        /*0c5c*/ 	.word	0x00020fe0


	//   ....[125]....
        /*0c60*/ 	.word	0x00021070


	//   ....[126]....
        /*0c64*/ 	.word	0x000210c0


	//   ....[127]....
        /*0c68*/ 	.word	0x00021120


	//   ....[128]....
        /*0c6c*/ 	.word	0x000211c0


	//   ....[129]....
        /*0c70*/ 	.word	0x00021250


	//   ....[130]....
        /*0c74*/ 	.word	0x000212a0


	//   ....[131]....
        /*0c78*/ 	.word	0x000212f0


	//   ....[132]....
        /*0c7c*/ 	.word	0x00021650


	//   ....[133]....
        /*0c80*/ 	.word	0x00021940


	//   ....[134]....
        /*0c84*/ 	.word	0x00021ac0


	//   ....[135]....
        /*0c88*/ 	.word	0x00021b10


	//   ....[136]....
        /*0c8c*/ 	.word	0x00021b70


	//   ....[137]....
        /*0c90*/ 	.word	0x00021bd0


	//   ....[138]....
        /*0c94*/ 	.word	0x00021d20


	//   ....[139]....
        /*0c98*/ 	.word	0x00021dc0


	//   ....[140]....
        /*0c9c*/ 	.word	0x00021e70


	//   ....[141]....
        /*0ca0*/ 	.word	0x00021f50


	//   ....[142]....
        /*0ca4*/ 	.word	0x00022120


	//   ....[143]....
        /*0ca8*/ 	.word	0x000221e0


	//   ....[144]....
        /*0cac*/ 	.word	0x00022490


	//   ....[145]....
        /*0cb0*/ 	.word	0x000225b0


	//   ....[146]....
        /*0cb4*/ 	.word	0x00022780


	//   ....[147]....
        /*0cb8*/ 	.word	0x00022850


	//   ....[148]....
        /*0cbc*/ 	.word	0x00022a50


	//   ....[149]....
        /*0cc0*/ 	.word	0x00022ae0


	//   ....[150]....
        /*0cc4*/ 	.word	0x00022e10


	//   ....[151]....
        /*0cc8*/ 	.word	0x00022eb0


	//   ....[152]....
        /*0ccc*/ 	.word	0x00022fd0


	//   ....[153]....
        /*0cd0*/ 	.word	0x00023050


	//   ....[154]....
        /*0cd4*/ 	.word	0x000230d0


	//   ....[155]....
        /*0cd8*/ 	.word	0x00023150


	//   ....[156]....
        /*0cdc*/ 	.word	0x000231d0


	//   ....[157]....
        /*0ce0*/ 	.word	0x00023260


	//   ....[158]....
        /*0ce4*/ 	.word	0x00023300


	//   ....[159]....
        /*0ce8*/ 	.word	0x000233b0


	//   ....[160]....
        /*0cec*/ 	.word	0x00023430


	//   ....[161]....
        /*0cf0*/ 	.word	0x000234b0


	//   ....[162]....
        /*0cf4*/ 	.word	0x00023530


	//   ....[163]....
        /*0cf8*/ 	.word	0x000235c0


	//   ....[164]....
        /*0cfc*/ 	.word	0x00023640


	//   ....[165]....
        /*0d00*/ 	.word	0x000236e0


	//   ....[166]....
        /*0d04*/ 	.word	0x00023770


	//   ....[167]....
        /*0d08*/ 	.word	0x000238a0


	//----- nvinfo : EIATTR_REG_RECONFIG
	.align		4
.L_640:
        /*0d0c*/ 	.byte	0x01, 0x54
	.zero		2


	//----- nvinfo : EIATTR_SYSCALL_OFFSETS
	.align		4
        /*0d10*/ 	.byte	0x04, 0x46
        /*0d12*/ 	.short	(.L_642 - .L_641)


	//   ....[0]....
.L_641:
        /*0d14*/ 	.word	0x00001a70


	//   ....[1]....
        /*0d18*/ 	.word	0x00001bc0


	//   ....[2]....
        /*0d1c*/ 	.word	0x000067b0


	//   ....[3]....
        /*0d20*/ 	.word	0x00006ad0


	//   ....[4]....
        /*0d24*/ 	.word	0x00019d50


	//   ....[5]....
        /*0d28*/ 	.word	0x00019eb0


	//   ....[6]....
        /*0d2c*/ 	.word	0x00019fb0


	//   ....[7]....
        /*0d30*/ 	.word	0x0001a8c0


	//   ....[8]....
        /*0d34*/ 	.word	0x0001b210


	//----- nvinfo : EIATTR_MBARRIER_INSTR_OFFSETS
	.align		4
.L_642:
        /*0d38*/ 	.byte	0x04, 0x39
        /*0d3a*/ 	.short	(.L_644 - .L_643)


	//   ....[0]....
.L_643:
        /*0d3c*/ 	.word	0x000002d0
        /*0d40*/ 	.word	0x000000ff
        /*0d44*/ 	.word	0x00038800
        /*0d48*/ 	.short	0x0100
        /*0d4a*/ 	.byte	0x08
	.zero		1


	//   ....[1]....
        /*0d4c*/ 	.word	0x000002e0
        /*0d50*/ 	.word	0x000000ff
        /*0d54*/ 	.word	0x00038810
        /*0d58*/ 	.short	0x0100
        /*0d5a*/ 	.byte	0x08
	.zero		1


	//   ....[2]....
        /*0d5c*/ 	.word	0x000002f0
        /*0d60*/ 	.word	0x000000ff
        /*0d64*/ 	.word	0x00038820
        /*0d68*/ 	.short	0x0100
        /*0d6a*/ 	.byte	0x08
	.zero		1


	//   ....[3]....
        /*0d6c*/ 	.word	0x000003a0
        /*0d70*/ 	.word	0x000000ff
        /*0d74*/ 	.word	0x00038830
        /*0d78*/ 	.short	0x0100
        /*0d7a*/ 	.byte	0x06
	.zero		1


	//   ....[4]....
        /*0d7c*/ 	.word	0x000003b0
        /*0d80*/ 	.word	0x000000ff
        /*0d84*/ 	.word	0x00038840
        /*0d88*/ 	.short	0x0100
        /*0d8a*/ 	.byte	0x06
	.zero		1


	//   ....[5]....
        /*0d8c*/ 	.word	0x000003c0
        /*0d90*/ 	.word	0x000000ff
        /*0d94*/ 	.word	0x00038838
        /*0d98*/ 	.short	0x0100
        /*0d9a*/ 	.byte	0x06
	.zero		1


	//   ....[6]....
        /*0d9c*/ 	.word	0x000003d0
        /*0da0*/ 	.word	0x000000ff
        /*0da4*/ 	.word	0x00038848
        /*0da8*/ 	.short	0x0100
        /*0daa*/ 	.byte	0x06
	.zero		1


	//   ....[7]....
        /*0dac*/ 	.word	0x00000500
        /*0db0*/ 	.word	0x000000ff
        /*0db4*/ 	.word	0x00038850
        /*0db8*/ 	.short	0x0100
        /*0dba*/ 	.byte	0x08
	.zero		1


	//   ....[8]....
        /*0dbc*/ 	.word	0x00000510
        /*0dc0*/ 	.word	0x000000ff
        /*0dc4*/ 	.word	0x00038860
        /*0dc8*/ 	.short	0x0100
        /*0dca*/ 	.byte	0x08
	.zero		1


	//   ....[9]....
        /*0dcc*/ 	.word	0x00000520
        /*0dd0*/ 	.word	0x000000ff
        /*0dd4*/ 	.word	0x00038858
        /*0dd8*/ 	.short	0x0100
        /*0dda*/ 	.byte	0x08
	.zero		1


	//   ....[10]....
        /*0ddc*/ 	.word	0x00000530
        /*0de0*/ 	.word	0x000000ff
        /*0de4*/ 	.word	0x00038868
        /*0de8*/ 	.short	0x0100
        /*0dea*/ 	.byte	0x08
	.zero		1


	//   ....[11]....
        /*0dec*/ 	.word	0x00000620
        /*0df0*/ 	.word	0x000000ff
        /*0df4*/ 	.word	0x00038870
        /*0df8*/ 	.short	0x0100
        /*0dfa*/ 	.byte	0x06
	.zero		1


	//   ....[12]....
        /*0dfc*/ 	.word	0x00000630
        /*0e00*/ 	.word	0x000000ff
        /*0e04*/ 	.word	0x00038880
        /*0e08*/ 	.short	0x0100
        /*0e0a*/ 	.byte	0x06
	.zero		1


	//   ....[13]....
        /*0e0c*/ 	.word	0x00000640
        /*0e10*/ 	.word	0x000000ff
        /*0e14*/ 	.word	0x00038878
        /*0e18*/ 	.short	0x0100
        /*0e1a*/ 	.byte	0x06
	.zero		1


	//   ....[14]....
        /*0e1c*/ 	.word	0x00000650
        /*0e20*/ 	.word	0x000000ff
        /*0e24*/ 	.word	0x00038888
        /*0e28*/ 	.short	0x0100
        /*0e2a*/ 	.byte	0x06
	.zero		1


	//   ....[15]....
        /*0e2c*/ 	.word	0x00000780
        /*0e30*/ 	.word	0x000000ff
        /*0e34*/ 	.word	0x00038890
        /*0e38*/ 	.short	0x0100
        /*0e3a*/ 	.byte	0x08
	.zero		1


	//   ....[16]....
        /*0e3c*/ 	.word	0x00000790
        /*0e40*/ 	.word	0x000000ff
        /*0e44*/ 	.word	0x000388a0
        /*0e48*/ 	.short	0x0100
        /*0e4a*/ 	.byte	0x08
	.zero		1


	//   ....[17]....
        /*0e4c*/ 	.word	0x000007a0
        /*0e50*/ 	.word	0x000000ff
        /*0e54*/ 	.word	0x00038898
        /*0e58*/ 	.short	0x0100
        /*0e5a*/ 	.byte	0x08
	.zero		1


	//   ....[18]....
        /*0e5c*/ 	.word	0x000007b0
        /*0e60*/ 	.word	0x000000ff
        /*0e64*/ 	.word	0x000388a8
        /*0e68*/ 	.short	0x0100
        /*0e6a*/ 	.byte	0x08
	.zero		1


	//   ....[19]....
        /*0e6c*/ 	.word	0x000008e0
        /*0e70*/ 	.word	0x000000ff
        /*0e74*/ 	.word	0x000388b0
        /*0e78*/ 	.short	0x0100
        /*0e7a*/ 	.byte	0x08
	.zero		1


	//   ....[20]....
        /*0e7c*/ 	.word	0x000008f0
        /*0e80*/ 	.word	0x000000ff
        /*0e84*/ 	.word	0x000388c0
        /*0e88*/ 	.short	0x0100
        /*0e8a*/ 	.byte	0x08
	.zero		1


	//   ....[21]....
        /*0e8c*/ 	.word	0x00000900
        /*0e90*/ 	.word	0x000000ff
        /*0e94*/ 	.word	0x000388b8
        /*0e98*/ 	.short	0x0100
        /*0e9a*/ 	.byte	0x08
	.zero		1


	//   ....[22]....
        /*0e9c*/ 	.word	0x00000910
        /*0ea0*/ 	.word	0x000000ff
        /*0ea4*/ 	.word	0x000388c8
        /*0ea8*/ 	.short	0x0100
        /*0eaa*/ 	.byte	0x08
	.zero		1


	//   ....[23]....
        /*0eac*/ 	.word	0x00002780
        /*0eb0*/ 	.word	0x00000044
        /*0eb4*/ 	.word	0x00038890
        /*0eb8*/ 	.short	0x010a
        /*0eba*/ 	.byte	0x3f
	.zero		1


	//   ....[24]....
        /*0ebc*/ 	.word	0x00003100
        /*0ec0*/ 	.word	0x00000044
        /*0ec4*/ 	.word	0x00038890
        /*0ec8*/ 	.short	0x010a
        /*0eca*/ 	.byte	0x3f
	.zero		1


	//   ....[25]....
        /*0ecc*/ 	.word	0x00003970
        /*0ed0*/ 	.word	0x00000044
        /*0ed4*/ 	.word	0x00038890
        /*0ed8*/ 	.short	0x010a
        /*0eda*/ 	.byte	0x3f
	.zero		1


	//   ....[26]....
        /*0edc*/ 	.word	0x00003b70
        /*0ee0*/ 	.word	0x00000004
        /*0ee4*/ 	.word	0x00000000
        /*0ee8*/ 	.short	0x0101
        /*0eea*/ 	.byte	0x3f
	.zero		1


	//   ....[27]....
        /*0eec*/ 	.word	0x00003bb0
        /*0ef0*/ 	.word	0x00000044
        /*0ef4*/ 	.word	0x000388b0
        /*0ef8*/ 	.short	0x010a
        /*0efa*/ 	.byte	0x3f
	.zero		1


	//   ....[28]....
        /*0efc*/ 	.word	0x000041e0
        /*0f00*/ 	.word	0x00000044
        /*0f04*/ 	.word	0x00000000
        /*0f08*/ 	.short	0x0101
        /*0f0a*/ 	.byte	0x3f
	.zero		1


	//   ....[29]....
        /*0f0c*/ 	.word	0x00004c40
        /*0f10*/ 	.word	0x00000003
        /*0f14*/ 	.word	0x00000000
        /*0f18*/ 	.short	0x0101
        /*0f1a*/ 	.byte	0x3f
	.zero		1


	//   ....[30]....
        /*0f1c*/ 	.word	0x000057c0
        /*0f20*/ 	.word	0x00000003
        /*0f24*/ 	.word	0x00000000
        /*0f28*/ 	.short	0x0101
        /*0f2a*/ 	.byte	0x3f
	.zero		1


	//   ....[31]....
        /*0f2c*/ 	.word	0x00006840
        /*0f30*/ 	.word	0x00000002
        /*0f34*/ 	.word	0x00038800
        /*0f38*/ 	.short	0x010a
        /*0f3a*/ 	.byte	0x3f
	.zero		1


	//   ....[32]....
        /*0f3c*/ 	.word	0x00006890
        /*0f40*/ 	.word	0x00000002
        /*0f44*/ 	.word	0x00038800
        /*0f48*/ 	.short	0x010a
        /*0f4a*/ 	.byte	0x3f
	.zero		1


	//   ....[33]....
        /*0f4c*/ 	.word	0x000072b0
        /*0f50*/ 	.word	0x00000002
        /*0f54*/ 	.word	0x00038800
        /*0f58*/ 	.short	0x010a
        /*0f5a*/ 	.byte	0x3f
	.zero		1


	//   ....[34]....
        /*0f5c*/ 	.word	0x000086b0
        /*0f60*/ 	.word	0x00000002
        /*0f64*/ 	.word	0x00038800
        /*0f68*/ 	.short	0x010a
        /*0f6a*/ 	.byte	0x3f
	.zero		1


	//   ....[35]....
        /*0f6c*/ 	.word	0x000094b0
        /*0f70*/ 	.word	0x00000015
        /*0f74*/ 	.word	0x00038830
        /*0f78*/ 	.short	0x010a
        /*0f7a*/ 	.byte	0x3f
	.zero		1


	//   ....[36]....
        /*0f7c*/ 	.word	0x00009560
        /*0f80*/ 	.word	0x00000015
        /*0f84*/ 	.word	0x00038830
        /*0f88*/ 	.short	0x010a
        /*0f8a*/ 	.byte	0x3f
	.zero		1


	//   ....[37]....
        /*0f8c*/ 	.word	0x00009870
        /*0f90*/ 	.word	0x00000002
        /*0f94*/ 	.word	0x00038810
        /*0f98*/ 	.short	0x010a
        /*0f9a*/ 	.byte	0x3f
	.zero		1


	//   ....[38]....
        /*0f9c*/ 	.word	0x000098c0
        /*0fa0*/ 	.word	0x00000015
        /*0fa4*/ 	.word	0x00038850
        /*0fa8*/ 	.short	0x010a
        /*0faa*/ 	.byte	0x3f
	.zero		1


	//   ....[39]....
        /*0fac*/ 	.word	0x00009970
        /*0fb0*/ 	.word	0x00000015
        /*0fb4*/ 	.word	0x00038850
        /*0fb8*/ 	.short	0x010a
        /*0fba*/ 	.byte	0x3f
	.zero		1


	//   ....[40]....
        /*0fbc*/ 	.word	0x0000bde0
        /*0fc0*/ 	.word	0x00000018
        /*0fc4*/ 	.word	0x00000000
        /*0fc8*/ 	.short	0x0101
        /*0fca*/ 	.byte	0x3f
	.zero		1


	//   ....[41]....
        /*0fcc*/ 	.word	0x0000c510
        /*0fd0*/ 	.word	0x00000015
        /*0fd4*/ 	.word	0x00000000
        /*0fd8*/ 	.short	0x0101
        /*0fda*/ 	.byte	0x3f
	.zero		1


	//   ....[42]....
        /*0fdc*/ 	.word	0x0000c620
        /*0fe0*/ 	.word	0x000000c5
        /*0fe4*/ 	.word	0x00038830
        /*0fe8*/ 	.short	0x010a
        /*0fea*/ 	.byte	0x3f
	.zero		1


	//   ....[43]....
        /*0fec*/ 	.word	0x0000c690
        /*0ff0*/ 	.word	0x000000c5
        /*0ff4*/ 	.word	0x00038830
        /*0ff8*/ 	.short	0x010a
        /*0ffa*/ 	.byte	0x3f
	.zero		1


	//   ....[44]....
        /*0ffc*/ 	.word	0x0000c900
        /*1000*/ 	.word	0x000000c5
        /*1004*/ 	.word	0x00038850
        /*1008*/ 	.short	0x010a
        /*100a*/ 	.byte	0x3f
	.zero		1


	//   ....[45]....
        /*100c*/ 	.word	0x0000c950
        /*1010*/ 	.word	0x000000c5
        /*1014*/ 	.word	0x00038850
        /*1018*/ 	.short	0x010a
        /*101a*/ 	.byte	0x3f
	.zero		1


	//   ....[46]....
        /*101c*/ 	.word	0x0000ecf0
        /*1020*/ 	.word	0x000000a7
        /*1024*/ 	.word	0x00000000
        /*1028*/ 	.short	0x0101
        /*102a*/ 	.byte	0x3f
	.zero		1


	//   ....[47]....
        /*102c*/ 	.word	0x0000fcd0
        /*1030*/ 	.word	0x000000c5
        /*1034*/ 	.word	0x00000000
        /*1038*/ 	.short	0x0101
        /*103a*/ 	.byte	0x3f
	.zero		1


	//   ....[48]....
        /*103c*/ 	.word	0x0000fe20
        /*1040*/ 	.word	0x000000c1
        /*1044*/ 	.word	0x00038830
        /*1048*/ 	.short	0x010a
        /*104a*/ 	.byte	0x3f
	.zero		1


	//   ....[49]....
        /*104c*/ 	.word	0x0000fe90
        /*1050*/ 	.word	0x000000c1
        /*1054*/ 	.word	0x00038830
        /*1058*/ 	.short	0x010a
        /*105a*/ 	.byte	0x3f
	.zero		1


	//   ....[50]....
        /*105c*/ 	.word	0x00010100
        /*1060*/ 	.word	0x000000c1
        /*1064*/ 	.word	0x00038850
        /*1068*/ 	.short	0x010a
        /*106a*/ 	.byte	0x3f
	.zero		1


	//   ....[51]....
        /*106c*/ 	.word	0x00010150
        /*1070*/ 	.word	0x000000c1
        /*1074*/ 	.word	0x00038850
        /*1078*/ 	.short	0x010a
        /*107a*/ 	.byte	0x3f
	.zero		1


	//   ....[52]....
        /*107c*/ 	.word	0x00012120
        /*1080*/ 	.word	0x000000a2
        /*1084*/ 	.word	0x00000000
        /*1088*/ 	.short	0x0101
        /*108a*/ 	.byte	0x3f
	.zero		1


	//   ....[53]....
        /*108c*/ 	.word	0x00012fb0
        /*1090*/ 	.word	0x000000c1
        /*1094*/ 	.word	0x00000000
        /*1098*/ 	.short	0x0101
        /*109a*/ 	.byte	0x3f
	.zero		1


	//   ....[54]....
        /*109c*/ 	.word	0x00015680
        /*10a0*/ 	.word	0x00000000
        /*10a4*/ 	.word	0x00000000
        /*10a8*/ 	.short	0x0101
        /*10aa*/ 	.byte	0x3f
	.zero		1


	//   ....[55]....
        /*10ac*/ 	.word	0x00018020
        /*10b0*/ 	.word	0x00000005
        /*10b4*/ 	.word	0x00038820
        /*10b8*/ 	.short	0x010a
        /*10ba*/ 	.byte	0x3f
	.zero		1


	//   ....[56]....
        /*10bc*/ 	.word	0x00018110
        /*10c0*/ 	.word	0x00000004
        /*10c4*/ 	.word	0x000388a0
        /*10c8*/ 	.short	0x010a
        /*10ca*/ 	.byte	0x3f
	.zero		1


	//   ....[57]....
        /*10cc*/ 	.word	0x00018360
        /*10d0*/ 	.word	0x00000004
        /*10d4*/ 	.word	0x000388c0
        /*10d8*/ 	.short	0x010a
        /*10da*/ 	.byte	0x3f
	.zero		1


	//   ....[58]....
        /*10dc*/ 	.word	0x00018de0
        /*10e0*/ 	.word	0x00000004
        /*10e4*/ 	.word	0x000388a0
        /*10e8*/ 	.short	0x010a
        /*10ea*/ 	.byte	0x3f
	.zero		1


	//   ....[59]....
        /*10ec*/ 	.word	0x00019020
        /*10f0*/ 	.word	0x00000004
        /*10f4*/ 	.word	0x000388c0
        /*10f8*/ 	.short	0x010a
        /*10fa*/ 	.byte	0x3f
	.zero		1


	//   ....[60]....
        /*10fc*/ 	.word	0x0001a400
        /*1100*/ 	.word	0x00000000
        /*1104*/ 	.word	0x00038840
        /*1108*/ 	.short	0x010a
        /*110a*/ 	.byte	0x3f
	.zero		1


	//   ....[61]....
        /*110c*/ 	.word	0x0001afb0
        /*1110*/ 	.word	0x00000008
        /*1114*/ 	.word	0x00038800
        /*1118*/ 	.short	0x0107
        /*111a*/ 	.byte	0x3f
	.zero		1


	//   ....[62]....
        /*111c*/ 	.word	0x0001b060
        /*1120*/ 	.word	0x00000000
        /*1124*/ 	.word	0x00038800
        /*1128*/ 	.short	0x0101
        /*112a*/ 	.byte	0x3f
	.zero		1


	//   ....[63]....
        /*112c*/ 	.word	0x0001c010
        /*1130*/ 	.word	0x00000000
        /*1134*/ 	.word	0x00038810
        /*1138*/ 	.short	0x0107
        /*113a*/ 	.byte	0x3f
	.zero		1


	//   ....[64]....
        /*113c*/ 	.word	0x0001c110
        /*1140*/ 	.word	0x00000002
        /*1144*/ 	.word	0x00038810
        /*1148*/ 	.short	0x0101
        /*114a*/ 	.byte	0x3f
	.zero		1


	//   ....[65]....
        /*114c*/ 	.word	0x0001c130
        /*1150*/ 	.word	0x00000002
        /*1154*/ 	.word	0x00038820
        /*1158*/ 	.short	0x010a
        /*115a*/ 	.byte	0x3f
	.zero		1


	//   ....[66]....
        /*115c*/ 	.word	0x0001c240
        /*1160*/ 	.word	0x00000000
        /*1164*/ 	.word	0x00038860
        /*1168*/ 	.short	0x010a
        /*116a*/ 	.byte	0x3f
	.zero		1


	//   ....[67]....
        /*116c*/ 	.word	0x0001cf30
        /*1170*/ 	.word	0x00000000
        /*1174*/ 	.word	0x00038840
        /*1178*/ 	.short	0x010a
        /*117a*/ 	.byte	0x3f
	.zero		1


	//   ....[68]....
        /*117c*/ 	.word	0x0001d190
        /*1180*/ 	.word	0x00000000
        /*1184*/ 	.word	0x00038860
        /*1188*/ 	.short	0x010a
        /*118a*/ 	.byte	0x3f
	.zero		1


	//   ....[69]....
        /*118c*/ 	.word	0x0001de10
        /*1190*/ 	.word	0x00000002
        /*1194*/ 	.word	0x00038840
        /*1198*/ 	.short	0x010a
        /*119a*/ 	.byte	0x3f
	.zero		1


	//   ....[70]....
        /*119c*/ 	.word	0x0001e060
        /*11a0*/ 	.word	0x00000002
        /*11a4*/ 	.word	0x00038860
        /*11a8*/ 	.short	0x010a
        /*11aa*/ 	.byte	0x3f
	.zero		1


	//   ....[71]....
        /*11ac*/ 	.word	0x0001ec70
        /*11b0*/ 	.word	0x00000002
        /*11b4*/ 	.word	0x00038840
        /*11b8*/ 	.short	0x010a
        /*11ba*/ 	.byte	0x3f
	.zero		1


	//   ....[72]....
        /*11bc*/ 	.word	0x0001eed0
        /*11c0*/ 	.word	0x00000002
        /*11c4*/ 	.word	0x00038860
        /*11c8*/ 	.short	0x010a
        /*11ca*/ 	.byte	0x3f
	.zero		1


	//   ....[73]....
        /*11cc*/ 	.word	0x00020750
        /*11d0*/ 	.word	0x00000000
        /*11d4*/ 	.word	0x00038820
        /*11d8*/ 	.short	0x010a
        /*11da*/ 	.byte	0x3f
	.zero		1


	//   ....[74]....
        /*11dc*/ 	.word	0x00020900
        /*11e0*/ 	.word	0x00000006
        /*11e4*/ 	.word	0x00000000
        /*11e8*/ 	.short	0x010a
        /*11ea*/ 	.byte	0x3f
	.zero		1


	//   ....[75]....
        /*11ec*/ 	.word	0x00020970
        /*11f0*/ 	.word	0x00000007
        /*11f4*/ 	.word	0x00000000
        /*11f8*/ 	.short	0x010a
        /*11fa*/ 	.byte	0x3f
	.zero		1


	//   ....[76]....
        /*11fc*/ 	.word	0x000209e0
        /*1200*/ 	.word	0x00000004
        /*1204*/ 	.word	0x00000000
        /*1208*/ 	.short	0x010a
        /*120a*/ 	.byte	0x3f
	.zero		1


	//   ....[77]....
        /*120c*/ 	.word	0x00020a10
        /*1210*/ 	.word	0x00000003
        /*1214*/ 	.word	0x00000000
        /*1218*/ 	.short	0x010a
        /*121a*/ 	.byte	0x3f
	.zero		1


	//   ....[78]....
        /*121c*/ 	.word	0x00020a70
        /*1220*/ 	.word	0x00000044
        /*1224*/ 	.word	0x00038890
        /*1228*/ 	.short	0x010a
        /*122a*/ 	.byte	0x3f
	.zero		1


	//   ....[79]....
        /*122c*/ 	.word	0x00020ac0
        /*1230*/ 	.word	0x00000044
        /*1234*/ 	.word	0x00038890
        /*1238*/ 	.short	0x010a
        /*123a*/ 	.byte	0x3f
	.zero		1


	//   ....[80]....
        /*123c*/ 	.word	0x00020b10
        /*1240*/ 	.word	0x00000044
        /*1244*/ 	.word	0x00038890
        /*1248*/ 	.short	0x010a
        /*124a*/ 	.byte	0x3f
	.zero		1


	//   ....[81]....
        /*124c*/ 	.word	0x00020b60
        /*1250*/ 	.word	0x00000044
        /*1254*/ 	.word	0x000388b0
        /*1258*/ 	.short	0x010a
        /*125a*/ 	.byte	0x3f
	.zero		1


	//   ....[82]....
        /*125c*/ 	.word	0x00020f30
        /*1260*/ 	.word	0x00000002
        /*1264*/ 	.word	0x00038800
        /*1268*/ 	.short	0x010a
        /*126a*/ 	.byte	0x3f
	.zero		1


	//   ....[83]....
        /*126c*/ 	.word	0x00021340
        /*1270*/ 	.word	0x00000002
        /*1274*/ 	.word	0x00038800
        /*1278*/ 	.short	0x010a
        /*127a*/ 	.byte	0x3f
	.zero		1


	//   ....[84]....
        /*127c*/ 	.word	0x00021390
        /*1280*/ 	.word	0x00000015
        /*1284*/ 	.word	0x00038830
        /*1288*/ 	.short	0x010a
        /*128a*/ 	.byte	0x3f
	.zero		1


	//   ....[85]....
        /*128c*/ 	.word	0x000213e0
        /*1290*/ 	.word	0x00000002
        /*1294*/ 	.word	0x00038810
        /*1298*/ 	.short	0x010a
        /*129a*/ 	.byte	0x3f
	.zero		1


	//   ....[86]....
        /*129c*/ 	.word	0x00021430
        /*12a0*/ 	.word	0x00000015
        /*12a4*/ 	.word	0x00038850
        /*12a8*/ 	.short	0x010a
        /*12aa*/ 	.byte	0x3f
	.zero		1


	//   ....[87]....
        /*12ac*/ 	.word	0x00021480
        /*12b0*/ 	.word	0x000000c5
        /*12b4*/ 	.word	0x00038830
        /*12b8*/ 	.short	0x010a
        /*12ba*/ 	.byte	0x3f
	.zero		1


	//   ....[88]....
        /*12bc*/ 	.word	0x000214d0
        /*12c0*/ 	.word	0x000000c5
        /*12c4*/ 	.word	0x00038850
        /*12c8*/ 	.short	0x010a
        /*12ca*/ 	.byte	0x3f
	.zero		1


	//   ....[89]....
        /*12cc*/ 	.word	0x00021520
        /*12d0*/ 	.word	0x000000c1
        /*12d4*/ 	.word	0x00038830
        /*12d8*/ 	.short	0x010a
        /*12da*/ 	.byte	0x3f
	.zero		1


	//   ....[90]....
        /*12dc*/ 	.word	0x00021570
        /*12e0*/ 	.word	0x000000c1
        /*12e4*/ 	.word	0x00038850
        /*12e8*/ 	.short	0x010a
        /*12ea*/ 	.byte	0x3f
	.zero		1


	//   ....[91]....
        /*12ec*/ 	.word	0x00021720
        /*12f0*/ 	.word	0x00000004
        /*12f4*/ 	.word	0x00038820
        /*12f8*/ 	.short	0x010a
        /*12fa*/ 	.byte	0x3f
	.zero		1


	//   ....[92]....
        /*12fc*/ 	.word	0x00021770
        /*1300*/ 	.word	0x00000004
        /*1304*/ 	.word	0x000388a0
        /*1308*/ 	.short	0x010a
        /*130a*/ 	.byte	0x3f
	.zero		1


	//   ....[93]....
        /*130c*/ 	.word	0x000217c0
        /*1310*/ 	.word	0x00000004
        /*1314*/ 	.word	0x000388c0
        /*1318*/ 	.short	0x010a
        /*131a*/ 	.byte	0x3f
	.zero		1


	//   ....[94]....
        /*131c*/ 	.word	0x00021810
        /*1320*/ 	.word	0x00000004
        /*1324*/ 	.word	0x000388a0
        /*1328*/ 	.short	0x010a
        /*132a*/ 	.byte	0x3f
	.zero		1


	//   ....[95]....
        /*132c*/ 	.word	0x00021860
        /*1330*/ 	.word	0x00000004
        /*1334*/ 	.word	0x000388c0
        /*1338*/ 	.short	0x010a
        /*133a*/ 	.byte	0x3f
	.zero		1


	//   ....[96]....
        /*133c*/ 	.word	0x00021a00
        /*1340*/ 	.word	0x00000000
        /*1344*/ 	.word	0x00038840
        /*1348*/ 	.short	0x010a
        /*134a*/ 	.byte	0x3f
	.zero		1


	//   ....[97]....
        /*134c*/ 	.word	0x00022b30
        /*1350*/ 	.word	0x00000002
        /*1354*/ 	.word	0x00038820
        /*1358*/ 	.short	0x010a
        /*135a*/ 	.byte	0x3f
	.zero		1


	//   ....[98]....
        /*135c*/ 	.word	0x00022b80
        /*1360*/ 	.word	0x00000000
        /*1364*/ 	.word	0x00038860
        /*1368*/ 	.short	0x010a
        /*136a*/ 	.byte	0x3f
	.zero		1


	//   ....[99]....
        /*136c*/ 	.word	0x00022bd0
        /*1370*/ 	.word	0x00000000
        /*1374*/ 	.word	0x00038840
        /*1378*/ 	.short	0x010a
        /*137a*/ 	.byte	0x3f
	.zero		1


	//   ....[100]....
        /*137c*/ 	.word	0x00022c20
        /*1380*/ 	.word	0x00000000
        /*1384*/ 	.word	0x00038860
        /*1388*/ 	.short	0x010a
        /*138a*/ 	.byte	0x3f
	.zero		1


	//   ....[101]....
        /*138c*/ 	.word	0x00022c70
        /*1390*/ 	.word	0x00000002
        /*1394*/ 	.word	0x00038840
        /*1398*/ 	.short	0x010a
        /*139a*/ 	.byte	0x3f
	.zero		1


	//   ....[102]....
        /*139c*/ 	.word	0x00022cc0
        /*13a0*/ 	.word	0x00000002
        /*13a4*/ 	.word	0x00038860
        /*13a8*/ 	.short	0x010a
        /*13aa*/ 	.byte	0x3f
	.zero		1


	//   ....[103]....
        /*13ac*/ 	.word	0x00022d10
        /*13b0*/ 	.word	0x00000002
        /*13b4*/ 	.word	0x00038840
        /*13b8*/ 	.short	0x010a
        /*13ba*/ 	.byte	0x3f
	.zero		1


	//   ....[104]....
        /*13bc*/ 	.word	0x00022d60
        /*13c0*/ 	.word	0x00000002
        /*13c4*/ 	.word	0x00038860
        /*13c8*/ 	.short	0x010a
        /*13ca*/ 	.byte	0x3f
	.zero		1


	//   ....[105]....
        /*13cc*/ 	.word	0x000237c0
        /*13d0*/ 	.word	0x00000000
        /*13d4*/ 	.word	0x00038820
        /*13d8*/ 	.short	0x010a
        /*13da*/ 	.byte	0x3f
	.zero		1


	//   ....[106]....
        /*13dc*/ 	.word	0x00023960
        /*13e0*/ 	.word	0x00000006
        /*13e4*/ 	.word	0x00000000
        /*13e8*/ 	.short	0x010a
        /*13ea*/ 	.byte	0x3f
	.zero		1


	//   ....[107]....
        /*13ec*/ 	.word	0x000239b0
        /*13f0*/ 	.word	0x00000007
        /*13f4*/ 	.word	0x00000000
        /*13f8*/ 	.short	0x010a
        /*13fa*/ 	.byte	0x3f
	.zero		1


	//   ....[108]....
        /*13fc*/ 	.word	0x00023a00
        /*1400*/ 	.word	0x00000004
        /*1404*/ 	.word	0x00000000
        /*1408*/ 	.short	0x010a
        /*140a*/ 	.byte	0x3f
	.zero		1


	//----- nvinfo : EIATTR_NUM_MBARRIERS
	.align		4
.L_644:
        /*140c*/ 	.byte	0x03, 0x38
        /*140e*/ 	.short	0x0017


	//----- nvinfo : EIATTR_EXIT_INSTR_OFFSETS
	.align		4
        /*1410*/ 	.byte	0x04, 0x1c
        /*1412*/ 	.short	(.L_646 - .L_645)


	//   ....[0]....
.L_645:
        /*1414*/ 	.word	0x00020a60


	//----- nvinfo : EIATTR_MAX_THREADS
	.align		4
.L_646:
        /*1418*/ 	.byte	0x04, 0x05
        /*141a*/ 	.short	(.L_648 - .L_647)
.L_647:
        /*141c*/ 	.word	0x00000180
        /*1420*/ 	.word	0x00000001
        /*1424*/ 	.word	0x00000001


	//----- nvinfo : EIATTR_CRS_STACK_SIZE
	.align		4
.L_648:
        /*1428*/ 	.byte	0x04, 0x1e
        /*142a*/ 	.short	(.L_650 - .L_649)
.L_649:
        /*142c*/ 	.word	0x00000000


	//----- nvinfo : EIATTR_CBANK_PARAM_SIZE
	.align		4
.L_650:
        /*1430*/ 	.byte	0x03, 0x19
        /*1432*/ 	.short	0x0bf0


	//----- nvinfo : EIATTR_PARAM_CBANK
	.align		4
        /*1434*/ 	.byte	0x04, 0x0a
        /*1436*/ 	.short	(.L_652 - .L_651)
	.align		4
.L_651:
        /*1438*/ 	.word	index@(.nv.constant0._ZN7cutlass13device_kernelIN5flash11enable_sm90INS1_16FlashAttnFwdSm90INS1_25CollectiveMainloopFwdSm90ILi2EN4cute5tupleIJNS5_1CILi1EEES8_S8_EEENS6_IJNS7_ILi64EEESA_SA_EEELi512ENS_6half_tEfNS_4arch4Sm90ELb1ELb0ELb0ELb1ELb0ELb1ELb1ELb0ELb0ELb1ELb0ELb0EEENS1_21CollectiveEpilogueFwdINS6_IJSA_NS7_ILi512EEESA_EEES9_SC_SE_Li256ELb1ELb1ELb0ELb0EEENS1_36VarlenDynamicPersistentTileSchedulerILi64ELi64ELi256ELi128ELb0ELb1ELb1ELb1ELb1ELb1EEEEEEEEEvNT_6ParamsE)
        /*143c*/ 	.short	0x0210
        /*143e*/ 	.short	0x0bf0


	//----- nvinfo : EIATTR_SW_WAR
	.align		4
.L_652:
        /*1440*/ 	.byte	0x04, 0x36
        /*1442*/ 	.short	(.L_654 - .L_653)
.L_653:
        /*1444*/ 	.word	0x00000008
.L_654:


//--------------------- .nv.callgraph             --------------------------
	.section	.nv.callgraph,"",@"SHT_CUDA_CALLGRAPH"
	.align	4
	.sectionentsize	8
	.align		4
        /*0000*/ 	.word	0x00000000
	.align		4
        /*0004*/ 	.word	0xffffffff
	.align		4
        /*0008*/ 	.word	index@(_ZN7cutlass13device_kernelIN5flash11enable_sm90INS1_16FlashAttnFwdSm90INS1_25CollectiveMainloopFwdSm90ILi2EN4cute5tupleIJNS5_1CILi1EEES8_S8_EEENS6_IJNS7_ILi64EEESA_SA_EEELi512ENS_6half_tEfNS_4arch4Sm90ELb0ELb0ELb0ELb0ELb0ELb0ELb0ELb0ELb0ELb1ELb0ELb0EEENS1_21CollectiveEpilogueFwdINS6_IJSA_NS7_ILi512EEESA_EEES9_SC_SE_Li256ELb0ELb1ELb0ELb0EEENS1_29StaticPersistentTileSchedulerILb0EEEEEEEEEvNT_6ParamsE)
	.align		4
        /*000c*/ 	.word	index@(__assertfail)
	.align		4
        /*0010*/ 	.word	index@(_ZN7cutlass13device_kernelIN5flash11enable_sm90INS1_16FlashAttnFwdSm90INS1_25CollectiveMainloopFwdSm90ILi2EN4cute5tupleIJNS5_1CILi1EEES8_S8_EEENS6_IJNS7_ILi64EEESA_SA_EEELi512ENS_6half_tEfNS_4arch4Sm90ELb0ELb0ELb0ELb0ELb0ELb0ELb1ELb0ELb0ELb1ELb0ELb0EEENS1_21CollectiveEpilogueFwdINS6_IJSA_NS7_ILi512EEESA_EEES9_SC_SE_Li256ELb0ELb1ELb0ELb0EEENS1_29StaticPersistentTileSchedulerILb0EEEEEEEEEvNT_6ParamsE)
	.align		4
        /*0014*/ 	.word	index@(__assertfail)
	.align		4
        /*0018*/ 	.word	index@(_ZN7cutlass13device_kernelIN5flash11enable_sm90INS1_16FlashAttnFwdSm90INS1_25CollectiveMainloopFwdSm90ILi2EN4cute5tupleIJNS5_1CILi1EEES8_S8_EEENS6_IJNS7_ILi64EEESA_SA_EEELi512ENS_6half_tEfNS_4arch4Sm90ELb0ELb0ELb0ELb1ELb0ELb0ELb0ELb0ELb0ELb1ELb0ELb0EEENS1_21CollectiveEpilogueFwdINS6_IJSA_NS7_ILi512EEESA_EEES9_SC_SE_Li256ELb1ELb1ELb0ELb0EEENS1_36VarlenDynamicPersistentTileSchedulerILi64ELi64ELi256ELi128ELb0ELb1ELb1ELb0ELb1ELb1EEEEEEEEEvNT_6ParamsE)
	.align		4
        /*001c*/ 	.word	index@(__assertfail)
	.align		4
        /*0020*/ 	.word	index@(_ZN7cutlass13device_kernelIN5flash11enable_sm90INS1_16FlashAttnFwdSm90INS1_25CollectiveMainloopFwdSm90ILi2EN4cute5tupleIJNS5_1CILi1EEES8_S8_EEENS6_IJNS7_ILi64EEESA_SA_EEELi512ENS_6half_tEfNS_4arch4Sm90ELb0ELb0ELb0ELb1ELb0ELb1ELb0ELb0ELb0ELb1ELb0ELb0EEENS1_21CollectiveEpilogueFwdINS6_IJSA_NS7_ILi512EEESA_EEES9_SC_SE_Li256ELb1ELb1ELb0ELb0EEENS1_36VarlenDynamicPersistentTileSchedulerILi64ELi64ELi256ELi128ELb0ELb1ELb1ELb0ELb1ELb1EEEEEEEEEvNT_6ParamsE)
	.align		4
        /*0024*/ 	.word	index@(__assertfail)
	.align		4
        /*0028*/ 	.word	index@(_ZN7cutlass13device_kernelIN5flash11enable_sm90INS1_16FlashAttnFwdSm90INS1_25CollectiveMainloopFwdSm90ILi2EN4cute5tupleIJNS5_1CILi1EEES8_S8_EEENS6_IJNS7_ILi64EEESA_SA_EEELi512ENS_6half_tEfNS_4arch4Sm90ELb0ELb0ELb0ELb1ELb0ELb0ELb1ELb0ELb0ELb1ELb0ELb0EEENS1_21CollectiveEpilogueFwdINS6_IJSA_NS7_ILi512EEESA_EEES9_SC_SE_Li256ELb1ELb1ELb0ELb0EEENS1_36VarlenDynamicPersistentTileSchedulerILi64ELi64ELi256ELi128ELb0ELb1ELb1ELb0ELb1ELb1EEEEEEEEEvNT_6ParamsE)
	.align		4
        /*002c*/ 	.word	index@(__assertfail)
	.align		4
        /*0030*/ 	.word	index@(_ZN7cutlass13device_kernelIN5flash11enable_sm90INS1_16FlashAttnFwdSm90INS1_25CollectiveMainloopFwdSm90ILi2EN4cute5tupleIJNS5_1CILi1EEES8_S8_EEENS6_IJNS7_ILi64EEESA_SA_EEELi512ENS_6half_tEfNS_4arch4Sm90ELb0ELb0ELb0ELb1ELb0ELb1ELb1ELb0ELb0ELb1ELb0ELb0EEENS1_21CollectiveEpilogueFwdINS6_IJSA_NS7_ILi512EEESA_EEES9_SC_SE_Li256ELb1ELb1ELb0ELb0EEENS1_36VarlenDynamicPersistentTileSchedulerILi64ELi64ELi256ELi128ELb0ELb1ELb1ELb0ELb1ELb1EEEEEEEEEvNT_6ParamsE)
	.align		4
        /*0034*/ 	.word	index@(__assertfail)
	.align		4
        /*0038*/ 	.word	index@(_ZN7cutlass13device_kernelIN5flash11enable_sm90INS1_16FlashAttnFwdSm90INS1_25CollectiveMainloopFwdSm90ILi2EN4cute5tupleIJNS5_1CILi1EEES8_S8_EEENS6_IJNS7_ILi64EEESA_SA_EEELi512ENS_6half_tEfNS_4arch4Sm90ELb0ELb1ELb0ELb0ELb0ELb0ELb0ELb0ELb0ELb1ELb0ELb0EEENS1_21CollectiveEpilogueFwdINS6_IJSA_NS7_ILi512EEESA_EEES9_SC_SE_Li256ELb0ELb1ELb0ELb0EEENS1_30DynamicPersistentTileSchedulerILi256ELi128ELb0ELb1ELb1EEEEEEEEEvNT_6ParamsE)
	.align		4
        /*003c*/ 	.word	index@(__assertfail)
	.align		4
        /*0040*/ 	.word	index@(_ZN7cutlass13device_kernelIN5flash11enable_sm90INS1_16FlashAttnFwdSm90INS1_25CollectiveMainloopFwdSm90ILi2EN4cute5tupleIJNS5_1CILi1EEES8_S8_EEENS6_IJNS7_ILi64EEESA_SA_EEELi512ENS_6half_tEfNS_4arch4Sm90ELb0ELb1ELb0ELb0ELb0ELb0ELb1ELb0ELb0ELb1ELb0ELb0EEENS1_21CollectiveEpilogueFwdINS6_IJSA_NS7_ILi512EEESA_EEES9_SC_SE_Li256ELb0ELb1ELb0ELb0EEENS1_30DynamicPersistentTileSchedulerILi256ELi128ELb0ELb1ELb1EEEEEEEEEvNT_6ParamsE)
	.align		4
        /*0044*/ 	.word	index@(__assertfail)
	.align		4
        /*0048*/ 	.word	index@(_ZN7cutlass13device_kernelIN5flash11enable_sm90INS1_16FlashAttnFwdSm90INS1_25CollectiveMainloopFwdSm90ILi2EN4cute5tupleIJNS5_1CILi1EEES8_S8_EEENS6_IJNS7_ILi64EEESA_SA_EEELi512ENS_6half_tEfNS_4arch4Sm90ELb0ELb1ELb0ELb1ELb0ELb0ELb0ELb0ELb0ELb1ELb0ELb0EEENS1_21CollectiveEpilogueFwdINS6_IJSA_NS7_ILi512EEESA_EEES9_SC_SE_Li256ELb1ELb1ELb0ELb0EEENS1_36VarlenDynamicPersistentTileSchedulerILi64ELi64ELi256ELi128ELb0ELb1ELb1ELb1ELb0ELb1EEEEEEEEEvNT_6ParamsE)
	.align		4
        /*004c*/ 	.word	index@(__assertfail)
	.align		4
        /*0050*/ 	.word	index@(_ZN7cutlass13device_kernelIN5flash11enable_sm90INS1_16FlashAttnFwdSm90INS1_25CollectiveMainloopFwdSm90ILi2EN4cute5tupleIJNS5_1CILi1EEES8_S8_EEENS6_IJNS7_ILi64EEESA_SA_EEELi512ENS_6half_tEfNS_4arch4Sm90ELb0ELb1ELb0ELb1ELb0ELb1ELb0ELb0ELb0ELb1ELb0ELb0EEENS1_21CollectiveEpilogueFwdINS6_IJSA_NS7_ILi512EEESA_EEES9_SC_SE_Li256ELb1ELb1ELb0ELb0EEENS1_36VarlenDynamicPersistentTileSchedulerILi64ELi64ELi256ELi128ELb0ELb1ELb1ELb1ELb0ELb1EEEEEEEEEvNT_6ParamsE)
	.align		4
        /*0054*/ 	.word	index@(__assertfail)
	.align		4
        /*0058*/ 	.word	index@(_ZN7cutlass13device_kernelIN5flash11enable_sm90INS1_16FlashAttnFwdSm90INS1_25CollectiveMainloopFwdSm90ILi2EN4cute5tupleIJNS5_1CILi1EEES8_S8_EEENS6_IJNS7_ILi64EEESA_SA_EEELi512ENS_6half_tEfNS_4arch4Sm90ELb0ELb1ELb0ELb1ELb0ELb0ELb1ELb0ELb0ELb1ELb0ELb0EEENS1_21CollectiveEpilogueFwdINS6_IJSA_NS7_ILi512EEESA_EEES9_SC_SE_Li256ELb1ELb1ELb0ELb0EEENS1_36VarlenDynamicPersistentTileSchedulerILi64ELi64ELi256ELi128ELb0ELb1ELb1ELb1ELb0ELb1EEEEEEEEEvNT_6ParamsE)
	.align		4
        /*005c*/ 	.word	index@(__assertfail)
	.align		4
        /*0060*/ 	.word	index@(_ZN7cutlass13device_kernelIN5flash11enable_sm90INS1_16FlashAttnFwdSm90INS1_25CollectiveMainloopFwdSm90ILi2EN4cute5tupleIJNS5_1CILi1EEES8_S8_EEENS6_IJNS7_ILi64EEESA_SA_EEELi512ENS_6half_tEfNS_4arch4Sm90ELb0ELb1ELb0ELb1ELb0ELb1ELb1ELb0ELb0ELb1ELb0ELb0EEENS1_21CollectiveEpilogueFwdINS6_IJSA_NS7_ILi512EEESA_EEES9_SC_SE_Li256ELb1ELb1ELb0ELb0EEENS1_36VarlenDynamicPersistentTileSchedulerILi64ELi64ELi256ELi128ELb0ELb1ELb1ELb1ELb0ELb1EEEEEEEEEvNT_6ParamsE)
	.align		4
        /*0064*/ 	.word	index@(__assertfail)
	.align		4
        /*0068*/ 	.word	index@(_ZN7cutlass13device_kernelIN5flash11enable_sm90INS1_16FlashAttnFwdSm90INS1_25CollectiveMainloopFwdSm90ILi2EN4cute5tupleIJNS5_1CILi1EEES8_S8_EEENS6_IJNS7_ILi64EEESA_SA_EEELi512ENS_6half_tEfNS_4arch4Sm90ELb1ELb0ELb0ELb0ELb0ELb0ELb0ELb0ELb0ELb1ELb0ELb0EEENS1_21CollectiveEpilogueFwdINS6_IJSA_NS7_ILi512EEESA_EEES9_SC_SE_Li256ELb0ELb1ELb0ELb0EEENS1_30DynamicPersistentTileSchedulerILi256ELi128ELb0ELb1ELb1EEEEEEEEEvNT_6ParamsE)
	.align		4
        /*006c*/ 	.word	index@(__assertfail)
	.align		4
        /*0070*/ 	.word	index@(_ZN7cutlass13device_kernelIN5flash11enable_sm90INS1_16FlashAttnFwdSm90INS1_25CollectiveMainloopFwdSm90ILi2EN4cute5tupleIJNS5_1CILi1EEES8_S8_EEENS6_IJNS7_ILi64EEESA_SA_EEELi512ENS_6half_tEfNS_4arch4Sm90ELb1ELb0ELb0ELb0ELb0ELb0ELb1ELb0ELb0ELb1ELb0ELb0EEENS1_21CollectiveEpilogueFwdINS6_IJSA_NS7_ILi512EEESA_EEES9_SC_SE_Li256ELb0ELb1ELb0ELb0EEENS1_30DynamicPersistentTileSchedulerILi256ELi128ELb0ELb1ELb1EEEEEEEEEvNT_6ParamsE)
	.align		4
        /*0074*/ 	.word	index@(__assertfail)
	.align		4
        /*0078*/ 	.word	index@(_ZN7cutlass13device_kernelIN5flash11enable_sm90INS1_16FlashAttnFwdSm90INS1_25CollectiveMainloopFwdSm90ILi2EN4cute5tupleIJNS5_1CILi1EEES8_S8_EEENS6_IJNS7_ILi64EEESA_SA_EEELi512ENS_6half_tEfNS_4arch4Sm90ELb1ELb0ELb0ELb1ELb0ELb0ELb0ELb0ELb0ELb1ELb0ELb0EEENS1_21CollectiveEpilogueFwdINS6_IJSA_NS7_ILi512EEESA_EEES9_SC_SE_Li256ELb1ELb1ELb0ELb0EEENS1_36VarlenDynamicPersistentTileSchedulerILi64ELi64ELi256ELi128ELb0ELb1ELb1ELb1ELb1ELb1EEEEEEEEEvNT_6ParamsE)
	.align		4
        /*007c*/ 	.word	index@(__assertfail)
	.align		4
        /*0080*/ 	.word	index@(_ZN7cutlass13device_kernelIN5flash11enable_sm90INS1_16FlashAttnFwdSm90INS1_25CollectiveMainloopFwdSm90ILi2EN4cute5tupleIJNS5_1CILi1EEES8_S8_EEENS6_IJNS7_ILi64EEESA_SA_EEELi512ENS_6half_tEfNS_4arch4Sm90ELb1ELb0ELb0ELb1ELb0ELb1ELb0ELb0ELb0ELb1ELb0ELb0EEENS1_21CollectiveEpilogueFwdINS6_IJSA_NS7_ILi512EEESA_EEES9_SC_SE_Li256ELb1ELb1ELb0ELb0EEENS1_36VarlenDynamicPersistentTileSchedulerILi64ELi64ELi256ELi128ELb0ELb1ELb1ELb1ELb1ELb1EEEEEEEEEvNT_6ParamsE)
	.align		4
        /*0084*/ 	.word	index@(__assertfail)
	.align		4
        /*0088*/ 	.word	index@(_ZN7cutlass13device_kernelIN5flash11enable_sm90INS1_16FlashAttnFwdSm90INS1_25CollectiveMainloopFwdSm90ILi2EN4cute5tupleIJNS5_1CILi1EEES8_S8_EEENS6_IJNS7_ILi64EEESA_SA_EEELi512ENS_6half_tEfNS_4arch4Sm90ELb1ELb0ELb0ELb1ELb0ELb0ELb1ELb0ELb0ELb1ELb0ELb0EEENS1_21CollectiveEpilogueFwdINS6_IJSA_NS7_ILi512EEESA_EEES9_SC_SE_Li256ELb1ELb1ELb0ELb0EEENS1_36VarlenDynamicPersistentTileSchedulerILi64ELi64ELi256ELi128ELb0ELb1ELb1ELb1ELb1ELb1EEEEEEEEEvNT_6ParamsE)
	.align		4
        /*008c*/ 	.word	index@(__assertfail)
	.align		4
        /*0090*/ 	.word	index@(_ZN7cutlass13device_kernelIN5flash11enable_sm90INS1_16FlashAttnFwdSm90INS1_25CollectiveMainloopFwdSm90ILi2EN4cute5tupleIJNS5_1CILi1EEES8_S8_EEENS6_IJNS7_ILi64EEESA_SA_EEELi512ENS_6half_tEfNS_4arch4Sm90ELb1ELb0ELb0ELb1ELb0ELb1ELb1ELb0ELb0ELb1ELb0ELb0EEENS1_21CollectiveEpilogueFwdINS6_IJSA_NS7_ILi512EEESA_EEES9_SC_SE_Li256ELb1ELb1ELb0ELb0EEENS1_36VarlenDynamicPersistentTileSchedulerILi64ELi64ELi256ELi128ELb0ELb1ELb1ELb1ELb1ELb1EEEEEEEEEvNT_6ParamsE)
	.align		4
        /*0094*/ 	.word	index@(__assertfail)
	.align		4
        /*0098*/ 	.word	0x00000000
	.align		4
        /*009c*/ 	.word	0xfffffffe
	.align		4
        /*00a0*/ 	.word	0x00000000
	.align		4
        /*00a4*/ 	.word	0xfffffffd
	.align		4
        /*00a8*/ 	.word	0x00000000
	.align		4
        /*00ac*/ 	.word	0xfffffffc


//--------------------- .nv.constant4             --------------------------
	.section	.nv.constant4,"a",@progbits
	.align	8
	.align		8
.nv.constant4:
        /*0000*/ 	.dword	__assertfail
	.align		8
        /*0008*/ 	.dword	__unnamed_1
	.align		8
        /*0010*/ 	.dword	__unnamed_2
	.align		8
        /*0018*/ 	.dword	__unnamed_3
	.align		8
        /*0020*/ 	.dword	__unnamed_4
	.align		8
        /*0028*/ 	.dword	__unnamed_5
	.align		8
        /*0030*/ 	.dword	__unnamed_6
	.align		8
        /*0038*/ 	.dword	_ZN77_INTERNAL_cc7f9397_41_flash_fwd_hdim64_512_fp16_packgqa_sm90_cu_882f9858_32804cuda3std3__45__cpo5beginE
	.align		8
        /*0040*/ 	.dword	_ZN77_INTERNAL_cc7f9397_41_flash_fwd_hdim64_512_fp16_packgqa_sm90_cu_882f9858_32804cuda3std3__45__cpo3endE
	.align		8
        /*0048*/ 	.dword	_ZN77_INTERNAL_cc7f9397_41_flash_fwd_hdim64_512_fp16_packgqa_sm90_cu_882f9858_32804cuda3std3__45__cpo6cbeginE
	.align		8
        /*0050*/ 	.dword	_ZN77_INTERNAL_cc7f9397_41_flash_fwd_hdim64_512_fp16_packgqa_sm90_cu_882f9858_32804cuda3std3__45__cpo4cendE
	.align		8
        /*0058*/ 	.dword	_ZN77_INTERNAL_cc7f9397_41_flash_fwd_hdim64_512_fp16_packgqa_sm90_cu_882f9858_32804cuda3std3__479_GLOBAL__N__cc7f9397_41_flash_fwd_hdim64_512_fp16_packgqa_sm90_cu_882f9858_32806ignoreE
	.align		8
        /*0060*/ 	.dword	_ZN77_INTERNAL_cc7f9397_41_flash_fwd_hdim64_512_fp16_packgqa_sm90_cu_882f9858_32804cuda3std3__419piecewise_constructE
	.align		8
        /*0068*/ 	.dword	_ZN77_INTERNAL_cc7f9397_41_flash_fwd_hdim64_512_fp16_packgqa_sm90_cu_882f9858_32804cuda3std3__48in_placeE
	.align		8
        /*0070*/ 	.dword	_ZN77_INTERNAL_cc7f9397_41_flash_fwd_hdim64_512_fp16_packgqa_sm90_cu_882f9858_32804cuda3std6ranges3__45__cpo4swapE
	.align		8
        /*0078*/ 	.dword	_ZN77_INTERNAL_cc7f9397_41_flash_fwd_hdim64_512_fp16_packgqa_sm90_cu_882f9858_32804cuda3std6ranges3__45__cpo9iter_moveE
	.align		8
        /*0080*/ 	.dword	_ZN77_INTERNAL_cc7f9397_41_flash_fwd_hdim64_512_fp16_packgqa_sm90_cu_882f9858_32804cute7productE
	.align		8
        /*0088*/ 	.dword	_ZN77_INTERNAL_cc7f9397_41_flash_fwd_hdim64_512_fp16_packgqa_sm90_cu_882f9858_32804cute1_E
	.align		8
        /*0090*/ 	.dword	$str$20
	.align		8
        /*0098*/ 	.dword	$str$21


//--------------------- .text._ZN7cutlass13device_kernelIN5flash11enable_sm90INS1_16FlashAttnFwdSm90INS1_25CollectiveMainloopFwdSm90ILi2EN4cute5tupleIJNS5_1CILi1EEES8_S8_EEENS6_IJNS7_ILi64EEESA_SA_EEELi512ENS_6half_tEfNS_4arch4Sm90ELb0ELb0ELb0ELb0ELb0ELb0ELb0ELb0ELb0ELb1ELb0ELb0EEENS1_21CollectiveEpilogueFwdINS6_IJSA_NS7_ILi512EEESA_EEES9_SC_SE_Li256ELb0ELb1ELb0ELb0EEENS1_29StaticPersistentTileSchedulerILb0EEEEEEEEEvNT_6ParamsE --------------------------
	.section	.text._ZN7cutlass13device_kernelIN5flash11enable_sm90INS1_16FlashAttnFwdSm90INS1_25CollectiveMainloopFwdSm90ILi2EN4cute5tupleIJNS5_1CILi1EEES8_S8_EEENS6_IJNS7_ILi64EEESA_SA_EEELi512ENS_6half_tEfNS_4arch4Sm90ELb0ELb0ELb0ELb0ELb0ELb0ELb0ELb0ELb0ELb1ELb0ELb0EEENS1_21CollectiveEpilogueFwdINS6_IJSA_NS7_ILi512EEESA_EEES9_SC_SE_Li256ELb0ELb1ELb0ELb0EEENS1_29StaticPersistentTileSchedulerILb0EEEEEEEEEvNT_6ParamsE,"ax",@progbits
	.align	128
.text._ZN7cutlass13device_kernelIN5flash11enable_sm90INS1_16FlashAttnFwdSm90INS1_25CollectiveMainloopFwdSm90ILi2EN4cute5tupleIJNS5_1CILi1EEES8_S8_EEENS6_IJNS7_ILi64EEESA_SA_EEELi512ENS_6half_tEfNS_4arch4Sm90ELb0ELb0ELb0ELb0ELb0ELb0ELb0ELb0ELb0ELb1ELb0ELb0EEENS1_21CollectiveEpilogueFwdINS6_IJSA_NS7_ILi512EEESA_EEES9_SC_SE_Li256ELb0ELb1ELb0ELb0EEENS1_29StaticPersistentTileSchedulerILb0EEEEEEEEEvNT_6ParamsE:
        .type           _ZN7cutlass13device_kernelIN5flash11enable_sm90INS1_16FlashAttnFwdSm90INS1_25CollectiveMainloopFwdSm90ILi2EN4cute5tupleIJNS5_1CILi1EEES8_S8_EEENS6_IJNS7_ILi64EEESA_SA_EEELi512ENS_6half_tEfNS_4arch4Sm90ELb0ELb0ELb0ELb0ELb0ELb0ELb0ELb0ELb0ELb1ELb0ELb0EEENS1_21CollectiveEpilogueFwdINS6_IJSA_NS7_ILi512EEESA_EEES9_SC_SE_Li256ELb0ELb1ELb0ELb0EEENS1_29StaticPersistentTileSchedulerILb0EEEEEEEEEvNT_6ParamsE,@function
        .size           _ZN7cutlass13device_kernelIN5flash11enable_sm90INS1_16FlashAttnFwdSm90INS1_25CollectiveMainloopFwdSm90ILi2EN4cute5tupleIJNS5_1CILi1EEES8_S8_EEENS6_IJNS7_ILi64EEESA_SA_EEELi512ENS_6half_tEfNS_4arch4Sm90ELb0ELb0ELb0ELb0ELb0ELb0ELb0ELb0ELb0ELb1ELb0ELb0EEENS1_21CollectiveEpilogueFwdINS6_IJSA_NS7_ILi512EEESA_EEES9_SC_SE_Li256ELb0ELb1ELb0ELb0EEENS1_29StaticPersistentTileSchedulerILb0EEEEEEEEEvNT_6ParamsE,(.L_x_5867 - _ZN7cutlass13device_kernelIN5flash11enable_sm90INS1_16FlashAttnFwdSm90INS1_25CollectiveMainloopFwdSm90ILi2EN4cute5tupleIJNS5_1CILi1EEES8_S8_EEENS6_IJNS7_ILi64EEESA_SA_EEELi512ENS_6half_tEfNS_4arch4Sm90ELb0ELb0ELb0ELb0ELb0ELb0ELb0ELb0ELb0ELb1ELb0ELb0EEENS1_21CollectiveEpilogueFwdINS6_IJSA_NS7_ILi512EEESA_EEES9_SC_SE_Li256ELb0ELb1ELb0ELb0EEENS1_29StaticPersistentTileSchedulerILb0EEEEEEEEEvNT_6ParamsE)
        .other          _ZN7cutlass13device_kernelIN5flash11enable_sm90INS1_16FlashAttnFwdSm90INS1_25CollectiveMainloopFwdSm90ILi2EN4cute5tupleIJNS5_1CILi1EEES8_S8_EEENS6_IJNS7_ILi64EEESA_SA_EEELi512ENS_6half_tEfNS_4arch4Sm90ELb0ELb0ELb0ELb0ELb0ELb0ELb0ELb0ELb0ELb1ELb0ELb0EEENS1_21CollectiveEpilogueFwdINS6_IJSA_NS7_ILi512EEESA_EEES9_SC_SE_Li256ELb0ELb1ELb0ELb0EEENS1_29StaticPersistentTileSchedulerILb0EEEEEEEEEvNT_6ParamsE,@"STO_CUDA_ENTRY STV_DEFAULT"
_ZN7cutlass13device_kernelIN5flash11enable_sm90INS1_16FlashAttnFwdSm90INS1_25CollectiveMainloopFwdSm90ILi2EN4cute5tupleIJNS5_1CILi1EEES8_S8_EEENS6_IJNS7_ILi64EEESA_SA_EEELi512ENS_6half_tEfNS_4arch4Sm90ELb0ELb0ELb0ELb0ELb0ELb0ELb0ELb0ELb0ELb1ELb0ELb0EEENS1_21CollectiveEpilogueFwdINS6_IJSA_NS7_ILi512EEESA_EEES9_SC_SE_Li256ELb0ELb1ELb0ELb0EEENS1_29StaticPersistentTileSchedulerILb0EEEEEEEEEvNT_6ParamsE:
[----:B------:R-:W0:Y:S02]  /*0000*/  LDC R1, c[0x0][0x28] ;  /* 0x00000a00ff017b82 */ /* 0x000e240000000800 */
[----:B0-----:R-:W-:Y:S01]  /*0010*/  VIADD R1, R1, 0xffffffc8 ;  /* 0xffffffc801017836 */ /* 0x001fe20000000000 */
[----:B------:R-:W0:Y:S01]  /*0020*/  S2R R0, SR_TID.X ;  /* 0x0000000000007919 */ /* 0x000e220000002100 */
[----:B------:R-:W-:Y:S01]  /*0030*/  ELECT P0, URZ, PT ;  /* 0x00000000003f782f */ /* 0x000fe20003800000 */
[----:B------:R-:W-:Y:S01]  /*0040*/  BSSY B0, `(.L_x_0) ;  /* 0x000000e000007945 */ /* 0x000fe20003800000 */
[----:B0-----:R-:W-:-:S05]  /*0050*/  SHF.R.U32.HI R2, RZ, 0x5, R0 ;  /* 0x00000005ff027819 */ /* 0x001fca0000011600 */
[----:B------:R-:W0:Y:S02]  /*0060*/  SHFL.IDX PT, R3, R2, RZ, 0x1f ;  /* 0x00001fff02037589 */ /* 0x000e2400000e0000 */
[----:B0-----:R-:W-:Y:S02]  /*0070*/  ISETP.EQ.AND P0, PT, R3, RZ, P0 ;  /* 0x000000ff0300720c */ /* 0x001fe40000702270 */
[----:B------:R-:W-:-:S11]  /*0080*/  SHF.R.U32.HI R3, RZ, 0x7, R0 ;  /* 0x00000007ff037819 */ /* 0x000fd60000011600 */
[----:B------:R-:W-:Y:S05]  /*0090*/  @!P0 BRA `(.L_x_1) ;  /* 0x0000000000208947 */ /* 0x000fea0003800000 */
[----:B------:R-:W-:Y:S02]  /*00a0*/  ULDC.64 UR4, c[0x0][0x198] ;  /* 0x0000660000047ab9 */ /* 0x000fe40000000a00 */
[----:B------:R-:W-:Y:S02]  /*00b0*/  UIADD3 UR6, UP0, UR4, 0x370, URZ ;  /* 0x0000037004067890 */ /* 0x000fe4000ff1e03f */
[----:B------:R-:W-:Y:S02]  /*00c0*/  UIADD3 UR4, UP1, UR4, 0x470, URZ ;  /* 0x0000047004047890 */ /* 0x000fe4000ff3e03f */
[----:B------:R-:W-:Y:S02]  /*00d0*/  UIADD3.X UR7, URZ, UR5, URZ, UP0, !UPT ;  /* 0x000000053f077290 */ /* 0x000fe400087fe43f */
[----:B------:R-:W-:-:S07]  /*00e0*/  UIADD3.X UR5, URZ, UR5, URZ, UP1, !UPT ;  /* 0x000000053f057290 */ /* 0x000fce0008ffe43f */
[----:B------:R0:W-:Y:S02]  /*00f0*/  UTMACCTL.PF [UR6] ;  /* 0x00000000060079b9 */ /* 0x0001e40008040000 */
[----:B------:R0:W-:Y:S02]  /*0100*/  UTMACCTL.PF [UR4] ;  /* 0x00000000040079b9 */ /* 0x0001e40008040000 */
[----:B0-----:R-:W-:Y:S01]  /*0110*/  NOP ;  /* 0x0000000000007918 */ /* 0x001fe20000000000 */
.L_x_1:
[----:B------:R-:W-:Y:S05]  /*0120*/  BSYNC B0 ;  /* 0x0000000000007941 */ /* 0x000fea0003800000 */
.L_x_0:
[----:B------:R-:W-:Y:S01]  /*0130*/  VOTEU.ANY UP0, P0 ;  /* 0x00000000003f7886 */ /* 0x000fe20000000100 */
[----:B------:R-:W0:Y:S01]  /*0140*/  SHFL.IDX PT, R3, R3, RZ, 0x1f ;  /* 0x00001fff03037589 */ /* 0x000e2200000e0000 */
[----:B------:R-:W-:Y:S01]  /*0150*/  UMOV UR4, 0x80 ;  /* 0x0000008000047882 */ /* 0x000fe20000000000 */
[----:B------:R-:W-:Y:S01]  /*0160*/  UMOV UR7, 0x100 ;  /* 0x0000010000077882 */ /* 0x000fe20000000000 */
[----:B------:R-:W-:Y:S01]  /*0170*/  VOTEU.ANY UP1, P0 ;  /* 0x00000000003f7886 */ /* 0x000fe20000020100 */
[----:B------:R-:W1:Y:S01]  /*0180*/  @UP0 S2UR UR8, SR_CgaCtaId ;  /* 0x00000000000809c3 */ /* 0x000e620000008800 */
[----:B------:R-:W2:Y:S01]  /*0190*/  SHFL.IDX PT, R4, R2, RZ, 0x1f ;  /* 0x00001fff02047589 */ /* 0x000ea200000e0000 */
[----:B------:R-:W-:Y:S01]  /*01a0*/  @UP0 UMOV UR6, 0x400 ;  /* 0x0000040000060882 */ /* 0x000fe20000000000 */
[----:B------:R-:W-:-:S04]  /*01b0*/  @UP0 UIADD3 UR4, -UR4, 0x100000, URZ ;  /* 0x0010000004040890 */ /* 0x000fc8000fffe13f */
[----:B------:R-:W-:Y:S02]  /*01c0*/  @UP0 USHF.L.U32 UR5, UR4, 0xb, URZ ;  /* 0x0000000b04050899 */ /* 0x000fe4000800063f */
[----:B------:R-:W-:Y:S01]  /*01d0*/  @UP0 USHF.L.U32 UR4, UR4, 0x1, URZ ;  /* 0x0000000104040899 */ /* 0x000fe2000800063f */
[----:B------:R-:W-:Y:S01]  /*01e0*/  VOTEU.ANY UP2, P0 ;  /* 0x00000000003f7886 */ /* 0x000fe20000040100 */
[----:B0-----:R-:W-:Y:S01]  /*01f0*/  R2UR UR48, R3 ;  /* 0x00000000033072ca */ /* 0x001fe200000e0000 */
[----:B-1----:R-:W-:Y:S01]  /*0200*/  @UP0 ULEA UR8, UR8, UR6, 0x18 ;  /* 0x0000000608080291 */ /* 0x002fe2000f8ec03f */
[----:B--2---:R-:W-:Y:S01]  /*0210*/  ISETP.NE.AND P1, PT, R4, RZ, PT ;  /* 0x000000ff0400720c */ /* 0x004fe20003f25270 */
[----:B------:R-:W-:-:S04]  /*0220*/  @UP0 UIADD3 UR6, -UR7, 0x100000, URZ ;  /* 0x0010000007060890 */ /* 0x000fc8000fffe13f */
[----:B------:R-:W-:Y:S02]  /*0230*/  @UP0 USHF.L.U32 UR7, UR6, 0xb, URZ ;  /* 0x0000000b06070899 */ /* 0x000fe4000800063f */
[----:B------:R-:W-:-:S04]  /*0240*/  @UP0 USHF.L.U32 UR6, UR6, 0x1, URZ ;  /* 0x0000000106060899 */ /* 0x000fc8000800063f */
[----:B------:R-:W-:Y:S01]  /*0250*/  UISETP.NE.AND UP0, UPT, UR48, URZ, UPT ;  /* 0x0000003f3000728c */ /* 0x000fe2000bf05270 */
[----:B------:R-:W0:Y:S02]  /*0260*/  FENCE.VIEW.ASYNC.S ;  /* 0x00000000000073c6 */ /* 0x000e240000000000 */
[----:B0-----:R0:W1:Y:S05]  /*0270*/  @UP1 SYNCS.EXCH.64 URZ, [UR8+0x28c00], UR4 ;  /* 0x028c0004083f15b2 */ /* 0x00106a0008000100 */
[----:B------:R0:W2:Y:S01]  /*0280*/  @UP2 SYNCS.EXCH.64 URZ, [UR8+0x28c20], UR6 ;  /* 0x028c2006083f25b2 */ /* 0x0000a20008000100 */
[----:B------:R-:W-:Y:S05]  /*0290*/  @P1 BRA `(.L_x_2) ;  /* 0x0000000000381947 */ /* 0x000fea0003800000 */
[----:B0-----:R-:W0:Y:S01]  /*02a0*/  S2UR UR5, SR_CgaCtaId ;  /* 0x00000000000579c3 */ /* 0x001e220000008800 */
[----:B------:R-:W-:Y:S01]  /*02b0*/  UMOV UR4, 0x400 ;  /* 0x0000040000047882 */ /* 0x000fe20000000000 */
[----:B------:R-:W-:Y:S01]  /*02c0*/  UMOV UR7, 0x1 ;  /* 0x0000000100077882 */ /* 0x000fe20000000000 */
[----:B------:R-:W-:Y:S01]  /*02d0*/  ELECT P0, URZ, PT ;  /* 0x00000000003f782f */ /* 0x000fe20003800000 */
[----:B0-----:R-:W-:Y:S02]  /*02e0*/  ULEA UR6, UR5, UR4, 0x18 ;  /* 0x0000000405067291 */ /* 0x001fe4000f8ec03f */
[----:B------:R-:W-:-:S04]  /*02f0*/  UIADD3 UR4, -UR7, 0x100000, URZ ;  /* 0x0010000007047890 */ /* 0x000fc8000fffe13f */
[----:B------:R-:W-:Y:S02]  /*0300*/  USHF.L.U32 UR5, UR4, 0xb, URZ ;  /* 0x0000000b04057899 */ /* 0x000fe4000800063f */
[----:B------:R-:W-:Y:S01]  /*0310*/  USHF.L.U32 UR4, UR4, 0x1, URZ ;  /* 0x0000000104047899 */ /* 0x000fe2000800063f */
[----:B------:R-:W0:Y:S11]  /*0320*/  FENCE.VIEW.ASYNC.S ;  /* 0x00000000000073c6 */ /* 0x000e360000000000 */
[----:B0-----:R3:W4:Y:S01]  /*0330*/  SYNCS.EXCH.64 URZ, [UR6+0x28c30], UR4 ;  /* 0x028c3004063f75b2 */ /* 0x0017220008000100 */
[----:B------:R3:W0:Y:S01]  /*0340*/  SYNCS.EXCH.64 URZ, [UR6+0x28c40], UR4 ;  /* 0x028c4004063f75b2 */ /* 0x0006220008000100 */
[----:B------:R3:W0:Y:S01]  /*0350*/  SYNCS.EXCH.64 URZ, [UR6+0x28c38], UR4 ;  /* 0x028c3804063f75b2 */ /* 0x0006220008000100 */
[----:B------:R3:W0:Y:S02]  /*0360*/  SYNCS.EXCH.64 URZ, [UR6+0x28c48], UR4 ;  /* 0x028c4804063f75b2 */ /* 0x0006240008000100 */
[----:B---3--:R-:W-:Y:S01]  /*0370*/  NOP ;  /* 0x0000000000007918 */ /* 0x008fe20000000000 */
.L_x_2:
[----:B------:R-:W3:Y:S01]  /*0380*/  SHFL.IDX PT, R3, R2, RZ, 0x1f ;  /* 0x00001fff02037589 */ /* 0x000ee200000e0000 */
[----:B------:R-:W-:Y:S01]  /*0390*/  NOP ;  /* 0x0000000000007918 */ /* 0x000fe20000000000 */
[----:B---3--:R-:W-:-:S13]  /*03a0*/  ISETP.NE.AND P0, PT, R3, RZ, PT ;  /* 0x000000ff0300720c */ /* 0x008fda0003f05270 */
[----:B------:R-:W-:Y:S05]  /*03b0*/  @P0 BRA `(.L_x_3) ;  /* 0x0000000000480947 */ /* 0x000fea0003800000 */
[----:B0-----:R-:W0:Y:S01]  /*03c0*/  S2UR UR5, SR_CgaCtaId ;  /* 0x00000000000579c3 */ /* 0x001e220000008800 */
[----:B------:R-:W-:Y:S01]  /*03d0*/  UMOV UR4, 0x400 ;  /* 0x0000040000047882 */ /* 0x000fe20000000000 */
[----:B------:R-:W-:Y:S01]  /*03e0*/  UMOV UR6, 0x1 ;  /* 0x0000000100067882 */ /* 0x000fe20000000000 */
[----:B------:R-:W-:Y:S01]  /*03f0*/  UMOV UR9, 0x2 ;  /* 0x0000000200097882 */ /* 0x000fe20000000000 */
[----:B------:R-:W-:-:S04]  /*0400*/  UIADD3 UR6, -UR6, 0x100000, URZ ;  /* 0x0010000006067890 */ /* 0x000fc8000fffe13f */
[----:B------:R-:W-:Y:S02]  /*0410*/  USHF.L.U32 UR7, UR6, 0xb, URZ ;  /* 0x0000000b06077899 */ /* 0x000fe4000800063f */
[----:B------:R-:W-:Y:S01]  /*0420*/  USHF.L.U32 UR6, UR6, 0x1, URZ ;  /* 0x0000000106067899 */ /* 0x000fe2000800063f */
[----:B------:R-:W-:Y:S01]  /*0430*/  ELECT P0, URZ, PT ;  /* 0x00000000003f782f */ /* 0x000fe20003800000 */
[----:B0-----:R-:W-:Y:S02]  /*0440*/  ULEA UR8, UR5, UR4, 0x18 ;  /* 0x0000000405087291 */ /* 0x001fe4000f8ec03f */
[----:B------:R-:W-:-:S04]  /*0450*/  UIADD3 UR4, -UR9, 0x100000, URZ ;  /* 0x0010000009047890 */ /* 0x000fc8000fffe13f */
[----:B------:R-:W-:Y:S02]  /*0460*/  USHF.L.U32 UR5, UR4, 0xb, URZ ;  /* 0x0000000b04057899 */ /* 0x000fe4000800063f */
[----:B------:R-:W-:Y:S01]  /*0470*/  USHF.L.U32 UR4, UR4, 0x1, URZ ;  /* 0x0000000104047899 */ /* 0x000fe2000800063f */
[----:B------:R-:W0:Y:S03]  /*0480*/  FENCE.VIEW.ASYNC.S ;  /* 0x00000000000073c6 */ /* 0x000e260000000000 */
[----:B0-----:R3:W0:Y:S08]  /*0490*/  SYNCS.EXCH.64 URZ, [UR8+0x28c50], UR6 ;  /* 0x028c5006083f75b2 */ /* 0x0016300008000100 */
[----:B------:R3:W0:Y:S01]  /*04a0*/  SYNCS.EXCH.64 URZ, [UR8+0x28c60], UR4 ;  /* 0x028c6004083f75b2 */ /* 0x0006220008000100 */
[----:B------:R3:W0:Y:S01]  /*04b0*/  SYNCS.EXCH.64 URZ, [UR8+0x28c58], UR6 ;  /* 0x028c5806083f75b2 */ /* 0x0006220008000100 */
[----:B------:R3:W0:Y:S02]  /*04c0*/  SYNCS.EXCH.64 URZ, [UR8+0x28c68], UR4 ;  /* 0x028c6804083f75b2 */ /* 0x0006240008000100 */
[----:B---3--:R-:W-:Y:S01]  /*04d0*/  NOP ;  /* 0x0000000000007918 */ /* 0x008fe20000000000 */
.L_x_3:
[----:B------:R-:W3:Y:S01]  /*04e0*/  SHFL.IDX PT, R3, R2, RZ, 0x1f ;  /* 0x00001fff02037589 */ /* 0x000ee200000e0000 */
[----:B------:R-:W-:Y:S01]  /*04f0*/  NOP ;  /* 0x0000000000007918 */ /* 0x000fe20000000000 */
[----:B---3--:R-:W-:-:S13]  /*0500*/  ISETP.NE.AND P0, PT, R3, RZ, PT ;  /* 0x000000ff0300720c */ /* 0x008fda0003f05270 */
        /* <DEDUP_REMOVED lines=10> */
[----:B0-----:R3:W0:Y:S01]  /*05b0*/  SYNCS.EXCH.64 URZ, [UR6+0x28c70], UR4 ;  /* 0x028c7004063f75b2 */ /* 0x0016220008000100 */
[----:B------:R3:W0:Y:S01]  /*05c0*/  SYNCS.EXCH.64 URZ, [UR6+0x28c80], UR4 ;  /* 0x028c8004063f75b2 */ /* 0x0006220008000100 */
[----:B------:R3:W0:Y:S01]  /*05d0*/  SYNCS.EXCH.64 URZ, [UR6+0x28c78], UR4 ;  /* 0x028c7804063f75b2 */ /* 0x0006220008000100 */
[----:B------:R3:W0:Y:S02]  /*05e0*/  SYNCS.EXCH.64 URZ, [UR6+0x28c88], UR4 ;  /* 0x028c8804063f75b2 */ /* 0x0006240008000100 */
[----:B---3--:R-:W-:Y:S01]  /*05f0*/  NOP ;  /* 0x0000000000007918 */ /* 0x008fe20000000000 */
.L_x_4:
        /* <DEDUP_REMOVED lines=8> */
[----:B------:R-:W-:Y:S01]  /*0680*/  ELECT P0, URZ, PT ;  /* 0x00000000003f782f */ /* 0x000fe20003800000 */
[----:B0-----:R-:W-:Y:S02]  /*0690*/  ULEA UR8, UR5, UR4, 0x18 ;  /* 0x0000000405087291 */ /* 0x001fe4000f8ec03f */
[----:B------:R-:W-:-:S04]  /*06a0*/  UIADD3 UR4, -UR6, 0x100000, URZ ;  /* 0x0010000006047890 */ /* 0x000fc8000fffe13f */
[----:B------:R-:W-:Y:S02]  /*06b0*/  USHF.L.U32 UR5, UR4, 0xb, URZ ;  /* 0x0000000b04057899 */ /* 0x000fe4000800063f */
[----:B------:R-:W-:Y:S02]  /*06c0*/  USHF.L.U32 UR4, UR4, 0x1, URZ ;  /* 0x0000000104047899 */ /* 0x000fe4000800063f */
        /* <DEDUP_REMOVED lines=9> */
.L_x_5:
        /* <DEDUP_REMOVED lines=22> */
.L_x_6:
[----:B------:R-:W-:Y:S01]  /*08c0*/  PLOP3.LUT P0, PT, PT, PT, UP0, 0x80, 0x0 ;  /* 0x000000000000781c */ /* 0x000fe20003f0f008 */
[----:B------:R-:W-:Y:S01]  /*08d0*/  UMOV UR37, 0x1 ;  /* 0x0000000100257882 */ /* 0x000fe20000000000 */
[----:B------:R-:W-:Y:S01]  /*08e0*/  NOP ;  /* 0x0000000000007918 */ /* 0x000fe20000000000 */
[----:B------:R-:W-:Y:S01]  /*08f0*/  USEL UR37, UR37, 0x2, !UP0 ;  /* 0x0000000225257887 */ /* 0x000fe2000c000000 */
[----:B------:R-:W-:Y:S01]  /*0900*/  ULDC.64 UR42, c[0x0][0x208] ;  /* 0x00008200002a7ab9 */ /* 0x000fe20000000a00 */
[----:B012-4-:R-:W-:Y:S08]  /*0910*/  BAR.SYNC.DEFER_BLOCKING 0x0 ;  /* 0x0000000000007b1d */ /* 0x017ff00000010000 */
[----:B------:R-:W-:Y:S05]  /*0920*/  @!P0 BRA `(.L_x_7) ;  /* 0x0000007800a48947 */ /* 0x000fea0003800000 */
.L_x_8:
[----:B------:R-:W-:-:S08]  /*0930*/  NOP ;  /* 0x0000000000007918 */ /* 0x000fd00000000000 */
[----:B------:R-:W0:Y:S02]  /*0940*/  USETMAXREG.TRY_ALLOC.CTAPOOL UP0, 0xf0 ;  /* 0x000000f0000079c8 */ /* 0x000e240008000600 */
[----:B0-----:R-:W-:-:S13]  /*0950*/  PLOP3.LUT P0, PT, PT, PT, UP0, 0x80, 0x0 ;  /* 0x000000000000781c */ /* 0x001fda0003f0f008 */
[----:B------:R-:W-:Y:S05]  /*0960*/  @!P0 BRA `(.L_x_8) ;  /* 0xfffffffc00f08947 */ /* 0x000fea000383ffff */
[----:B------:R-:W-:Y:S01]  /*0970*/  LOP3.LUT R2, R0, 0xffffff80, RZ, 0xc0, !PT ;  /* 0xffffff8000027812 */ /* 0x000fe200078ec0ff */
[----:B------:R-:W0:Y:S03]  /*0980*/  S2UR UR47, SR_CTAID.X ;  /* 0x00000000002f79c3 */ /* 0x000e260000002500 */
[----:B------:R-:W-:-:S05]  /*0990*/  ISETP.NE.AND P0, PT, R2, 0x80, PT ;  /* 0x000000800200780c */ /* 0x000fca0003f05270 */
[----:B------:R-:W0:Y:S08]  /*09a0*/  LDC R2, c[0x0][0xc34] ;  /* 0x00030d00ff027b82 */ /* 0x000e300000000800 */
[----:B------:R-:W-:Y:S06]  /*09b0*/  @!P0 BAR.ARV 0x8, 0x100 ;  /* 0x0204000000008b1d */ /* 0x000fec0000002000 */
[----:B------:R-:W-:-:S13]  /*09c0*/  ISETP.GE.U32.AND P0, PT, R0, 0x100, PT ;  /* 0x000001000000780c */ /* 0x000fda0003f06070 */
[----:B------:R-:W-:Y:S06]  /*09d0*/  @P0 BAR.ARV 0xf, 0x100 ;  /* 0x03c4000000000b1d */ /* 0x000fec0000002000 */
[----:B0-----:R-:W-:-:S13]  /*09e0*/  ISETP.LE.AND P0, PT, R2, UR47, PT ;  /* 0x0000002f02007c0c */ /* 0x001fda000bf03270 */
[----:B------:R-:W-:Y:S05]  /*09f0*/  @P0 EXIT ;  /* 0x000000000000094d */ /* 0x000fea0003800000 */
[----:B------:R-:W-:Y:S01]  /*0a00*/  VIADD R0, R0, 0xffffff80 ;  /* 0xffffff8000007836 */ /* 0x000fe20000000000 */
[----:B------:R-:W0:Y:S01]  /*0a10*/  S2UR UR4, SR_CgaCtaId ;  /* 0x00000000000479c3 */ /* 0x000e220000008800 */
[----:B------:R-:W-:Y:S01]  /*0a20*/  UMOV UR41, 0x400 ;  /* 0x0000040000297882 */ /* 0x000fe20000000000 */
[----:B------:R-:W-:Y:S01]  /*0a30*/  IMAD.MOV.U32 R23, RZ, RZ, 0x40 ;  /* 0x00000040ff177424 */ /* 0x000fe200078e00ff */
[----:B------:R-:W-:Y:S01]  /*0a40*/  ULOP3.LUT UR40, UR37, 0x1, URZ, 0xfc, !UPT ;  /* 0x0000000125287892 */ /* 0x000fe2000f8efc3f */
[----:B------:R-:W-:Y:S01]  /*0a50*/  SHF.R.S32.HI R3, RZ, 0x1f, R0 ;  /* 0x0000001fff037819 */ /* 0x000fe20000011400 */
[----:B------:R-:W-:Y:S01]  /*0a60*/  UMOV UR36, URZ ;  /* 0x0000003f00247c82 */ /* 0x000fe20008000000 */
[----:B------:R-:W-:Y:S01]  /*0a70*/  UMOV UR38, URZ ;  /* 0x0000003f00267c82 */ /* 0x000fe20008000000 */
[----:B------:R-:W-:Y:S01]  /*0a80*/  UMOV UR39, URZ ;  /* 0x0000003f00277c82 */ /* 0x000fe20008000000 */
[CC--:B------:R-:W-:Y:S02]  /*0a90*/  LEA.HI R2, R3.reuse, R0.reuse, RZ, 0x4 ;  /* 0x0000000003027211 */ /* 0x0c0fe400078f20ff */
[----:B------:R-:W-:-:S02]  /*0aa0*/  LEA.HI R4, R3, R0, RZ, 0x5 ;  /* 0x0000000003047211 */ /* 0x000fc400078f28ff */
[----:B------:R-:W-:Y:S02]  /*0ab0*/  SHF.R.S32.HI R9, RZ, 0x4, R2 ;  /* 0x00000004ff097819 */ /* 0x000fe40000011402 */
[CC--:B------:R-:W-:Y:S02]  /*0ac0*/  LEA.HI R5, R3.reuse, R0.reuse, RZ, 0x7 ;  /* 0x0000000003057211 */ /* 0x0c0fe400078f38ff */
[C---:B------:R-:W-:Y:S02]  /*0ad0*/  LOP3.LUT R7, R2.reuse, 0xfffffff0, RZ, 0xc0, !PT ;  /* 0xfffffff002077812 */ /* 0x040fe400078ec0ff */
[----:B------:R-:W-:Y:S02]  /*0ae0*/  LEA.HI R2, R2, R9, RZ, 0x1 ;  /* 0x0000000902027211 */ /* 0x000fe400078f08ff */
[CC--:B------:R-:W-:Y:S01]  /*0af0*/  LEA.HI R6, R3.reuse, R0.reuse, RZ, 0x2 ;  /* 0x0000000003067211 */ /* 0x0c0fe200078f10ff */
[----:B------:R-:W-:Y:S01]  /*0b00*/  IMAD.IADD R7, R0, 0x1, -R7 ;  /* 0x0000000100077824 */ /* 0x000fe200078e0a07 */
[----:B------:R-:W-:-:S02]  /*0b10*/  LEA.HI R211, R3, R0, RZ, 0x3 ;  /* 0x0000000003d37211 */ /* 0x000fc400078f18ff */
[--C-:B------:R-:W-:Y:S01]  /*0b20*/  SHF.R.S32.HI R11, RZ, 0x5, R4.reuse ;  /* 0x00000005ff0b7819 */ /* 0x100fe20000011404 */
[----:B0-----:R-:W-:Y:S01]  /*0b30*/  ULEA UR41, UR4, UR41, 0x18 ;  /* 0x0000002904297291 */ /* 0x001fe2000f8ec03f */
[----:B------:R-:W-:Y:S02]  /*0b40*/  SHF.R.S32.HI R4, RZ, 0x1f, R4 ;  /* 0x0000001fff047819 */ /* 0x000fe40000011404 */
[----:B------:R-:W-:Y:S02]  /*0b50*/  LOP3.LUT R3, R5, 0xffffff80, RZ, 0xc0, !PT ;  /* 0xffffff8005037812 */ /* 0x000fe400078ec0ff */
[----:B------:R-:W-:Y:S02]  /*0b60*/  LOP3.LUT R2, R2, 0x1ffffffe, RZ, 0xc0, !PT ;  /* 0x1ffffffe02027812 */ /* 0x000fe400078ec0ff */
[----:B------:R-:W-:Y:S01]  /*0b70*/  LOP3.LUT R13, R6, 0xfffffffc, RZ, 0xc0, !PT ;  /* 0xfffffffc060d7812 */ /* 0x000fe200078ec0ff */
[----:B------:R-:W-:Y:S01]  /*0b80*/  IMAD.IADD R3, R0, 0x1, -R3 ;  /* 0x0000000100037824 */ /* 0x000fe200078e0a03 */
[----:B------:R-:W-:Y:S01]  /*0b90*/  LOP3.LUT R209, R211, 0xfffffff8, RZ, 0xc0, !PT ;  /* 0xfffffff8d3d17812 */ /* 0x000fe200078ec0ff */
[----:B------:R-:W-:Y:S01]  /*0ba0*/  IMAD.IADD R9, R9, 0x1, -R2 ;  /* 0x0000000109097824 */ /* 0x000fe200078e0a02 */
[----:B------:R-:W-:Y:S01]  /*0bb0*/  LEA.HI R4, R4, R11, RZ, 0x2 ;  /* 0x0000000b04047211 */ /* 0x000fe200078f10ff */
[C---:B------:R-:W-:Y:S01]  /*0bc0*/  IMAD.IADD R13, R0.reuse, 0x1, -R13 ;  /* 0x00000001000d7824 */ /* 0x040fe200078e0a0d */
[----:B------:R-:W-:Y:S01]  /*0bd0*/  SHF.R.S32.HI R210, RZ, 0x7, R5 ;  /* 0x00000007ffd27819 */ /* 0x000fe20000011405 */
[----:B------:R-:W-:Y:S01]  /*0be0*/  IMAD.IADD R209, R0, 0x1, -R209 ;  /* 0x0000000100d17824 */ /* 0x000fe200078e0ad1 */
[----:B------:R-:W-:Y:S01]  /*0bf0*/  LOP3.LUT R4, R4, 0x3ffffc, RZ, 0xc0, !PT ;  /* 0x003ffffc04047812 */ /* 0x000fe200078ec0ff */
[----:B------:R-:W-:Y:S01]  /*0c00*/  IMAD.SHL.U32 R9, R9, 0x8, RZ ;  /* 0x0000000809097824 */ /* 0x000fe200078e00ff */
[--C-:B------:R-:W-:Y:S01]  /*0c10*/  SHF.R.S32.HI R2, RZ, 0x1f, R7.reuse ;  /* 0x0000001fff027819 */ /* 0x100fe20000011407 */
[----:B------:R-:W-:Y:S01]  /*0c20*/  IMAD R15, R210, 0x100, R7 ;  /* 0x00000100d20f7824 */ /* 0x000fe200078e0207 */
[----:B------:R-:W-:Y:S01]  /*0c30*/  SHF.R.S32.HI R0, RZ, 0x1f, R3 ;  /* 0x0000001fff007819 */ /* 0x000fe20000011403 */
[----:B------:R-:W-:Y:S01]  /*0c40*/  IMAD.IADD R8, R11, 0x1, -R4 ;  /* 0x000000010b087824 */ /* 0x000fe200078e0a04 */
[----:B------:R-:W-:Y:S01]  /*0c50*/  LEA.HI R6, R2, R7, RZ, 0x3 ;  /* 0x0000000702067211 */ /* 0x000fe200078f18ff */
[----:B------:R-:W-:Y:S01]  /*0c60*/  IMAD.SHL.U32 R16, R209, 0x8, RZ ;  /* 0x00000008d1107824 */ /* 0x000fe200078e00ff */
[----:B------:R-:W-:Y:S01]  /*0c70*/  LEA.HI R2, R0, R3, RZ, 0x2 ;  /* 0x0000000300027211 */ /* 0x000fe200078f10ff */
[----:B------:R-:W-:Y:S01]  /*0c80*/  IMAD R12, R8, 0x10, R15 ;  /* 0x00000010080c7824 */ /* 0x000fe200078e020f */
[C---:B------:R-:W-:Y:S01]  /*0c90*/  LOP3.LUT R4, R6.reuse, 0xfffffff8, RZ, 0xc0, !PT ;  /* 0xfffffff806047812 */ /* 0x040fe200078ec0ff */
[----:B------:R-:W-:Y:S01]  /*0ca0*/  IMAD.SHL.U32 R6, R6, 0x40, RZ ;  /* 0x0000004006067824 */ /* 0x000fe200078e00ff */
[----:B------:R-:W-:Y:S01]  /*0cb0*/  LOP3.LUT R8, R2, 0x7ffffffc, RZ, 0xc0, !PT ;  /* 0x7ffffffc02087812 */ /* 0x000fe200078ec0ff */
[--C-:B------:R-:W-:Y:S01]  /*0cc0*/  IMAD.U32 R215, R12, 0x40, R9.reuse ;  /* 0x000000400cd77824 */ /* 0x100fe200078e0009 */
[----:B------:R-:W-:Y:S01]  /*0cd0*/  LEA.HI R10, R13, R13, RZ, 0x1 ;  /* 0x0000000d0d0a7211 */ /* 0x000fe200078f08ff */
[----:B------:R-:W-:Y:S01]  /*0ce0*/  IMAD.IADD R7, R7, 0x1, -R4 ;  /* 0x0000000107077824 */ /* 0x000fe200078e0a04 */
[----:B------:R-:W-:Y:S01]  /*0cf0*/  LEA.HI R4, R0, R3, RZ, 0x5 ;  /* 0x0000000300047211 */ /* 0x000fe200078f28ff */
[----:B------:R-:W-:Y:S01]  /*0d00*/  IMAD.IADD R17, R3, 0x1, -R8 ;  /* 0x0000000103117824 */ /* 0x000fe200078e0a08 */
[--C-:B------:R-:W-:Y:S01]  /*0d10*/  SHF.R.S32.HI R0, RZ, 0x2, R2.reuse ;  /* 0x00000002ff007819 */ /* 0x100fe20000011402 */
[----:B------:R-:W-:Y:S01]  /*0d20*/  VIADD R189, R16, 0x40 ;  /* 0x0000004010bd7836 */ /* 0x000fe20000000000 */
[----:B------:R-:W-:Y:S01]  /*0d30*/  SHF.R.S32.HI R3, RZ, 0x1f, R2 ;  /* 0x0000001fff037819 */ /* 0x000fe20000011402 */
[----:B------:R-:W-:Y:S01]  /*0d40*/  IMAD.SHL.U32 R2, R7, 0x40, RZ ;  /* 0x0000004007027824 */ /* 0x000fe200078e00ff */
[----:B------:R-:W-:Y:S01]  /*0d50*/  LOP3.LUT R6, R6, 0x7ffffe00, RZ, 0xc0, !PT ;  /* 0x7ffffe0006067812 */ /* 0x000fe200078ec0ff */
[C---:B------:R-:W-:Y:S01]  /*0d60*/  VIADD R188, R16.reuse, 0x80 ;  /* 0x0000008010bc7836 */ /* 0x040fe20000000000 */
[----:B------:R-:W-:Y:S01]  /*0d70*/  LEA.HI R3, R3, R0, RZ, 0x3 ;  /* 0x0000000003037211 */ /* 0x000fe200078f18ff */
[----:B------:R-:W-:Y:S01]  /*0d80*/  VIADD R187, R16, 0xc0 ;  /* 0x000000c010bb7836 */ /* 0x000fe20000000000 */
[----:B------:R-:W-:Y:S01]  /*0d90*/  LOP3.LUT R2, R2, 0x1c0, RZ, 0xc0, !PT ;  /* 0x000001c002027812 */ /* 0x000fe200078ec0ff */
[----:B------:R-:W-:Y:S01]  /*0da0*/  IMAD R6, R11, 0x400, R6 ;  /* 0x000004000b067824 */ /* 0x000fe200078e0206 */
[----:B------:R-:W-:Y:S01]  /*0db0*/  R2P PR, R7, 0x6 ;  /* 0x0000000607007804 */ /* 0x000fe20000000000 */
[----:B------:R-:W-:Y:S01]  /*0dc0*/  VIADD R186, R16, 0x100 ;  /* 0x0000010010ba7836 */ /* 0x000fe20000000000 */
[----:B------:R-:W-:Y:S01]  /*0dd0*/  LOP3.LUT R9, R2, 0x8, R9, 0xf8, !PT ;  /* 0x0000000802097812 */ /* 0x000fe200078ef809 */
[C---:B------:R-:W-:Y:S01]  /*0de0*/  VIADD R185, R16.reuse, 0x140 ;  /* 0x0000014010b97836 */ /* 0x040fe20000000000 */
[----:B------:R-:W-:Y:S01]  /*0df0*/  SHF.R.U32.HI R8, RZ, 0x3, R2 ;  /* 0x00000003ff087819 */ /* 0x000fe20000011602 */
[C---:B------:R-:W-:Y:S01]  /*0e00*/  VIADD R213, R16.reuse, 0x180 ;  /* 0x0000018010d57836 */ /* 0x040fe20000000000 */
[----:B------:R-:W-:Y:S01]  /*0e10*/  LOP3.LUT R3, R3, 0xfffffff8, RZ, 0xc0, !PT ;  /* 0xfffffff803037812 */ /* 0x000fe200078ec0ff */
[----:B------:R-:W-:Y:S01]  /*0e20*/  VIADD R212, R16, 0x1c0 ;  /* 0x000001c010d47836 */ /* 0x000fe20000000000 */
[----:B------:R-:W-:Y:S01]  /*0e30*/  LOP3.LUT R9, R9, R8, RZ, 0x3c, !PT ;  /* 0x0000000809097212 */ /* 0x000fe200078e3cff */
[----:B------:R-:W-:Y:S01]  /*0e40*/  IMAD.SHL.U32 R17, R17, 0x2, RZ ;  /* 0x0000000211117824 */ /* 0x000fe200078e00ff */
[----:B------:R-:W-:Y:S01]  /*0e50*/  LEA.HI R5, R5, R210, RZ, 0x1 ;  /* 0x000000d205057211 */ /* 0x000fe200078f08ff */
[----:B------:R-:W-:Y:S01]  /*0e60*/  IMAD.IADD R3, R0, 0x1, -R3 ;  /* 0x0000000100037824 */ /* 0x000fe200078e0a03 */
[----:B------:R-:W-:Y:S01]  /*0e70*/  LOP3.LUT R10, R10, 0x1ffffffe, RZ, 0xc0, !PT ;  /* 0x1ffffffe0a0a7812 */ /* 0x000fe200078ec0ff */
[----:B------:R-:W-:Y:S01]  /*0e80*/  IMAD.IADD R6, R6, 0x1, R9 ;  /* 0x0000000106067824 */ /* 0x000fe200078e0209 */
[----:B------:R-:W-:-:S02]  /*0e90*/  SHF.R.S32.HI R2, RZ, 0x5, R4 ;  /* 0x00000005ff027819 */ /* 0x000fc40000011404 */
[----:B------:R-:W-:Y:S01]  /*0ea0*/  LOP3.LUT R5, R5, 0xfffffe, RZ, 0xc0, !PT ;  /* 0x00fffffe05057812 */ /* 0x000fe200078ec0ff */
[----:B------:R-:W-:Y:S01]  /*0eb0*/  IMAD.IADD R13, R13, 0x1, -R10 ;  /* 0x000000010d0d7824 */ /* 0x000fe200078e0a0a */
[----:B------:R-:W-:Y:S01]  /*0ec0*/  LEA R22, R6, UR41, 0x1 ;  /* 0x0000002906167c11 */ /* 0x000fe2000f8e08ff */
[----:B------:R-:W-:Y:S01]  /*0ed0*/  IMAD R2, R2, 0x10, R3 ;  /* 0x0000001002027824 */ /* 0x000fe200078e0203 */
[----:B------:R-:W-:Y:S01]  /*0ee0*/  SEL R23, R23, 0xffffffc0, !P2 ;  /* 0xffffffc017177807 */ /* 0x000fe20005000000 */
[----:B------:R-:W-:Y:S01]  /*0ef0*/  IMAD.IADD R5, R210, 0x1, -R5 ;  /* 0x00000001d2057824 */ /* 0x000fe200078e0a05 */
[----:B------:R-:W-:Y:S01]  /*0f00*/  SHF.R.S32.HI R211, RZ, 0x3, R211 ;  /* 0x00000003ffd37819 */ /* 0x000fe200000114d3 */
[C---:B------:R-:W-:Y:S01]  /*0f10*/  VIADD R184, R22.reuse, 0x26800 ;  /* 0x0002680016b87836 */ /* 0x040fe20000000000 */
[----:B------:R-:W-:Y:S01]  /*0f20*/  SHF.R.S32.HI R222, RZ, 0x1f, R189 ;  /* 0x0000001fffde7819 */ /* 0x000fe200000114bd */
[----:B------:R-:W-:Y:S01]  /*0f30*/  VIADD R19, R22, 0x26820 ;  /* 0x0002682016137836 */ /* 0x000fe20000000000 */
[----:B------:R-:W-:Y:S01]  /*0f40*/  SHF.R.S32.HI R221, RZ, 0x1f, R188 ;  /* 0x0000001fffdd7819 */ /* 0x000fe200000114bc */
[C---:B------:R-:W-:Y:S01]  /*0f50*/  @P1 VIADD R19, R184.reuse, 0xffffffe0 ;  /* 0xffffffe0b8131836 */ /* 0x040fe20000000000 */
[----:B------:R-:W-:Y:S01]  /*0f60*/  SHF.R.S32.HI R220, RZ, 0x1f, R187 ;  /* 0x0000001fffdc7819 */ /* 0x000fe200000114bb */
[----:B------:R-:W-:Y:S01]  /*0f70*/  IMAD.IADD R184, R184, 0x1, R23 ;  /* 0x00000001b8b87824 */ /* 0x000fe200078e0217 */
[----:B------:R-:W-:Y:S01]  /*0f80*/  SHF.R.S32.HI R219, RZ, 0x1f, R186 ;  /* 0x0000001fffdb7819 */ /* 0x000fe200000114ba */
[----:B------:R-:W-:Y:S01]  /*0f90*/  IMAD.SHL.U32 R18, R5, 0x100, RZ ;  /* 0x0000010005127824 */ /* 0x000fe200078e00ff */
[----:B------:R-:W-:Y:S01]  /*0fa0*/  SHF.R.S32.HI R218, RZ, 0x1f, R185 ;  /* 0x0000001fffda7819 */ /* 0x000fe200000114b9 */
[----:B------:R-:W-:Y:S01]  /*0fb0*/  IMAD R214, R13, 0x8, R2 ;  /* 0x000000080dd67824 */ /* 0x000fe200078e0202 */
[----:B------:R-:W-:Y:S01]  /*0fc0*/  SHF.R.S32.HI R217, RZ, 0x1f, R213 ;  /* 0x0000001fffd97819 */ /* 0x000fe200000114d5 */
[----:B------:R-:W-:Y:S01]  /*0fd0*/  IMAD.IADD R23, R23, 0x1, R19 ;  /* 0x0000000117177824 */ /* 0x000fe200078e0213 */
[----:B------:R-:W-:-:S07]  /*0fe0*/  SHF.R.S32.HI R216, RZ, 0x1f, R212 ;  /* 0x0000001fffd87819 */ /* 0x000fce00000114d4 */
.L_x_44:
[----:B------:R-:W-:Y:S01]  /*0ff0*/  ULDC UR4, c[0x0][0xc38] ;  /* 0x00030e0000047ab9 */ /* 0x000fe20000000800 */
[----:B------:R-:W-:Y:S01]  /*1000*/  ULDC UR50, c[0x0][0x424] ;  /* 0x0001090000327ab9 */ /* 0x000fe20000000800 */
[----:B------:R-:W-:Y:S01]  /*1010*/  UISETP.NE.AND UP1, UPT, UR4, 0x1, UPT ;  /* 0x000000010400788c */ /* 0x000fe2000bf25270 */
[----:B------:R-:W-:Y:S02]  /*1020*/  ULDC UR6, c[0x0][0x2f0] ;  /* 0x0000bc0000067ab9 */ /* 0x000fe40000000800 */
[----:B------:R-:W-:Y:S01]  /*1030*/  ULDC.64 UR4, c[0x0][0x418] ;  /* 0x0001060000047ab9 */ /* 0x000fe20000000a00 */
[----:B------:R-:W-:Y:S01]  /*1040*/  UMOV UR44, UR47 ;  /* 0x0000002f002c7c82 */ /* 0x000fe20008000000 */
[----:B------:R-:W-:Y:S01]  /*1050*/  UISETP.NE.U32.AND UP0, UPT, UR4, URZ, UPT ;  /* 0x0000003f0400728c */ /* 0x000fe2000bf05070 */
[----:B------:R-:W-:Y:S02]  /*1060*/  UMOV UR46, UR47 ;  /* 0x0000002f002e7c82 */ /* 0x000fe40008000000 */
[----:B------:R-:W-:Y:S01]  /*1070*/  ULDC UR4, c[0x0][0xc44] ;  /* 0x0003110000047ab9 */ /* 0x000fe20000000800 */
[----:B------:R-:W-:-:S02]  /*1080*/  UISETP.NE.AND.EX UP0, UPT, UR5, URZ, UPT, UP0 ;  /* 0x0000003f0500728c */ /* 0x000fc4000bf05300 */
[----:B------:R-:W-:Y:S02]  /*1090*/  UISETP.NE.AND UP2, UPT, UR4, 0x1, UPT ;  /* 0x000000010400788c */ /* 0x000fe4000bf45270 */
[----:B------:R-:W-:Y:S01]  /*10a0*/  USEL UR50, UR50, 0x1, UP0 ;  /* 0x0000000132327887 */ /* 0x000fe20008000000 */
[----:B------:R-:W-:Y:S01]  /*10b0*/  @UP1 ULDC UR4, c[0x0][0xc3c] ;  /* 0x00030f0000041ab9 */ /* 0x000fe20000000800 */
[----:B------:R-:W-:Y:S02]  /*10c0*/  UISETP.NE.AND UP0, UPT, UR48, 0x1, UPT ;  /* 0x000000013000788c */ /* 0x000fe4000bf05270 */
[----:B------:R-:W-:Y:S02]  /*10d0*/  UIMAD.WIDE.U32 UR4, UR47, UR4, URZ ;  /* 0x000000042f0472a5 */ /* 0x000fe4000f8e003f */
[----:B------:R-:W-:Y:S02]  /*10e0*/  UIMAD UR50, UR50, UR6, URZ ;  /* 0x00000006323272a4 */ /* 0x000fe4000f8e023f */
[----:B------:R-:W-:Y:S01]  /*10f0*/  PLOP3.LUT P0, PT, PT, PT, UP0, 0x80, 0x0 ;  /* 0x000000000000781c */ /* 0x000fe20003f0f008 */
[----:B------:R-:W-:Y:S01]  /*1100*/  @UP1 ULDC UR6, c[0x0][0xc40] ;  /* 0x0003100000061ab9 */ /* 0x000fe20000000800 */
[----:B------:R-:W-:Y:S01]  /*1110*/  @UP2 ULDC.64 UR8, c[0x0][0xc48] ;  /* 0x0003120000082ab9 */ /* 0x000fe20000000a00 */
[----:B------:R-:W-:-:S02]  /*1120*/  @UP1 USHF.R.U32.HI UR44, URZ, UR6, UR5 ;  /* 0x000000063f2c1299 */ /* 0x000fc40008011605 */
[----:B------:R-:W-:Y:S02]  /*1130*/  UIADD3 UR6, UR50, 0x3f, URZ ;  /* 0x0000003f32067890 */ /* 0x000fe4000fffe03f */
[----:B------:R-:W-:Y:S02]  /*1140*/  UIMAD.WIDE.U32 UR4, UR44, UR8, URZ ;  /* 0x000000082c0472a5 */ /* 0x000fe4000f8e003f */
[----:B------:R-:W-:Y:S01]  /*1150*/  USHF.R.S32.HI UR7, URZ, 0x1f, UR6 ;  /* 0x0000001f3f077899 */ /* 0x000fe20008011406 */
[----:B------:R-:W-:Y:S01]  /*1160*/  UMOV UR45, UR44 ;  /* 0x0000002c002d7c82 */ /* 0x000fe20008000000 */
[----:B------:R-:W-:Y:S02]  /*1170*/  @UP2 USHF.R.U32.HI UR45, URZ, UR9, UR5 ;  /* 0x000000093f2d2299 */ /* 0x000fe40008011605 */
[----:B------:R-:W-:-:S04]  /*1180*/  ULEA.HI UR7, UR7, UR6, URZ, 0x6 ;  /* 0x0000000607077291 */ /* 0x000fc8000f8f303f */
[----:B------:R-:W-:Y:S01]  /*1190*/  USHF.R.S32.HI UR49, URZ, 0x6, UR7 ;  /* 0x000000063f317899 */ /* 0x000fe20008011407 */
[----:B0123-5:R-:W-:Y:S11]  /*11a0*/  @!P0 BRA `(.L_x_9) ;  /* 0x0000001800488947 */ /* 0x02fff60003800000 */
[----:B------:R-:W0:Y:S01]  /*11b0*/  SHFL.IDX PT, R0, R210, RZ, 0x1f ;  /* 0x00001fffd2007589 */ /* 0x000e2200000e0000 */
[----:B------:R-:W-:-:S06]  /*11c0*/  UISETP.NE.AND UP0, UPT, UR40, 0x3, UPT ;  /* 0x000000032800788c */ /* 0x000fcc000bf05270 */
[----:B------:R-:W-:Y:S02]  /*11d0*/  PLOP3.LUT P0, PT, PT, PT, UP0, 0x80, 0x0 ;  /* 0x000000000000781c */ /* 0x000fe40003f0f008 */
[----:B0-----:R-:W-:-:S13]  /*11e0*/  R2UR UR4, R0 ;  /* 0x00000000000472ca */ /* 0x001fda00000e0000 */
[----:B------:R-:W-:-:S04]  /*11f0*/  ULEA.HI UR5, UR4, UR4, URZ, 0x1 ;  /* 0x0000000404057291 */ /* 0x000fc8000f8f083f */
[----:B------:R-:W-:-:S04]  /*1200*/  ULOP3.LUT UR5, UR5, 0x1fffe, URZ, 0xc0, !UPT ;  /* 0x0001fffe05057892 */ /* 0x000fc8000f8ec03f */
[----:B------:R-:W-:-:S04]  /*1210*/  UIADD3 UR5, UR4, -UR5, URZ ;  /* 0x8000000504057290 */ /* 0x000fc8000fffe03f */
[----:B------:R-:W-:-:S04]  /*1220*/  ULEA UR5, UR5, UR41, 0xf ;  /* 0x0000002905057291 */ /* 0x000fc8000f8e783f */
[----:B------:R-:W-:-:S04]  /*1230*/  UIADD3 UR5, UR5, 0x400, URZ ;  /* 0x0000040005057890 */ /* 0x000fc8000fffe03f */
[----:B------:R-:W-:-:S04]  /*1240*/  USHF.R.U32.HI UR5, URZ, 0x4, UR5 ;  /* 0x000000043f057899 */ /* 0x000fc80008011605 */
[----:B------:R-:W-:-:S04]  /*1250*/  ULOP3.LUT UR5, UR5, 0x3fff, URZ, 0xc0, !UPT ;  /* 0x00003fff05057892 */ /* 0x000fc8000f8ec03f */
[----:B------:R-:W-:Y:S01]  /*1260*/  ULOP3.LUT UR20, UR5, 0x2000000, URZ, 0xfc, !UPT ;  /* 0x0200000005147892 */ /* 0x000fe2000f8efc3f */
[----:B------:R-:W-:Y:S11]  /*1270*/  @!P0 BRA `(.L_x_10) ;  /* 0x0000000000048947 */ /* 0x000ff60003800000 */
[----:B------:R-:W-:Y:S01]  /*1280*/  BPT.TRAP 0x1 ;  /* 0x000000040000795c */ /* 0x000fe20000300000 */
.L_x_10:
[----:B------:R-:W-:Y:S01]  /*1290*/  ULEA UR16, UR39, UR41, 0x3 ;  /* 0x0000002927107291 */ /* 0x000fe2000f8e183f */
[----:B------:R-:W-:-:S05]  /*12a0*/  IMAD.U32 R0, RZ, RZ, UR38 ;  /* 0x00000026ff007e24 */ /* 0x000fca000f8e00ff */
[----:B------:R-:W-:-:S04]  /*12b0*/  SHF.L.U32 R0, R0, 0x1f, RZ ;  /* 0x0000001f00007819 */ /* 0x000fc800000006ff */
[----:B------:R-:W0:Y:S02]  /*12c0*/  SYNCS.PHASECHK.TRANS64.TRYWAIT P0, [UR16+0x28c50], R0 ;  /* 0x028c5000ff0075a7 */ /* 0x000e240008000150 */
[----:B0-----:R-:W-:Y:S05]  /*12d0*/  @!P0 BRA `(.L_x_11) ;  /* 0x000000bc00808947 */ /* 0x001fea0003800000 */
.L_x_150:
[----:B------:R-:W-:Y:S01]  /*12e0*/  BAR.SYNC.DEFER_BLOCKING 0xe, 0x100 ;  /* 0x0384000000007b1d */ /* 0x000fe20000010000 */
[----:B------:R-:W-:Y:S01]  /*12f0*/  UIADD3 UR4, UR41, 0x26800, URZ ;  /* 0x0002680029047890 */ /* 0x000fe2000fffe03f */
[----:B0-----:R-:W-:Y:S01]  /*1300*/  IMAD.U32 R0, RZ, RZ, UR16 ;  /* 0x00000010ff007e24 */ /* 0x001fe2000f8e00ff */
[----:B------:R-:W-:Y:S02]  /*1310*/  ULEA UR12, UR39, UR20, 0xc ;  /* 0x00000014270c7291 */ /* 0x000fe4000f8e603f */
[----:B------:R-:W-:Y:S01]  /*1320*/  USHF.R.U32.HI UR4, URZ, 0x4, UR4 ;  /* 0x000000043f047899 */ /* 0x000fe20008011604 */
[----:B------:R-:W-:Y:S01]  /*1330*/  UMOV UR7, 0x40000040 ;  /* 0x4000004000077882 */ /* 0x000fe20000000000 */
[----:B------:R-:W-:Y:S02]  /*1340*/  UMOV UR5, 0x40000040 ;  /* 0x4000004000057882 */ /* 0x000fe40000000000 */
[----:B------:R-:W-:Y:S01]  /*1350*/  ULOP3.LUT UR4, UR4, 0x3fff, URZ, 0xc0, !UPT ;  /* 0x00003fff04047892 */ /* 0x000fe2000f8ec03f */
[----:B------:R-:W0:Y:S01]  /*1360*/  S2R R3, SR_TID.X ;  /* 0x0000000000037919 */ /* 0x000e220000002100 */
[----:B------:R-:W-:Y:S01]  /*1370*/  UMOV UR6, UR12 ;  /* 0x0000000c00067c82 */ /* 0x000fe20008000000 */
[----:B------:R-:W-:-:S02]  /*1380*/  UIADD3 UR10, UR12, 0x100, URZ ;  /* 0x000001000c0a7890 */ /* 0x000fc4000fffe03f */
[----:B------:R-:W-:Y:S01]  /*1390*/  ULOP3.LUT UR13, UR4, 0x10000, URZ, 0xfc, !UPT ;  /* 0x00010000040d7892 */ /* 0x000fe2000f8efc3f */
[----:B------:R-:W-:Y:S01]  /*13a0*/  UMOV UR11, 0x40000040 ;  /* 0x40000040000b7882 */ /* 0x000fe20000000000 */
[----:B------:R-:W-:Y:S02]  /*13b0*/  UMOV UR9, 0x40000040 ;  /* 0x4000004000097882 */ /* 0x000fe40000000000 */
[----:B------:R-:W-:Y:S02]  /*13c0*/  UIADD3 UR8, UR13, 0x4, URZ ;  /* 0x000000040d087890 */ /* 0x000fe4000fffe03f */
[----:B------:R-:W-:Y:S01]  /*13d0*/  UIADD3 UR14, UR12, 0x180, URZ ;  /* 0x000001800c0e7890 */ /* 0x000fe2000fffe03f */
[----:B------:R-:W-:Y:S01]  /*13e0*/  UMOV UR4, UR13 ;  /* 0x0000000d00047c82 */ /* 0x000fe20008000000 */
[----:B------:R-:W-:Y:S01]  /*13f0*/  UMOV UR15, 0x40000040 ;  /* 0x40000040000f7882 */ /* 0x000fe20000000000 */
[----:B------:R-:W-:Y:S01]  /*1400*/  WARPGROUP.ARRIVE ;  /* 0x00000000000079c5 */ /* 0x000fe20000000000 */
[----:B------:R-:W-:-:S05]  /*1410*/  UISETP.GE.AND UP0, UPT, UR50, 0x41, UPT ;  /* 0x000000413200788c */ /* 0x000fca000bf06270 */
[----:B------:R-:W-:Y:S01]  /*1420*/  HGMMA.64x256x16.F32 R24, gdesc[UR4].tnspB, RZ, !UPT, gsb0 ;  /* 0x43e00000041879f0 */ /* 0x000fe2000c0008ff */
[----:B------:R-:W-:Y:S02]  /*1430*/  UIADD3 UR6, UR12, 0x80, URZ ;  /* 0x000000800c067890 */ /* 0x000fe4000fffe03f */
[----:B------:R-:W-:Y:S01]  /*1440*/  UIADD3 UR4, UR13, 0x2, URZ ;  /* 0x000000020d047890 */ /* 0x000fe2000fffe03f */
[----:B------:R-:W-:Y:S01]  /*1450*/  UMOV UR7, 0x40000040 ;  /* 0x4000004000077882 */ /* 0x000fe20000000000 */
[----:B------:R-:W-:Y:S01]  /*1460*/  UMOV UR5, 0x40000040 ;  /* 0x4000004000057882 */ /* 0x000fe20000000000 */
[----:B------:R-:W-:-:S03]  /*1470*/  UIADD3 UR12, UR13, 0x6, URZ ;  /* 0x000000060d0c7890 */ /* 0x000fc6000fffe03f */
[----:B------:R-:W-:Y:S01]  /*1480*/  UMOV UR13, 0x40000040 ;  /* 0x40000040000d7882 */ /* 0x000fe20000000000 */
[----:B0-----:R-:W-:-:S04]  /*1490*/  LOP3.LUT R3, R3, 0x7f, RZ, 0xc0, !PT ;  /* 0x0000007f03037812 */ /* 0x001fc800078ec0ff */
[----:B------:R-:W-:-:S13]  /*14a0*/  ISETP.NE.AND P0, PT, R3, RZ, PT ;  /* 0x000000ff0300720c */ /* 0x000fda0003f05270 */
[----:B------:R-:W-:-:S05]  /*14b0*/  @!P0 VIADD R0, R0, 0x28c60 ;  /* 0x00028c6000008836 */ /* 0x000fca0000000000 */
[----:B------:R-:W-:Y:S01]  /*14c0*/  @!P0 PRMT R0, RZ, 0x654, R0 ;  /* 0x00000654ff008816 */ /* 0x000fe20000000000 */
[----:B------:R-:W-:Y:S02]  /*14d0*/  WARPGROUP.DEPBAR.LE gsb0, 0x0 ;  /* 0x00008000000079c5 */ /* 0x000fe40000010000 */
[----:B------:R-:W-:-:S06]  /*14e0*/  WARPGROUP.ARRIVE ;  /* 0x00000000000079c5 */ /* 0x000fcc0000000000 */
[----:B------:R-:W-:Y:S03]  /*14f0*/  HGMMA.64x256x16.F32 R24, gdesc[UR4].tnspB, R24, gsb0 ;  /* 0x43e00000041879f0 */ /* 0x000fe60008000818 */
[----:B------:R-:W-:Y:S02]  /*1500*/  WARPGROUP.DEPBAR.LE gsb0, 0x0 ;  /* 0x00008000000079c5 */ /* 0x000fe40000010000 */
[----:B------:R-:W-:-:S15]  /*1510*/  WARPGROUP.ARRIVE ;  /* 0x00000000000079c5 */ /* 0x000fde0000000000 */
[----:B------:R-:W-:-:S08]  /*1520*/  NOP ;  /* 0x0000000000007918 */ /* 0x000fd00000000000 */
[----:B------:R-:W-:Y:S03]  /*1530*/  HGMMA.64x256x16.F32 R24, gdesc[UR8].tnspB, R24, gsb0 ;  /* 0x43e00000081879f0 */ /* 0x000fe60008000818 */
[----:B------:R-:W-:Y:S02]  /*1540*/  WARPGROUP.DEPBAR.LE gsb0, 0x0 ;  /* 0x00008000000079c5 */ /* 0x000fe40000010000 */
[----:B------:R-:W-:-:S15]  /*1550*/  WARPGROUP.ARRIVE ;  /* 0x00000000000079c5 */ /* 0x000fde0000000000 */
[----:B------:R-:W-:-:S08]  /*1560*/  NOP ;  /* 0x0000000000007918 */ /* 0x000fd00000000000 */
[----:B------:R-:W-:Y:S03]  /*1570*/  HGMMA.64x256x16.F32 R24, gdesc[UR12].tnspB, R24, gsb0 ;  /* 0x43e000000c1879f0 */ /* 0x000fe60008000818 */
[----:B------:R-:W-:Y:S02]  /*1580*/  WARPGROUP.DEPBAR.LE gsb0, 0x0 ;  /* 0x00008000000079c5 */ /* 0x000fe40000010000 */
[----:B------:R-:W-:Y:S06]  /*1590*/  BAR.ARV 0xf, 0x100 ;  /* 0x03c4000000007b1d */ /* 0x000fec0000002000 */
[----:B------:R0:W-:Y:S01]  /*15a0*/  @!P0 SYNCS.ARRIVE.TRANS64.RED.A1T0 RZ, [R0+URZ], RZ ;  /* 0x000000ff00ff89a7 */ /* 0x0001e2000810043f */
[----:B------:R-:W-:-:S13]  /*15b0*/  PLOP3.LUT P0, PT, PT, PT, UP0, 0x80, 0x0 ;  /* 0x000000000000781c */ /* 0x000fda0003f0f008 */
[----:B0-----:R-:W-:Y:S05]  /*15c0*/  @!P0 BRA `(.L_x_12) ;  /* 0x0000000c00048947 */ /* 0x001fea0003800000 */
[----:B------:R-:W-:-:S06]  /*15d0*/  UIADD3 UR49, UR49, -0x2, URZ ;  /* 0xfffffffe31317890 */ /* 0x000fcc000fffe03f */
[----:B------:R-:W-:-:S07]  /*15e0*/  IMAD.U32 R0, RZ, RZ, UR49 ;  /* 0x00000031ff007e24 */ /* 0x000fce000f8e00ff */
.L_x_17:
[----:B------:R-:W-:Y:S01]  /*15f0*/  BAR.SYNC.DEFER_BLOCKING 0xe, 0x100 ;  /* 0x0384000000007b1d */ /* 0x000fe20000010000 */
[----:B0-----:R-:W-:Y:S01]  /*1600*/  IMAD.U32 R3, RZ, RZ, UR39 ;  /* 0x00000027ff037e24 */ /* 0x001fe2000f8e00ff */
[----:B------:R-:W-:Y:S01]  /*1610*/  UISETP.NE.AND UP1, UPT, UR40, 0x3, UPT ;  /* 0x000000032800788c */ /* 0x000fe2000bf25270 */
[C---:B------:R-:W-:Y:S01]  /*1620*/  ISETP.GT.AND P1, PT, R0.reuse, RZ, PT ;  /* 0x000000ff0000720c */ /* 0x040fe20003f24270 */
[----:B------:R-:W-:Y:S01]  /*1630*/  UIADD3 UR39, UR39, 0x1, URZ ;  /* 0x0000000127277890 */ /* 0x000fe2000fffe03f */
[----:B------:R-:W-:Y:S02]  /*1640*/  IMAD R3, R3, 0x40, R2 ;  /* 0x0000004003037824 */ /* 0x000fe400078e0202 */
[----:B------:R-:W-:Y:S01]  /*1650*/  VIADD R0, R0, 0xffffffff ;  /* 0xffffffff00007836 */ /* 0x000fe20000000000 */
[----:B------:R-:W-:Y:S01]  /*1660*/  PLOP3.LUT P2, PT, PT, PT, UP1, 0x80, 0x0 ;  /* 0x000000000000781c */ /* 0x000fe20003f4f018 */
[----:B------:R-:W-:Y:S01]  /*1670*/  UISETP.NE.AND UP0, UPT, UR39, 0x2, UPT ;  /* 0x000000022700788c */ /* 0x000fe2000bf05270 */
[----:B------:R-:W-:-:S03]  /*1680*/  LEA R3, R3, UR41, 0x2 ;  /* 0x0000002903037c11 */ /* 0x000fc6000f8e10ff */
[----:B------:R-:W-:Y:S02]  /*1690*/  USEL UR6, URZ, 0x1, UP0 ;  /* 0x000000013f067887 */ /* 0x000fe40008000000 */
[----:B------:R-:W-:Y:S02]  /*16a0*/  USEL UR39, UR39, URZ, UP0 ;  /* 0x0000003f27277287 */ /* 0x000fe40008000000 */
[----:B------:R-:W-:Y:S01]  /*16b0*/  ULOP3.LUT UR38, UR38, UR6, URZ, 0x3c, !UPT ;  /* 0x0000000626267292 */ /* 0x000fe2000f8e3c3f */
[----:B------:R-:W0:Y:S04]  /*16c0*/  LDS R4, [R3+0x28800] ;  /* 0x0288000003047984 */ /* 0x000e280000000800 */
[----:B------:R-:W1:Y:S01]  /*16d0*/  LDS R5, [R3+0x28820] ;  /* 0x0288200003057984 */ /* 0x000e620000000800 */
[-C--:B0-----:R-:W-:Y:S01]  /*16e0*/  FMUL.FTZ R24, R24, R4.reuse ;  /* 0x0000000418187220 */ /* 0x081fe20000410000 */
[-C--:B------:R-:W-:Y:S01]  /*16f0*/  FMUL.FTZ R25, R25, R4.reuse ;  /* 0x0000000419197220 */ /* 0x080fe20000410000 */
        /* <DEDUP_REMOVED lines=61> */
[----:B------:R-:W-:Y:S01]  /*1ad0*/  FMUL.FTZ R149, R149, R4 ;  /* 0x0000000495957220 */ /* 0x000fe20000410000 */
[-C--:B-1----:R-:W-:Y:S01]  /*1ae0*/  FMUL.FTZ R26, R26, R5.reuse ;  /* 0x000000051a1a7220 */ /* 0x082fe20000410000 */
        /* <DEDUP_REMOVED lines=63> */
[----:B------:R-:W-:Y:S06]  /*1ee0*/  @!P2 BRA `(.L_x_13) ;  /* 0x000000000004a947 */ /* 0x000fec0003800000 */
[----:B------:R-:W-:Y:S01]  /*1ef0*/  BPT.TRAP 0x1 ;  /* 0x000000040000795c */ /* 0x000fe20000300000 */
.L_x_13:
[----:B------:R-:W-:Y:S01]  /*1f00*/  ULEA UR6, UR39, UR41, 0x3 ;  /* 0x0000002927067291 */ /* 0x000fe2000f8e183f */
[----:B------:R-:W-:-:S05]  /*1f10*/  IMAD.U32 R3, RZ, RZ, UR38 ;  /* 0x00000026ff037e24 */ /* 0x000fca000f8e00ff */
[----:B------:R-:W-:-:S04]  /*1f20*/  SHF.L.U32 R3, R3, 0x1f, RZ ;  /* 0x0000001f03037819 */ /* 0x000fc800000006ff */
[----:B------:R0:W1:Y:S01]  /*1f30*/  SYNCS.PHASECHK.TRANS64.TRYWAIT P0, [UR6+0x28c50], R3 ;  /* 0x028c5003ff0075a7 */ /* 0x0000620008000146 */
[----:B------:R-:W-:Y:S05]  /*1f40*/  @!P2 BRA `(.L_x_14) ;  /* 0x000000000004a947 */ /* 0x000fea0003800000 */
[----:B------:R-:W-:Y:S01]  /*1f50*/  BPT.TRAP 0x1 ;  /* 0x000000040000795c */ /* 0x000fe20000300000 */
.L_x_14:
[----:B-1----:R-:W-:Y:S05]  /*1f60*/  @P0 BRA `(.L_x_15) ;  /* 0x0000000000080947 */ /* 0x002fea0003800000 */
[----:B------:R-:W1:Y:S02]  /*1f70*/  SYNCS.PHASECHK.TRANS64.TRYWAIT P0, [UR6+0x28c50], R3 ;  /* 0x028c5003ff0075a7 */ /* 0x000e640008000146 */
[----:B-1----:R-:W-:Y:S05]  /*1f80*/  @!P0 BRA `(.L_x_16) ;  /* 0x000000b0006c8947 */ /* 0x002fea0003800000 */
.L_x_15:
[----:B------:R-:W-:Y:S01]  /*1f90*/  UIADD3 UR6, UR41, 0x26800, URZ ;  /* 0x0002680029067890 */ /* 0x000fe2000fffe03f */
[----:B------:R-:W-:Y:S01]  /*1fa0*/  WARPGROUP.ARRIVE ;  /* 0x00000000000079c5 */ /* 0x000fe20000000000 */
[----:B------:R-:W-:-:S05]  /*1fb0*/  ULEA UR18, UR39, UR20, 0xc ;  /* 0x0000001427127291 */ /* 0x000fca000f8e603f */
[----:B-1----:R-:W1:Y:S01]  /*1fc0*/  S2R R4, SR_TID.X ;  /* 0x0000000000047919 */ /* 0x002e620000002100 */
[----:B------:R-:W-:Y:S01]  /*1fd0*/  USHF.R.U32.HI UR6, URZ, 0x4, UR6 ;  /* 0x000000043f067899 */ /* 0x000fe20008011606 */
[----:B0-----:R-:W-:Y:S01]  /*1fe0*/  IMAD.U32 R3, RZ, RZ, UR39 ;  /* 0x00000027ff037e24 */ /* 0x001fe2000f8e00ff */
[----:B------:R-:W-:Y:S01]  /*1ff0*/  UMOV UR19, 0x40000040 ;  /* 0x4000004000137882 */ /* 0x000fe20000000000 */
[----:B------:R-:W-:Y:S01]  /*2000*/  UMOV UR17, 0x40000040 ;  /* 0x4000004000117882 */ /* 0x000fe20000000000 */
[----:B------:R-:W-:Y:S01]  /*2010*/  ULOP3.LUT UR6, UR6, 0x3fff, URZ, 0xc0, !UPT ;  /* 0x00003fff06067892 */ /* 0x000fe2000f8ec03f */
[----:B------:R-:W-:Y:S01]  /*2020*/  UMOV UR7, 0x40000040 ;  /* 0x4000004000077882 */ /* 0x000fe20000000000 */
[----:B------:R-:W-:Y:S02]  /*2030*/  UIADD3 UR10, UR18, 0x100, URZ ;  /* 0x00000100120a7890 */ /* 0x000fe4000fffe03f */
[----:B------:R-:W-:Y:S02]  /*2040*/  ULOP3.LUT UR16, UR6, 0x10000, URZ, 0xfc, !UPT ;  /* 0x0001000006107892 */ /* 0x000fe4000f8efc3f */
[----:B------:R-:W-:Y:S01]  /*2050*/  UIADD3 UR6, UR18, 0x80, URZ ;  /* 0x0000008012067890 */ /* 0x000fe2000fffe03f */
[----:B------:R-:W-:Y:S01]  /*2060*/  UMOV UR11, 0x40000040 ;  /* 0x40000040000b7882 */ /* 0x000fe20000000000 */
[----:B------:R-:W-:Y:S01]  /*2070*/  UIADD3 UR14, UR18, 0x180, URZ ;  /* 0x00000180120e7890 */ /* 0x000fe2000fffe03f */
[----:B------:R-:W-:-:S04]  /*2080*/  UMOV UR15, 0x40000040 ;  /* 0x40000040000f7882 */ /* 0x000fc80000000000 */
[----:B------:R-:W-:Y:S01]  /*2090*/  HGMMA.64x256x16.F32 R24, gdesc[UR16].tnspB, R24, gsb0 ;  /* 0x43e00000101879f0 */ /* 0x000fe20008000818 */
[----:B-1----:R-:W-:-:S04]  /*20a0*/  LOP3.LUT R4, R4, 0x7f, RZ, 0xc0, !PT ;  /* 0x0000007f04047812 */ /* 0x002fc800078ec0ff */
[----:B------:R-:W-:-:S13]  /*20b0*/  ISETP.NE.AND P0, PT, R4, RZ, PT ;  /* 0x000000ff0400720c */ /* 0x000fda0003f05270 */
[----:B------:R-:W-:-:S05]  /*20c0*/  @!P0 LEA R3, R3, UR41, 0x3 ;  /* 0x0000002903038c11 */ /* 0x000fca000f8e18ff */
        /* <DEDUP_REMOVED lines=16> */
[----:B------:R-:W-:Y:S05]  /*21d0*/  @P1 BRA `(.L_x_17) ;  /* 0xfffffff400041947 */ /* 0x000fea000383ffff */
.L_x_12:
[----:B------:R-:W-:Y:S01]  /*21e0*/  BAR.SYNC.DEFER_BLOCKING 0xe, 0x100 ;  /* 0x0384000000007b1d */ /* 0x000fe20000010000 */
[----:B0-----:R-:W-:Y:S01]  /*21f0*/  IMAD.U32 R3, RZ, RZ, UR39 ;  /* 0x00000027ff037e24 */ /* 0x001fe2000f8e00ff */
[----:B------:R-:W-:Y:S01]  /*2200*/  UIADD3 UR39, UR39, 0x1, URZ ;  /* 0x0000000127277890 */ /* 0x000fe2000fffe03f */
[----:B------:R-:W-:Y:S02]  /*2210*/  IMAD.MOV.U32 R20, RZ, RZ, RZ ;  /* 0x000000ffff147224 */ /* 0x000fe400078e00ff */
[----:B------:R-:W-:Y:S01]  /*2220*/  IMAD R0, R3, 0x40, R2 ;  /* 0x0000004003007824 */ /* 0x000fe200078e0202 */
[----:B------:R-:W-:-:S04]  /*2230*/  UISETP.NE.AND UP0, UPT, UR39, 0x2, UPT ;  /* 0x000000022700788c */ /* 0x000fc8000bf05270 */
[----:B------:R-:W-:Y:S01]  /*2240*/  LEA R3, R0, UR41, 0x2 ;  /* 0x0000002900037c11 */ /* 0x000fe2000f8e10ff */
[----:B------:R-:W-:Y:S02]  /*2250*/  USEL UR4, URZ, 0x1, UP0 ;  /* 0x000000013f047887 */ /* 0x000fe40008000000 */
[----:B------:R-:W-:Y:S02]  /*2260*/  USEL UR39, UR39, URZ, UP0 ;  /* 0x0000003f27277287 */ /* 0x000fe40008000000 */
[----:B------:R-:W-:Y:S01]  /*2270*/  ULOP3.LUT UR38, UR38, UR4, URZ, 0x3c, !UPT ;  /* 0x0000000426267292 */ /* 0x000fe2000f8e3c3f */
[----:B------:R-:W0:Y:S04]  /*2280*/  LDS R4, [R3+0x28800] ;  /* 0x0288000003047984 */ /* 0x000e280000000800 */
[----:B------:R1:W2:Y:S02]  /*2290*/  LDS R0, [R3+0x28820] ;  /* 0x0288200003007984 */ /* 0x0002a40000000800 */
[----:B-1----:R-:W-:-:S02]  /*22a0*/  IMAD.MOV.U32 R3, RZ, RZ, RZ ;  /* 0x000000ffff037224 */ /* 0x002fc400078e00ff */
        /* <DEDUP_REMOVED lines=64> */
[-C--:B--2---:R-:W-:Y:S01]  /*26b0*/  FMUL.FTZ R26, R26, R0.reuse ;  /* 0x000000001a1a7220 */ /* 0x084fe20000410000 */
        /* <DEDUP_REMOVED lines=63> */
[----:B------:R-:W-:Y:S06]  /*2ab0*/  BAR.ARV 0xf, 0x100 ;  /* 0x03c4000000007b1d */ /* 0x000fec0000002000 */
[----:B------:R-:W-:Y:S05]  /*2ac0*/  BRA `(.L_x_18) ;  /* 0x0000003800747947 */ /* 0x000fea0003800000 */
.L_x_9:
[----:B------:R-:W0:Y:S02]  /*2ad0*/  SHFL.IDX PT, R0, R210, RZ, 0x1f ;  /* 0x00001fffd2007589 */ /* 0x000e2400000e0000 */
[----:B0-----:R-:W-:-:S13]  /*2ae0*/  R2UR UR4, R0 ;  /* 0x00000000000472ca */ /* 0x001fda00000e0000 */
[----:B------:R-:W-:-:S04]  /*2af0*/  ULEA.HI UR5, UR4, UR4, URZ, 0x1 ;  /* 0x0000000404057291 */ /* 0x000fc8000f8f083f */
[----:B------:R-:W-:-:S04]  /*2b00*/  ULOP3.LUT UR5, UR5, 0x1fffe, URZ, 0xc0, !UPT ;  /* 0x0001fffe05057892 */ /* 0x000fc8000f8ec03f */
[----:B------:R-:W-:Y:S02]  /*2b10*/  UIADD3 UR5, UR4, -UR5, URZ ;  /* 0x8000000504057290 */ /* 0x000fe4000fffe03f */
[----:B------:R-:W-:Y:S02]  /*2b20*/  UIADD3 UR4, UR41, 0x26800, URZ ;  /* 0x0002680029047890 */ /* 0x000fe4000fffe03f */
[----:B------:R-:W-:Y:S02]  /*2b30*/  ULEA UR5, UR5, UR41, 0xf ;  /* 0x0000002905057291 */ /* 0x000fe4000f8e783f */
[----:B------:R-:W-:Y:S02]  /*2b40*/  ULOP3.LUT UP0, URZ, UR4, 0x3ff, URZ, 0xc0, !UPT ;  /* 0x000003ff043f7892 */ /* 0x000fe4000f80c03f */
[----:B------:R-:W-:-:S04]  /*2b50*/  UIADD3 UR5, UR5, 0x400, URZ ;  /* 0x0000040005057890 */ /* 0x000fc8000fffe03f */
[----:B------:R-:W-:Y:S01]  /*2b60*/  PLOP3.LUT P0, PT, PT, PT, UP0, 0x80, 0x0 ;  /* 0x000000000000781c */ /* 0x000fe20003f0f008 */
[----:B------:R-:W-:-:S04]  /*2b70*/  USHF.R.U32.HI UR5, URZ, 0x4, UR5 ;  /* 0x000000043f057899 */ /* 0x000fc80008011605 */
[----:B------:R-:W-:-:S08]  /*2b80*/  ULOP3.LUT UR51, UR5, 0x3fff, URZ, 0xc0, !UPT ;  /* 0x00003fff05337892 */ /* 0x000fd0000f8ec03f */
[----:B------:R-:W-:Y:S05]  /*2b90*/  @!P0 BRA `(.L_x_19) ;  /* 0x0000000000408947 */ /* 0x000fea0003800000 */
[----:B------:R-:W-:Y:S01]  /*2ba0*/  MOV R0, 0x0 ;  /* 0x0000000000007802 */ /* 0x000fe20000000f00 */
[----:B------:R-:W-:Y:S01]  /*2bb0*/  ULDC.64 UR4, c[0x4][0x90] ;  /* 0x0100240000047ab9 */ /* 0x000fe20000000a00 */
[----:B------:R-:W-:Y:S01]  /*2bc0*/  ULDC.64 UR6, c[0x4][0x20] ;  /* 0x0100080000067ab9 */ /* 0x000fe20000000a00 */
[----:B------:R-:W-:Y:S01]  /*2bd0*/  IMAD.U32 R4, RZ, RZ, UR4 ;  /* 0x00000004ff047e24 */ /* 0x000fe2000f8e00ff */
[----:B------:R0:W1:Y:S01]  /*2be0*/  LDC.64 R14, c[0x4][R0] ;  /* 0x01000000000e7b82 */ /* 0x0000620000000a00 */
[----:B------:R-:W-:Y:S01]  /*2bf0*/  IMAD.U32 R5, RZ, RZ, UR5 ;  /* 0x00000005ff057e24 */ /* 0x000fe2000f8e00ff */
[----:B------:R-:W-:Y:S01]  /*2c00*/  ULDC.64 UR4, c[0x4][0x98] ;  /* 0x0100260000047ab9 */ /* 0x000fe20000000a00 */
[----:B------:R-:W-:Y:S02]  /*2c10*/  IMAD.U32 R10, RZ, RZ, UR6 ;  /* 0x00000006ff0a7e24 */ /* 0x000fe4000f8e00ff */
[----:B------:R-:W-:Y:S02]  /*2c20*/  IMAD.U32 R6, RZ, RZ, UR4 ;  /* 0x00000004ff067e24 */ /* 0x000fe4000f8e00ff */
[----:B------:R-:W-:-:S02]  /*2c30*/  IMAD.U32 R7, RZ, RZ, UR5 ;  /* 0x00000005ff077e24 */ /* 0x000fc4000f8e00ff */
[----:B------:R-:W-:Y:S02]  /*2c40*/  IMAD.U32 R11, RZ, RZ, UR7 ;  /* 0x00000007ff0b7e24 */ /* 0x000fe4000f8e00ff */
[----:B------:R-:W-:Y:S02]  /*2c50*/  IMAD.MOV.U32 R8, RZ, RZ, 0x70 ;  /* 0x00000070ff087424 */ /* 0x000fe400078e00ff */
[----:B------:R-:W-:Y:S02]  /*2c60*/  IMAD.MOV.U32 R12, RZ, RZ, 0x1 ;  /* 0x00000001ff0c7424 */ /* 0x000fe400078e00ff */
[----:B0-----:R-:W-:-:S07]  /*2c70*/  IMAD.MOV.U32 R13, RZ, RZ, RZ ;  /* 0x000000ffff0d7224 */ /* 0x001fce00078e00ff */
[----:B------:R-:W-:-:S07]  /*2c80*/  LEPC R20, `(.L_x_19) ;  /* 0x000000001014794e */ /* 0x000fce0000000000 */
[----:B-1----:R-:W-:Y:S05]  /*2c90*/  CALL.ABS.NOINC R14 ;  /* 0x000000000e007343 */ /* 0x002fea0003c00000 */
.L_x_19:
[----:B------:R-:W-:Y:S01]  /*2ca0*/  ULEA.HI UR4, UR36, UR36, URZ, 0x1 ;  /* 0x0000002424047291 */ /* 0x000fe2000f8f083f */
[----:B------:R-:W-:-:S03]  /*2cb0*/  IMAD.U32 R3, RZ, RZ, UR40 ;  /* 0x00000028ff037e24 */ /* 0x000fc6000f8e00ff */
[----:B------:R-:W-:Y:S02]  /*2cc0*/  ULOP3.LUT UR4, UR4, 0xfffffffe, URZ, 0xc0, !UPT ;  /* 0xfffffffe04047892 */ /* 0x000fe4000f8ec03f */
[----:B------:R-:W-:Y:S02]  /*2cd0*/  ISETP.NE.AND P0, PT, R3, 0x3, PT ;  /* 0x000000030300780c */ /* 0x000fe40003f05270 */
[----:B------:R-:W-:-:S06]  /*2ce0*/  UIADD3 UR4, UR36, -UR4, URZ ;  /* 0x8000000424047290 */ /* 0x000fcc000fffe03f */
[----:B------:R-:W-:-:S05]  /*2cf0*/  IMAD.U32 R0, RZ, RZ, UR4 ;  /* 0x00000004ff007e24 */ /* 0x000fca000f8e00ff */
[----:B------:R-:W-:-:S04]  /*2d00*/  SHF.L.U32 R0, R0, 0x1f, RZ ;  /* 0x0000001f00007819 */ /* 0x000fc800000006ff */
[----:B------:R-:W0:Y:S02]  /*2d10*/  SYNCS.PHASECHK.TRANS64.TRYWAIT P1, [UR41+0x28c00], R0 ;  /* 0x028c0000ff0075a7 */ /* 0x000e240008020169 */
[----:B0-----:R-:W-:Y:S05]  /*2d20*/  @!P1 BRA `(.L_x_20) ;  /* 0x000000a4001c9947 */ /* 0x001fea0003800000 */
.L_x_151:
[----:B------:R-:W-:Y:S05]  /*2d30*/  @!P0 BRA `(.L_x_21) ;  /* 0x0000000000048947 */ /* 0x000fea0003800000 */
[----:B------:R-:W-:Y:S01]  /*2d40*/  BPT.TRAP 0x1 ;  /* 0x000000040000795c */ /* 0x000fe20000300000 */
.L_x_21:
[----:B------:R-:W-:Y:S02]  /*2d50*/  IMAD.U32 R7, RZ, RZ, UR39 ;  /* 0x00000027ff077e24 */ /* 0x000fe4000f8e00ff */
[----:B------:R-:W-:-:S03]  /*2d60*/  IMAD.U32 R8, RZ, RZ, UR38 ;  /* 0x00000026ff087e24 */ /* 0x000fc6000f8e00ff */
[----:B------:R-:W-:Y:S02]  /*2d70*/  LEA R7, R7, UR41, 0x3 ;  /* 0x0000002907077c11 */ /* 0x000fe4000f8e18ff */
[----:B------:R-:W-:-:S04]  /*2d80*/  SHF.L.U32 R8, R8, 0x1f, RZ ;  /* 0x0000001f08087819 */ /* 0x000fc800000006ff */
[----:B------:R1:W2:Y:S01]  /*2d90*/  SYNCS.PHASECHK.TRANS64.TRYWAIT P1, [R7+URZ+0x28c30], R8 ;  /* 0x028c3008070075a7 */ /* 0x0002a2000802017f */
[----:B------:R-:W-:Y:S05]  /*2da0*/  @!P0 BRA `(.L_x_22) ;  /* 0x0000000000048947 */ /* 0x000fea0003800000 */
[----:B------:R-:W-:Y:S01]  /*2db0*/  BPT.TRAP 0x1 ;  /* 0x000000040000795c */ /* 0x000fe20000300000 */
.L_x_22:
[----:B--2---:R-:W-:Y:S05]  /*2dc0*/  @P1 BRA `(.L_x_23) ;  /* 0x0000000000081947 */ /* 0x004fea0003800000 */
[----:B------:R-:W2:Y:S02]  /*2dd0*/  SYNCS.PHASECHK.TRANS64.TRYWAIT P1, [R7+URZ+0x28c30], R8 ;  /* 0x028c3008070075a7 */ /* 0x000ea4000802017f */
[----:B--2---:R-:W-:Y:S05]  /*2de0*/  @!P1 BRA `(.L_x_24) ;  /* 0x000000a400049947 */ /* 0x004fea0003800000 */
.L_x_23:
[----:B0-----:R-:W0:Y:S01]  /*2df0*/  S2R R0, SR_TID.X ;  /* 0x0000000000007919 */ /* 0x001e220000002100 */
[----:B------:R-:W-:-:S04]  /*2e00*/  UIADD3 UR4, UR41, 0x22400, URZ ;  /* 0x0002240029047890 */ /* 0x000fc8000fffe03f */
[----:B------:R-:W-:-:S04]  /*2e10*/  USHF.R.U32.HI UR4, URZ, 0x4, UR4 ;  /* 0x000000043f047899 */ /* 0x000fc80008011604 */
[----:B------:R-:W-:-:S06]  /*2e20*/  ULOP3.LUT UR4, UR4, 0x3fff, URZ, 0xc0, !UPT ;  /* 0x00003fff04047892 */ /* 0x000fcc000f8ec03f */
[----:B------:R-:W-:Y:S01]  /*2e30*/  IMAD.U32 R3, RZ, RZ, UR4 ;  /* 0x00000004ff037e24 */ /* 0x000fe2000f8e00ff */
[----:B------:R-:W-:Y:S05]  /*2e40*/  WARPSYNC.ALL ;  /* 0x0000000000007948 */ /* 0x000fea0003800000 */
[----:B------:R-:W-:Y:S02]  /*2e50*/  LOP3.LUT R3, R3, 0x10000, RZ, 0xfc, !PT ;  /* 0x0001000003037812 */ /* 0x000fe400078efcff */
[----:B0-----:R-:W-:-:S04]  /*2e60*/  LOP3.LUT R0, R0, 0x7f, RZ, 0xc0, !PT ;  /* 0x0000007f00007812 */ /* 0x001fc800078ec0ff */
[----:B------:R-:W-:Y:S02]  /*2e70*/  ISETP.NE.AND P1, PT, R0, RZ, PT ;  /* 0x000000ff0000720c */ /* 0x000fe40003f25270 */
[----:B------:R-:W-:Y:S01]  /*2e80*/  R2UR UR12, R3 ;  /* 0x00000000030c72ca */ /* 0x000fe200000e0000 */
[----:B------:R-:W-:Y:S01]  /*2e90*/  UIADD3 UR4, UR41, 0x20400, URZ ;  /* 0x0002040029047890 */ /* 0x000fe2000fffe03f */
[----:B------:R-:W-:Y:S01]  /*2ea0*/  WARPGROUP.ARRIVE ;  /* 0x00000000000079c5 */ /* 0x000fe20000000000 */
[----:B------:R-:W-:Y:S01]  /*2eb0*/  UMOV UR7, 0x40000040 ;  /* 0x4000004000077882 */ /* 0x000fe20000000000 */
[----:B------:R-:W-:Y:S01]  /*2ec0*/  UMOV UR5, 0x40000040 ;  /* 0x4000004000057882 */ /* 0x000fe20000000000 */
[----:B------:R-:W-:Y:S01]  /*2ed0*/  USHF.R.U32.HI UR4, URZ, 0x4, UR4 ;  /* 0x000000043f047899 */ /* 0x000fe20008011604 */
[----:B------:R-:W-:Y:S01]  /*2ee0*/  UMOV UR11, 0x40000040 ;  /* 0x40000040000b7882 */ /* 0x000fe20000000000 */
[----:B------:R-:W-:Y:S02]  /*2ef0*/  UMOV UR9, 0x40000040 ;  /* 0x4000004000097882 */ /* 0x000fe40000000000 */
[----:B------:R-:W-:Y:S01]  /*2f00*/  ULOP3.LUT UR4, UR4, 0x3fff, URZ, 0xc0, !UPT ;  /* 0x00003fff04047892 */ /* 0x000fe2000f8ec03f */
[----:B------:R-:W-:Y:S01]  /*2f10*/  UMOV UR15, 0x40000040 ;  /* 0x40000040000f7882 */ /* 0x000fe20000000000 */
[----:B------:R-:W-:-:S02]  /*2f20*/  ULDC UR20, c[0x0][0x988] ;  /* 0x0002620000147ab9 */ /* 0x000fc40000000800 */
[----:B------:R-:W-:Y:S02]  /*2f30*/  ULEA UR12, UR39, UR12, 0x9 ;  /* 0x0000000c270c7291 */ /* 0x000fe4000f8e483f */
[----:B------:R-:W-:Y:S02]  /*2f40*/  ULOP3.LUT UR13, UR4, 0x10000, URZ, 0xfc, !UPT ;  /* 0x00010000040d7892 */ /* 0x000fe4000f8efc3f */
[----:B------:R-:W-:Y:S02]  /*2f50*/  UIADD3 UR10, UR12, 0x4, URZ ;  /* 0x000000040c0a7890 */ /* 0x000fe4000fffe03f */
[----:B------:R-:W-:Y:S01]  /*2f60*/  UIADD3 UR8, UR13, 0x4, URZ ;  /* 0x000000040d087890 */ /* 0x000fe2000fffe03f */
[----:B------:R-:W-:Y:S02]  /*2f70*/  UMOV UR6, UR12 ;  /* 0x0000000c00067c82 */ /* 0x000fe40008000000 */
[----:B------:R-:W-:Y:S01]  /*2f80*/  UMOV UR4, UR13 ;  /* 0x0000000d00047c82 */ /* 0x000fe20008000000 */
[----:B------:R-:W-:Y:S01]  /*2f90*/  UIADD3 UR14, UR12, 0x6, URZ ;  /* 0x000000060c0e7890 */ /* 0x000fe2000fffe03f */
[----:B------:R-:W-:Y:S01]  /*2fa0*/  HGMMA.64x64x16.F32 R24, gdesc[UR4], RZ, !UPT, gsb0 ;  /* 0x00e00000041879f0 */ /* 0x000fe2000c0008ff */
[----:B------:R-:W-:-:S02]  /*2fb0*/  UIADD3 UR6, UR12, 0x2, URZ ;  /* 0x000000020c067890 */ /* 0x000fc4000fffe03f */
[----:B------:R-:W-:Y:S01]  /*2fc0*/  UIADD3 UR4, UR13, 0x2, URZ ;  /* 0x000000020d047890 */ /* 0x000fe2000fffe03f */
[----:B------:R-:W-:Y:S01]  /*2fd0*/  UMOV UR7, 0x40000040 ;  /* 0x4000004000077882 */ /* 0x000fe20000000000 */
[----:B------:R-:W-:Y:S01]  /*2fe0*/  UMOV UR5, 0x40000040 ;  /* 0x4000004000057882 */ /* 0x000fe20000000000 */
[----:B------:R-:W-:-:S03]  /*2ff0*/  UIADD3 UR12, UR13, 0x6, URZ ;  /* 0x000000060d0c7890 */ /* 0x000fc6000fffe03f */
[----:B------:R-:W-:Y:S01]  /*3000*/  UMOV UR13, 0x40000040 ;  /* 0x40000040000d7882 */ /* 0x000fe20000000000 */
[----:B------:R-:W-:Y:S02]  /*3010*/  WARPGROUP.DEPBAR.LE gsb0, 0x0 ;  /* 0x00008000000079c5 */ /* 0x000fe40000010000 */
[----:B------:R-:W-:-:S06]  /*3020*/  WARPGROUP.ARRIVE ;  /* 0x00000000000079c5 */ /* 0x000fcc0000000000 */
[----:B------:R-:W-:Y:S01]  /*3030*/  HGMMA.64x64x16.F32 R24, gdesc[UR4], R24, gsb0 ;  /* 0x00e00000041879f0 */ /* 0x000fe20008000818 */
[----:B------:R-:W-:-:S06]  /*3040*/  UIMAD UR6, UR49, -0x40, UR50 ;  /* 0xffffffc0310678a4 */ /* 0x000fcc000f8e0232 */
[----:B------:R-:W-:-:S05]  /*3050*/  IMAD.U32 R0, RZ, RZ, UR6 ;  /* 0x00000006ff007e24 */ /* 0x000fca000f8e00ff */
[----:B------:R-:W-:-:S04]  /*3060*/  IADD3 R0, -R17, 0x40, R0 ;  /* 0x0000004011007810 */ /* 0x000fc80007ffe100 */
[C---:B------:R-:W-:Y:S02]  /*3070*/  ISETP.GT.AND P6, PT, R0.reuse, RZ, PT ;  /* 0x000000ff0000720c */ /* 0x040fe40003fc4270 */
[C---:B------:R-:W-:Y:S02]  /*3080*/  ISETP.GT.AND P2, PT, R0.reuse, 0x1, PT ;  /* 0x000000010000780c */ /* 0x040fe40003f44270 */
[C---:B------:R-:W-:Y:S02]  /*3090*/  ISETP.GT.AND P3, PT, R0.reuse, 0x8, PT ;  /* 0x000000080000780c */ /* 0x040fe40003f64270 */
[C---:B------:R-:W-:Y:S02]  /*30a0*/  ISETP.GT.AND P4, PT, R0.reuse, 0x9, PT ;  /* 0x000000090000780c */ /* 0x040fe40003f84270 */
[----:B------:R-:W-:Y:S01]  /*30b0*/  ISETP.GT.AND P5, PT, R0, 0x10, PT ;  /* 0x000000100000780c */ /* 0x000fe20003fa4270 */
[----:B------:R-:W-:Y:S02]  /*30c0*/  WARPGROUP.DEPBAR.LE gsb0, 0x0 ;  /* 0x00008000000079c5 */ /* 0x000fe40000010000 */
[----:B------:R-:W-:-:S06]  /*30d0*/  WARPGROUP.ARRIVE ;  /* 0x00000000000079c5 */ /* 0x000fcc0000000000 */
[----:B------:R-:W-:Y:S03]  /*30e0*/  HGMMA.64x64x16.F32 R24, gdesc[UR8], R24, gsb0 ;  /* 0x00e00000081879f0 */ /* 0x000fe60008000818 */
[----:B------:R-:W-:Y:S02]  /*30f0*/  WARPGROUP.DEPBAR.LE gsb0, 0x0 ;  /* 0x00008000000079c5 */ /* 0x000fe40000010000 */
[----:B------:R-:W-:-:S06]  /*3100*/  WARPGROUP.ARRIVE ;  /* 0x00000000000079c5 */ /* 0x000fcc0000000000 */
[----:B------:R-:W-:Y:S03]  /*3110*/  HGMMA.64x64x16.F32 R24, gdesc[UR12], R24, gsb0 ;  /* 0x00e000000c1879f0 */ /* 0x000fe60008000818 */
[----:B------:R-:W-:Y:S02]  /*3120*/  WARPGROUP.DEPBAR.LE gsb0, 0x0 ;  /* 0x00008000000079c5 */ /* 0x000fe40000010000 */
[----:B------:R-:W-:Y:S02]  /*3130*/  FSEL R24, R24, -INF , P6 ;  /* 0xff80000018187808 */ /* 0x000fe40003000000 */
[----:B------:R-:W-:Y:S02]  /*3140*/  FSEL R25, R25, -INF , P2 ;  /* 0xff80000019197808 */ /* 0x000fe40001000000 */
[----:B------:R-:W-:Y:S02]  /*3150*/  FSEL R28, R28, -INF , P3 ;  /* 0xff8000001c1c7808 */ /* 0x000fe40001800000 */
[----:B------:R-:W-:-:S02]  /*3160*/  FMNMX.FTZ R5, R24, R25, !PT ;  /* 0x0000001918057209 */ /* 0x000fc40007810000 */
[----:B------:R-:W-:Y:S02]  /*3170*/  FSEL R29, R29, -INF , P4 ;  /* 0xff8000001d1d7808 */ /* 0x000fe40002000000 */
[----:B------:R-:W-:Y:S02]  /*3180*/  FMNMX.FTZ R4, R28, R5, !PT ;  /* 0x000000051c047209 */ /* 0x000fe40007810000 */
[----:B------:R-:W-:Y:S02]  /*3190*/  FSEL R26, R26, -INF , P6 ;  /* 0xff8000001a1a7808 */ /* 0x000fe40003000000 */
[----:B------:R-:W-:Y:S02]  /*31a0*/  ISETP.GT.AND P6, PT, R0, 0x11, PT ;  /* 0x000000110000780c */ /* 0x000fe40003fc4270 */
[----:B------:R-:W-:Y:S02]  /*31b0*/  FSEL R32, R32, -INF , P5 ;  /* 0xff80000020207808 */ /* 0x000fe40002800000 */
[----:B------:R-:W-:-:S02]  /*31c0*/  FMNMX.FTZ R5, R29, R4, !PT ;  /* 0x000000041d057209 */ /* 0x000fc40007810000 */
[----:B------:R-:W-:Y:S02]  /*31d0*/  FSEL R27, R27, -INF , P2 ;  /* 0xff8000001b1b7808 */ /* 0x000fe40001000000 */
[----:B------:R-:W-:Y:S02]  /*31e0*/  ISETP.GT.AND P2, PT, R0, 0x18, PT ;  /* 0x000000180000780c */ /* 0x000fe40003f44270 */
[----:B------:R-:W-:Y:S02]  /*31f0*/  FSEL R33, R33, -INF , P6 ;  /* 0xff80000021217808 */ /* 0x000fe40003000000 */
[----:B------:R-:W-:Y:S02]  /*3200*/  FMNMX.FTZ R4, R32, R5, !PT ;  /* 0x0000000520047209 */ /* 0x000fe40007810000 */
[----:B------:R-:W-:Y:S02]  /*3210*/  FSEL R30, R30, -INF , P3 ;  /* 0xff8000001e1e7808 */ /* 0x000fe40001800000 */
[----:B------:R-:W-:-:S02]  /*3220*/  ISETP.GT.AND P3, PT, R0, 0x19, PT ;  /* 0x000000190000780c */ /* 0x000fc40003f64270 */
        /* <DEDUP_REMOVED lines=35> */
[----:B------:R-:W-:-:S02]  /*3460*/  FMNMX.FTZ R0, R52, R5, !PT ;  /* 0x0000000534007209 */ /* 0x000fc40007810000 */
[----:B------:R-:W-:Y:S02]  /*3470*/  FSEL R47, R47, -INF , P2 ;  /* 0xff8000002f2f7808 */ /* 0x000fe40001000000 */
[----:B------:R-:W-:Y:S02]  /*3480*/  FMNMX.FTZ R6, R53, R0, !PT ;  /* 0x0000000035067209 */ /* 0x000fe40007810000 */
[----:B------:R-:W-:Y:S02]  /*3490*/  FSEL R50, R50, -INF , P3 ;  /* 0xff80000032327808 */ /* 0x000fe40001800000 */
[----:B------:R-:W-:Y:S01]  /*34a0*/  FSEL R51, R51, -INF , P4 ;  /* 0xff80000033337808 */ /* 0x000fe20002000000 */
[----:B------:R-:W0:Y:S01]  /*34b0*/  SHFL.BFLY PT, R5, R6, 0x2, 0x1f ;  /* 0x0c401f0006057f89 */ /* 0x000e2200000e0000 */
[----:B------:R-:W-:Y:S02]  /*34c0*/  FSEL R54, R54, -INF , P5 ;  /* 0xff80000036367808 */ /* 0x000fe40002800000 */
[----:B------:R-:W-:-:S02]  /*34d0*/  FSEL R55, R55, -INF , P6 ;  /* 0xff80000037377808 */ /* 0x000fc40003000000 */
[----:B0-----:R-:W-:Y:S02]  /*34e0*/  FMNMX.FTZ R9, R6, R5, !PT ;  /* 0x0000000506097209 */ /* 0x001fe40007810000 */
[----:B------:R-:W-:-:S03]  /*34f0*/  FMNMX.FTZ R5, R26, R27, !PT ;  /* 0x0000001b1a057209 */ /* 0x000fc60007810000 */
[----:B------:R-:W0:Y:S01]  /*3500*/  SHFL.BFLY PT, R10, R9, 0x1, 0x1f ;  /* 0x0c201f00090a7f89 */ /* 0x000e2200000e0000 */
[----:B------:R-:W-:-:S04]  /*3510*/  FMNMX.FTZ R0, R30, R5, !PT ;  /* 0x000000051e007209 */ /* 0x000fc80007810000 */
[----:B------:R-:W-:-:S04]  /*3520*/  FMNMX.FTZ R5, R31, R0, !PT ;  /* 0x000000001f057209 */ /* 0x000fc80007810000 */
[----:B------:R-:W-:-:S04]  /*3530*/  FMNMX.FTZ R0, R34, R5, !PT ;  /* 0x0000000522007209 */ /* 0x000fc80007810000 */
[----:B------:R-:W-:-:S04]  /*3540*/  FMNMX.FTZ R5, R35, R0, !PT ;  /* 0x0000000023057209 */ /* 0x000fc80007810000 */
[----:B------:R-:W-:-:S04]  /*3550*/  FMNMX.FTZ R4, R38, R5, !PT ;  /* 0x0000000526047209 */ /* 0x000fc80007810000 */
[----:B------:R-:W-:Y:S02]  /*3560*/  FMNMX.FTZ R5, R39, R4, !PT ;  /* 0x0000000427057209 */ /* 0x000fe40007810000 */
[----:B0-----:R-:W-:Y:S02]  /*3570*/  FMNMX.FTZ R0, R9, R10, !PT ;  /* 0x0000000a09007209 */ /* 0x001fe40007810000 */
[----:B------:R-:W-:Y:S02]  /*3580*/  FMNMX.FTZ R4, R42, R5, !PT ;  /* 0x000000052a047209 */ /* 0x000fe40007810000 */
[C---:B------:R-:W-:Y:S01]  /*3590*/  FSETP.NEU.FTZ.AND P2, PT, R0.reuse, -INF , PT ;  /* 0xff8000000000780b */ /* 0x040fe20003f5d000 */
[----:B------:R-:W-:Y:S01]  /*35a0*/  FMUL.FTZ R6, R0, UR20 ;  /* 0x0000001400067c20 */ /* 0x000fe20008410000 */
[----:B------:R-:W-:-:S04]  /*35b0*/  FMNMX.FTZ R5, R43, R4, !PT ;  /* 0x000000042b057209 */ /* 0x000fc80007810000 */
[----:B------:R-:W-:Y:S02]  /*35c0*/  FMNMX.FTZ R4, R46, R5, !PT ;  /* 0x000000052e047209 */ /* 0x000fe40007810000 */
[----:B------:R-:W-:Y:S02]  /*35d0*/  FSEL R6, R6, RZ, P2 ;  /* 0x000000ff06067208 */ /* 0x000fe40001000000 */
[----:B------:R-:W-:-:S03]  /*35e0*/  FMNMX.FTZ R5, R47, R4, !PT ;  /* 0x000000042f057209 */ /* 0x000fc60007810000 */
[--C-:B------:R-:W-:Y:S01]  /*35f0*/  FFMA.FTZ R24, R24, UR20, -R6.reuse ;  /* 0x0000001418187c23 */ /* 0x100fe20008010806 */
[----:B------:R-:W-:Y:S01]  /*3600*/  FMNMX.FTZ R4, R50, R5, !PT ;  /* 0x0000000532047209 */ /* 0x000fe20007810000 */
[--C-:B------:R-:W-:Y:S01]  /*3610*/  FFMA.FTZ R25, R25, UR20, -R6.reuse ;  /* 0x0000001419197c23 */ /* 0x100fe20008010806 */
[--C-:B------:R-:W-:Y:S01]  /*3620*/  FFMA.FTZ R28, R28, UR20, -R6.reuse ;  /* 0x000000141c1c7c23 */ /* 0x100fe20008010806 */
[--C-:B------:R-:W-:Y:S01]  /*3630*/  FFMA.FTZ R29, R29, UR20, -R6.reuse ;  /* 0x000000141d1d7c23 */ /* 0x100fe20008010806 */
[----:B------:R-:W-:Y:S01]  /*3640*/  FMNMX.FTZ R5, R51, R4, !PT ;  /* 0x0000000433057209 */ /* 0x000fe20007810000 */
[----:B------:R-:W-:Y:S01]  /*3650*/  MUFU.EX2 R24, R24 ;  /* 0x0000001800187308 */ /* 0x000fe20000000800 */
[--C-:B------:R-:W-:Y:S01]  /*3660*/  FFMA.FTZ R32, R32, UR20, -R6.reuse ;  /* 0x0000001420207c23 */ /* 0x100fe20008010806 */
[--C-:B------:R-:W-:Y:S01]  /*3670*/  FFMA.FTZ R33, R33, UR20, -R6.reuse ;  /* 0x0000001421217c23 */ /* 0x100fe20008010806 */
[----:B------:R-:W-:Y:S01]  /*3680*/  FMNMX.FTZ R4, R54, R5, !PT ;  /* 0x0000000536047209 */ /* 0x000fe20007810000 */
[--C-:B------:R-:W-:Y:S01]  /*3690*/  FFMA.FTZ R36, R36, UR20, -R6.reuse ;  /* 0x0000001424247c23 */ /* 0x100fe20008010806 */
[--C-:B------:R-:W-:Y:S01]  /*36a0*/  FFMA.FTZ R37, R37, UR20, -R6.reuse ;  /* 0x0000001425257c23 */ /* 0x100fe20008010806 */
[--C-:B------:R-:W-:Y:S01]  /*36b0*/  FFMA.FTZ R40, R40, UR20, -R6.reuse ;  /* 0x0000001428287c23 */ /* 0x100fe20008010806 */
[----:B------:R-:W-:Y:S01]  /*36c0*/  FMNMX.FTZ R4, R55, R4, !PT ;  /* 0x0000000437047209 */ /* 0x000fe20007810000 */
[----:B------:R-:W0:Y:S01]  /*36d0*/  MUFU.EX2 R25, R25 ;  /* 0x0000001900197308 */ /* 0x000e220000000800 */
[--C-:B------:R-:W-:Y:S01]  /*36e0*/  FFMA.FTZ R41, R41, UR20, -R6.reuse ;  /* 0x0000001429297c23 */ /* 0x100fe20008010806 */
[--C-:B------:R-:W-:Y:S01]  /*36f0*/  FFMA.FTZ R44, R44, UR20, -R6.reuse ;  /* 0x000000142c2c7c23 */ /* 0x100fe20008010806 */
[--C-:B------:R-:W-:Y:S01]  /*3700*/  FFMA.FTZ R45, R45, UR20, -R6.reuse ;  /* 0x000000142d2d7c23 */ /* 0x100fe20008010806 */
[----:B------:R-:W3:Y:S01]  /*3710*/  SHFL.BFLY PT, R5, R4, 0x2, 0x1f ;  /* 0x0c401f0004057f89 */ /* 0x000ee200000e0000 */
[--C-:B------:R-:W-:Y:S01]  /*3720*/  FFMA.FTZ R48, R48, UR20, -R6.reuse ;  /* 0x0000001430307c23 */ /* 0x100fe20008010806 */
[--C-:B------:R-:W-:Y:S01]  /*3730*/  FFMA.FTZ R49, R49, UR20, -R6.reuse ;  /* 0x0000001431317c23 */ /* 0x100fe20008010806 */
[--C-:B------:R-:W-:Y:S01]  /*3740*/  FFMA.FTZ R52, R52, UR20, -R6.reuse ;  /* 0x0000001434347c23 */ /* 0x100fe20008010806 */
[----:B------:R-:W-:Y:S01]  /*3750*/  MUFU.EX2 R28, R28 ;  /* 0x0000001c001c7308 */ /* 0x000fe20000000800 */
[----:B------:R-:W-:-:S07]  /*3760*/  FFMA.FTZ R6, R53, UR20, -R6 ;  /* 0x0000001435067c23 */ /* 0x000fce0008010806 */
[----:B------:R-:W4:Y:S01]  /*3770*/  MUFU.EX2 R29, R29 ;  /* 0x0000001d001d7308 */ /* 0x000f220000000800 */
[----:B0-----:R-:W-:-:S07]  /*3780*/  F2FP.F16.F32.PACK_AB R152, R25, R24 ;  /* 0x000000181998723e */ /* 0x001fce00000000ff */
[----:B------:R-:W-:Y:S01]  /*3790*/  MUFU.EX2 R32, R32 ;  /* 0x0000002000207308 */ /* 0x000fe20000000800 */
[----:B---3--:R-:W-:-:S07]  /*37a0*/  FMNMX.FTZ R5, R4, R5, !PT ;  /* 0x0000000504057209 */ /* 0x008fce0007810000 */
[----:B------:R-:W0:Y:S01]  /*37b0*/  MUFU.EX2 R33, R33 ;  /* 0x0000002100217308 */ /* 0x000e220000000800 */
[----:B------:R-:W3:Y:S01]  /*37c0*/  SHFL.BFLY PT, R4, R5, 0x1, 0x1f ;  /* 0x0c201f0005047f89 */ /* 0x000ee200000e0000 */
[----:B----4-:R-:W-:-:S06]  /*37d0*/  F2FP.F16.F32.PACK_AB R154, R29, R28 ;  /* 0x0000001c1d9a723e */ /* 0x010fcc00000000ff */
[----:B------:R4:W-:Y:S08]  /*37e0*/  MUFU.EX2 R9, R6 ;  /* 0x0000000600097308 */ /* 0x0009f00000000800 */
[----:B------:R-:W-:Y:S01]  /*37f0*/  MUFU.EX2 R36, R36 ;  /* 0x0000002400247308 */ /* 0x000fe20000000800 */
[----:B0-----:R-:W-:-:S07]  /*3800*/  F2FP.F16.F32.PACK_AB R156, R33, R32 ;  /* 0x00000020219c723e */ /* 0x001fce00000000ff */
[----:B------:R-:W0:Y:S01]  /*3810*/  MUFU.EX2 R37, R37 ;  /* 0x0000002500257308 */ /* 0x000e220000000800 */
[----:B---3--:R-:W-:-:S04]  /*3820*/  FMNMX.FTZ R4, R5, R4, !PT ;  /* 0x0000000405047209 */ /* 0x008fc80007810000 */
[C---:B------:R-:W-:Y:S01]  /*3830*/  FSETP.NEU.FTZ.AND P2, PT, R4.reuse, -INF , PT ;  /* 0xff8000000400780b */ /* 0x040fe20003f5d000 */
[----:B------:R-:W-:Y:S02]  /*3840*/  FMUL.FTZ R5, R4, UR20 ;  /* 0x0000001404057c20 */ /* 0x000fe40008410000 */
[----:B------:R-:W-:Y:S03]  /*3850*/  MUFU.EX2 R40, R40 ;  /* 0x0000002800287308 */ /* 0x000fe60000000800 */
[----:B------:R-:W-:Y:S01]  /*3860*/  FSEL R10, R5, RZ, P2 ;  /* 0x000000ff050a7208 */ /* 0x000fe20001000000 */
[----:B------:R-:W-:-:S04]  /*3870*/  FADD.FTZ R5, R24, R25 ;  /* 0x0000001918057221 */ /* 0x000fc80000010000 */
[--C-:B------:R-:W-:Y:S01]  /*3880*/  FFMA.FTZ R26, R26, UR20, -R10.reuse ;  /* 0x000000141a1a7c23 */ /* 0x100fe2000801080a */
[--C-:B------:R-:W-:Y:S01]  /*3890*/  FFMA.FTZ R27, R27, UR20, -R10.reuse ;  /* 0x000000141b1b7c23 */ /* 0x100fe2000801080a */
[--C-:B------:R-:W-:Y:S01]  /*38a0*/  FFMA.FTZ R30, R30, UR20, -R10.reuse ;  /* 0x000000141e1e7c23 */ /* 0x100fe2000801080a */
[--C-:B------:R-:W-:Y:S01]  /*38b0*/  FFMA.FTZ R31, R31, UR20, -R10.reuse ;  /* 0x000000141f1f7c23 */ /* 0x100fe2000801080a */
[--C-:B------:R-:W-:Y:S01]  /*38c0*/  FFMA.FTZ R34, R34, UR20, -R10.reuse ;  /* 0x0000001422227c23 */ /* 0x100fe2000801080a */
[--C-:B------:R-:W-:Y:S01]  /*38d0*/  FFMA.FTZ R35, R35, UR20, -R10.reuse ;  /* 0x0000001423237c23 */ /* 0x100fe2000801080a */
[----:B------:R-:W-:Y:S01]  /*38e0*/  MUFU.EX2 R26, R26 ;  /* 0x0000001a001a7308 */ /* 0x000fe20000000800 */
[--C-:B------:R-:W-:Y:S01]  /*38f0*/  FFMA.FTZ R38, R38, UR20, -R10.reuse ;  /* 0x0000001426267c23 */ /* 0x100fe2000801080a */
[----:B----4-:R-:W-:Y:S01]  /*3900*/  FADD.FTZ R6, R28, R5 ;  /* 0x000000051c067221 */ /* 0x010fe20000010000 */
[----:B------:R-:W-:Y:S02]  /*3910*/  @!P1 VIADD R5, R7, 0x28c40 ;  /* 0x00028c4007059836 */ /* 0x000fe40000000000 */
[--C-:B------:R-:W-:Y:S01]  /*3920*/  FFMA.FTZ R39, R39, UR20, -R10.reuse ;  /* 0x0000001427277c23 */ /* 0x100fe2000801080a */
[----:B------:R-:W-:Y:S01]  /*3930*/  FFMA.FTZ R42, R42, UR20, -R10 ;  /* 0x000000142a2a7c23 */ /* 0x000fe2000801080a */
[----:B------:R-:W-:Y:S01]  /*3940*/  FADD.FTZ R13, R29, R6 ;  /* 0x000000061d0d7221 */ /* 0x000fe20000010000 */
[--C-:B------:R-:W-:Y:S01]  /*3950*/  FFMA.FTZ R43, R43, UR20, -R10.reuse ;  /* 0x000000142b2b7c23 */ /* 0x100fe2000801080a */
[----:B------:R-:W3:Y:S01]  /*3960*/  MUFU.EX2 R27, R27 ;  /* 0x0000001b001b7308 */ /* 0x000ee20000000800 */
[----:B------:R-:W-:Y:S01]  /*3970*/  @!P1 PRMT R5, RZ, 0x654, R5 ;  /* 0x00000654ff059816 */ /* 0x000fe20000000005 */
[----:B------:R-:W-:Y:S01]  /*3980*/  FADD.FTZ R12, R32, R13 ;  /* 0x0000000d200c7221 */ /* 0x000fe20000010000 */
[--C-:B------:R-:W-:Y:S01]  /*3990*/  FFMA.FTZ R46, R46, UR20, -R10.reuse ;  /* 0x000000142e2e7c23 */ /* 0x100fe2000801080a */
[--C-:B------:R-:W-:Y:S01]  /*39a0*/  FFMA.FTZ R47, R47, UR20, -R10.reuse ;  /* 0x000000142f2f7c23 */ /* 0x100fe2000801080a */
[----:B------:R4:W-:Y:S01]  /*39b0*/  @!P1 SYNCS.ARRIVE.TRANS64.RED.A1T0 RZ, [R5+URZ], RZ ;  /* 0x000000ff05ff99a7 */ /* 0x0009e2000810043f */
[--C-:B------:R-:W-:Y:S01]  /*39c0*/  FFMA.FTZ R50, R50, UR20, -R10.reuse ;  /* 0x0000001432327c23 */ /* 0x100fe2000801080a */
[--C-:B------:R-:W-:Y:S01]  /*39d0*/  FFMA.FTZ R51, R51, UR20, -R10.reuse ;  /* 0x0000001433337c23 */ /* 0x100fe2000801080a */
[----:B------:R-:W5:Y:S01]  /*39e0*/  MUFU.EX2 R30, R30 ;  /* 0x0000001e001e7308 */ /* 0x000f620000000800 */
[--C-:B------:R-:W-:Y:S01]  /*39f0*/  FFMA.FTZ R54, R54, UR20, -R10.reuse ;  /* 0x0000001436367c23 */ /* 0x100fe2000801080a */
[----:B------:R-:W-:Y:S01]  /*3a00*/  FFMA.FTZ R10, R55, UR20, -R10 ;  /* 0x00000014370a7c23 */ /* 0x000fe2000801080a */
[----:B0-----:R-:W-:-:S05]  /*3a10*/  F2FP.F16.F32.PACK_AB R158, R37, R36 ;  /* 0x00000024259e723e */ /* 0x001fca00000000ff */
[----:B------:R-:W4:Y:S01]  /*3a20*/  MUFU.EX2 R31, R31 ;  /* 0x0000001f001f7308 */ /* 0x000f220000000800 */
[----:B---3--:R-:W-:Y:S01]  /*3a30*/  FADD.FTZ R11, R26, R27 ;  /* 0x0000001b1a0b7221 */ /* 0x008fe20000010000 */
[----:B------:R-:W-:-:S06]  /*3a40*/  F2FP.F16.F32.PACK_AB R153, R27, R26 ;  /* 0x0000001a1b99723e */ /* 0x000fcc00000000ff */
[----:B------:R-:W0:Y:S01]  /*3a50*/  MUFU.EX2 R34, R34 ;  /* 0x0000002200227308 */ /* 0x000e220000000800 */
[----:B-----5:R-:W-:Y:S01]  /*3a60*/  FADD.FTZ R6, R30, R11 ;  /* 0x0000000b1e067221 */ /* 0x020fe20000010000 */
[----:B------:R-:W-:-:S04]  /*3a70*/  FADD.FTZ R11, R33, R12 ;  /* 0x0000000c210b7221 */ /* 0x000fc80000010000 */
[----:B------:R-:W-:Y:S02]  /*3a80*/  FADD.FTZ R12, R36, R11 ;  /* 0x0000000b240c7221 */ /* 0x000fe40000010000 */
[----:B------:R-:W3:Y:S01]  /*3a90*/  MUFU.EX2 R35, R35 ;  /* 0x0000002300237308 */ /* 0x000ee20000000800 */
[----:B----4-:R-:W-:Y:S01]  /*3aa0*/  FADD.FTZ R5, R31, R6 ;  /* 0x000000061f057221 */ /* 0x010fe20000010000 */
[----:B------:R-:W-:Y:S01]  /*3ab0*/  FADD.FTZ R11, R37, R12 ;  /* 0x0000000c250b7221 */ /* 0x000fe20000010000 */
[----:B------:R-:W-:Y:S01]  /*3ac0*/  F2FP.F16.F32.PACK_AB R155, R31, R30 ;  /* 0x0000001e1f9b723e */ /* 0x000fe200000000ff */
[----:B------:R-:W-:Y:S02]  /*3ad0*/  BAR.SYNC.DEFER_BLOCKING 0xf, 0x100 ;  /* 0x03c4000000007b1d */ /* 0x000fe40000010000 */
[----:B------:R-:W-:Y:S01]  /*3ae0*/  FADD.FTZ R12, R40, R11 ;  /* 0x0000000b280c7221 */ /* 0x000fe20000010000 */
[----:B0-----:R-:W-:-:S03]  /*3af0*/  FADD.FTZ R6, R34, R5 ;  /* 0x0000000522067221 */ /* 0x001fc60000010000 */
[----:B------:R-:W0:Y:S01]  /*3b00*/  MUFU.EX2 R38, R38 ;  /* 0x0000002600267308 */ /* 0x000e220000000800 */
[----:B---3--:R-:W-:-:S07]  /*3b10*/  FADD.FTZ R5, R35, R6 ;  /* 0x0000000623057221 */ /* 0x008fce0000010000 */
[----:B------:R-:W3:Y:S01]  /*3b20*/  MUFU.EX2 R39, R39 ;  /* 0x0000002700277308 */ /* 0x000ee20000000800 */
[----:B------:R-:W-:-:S07]  /*3b30*/  F2FP.F16.F32.PACK_AB R157, R35, R34 ;  /* 0x00000022239d723e */ /* 0x000fce00000000ff */
[----:B------:R-:W4:Y:S01]  /*3b40*/  MUFU.EX2 R42, R42 ;  /* 0x0000002a002a7308 */ /* 0x000f220000000800 */
[----:B0-----:R-:W-:Y:S01]  /*3b50*/  FADD.FTZ R6, R38, R5 ;  /* 0x0000000526067221 */ /* 0x001fe20000010000 */
[----:B------:R0:W-:Y:S06]  /*3b60*/  STSM.16.M88.4 [R22+0x26800], R152 ;  /* 0x0268009816007844 */ /* 0x0001ec0000000200 */
[----:B------:R-:W5:Y:S01]  /*3b70*/  MUFU.EX2 R41, R41 ;  /* 0x0000002900297308 */ /* 0x000f620000000800 */
[C---:B---3--:R-:W-:Y:S01]  /*3b80*/  FADD.FTZ R11, R39.reuse, R6 ;  /* 0x00000006270b7221 */ /* 0x048fe20000010000 */
[----:B------:R-:W-:-:S05]  /*3b90*/  F2FP.F16.F32.PACK_AB R159, R39, R38 ;  /* 0x00000026279f723e */ /* 0x000fca00000000ff */
[----:B------:R0:W-:Y:S01]  /*3ba0*/  STSM.16.M88.4 [R19], R156 ;  /* 0x0000009c13007844 */ /* 0x0001e20000000200 */
[----:B------:R-:W3:Y:S01]  /*3bb0*/  MUFU.EX2 R43, R43 ;  /* 0x0000002b002b7308 */ /* 0x000ee20000000800 */
[----:B----4-:R-:W-:-:S07]  /*3bc0*/  FADD.FTZ R6, R42, R11 ;  /* 0x0000000b2a067221 */ /* 0x010fce0000010000 */
[----:B------:R-:W4:Y:S01]  /*3bd0*/  MUFU.EX2 R44, R44 ;  /* 0x0000002c002c7308 */ /* 0x000f220000000800 */
[C---:B-----5:R-:W-:Y:S01]  /*3be0*/  FADD.FTZ R13, R41.reuse, R12 ;  /* 0x0000000c290d7221 */ /* 0x060fe20000010000 */
[----:B------:R-:W-:-:S06]  /*3bf0*/  F2FP.F16.F32.PACK_AB R160, R41, R40 ;  /* 0x0000002829a0723e */ /* 0x000fcc00000000ff */
[----:B------:R-:W-:Y:S01]  /*3c00*/  MUFU.EX2 R46, R46 ;  /* 0x0000002e002e7308 */ /* 0x000fe20000000800 */
[C---:B---3--:R-:W-:Y:S01]  /*3c10*/  FADD.FTZ R11, R43.reuse, R6 ;  /* 0x000000062b0b7221 */ /* 0x048fe20000010000 */
[----:B------:R-:W-:-:S06]  /*3c20*/  F2FP.F16.F32.PACK_AB R161, R43, R42 ;  /* 0x0000002a2ba1723e */ /* 0x000fcc00000000ff */
[----:B------:R-:W3:Y:S01]  /*3c30*/  MUFU.EX2 R45, R45 ;  /* 0x0000002d002d7308 */ /* 0x000ee20000000800 */
[----:B----4-:R-:W-:-:S07]  /*3c40*/  FADD.FTZ R6, R44, R13 ;  /* 0x0000000d2c067221 */ /* 0x010fce0000010000 */
[----:B------:R-:W4:Y:S08]  /*3c50*/  MUFU.EX2 R47, R47 ;  /* 0x0000002f002f7308 */ /* 0x000f300000000800 */
[----:B------:R-:W-:Y:S01]  /*3c60*/  MUFU.EX2 R48, R48 ;  /* 0x0000003000307308 */ /* 0x000fe20000000800 */
[C---:B---3--:R-:W-:Y:S01]  /*3c70*/  F2FP.F16.F32.PACK_AB R162, R45.reuse, R44 ;  /* 0x0000002c2da2723e */ /* 0x048fe200000000ff */
[----:B------:R-:W-:-:S06]  /*3c80*/  FADD.FTZ R45, R45, R6 ;  /* 0x000000062d2d7221 */ /* 0x000fcc0000010000 */
[----:B------:R-:W3:Y:S01]  /*3c90*/  MUFU.EX2 R49, R49 ;  /* 0x0000003100317308 */ /* 0x000ee20000000800 */
[----:B----4-:R-:W-:-:S05]  /*3ca0*/  F2FP.F16.F32.PACK_AB R163, R47, R46 ;  /* 0x0000002e2fa3723e */ /* 0x010fca00000000ff */
[----:B------:R0:W-:Y:S02]  /*3cb0*/  STSM.16.M88.4 [R184], R160 ;  /* 0x000000a0b8007844 */ /* 0x0001e40000000200 */
[----:B------:R-:W-:Y:S08]  /*3cc0*/  MUFU.EX2 R50, R50 ;  /* 0x0000003200327308 */ /* 0x000ff00000000800 */
[----:B------:R-:W4:Y:S01]  /*3cd0*/  MUFU.EX2 R51, R51 ;  /* 0x0000003300337308 */ /* 0x000f220000000800 */
[----:B---3--:R-:W-:Y:S01]  /*3ce0*/  F2FP.F16.F32.PACK_AB R164, R49, R48 ;  /* 0x0000003031a4723e */ /* 0x008fe200000000ff */
[----:B------:R-:W-:-:S04]  /*3cf0*/  FADD.FTZ R48, R48, R45 ;  /* 0x0000002d30307221 */ /* 0x000fc80000010000 */
[----:B------:R-:W-:Y:S02]  /*3d00*/  FADD.FTZ R49, R49, R48 ;  /* 0x0000003031317221 */ /* 0x000fe40000010000 */
[----:B------:R-:W3:Y:S08]  /*3d10*/  MUFU.EX2 R52, R52 ;  /* 0x0000003400347308 */ /* 0x000ef00000000800 */
[----:B------:R-:W-:Y:S01]  /*3d20*/  MUFU.EX2 R54, R54 ;  /* 0x0000003600367308 */ /* 0x000fe20000000800 */
[----:B----4-:R-:W-:-:S07]  /*3d30*/  F2FP.F16.F32.PACK_AB R165, R51, R50 ;  /* 0x0000003233a5723e */ /* 0x010fce00000000ff */
[----:B------:R4:W5:Y:S01]  /*3d40*/  MUFU.EX2 R5, R10 ;  /* 0x0000000a00057308 */ /* 0x0009620000000800 */
[----:B---3--:R-:W-:Y:S01]  /*3d50*/  F2FP.F16.F32.PACK_AB R166, R9, R52 ;  /* 0x0000003409a6723e */ /* 0x008fe200000000ff */
[----:B------:R-:W-:-:S04]  /*3d60*/  FADD.FTZ R6, R52, R49 ;  /* 0x0000003134067221 */ /* 0x000fc80000010000 */
[----:B------:R-:W-:Y:S01]  /*3d70*/  FADD.FTZ R6, R9, R6 ;  /* 0x0000000609067221 */ /* 0x000fe20000010000 */
[----:B----4-:R-:W-:-:S04]  /*3d80*/  FADD.FTZ R10, R46, R11 ;  /* 0x0000000b2e0a7221 */ /* 0x010fc80000010000 */
[----:B------:R-:W-:-:S04]  /*3d90*/  FADD.FTZ R47, R47, R10 ;  /* 0x0000000a2f2f7221 */ /* 0x000fc80000010000 */
[----:B------:R-:W-:Y:S01]  /*3da0*/  FADD.FTZ R50, R50, R47 ;  /* 0x0000002f32327221 */ /* 0x000fe20000010000 */
[----:B-----5:R-:W-:-:S03]  /*3db0*/  F2FP.F16.F32.PACK_AB R167, R5, R54 ;  /* 0x0000003605a7723e */ /* 0x020fc600000000ff */
[----:B------:R-:W-:Y:S02]  /*3dc0*/  FADD.FTZ R51, R51, R50 ;  /* 0x0000003233337221 */ /* 0x000fe40000010000 */
[----:B------:R0:W-:Y:S02]  /*3dd0*/  STSM.16.M88.4 [R23], R164 ;  /* 0x000000a417007844 */ /* 0x0001e40000000200 */
[----:B------:R-:W-:-:S04]  /*3de0*/  FADD.FTZ R54, R54, R51 ;  /* 0x0000003336367221 */ /* 0x000fc80000010000 */
[----:B------:R-:W-:Y:S01]  /*3df0*/  FADD.FTZ R5, R5, R54 ;  /* 0x0000003605057221 */ /* 0x000fe20000010000 */
[----:B------:R-:W-:Y:S06]  /*3e00*/  @!P0 BRA `(.L_x_25) ;  /* 0x0000000000048947 */ /* 0x000fec0003800000 */
[----:B------:R-:W-:Y:S01]  /*3e10*/  BPT.TRAP 0x1 ;  /* 0x000000040000795c */ /* 0x000fe20000300000 */
.L_x_25:
[----:B------:R3:W4:Y:S01]  /*3e20*/  SYNCS.PHASECHK.TRANS64.TRYWAIT P2, [R7+URZ+0x28c50], R8 ;  /* 0x028c5008070075a7 */ /* 0x000722000804017f */
[----:B------:R-:W-:Y:S05]  /*3e30*/  @!P0 BRA `(.L_x_26) ;  /* 0x0000000000048947 */ /* 0x000fea0003800000 */
[----:B------:R-:W-:Y:S01]  /*3e40*/  BPT.TRAP 0x1 ;  /* 0x000000040000795c */ /* 0x000fe20000300000 */
.L_x_26:
[----:B------:R-:W-:Y:S01]  /*3e50*/  ULOP3.LUT UR51, UR51, 0x2000000, URZ, 0xfc, !UPT ;  /* 0x0200000033337892 */ /* 0x000fe2000f8efc3f */
[----:B----4-:R-:W-:Y:S11]  /*3e60*/  @P2 BRA `(.L_x_27) ;  /* 0x0000000000082947 */ /* 0x010ff60003800000 */
[----:B------:R-:W4:Y:S02]  /*3e70*/  SYNCS.PHASECHK.TRANS64.TRYWAIT P2, [R7+URZ+0x28c50], R8 ;  /* 0x028c5008070075a7 */ /* 0x000f24000804017f */
[----:B----4-:R-:W-:Y:S05]  /*3e80*/  @!P2 BRA `(.L_x_28) ;  /* 0x0000009000f0a947 */ /* 0x010fea0003800000 */
.L_x_27:
[----:B------:R-:W-:Y:S01]  /*3e90*/  ULEA UR10, UR39, UR51, 0xc ;  /* 0x00000033270a7291 */ /* 0x000fe2000f8e603f */
[----:B------:R-:W-:Y:S01]  /*3ea0*/  WARPGROUP.ARRIVE ;  /* 0x00000000000079c5 */ /* 0x000fe20000000000 */
[----:B------:R-:W-:Y:S01]  /*3eb0*/  UMOV UR7, 0x40000040 ;  /* 0x4000004000077882 */ /* 0x000fe20000000000 */
[----:B------:R-:W-:Y:S01]  /*3ec0*/  UISETP.GE.AND UP0, UPT, UR50, 0x41, UPT ;  /* 0x000000413200788c */ /* 0x000fe2000bf06270 */
[----:B-1234-:R-:W-:-:S03]  /*3ed0*/  @!P1 VIADD R7, R7, 0x28c60 ;  /* 0x00028c6007079836 */ /* 0x01efc60000000000 */
[----:B------:R-:W-:Y:S02]  /*3ee0*/  UMOV UR6, UR10 ;  /* 0x0000000a00067c82 */ /* 0x000fe40008000000 */
[----:B------:R-:W-:Y:S01]  /*3ef0*/  HGMMA.64x256x16.F32 R24, R152, gdesc[UR4].tnspB, RZ, !UPT, gsb0 ;  /* 0x43e0000498187df0 */ /* 0x000fe2000c0008ff */
[----:B------:R-:W-:Y:S01]  /*3f00*/  UIADD3 UR6, UR10, 0x80, URZ ;  /* 0x000000800a067890 */ /* 0x000fe2000fffe03f */
[----:B------:R-:W-:Y:S01]  /*3f10*/  PLOP3.LUT P2, PT, PT, PT, UP0, 0x80, 0x0 ;  /* 0x000000000000781c */ /* 0x000fe20003f4f008 */
[----:B------:R-:W-:Y:S01]  /*3f20*/  UMOV UR7, 0x40000040 ;  /* 0x4000004000077882 */ /* 0x000fe20000000000 */
[----:B------:R-:W-:Y:S01]  /*3f30*/  @!P1 PRMT R7, RZ, 0x654, R7 ;  /* 0x00000654ff079816 */ /* 0x000fe20000000007 */
[----:B------:R-:W-:Y:S02]  /*3f40*/  WARPGROUP.DEPBAR.LE gsb0, 0x0 ;  /* 0x00008000000079c5 */ /* 0x000fe40000010000 */
[----:B------:R-:W-:-:S15]  /*3f50*/  WARPGROUP.ARRIVE ;  /* 0x00000000000079c5 */ /* 0x000fde0000000000 */
[----:B------:R-:W-:-:S06]  /*3f60*/  NOP ;  /* 0x0000000000007918 */ /* 0x000fcc0000000000 */
[----:B------:R-:W-:Y:S01]  /*3f70*/  HGMMA.64x256x16.F32 R24, R156, gdesc[UR4].tnspB, R24, gsb0 ;  /* 0x43e000049c187df0 */ /* 0x000fe20008000818 */
[----:B------:R-:W-:Y:S01]  /*3f80*/  UIADD3 UR6, UR10, 0x100, URZ ;  /* 0x000001000a067890 */ /* 0x000fe2000fffe03f */
[----:B------:R-:W-:Y:S01]  /*3f90*/  UMOV UR7, 0x40000040 ;  /* 0x4000004000077882 */ /* 0x000fe20000000000 */
[----:B------:R-:W-:Y:S02]  /*3fa0*/  WARPGROUP.DEPBAR.LE gsb0, 0x0 ;  /* 0x00008000000079c5 */ /* 0x000fe40000010000 */
[----:B------:R-:W-:-:S15]  /*3fb0*/  WARPGROUP.ARRIVE ;  /* 0x00000000000079c5 */ /* 0x000fde0000000000 */
[----:B------:R-:W-:-:S08]  /*3fc0*/  NOP ;  /* 0x0000000000007918 */ /* 0x000fd00000000000 */
[----:B------:R-:W-:Y:S01]  /*3fd0*/  HGMMA.64x256x16.F32 R24, R160, gdesc[UR4].tnspB, R24, gsb0 ;  /* 0x43e00004a0187df0 */ /* 0x000fe20008000818 */
[----:B------:R-:W-:Y:S01]  /*3fe0*/  UIADD3 UR6, UR10, 0x180, URZ ;  /* 0x000001800a067890 */ /* 0x000fe2000fffe03f */
[----:B------:R-:W-:Y:S01]  /*3ff0*/  UMOV UR7, 0x40000040 ;  /* 0x4000004000077882 */ /* 0x000fe20000000000 */
[----:B------:R-:W-:Y:S02]  /*4000*/  WARPGROUP.DEPBAR.LE gsb0, 0x0 ;  /* 0x00008000000079c5 */ /* 0x000fe40000010000 */
[----:B------:R-:W-:-:S15]  /*4010*/  WARPGROUP.ARRIVE ;  /* 0x00000000000079c5 */ /* 0x000fde0000000000 */
[----:B------:R-:W-:-:S08]  /*4020*/  NOP ;  /* 0x0000000000007918 */ /* 0x000fd00000000000 */
[----:B------:R-:W-:Y:S03]  /*4030*/  HGMMA.64x256x16.F32 R24, R164, gdesc[UR4].tnspB, R24, gsb0 ;  /* 0x43e00004a4187df0 */ /* 0x000fe60008000818 */
[----:B------:R-:W-:Y:S02]  /*4040*/  WARPGROUP.DEPBAR.LE gsb0, 0x0 ;  /* 0x00008000000079c5 */ /* 0x000fe40000010000 */
[----:B------:R-:W-:Y:S01]  /*4050*/  @!PT LDS RZ, [RZ] ;  /* 0x00000000fffff984 */ /* 0x000fe20000000800 */
[----:B------:R-:W-:Y:S01]  /*4060*/  @!PT LDS RZ, [RZ] ;  /* 0x00000000fffff984 */ /* 0x000fe20000000800 */
[----:B------:R-:W-:Y:S01]  /*4070*/  @!PT LDS RZ, [RZ] ;  /* 0x00000000fffff984 */ /* 0x000fe20000000800 */
[----:B------:R-:W-:Y:S01]  /*4080*/  @!PT LDS RZ, [RZ] ;  /* 0x00000000fffff984 */ /* 0x000fe20000000800 */
[----:B------:R1:W-:Y:S06]  /*4090*/  MEMBAR.ALL.CTA ;  /* 0x0000000000007992 */ /* 0x0003ec0000008000 */
[----:B-1----:R-:W1:Y:S02]  /*40a0*/  FENCE.VIEW.ASYNC.S ;  /* 0x00000000000073c6 */ /* 0x002e640000000000 */
[----:B-1----:R-:W-:Y:S01]  /*40b0*/  NOP ;  /* 0x0000000000007918 */ /* 0x002fe20000000000 */
[----:B------:R-:W-:Y:S06]  /*40c0*/  BAR.ARV 0xe, 0x100 ;  /* 0x0384000000007b1d */ /* 0x000fec0000002000 */
[----:B------:R1:W-:Y:S01]  /*40d0*/  @!P1 SYNCS.ARRIVE.TRANS64.RED.A1T0 RZ, [R7+URZ], RZ ;  /* 0x000000ff07ff99a7 */ /* 0x0003e2000810043f */
[----:B------:R-:W-:Y:S05]  /*40e0*/  @!P2 BRA `(.L_x_29) ;  /* 0x000000180044a947 */ /* 0x000fea0003800000 */
[----:B------:R-:W-:Y:S01]  /*40f0*/  IMAD.MOV.U32 R9, RZ, RZ, R4 ;  /* 0x000000ffff097224 */ /* 0x000fe200078e0004 */
[----:B------:R-:W-:Y:S01]  /*4100*/  UIADD3 UR49, UR49, -0x2, URZ ;  /* 0xfffffffe31317890 */ /* 0x000fe2000fffe03f */
[----:B------:R-:W-:Y:S01]  /*4110*/  IMAD.MOV.U32 R11, RZ, RZ, R0 ;  /* 0x000000ffff0b7224 */ /* 0x000fe200078e0000 */
[----:B------:R-:W-:Y:S01]  /*4120*/  UMOV UR21, UR39 ;  /* 0x0000002700157c82 */ /* 0x000fe20008000000 */
[----:B------:R-:W-:-:S09]  /*4130*/  ULDC UR20, c[0x0][0x988] ;  /* 0x0002620000147ab9 */ /* 0x000fd20000000800 */
.L_x_38:
[----:B------:R-:W-:Y:S01]  /*4140*/  UIADD3 UR39, UR21, 0x1, URZ ;  /* 0x0000000115277890 */ /* 0x000fe2000fffe03f */
[----:B------:R-:W-:Y:S01]  /*4150*/  IMAD.U32 R0, RZ, RZ, UR49 ;  /* 0x00000031ff007e24 */ /* 0x000fe2000f8e00ff */
[----:B------:R-:W-:Y:S02]  /*4160*/  UIADD3 UR49, UR49, -0x1, URZ ;  /* 0xffffffff31317890 */ /* 0x000fe4000fffe03f */
[----:B------:R-:W-:Y:S02]  /*4170*/  UISETP.NE.AND UP0, UPT, UR39, 0x2, UPT ;  /* 0x000000022700788c */ /* 0x000fe4000bf05270 */
[----:B------:R-:W-:Y:S02]  /*4180*/  ISETP.GT.AND P2, PT, R0, RZ, PT ;  /* 0x000000ff0000720c */ /* 0x000fe40003f44270 */
[----:B------:R-:W-:Y:S02]  /*4190*/  USEL UR6, URZ, 0x1, UP0 ;  /* 0x000000013f067887 */ /* 0x000fe40008000000 */
[----:B------:R-:W-:-:S02]  /*41a0*/  USEL UR39, UR39, URZ, UP0 ;  /* 0x0000003f27277287 */ /* 0x000fc40008000000 */
[----:B------:R-:W-:Y:S01]  /*41b0*/  ULOP3.LUT UR38, UR38, UR6, URZ, 0x3c, !UPT ;  /* 0x0000000626267292 */ /* 0x000fe2000f8e3c3f */
[----:B--23--:R-:W-:Y:S11]  /*41c0*/  @!P0 BRA `(.L_x_30) ;  /* 0x0000000000048947 */ /* 0x00cff60003800000 */
[----:B------:R-:W-:Y:S01]  /*41d0*/  BPT.TRAP 0x1 ;  /* 0x000000040000795c */ /* 0x000fe20000300000 */
.L_x_30:
[----:B------:R-:W-:Y:S01]  /*41e0*/  ULEA UR22, UR39, UR41, 0x3 ;  /* 0x0000002927167291 */ /* 0x000fe2000f8e183f */
[----:B-1----:R-:W-:-:S05]  /*41f0*/  IMAD.U32 R7, RZ, RZ, UR38 ;  /* 0x00000026ff077e24 */ /* 0x002fca000f8e00ff */
[----:B------:R-:W-:-:S04]  /*4200*/  SHF.L.U32 R7, R7, 0x1f, RZ ;  /* 0x0000001f07077819 */ /* 0x000fc800000006ff */
[----:B------:R1:W2:Y:S01]  /*4210*/  SYNCS.PHASECHK.TRANS64.TRYWAIT P3, [UR22+0x28c30], R7 ;  /* 0x028c3007ff0075a7 */ /* 0x0002a20008060156 */
[----:B------:R-:W-:Y:S05]  /*4220*/  @!P0 BRA `(.L_x_31) ;  /* 0x0000000000048947 */ /* 0x000fea0003800000 */
[----:B------:R-:W-:Y:S01]  /*4230*/  BPT.TRAP 0x1 ;  /* 0x000000040000795c */ /* 0x000fe20000300000 */
.L_x_31:
[----:B--2---:R-:W-:Y:S05]  /*4240*/  @P3 BRA `(.L_x_32) ;  /* 0x0000000000083947 */ /* 0x004fea0003800000 */
[----:B------:R-:W2:Y:S02]  /*4250*/  SYNCS.PHASECHK.TRANS64.TRYWAIT P3, [UR22+0x28c30], R7 ;  /* 0x028c3007ff0075a7 */ /* 0x000ea40008060156 */
[----:B--2---:R-:W-:Y:S05]  /*4260*/  @!P3 BRA `(.L_x_33) ;  /* 0x00000090000cb947 */ /* 0x004fea0003800000 */
.L_x_32:
[----:B------:R-:W-:Y:S01]  /*4270*/  R2UR UR18, R3 ;  /* 0x00000000031272ca */ /* 0x000fe200000e0000 */
[----:B------:R-:W-:Y:S01]  /*4280*/  UIADD3 UR6, UR41, 0x20400, URZ ;  /* 0x0002040029067890 */ /* 0x000fe2000fffe03f */
[----:B0-----:R-:W-:Y:S01]  /*4290*/  WARPGROUP.ARRIVE ;  /* 0x00000000000079c5 */ /* 0x001fe20000000000 */
[----:B------:R-:W-:Y:S01]  /*42a0*/  UMOV UR19, 0x40000040 ;  /* 0x4000004000137882 */ /* 0x000fe20000000000 */
[----:B------:R-:W-:Y:S01]  /*42b0*/  UMOV UR17, 0x40000040 ;  /* 0x4000004000117882 */ /* 0x000fe20000000000 */
[----:B------:R-:W-:Y:S01]  /*42c0*/  USHF.R.U32.HI UR6, URZ, 0x4, UR6 ;  /* 0x000000043f067899 */ /* 0x000fe20008011606 */
[----:B------:R-:W-:Y:S01]  /*42d0*/  UMOV UR7, 0x40000040 ;  /* 0x4000004000077882 */ /* 0x000fe20000000000 */
[----:B------:R-:W-:Y:S02]  /*42e0*/  UMOV UR11, 0x40000040 ;  /* 0x40000040000b7882 */ /* 0x000fe40000000000 */
[----:B------:R-:W-:Y:S01]  /*42f0*/  ULOP3.LUT UR6, UR6, 0x3fff, URZ, 0xc0, !UPT ;  /* 0x00003fff06067892 */ /* 0x000fe2000f8ec03f */
[----:B------:R-:W-:-:S03]  /*4300*/  UMOV UR15, 0x40000040 ;  /* 0x40000040000f7882 */ /* 0x000fc60000000000 */
[----:B------:R-:W-:Y:S02]  /*4310*/  ULEA UR18, UR39, UR18, 0x9 ;  /* 0x0000001227127291 */ /* 0x000fe4000f8e483f */
[----:B------:R-:W-:Y:S02]  /*4320*/  ULOP3.LUT UR16, UR6, 0x10000, URZ, 0xfc, !UPT ;  /* 0x0001000006107892 */ /* 0x000fe4000f8efc3f */
[----:B------:R-:W-:Y:S02]  /*4330*/  UIADD3 UR6, UR18, 0x2, URZ ;  /* 0x0000000212067890 */ /* 0x000fe4000fffe03f */
[----:B------:R-:W-:Y:S02]  /*4340*/  UIADD3 UR10, UR18, 0x4, URZ ;  /* 0x00000004120a7890 */ /* 0x000fe4000fffe03f */
[----:B------:R-:W-:-:S03]  /*4350*/  UIADD3 UR14, UR18, 0x6, URZ ;  /* 0x00000006120e7890 */ /* 0x000fc6000fffe03f */
[----:B------:R-:W-:Y:S03]  /*4360*/  HGMMA.64x64x16.F32 R152, gdesc[UR16], RZ, !UPT, gsb0 ;  /* 0x00e00000109879f0 */ /* 0x000fe6000c0008ff */
[----:B------:R-:W-:Y:S02]  /*4370*/  WARPGROUP.DEPBAR.LE gsb0, 0x0 ;  /* 0x00008000000079c5 */ /* 0x000fe40000010000 */
[----:B------:R-:W-:-:S06]  /*4380*/  WARPGROUP.ARRIVE ;  /* 0x00000000000079c5 */ /* 0x000fcc0000000000 */
[----:B------:R-:W-:Y:S03]  /*4390*/  HGMMA.64x64x16.F32 R152, gdesc[UR4], R152, gsb0 ;  /* 0x00e00000049879f0 */ /* 0x000fe60008000898 */
[----:B------:R-:W-:Y:S02]  /*43a0*/  WARPGROUP.DEPBAR.LE gsb0, 0x0 ;  /* 0x00008000000079c5 */ /* 0x000fe40000010000 */
[----:B------:R-:W-:-:S06]  /*43b0*/  WARPGROUP.ARRIVE ;  /* 0x00000000000079c5 */ /* 0x000fcc0000000000 */
[----:B------:R-:W-:Y:S03]  /*43c0*/  HGMMA.64x64x16.F32 R152, gdesc[UR8], R152, gsb0 ;  /* 0x00e00000089879f0 */ /* 0x000fe60008000898 */
[----:B------:R-:W-:Y:S02]  /*43d0*/  WARPGROUP.DEPBAR.LE gsb0, 0x0 ;  /* 0x00008000000079c5 */ /* 0x000fe40000010000 */
[----:B------:R-:W-:-:S06]  /*43e0*/  WARPGROUP.ARRIVE ;  /* 0x00000000000079c5 */ /* 0x000fcc0000000000 */
[----:B------:R-:W-:Y:S03]  /*43f0*/  HGMMA.64x64x16.F32 R152, gdesc[UR12], R152, gsb0 ;  /* 0x00e000000c9879f0 */ /* 0x000fe60008000898 */
[----:B------:R-:W-:Y:S02]  /*4400*/  WARPGROUP.DEPBAR.LE gsb0, 0x0 ;  /* 0x00008000000079c5 */ /* 0x000fe40000010000 */
[----:B--2---:R-:W-:-:S04]  /*4410*/  FMNMX.FTZ R0, R152, R11, !PT ;  /* 0x0000000b98007209 */ /* 0x004fc80007810000 */
[----:B------:R-:W-:-:S04]  /*4420*/  FMNMX.FTZ R13, R153, R0, !PT ;  /* 0x00000000990d7209 */ /* 0x000fc80007810000 */
        /* <DEDUP_REMOVED lines=13> */
[----:B------:R-:W-:Y:S02]  /*4500*/  FMNMX.FTZ R8, R181, R0, !PT ;  /* 0x00000000b5087209 */ /* 0x000fe40007810000 */
[----:B------:R-:W-:-:S03]  /*4510*/  FMNMX.FTZ R0, R154, R9, !PT ;  /* 0x000000099a007209 */ /* 0x000fc60007810000 */
[----:B------:R-:W0:Y:S02]  /*4520*/  SHFL.BFLY PT, R13, R8, 0x2, 0x1f ;  /* 0x0c401f00080d7f89 */ /* 0x000e2400000e0000 */
        /* <DEDUP_REMOVED lines=10> */
[----:B------:R-:W-:-:S03]  /*45d0*/  FMNMX.FTZ R4, R170, R13, !PT ;  /* 0x0000000daa047209 */ /* 0x000fc60007810000 */
[C---:B------:R-:W-:Y:S01]  /*45e0*/  FMUL.FTZ R12, R0.reuse, UR20 ;  /* 0x00000014000c7c20 */ /* 0x040fe20008410000 */
[----:B------:R-:W-:Y:S01]  /*45f0*/  FMNMX.FTZ R13, R171, R4, !PT ;  /* 0x00000004ab0d7209 */ /* 0x000fe20007810000 */
[----:B------:R-:W-:Y:S02]  /*4600*/  FADD.FTZ R11, -R0, R11 ;  /* 0x0000000b000b7221 */ /* 0x000fe40000010100 */
[--C-:B------:R-:W-:Y:S01]  /*4610*/  FFMA.FTZ R152, R152, UR20, -R12.reuse ;  /* 0x0000001498987c23 */ /* 0x100fe2000801080c */
[----:B------:R-:W-:Y:S01]  /*4620*/  FMNMX.FTZ R4, R174, R13, !PT ;  /* 0x0000000dae047209 */ /* 0x000fe20007810000 */
[----:B------:R-:W-:Y:S01]  /*4630*/  FMUL.FTZ R11, R11, UR20 ;  /* 0x000000140b0b7c20 */ /* 0x000fe20008410000 */
[--C-:B------:R-:W-:Y:S01]  /*4640*/  FFMA.FTZ R13, R153, UR20, -R12.reuse ;  /* 0x00000014990d7c23 */ /* 0x100fe2000801080c */
[--C-:B------:R-:W-:Y:S01]  /*4650*/  FFMA.FTZ R153, R165, UR20, -R12.reuse ;  /* 0x00000014a5997c23 */ /* 0x100fe2000801080c */
[----:B------:R-:W-:Y:S01]  /*4660*/  FMNMX.FTZ R15, R175, R4, !PT ;  /* 0x00000004af0f7209 */ /* 0x000fe20007810000 */
[--C-:B------:R-:W-:Y:S01]  /*4670*/  FFMA.FTZ R8, R156, UR20, -R12.reuse ;  /* 0x000000149c087c23 */ /* 0x100fe2000801080c */
        /* <DEDUP_REMOVED lines=13> */
[----:B------:R-:W-:Y:S01]  /*4750*/  FFMA.FTZ R181, R181, UR20, -R12 ;  /* 0x00000014b5b57c23 */ /* 0x000fe2000801080c */
[----:B------:R-:W-:Y:S01]  /*4760*/  FMNMX.FTZ R4, R183, R4, !PT ;  /* 0x00000004b7047209 */ /* 0x000fe20007810000 */
[----:B------:R-:W0:Y:S04]  /*4770*/  MUFU.EX2 R11, R11 ;  /* 0x0000000b000b7308 */ /* 0x000e280000000800 */
[----:B------:R-:W2:Y:S04]  /*4780*/  SHFL.BFLY PT, R157, R4, 0x2, 0x1f ;  /* 0x0c401f00049d7f89 */ /* 0x000ea800000e0000 */
[----:B------:R-:W3:Y:S08]  /*4790*/  MUFU.EX2 R152, R152 ;  /* 0x0000009800987308 */ /* 0x000ef00000000800 */
[----:B------:R-:W4:Y:S01]  /*47a0*/  MUFU.EX2 R13, R13 ;  /* 0x0000000d000d7308 */ /* 0x000f220000000800 */
[-C--:B0-----:R-:W-:Y:S01]  /*47b0*/  FMUL.FTZ R24, R24, R11.reuse ;  /* 0x0000000b18187220 */ /* 0x081fe20000410000 */
[-C--:B------:R-:W-:Y:S01]  /*47c0*/  FMUL.FTZ R25, R25, R11.reuse ;  /* 0x0000000b19197220 */ /* 0x080fe20000410000 */
[-C--:B------:R-:W-:Y:S01]  /*47d0*/  FMUL.FTZ R28, R28, R11.reuse ;  /* 0x0000000b1c1c7220 */ /* 0x080fe20000410000 */
[-C--:B------:R-:W-:Y:S01]  /*47e0*/  FMUL.FTZ R29, R29, R11.reuse ;  /* 0x0000000b1d1d7220 */ /* 0x080fe20000410000 */
[-C--:B------:R-:W-:Y:S01]  /*47f0*/  FMUL.FTZ R32, R32, R11.reuse ;  /* 0x0000000b20207220 */ /* 0x080fe20000410000 */
[-C--:B------:R-:W-:Y:S01]  /*4800*/  FMUL.FTZ R33, R33, R11.reuse ;  /* 0x0000000b21217220 */ /* 0x080fe20000410000 */
[-C--:B------:R-:W-:Y:S01]  /*4810*/  FMUL.FTZ R36, R36, R11.reuse ;  /* 0x0000000b24247220 */ /* 0x080fe20000410000 */
[----:B------:R-:W0:Y:S01]  /*4820*/  MUFU.EX2 R8, R8 ;  /* 0x0000000800087308 */ /* 0x000e220000000800 */
[----:B---3--:R-:W-:Y:S01]  /*4830*/  FFMA.FTZ R6, R11, R6, R152 ;  /* 0x000000060b067223 */ /* 0x008fe20000010098 */
[-C--:B------:R-:W-:Y:S01]  /*4840*/  FMUL.FTZ R37, R37, R11.reuse ;  /* 0x0000000b25257220 */ /* 0x080fe20000410000 */
[----:B------:R-:W-:Y:S01]  /*4850*/  FMUL.FTZ R40, R40, R11 ;  /* 0x0000000b28287220 */ /* 0x000fe20000410000 */
[----:B--2---:R-:W-:Y:S01]  /*4860*/  FMNMX.FTZ R20, R4, R157, !PT ;  /* 0x0000009d04147209 */ /* 0x004fe20007810000 */
[----:B------:R-:W-:Y:S01]  /*4870*/  FFMA.FTZ R157, R169, UR20, -R12 ;  /* 0x00000014a99d7c23 */ /* 0x000fe2000801080c */
[-C--:B------:R-:W-:Y:S01]  /*4880*/  FMUL.FTZ R41, R41, R11.reuse ;  /* 0x0000000b29297220 */ /* 0x080fe20000410000 */
[-C--:B------:R-:W-:Y:S01]  /*4890*/  FMUL.FTZ R44, R44, R11.reuse ;  /* 0x0000000b2c2c7220 */ /* 0x080fe20000410000 */
[----:B------:R-:W2:Y:S01]  /*48a0*/  MUFU.EX2 R15, R15 ;  /* 0x0000000f000f7308 */ /* 0x000ea20000000800 */
[----:B------:R-:W3:Y:S01]  /*48b0*/  SHFL.BFLY PT, R169, R20, 0x1, 0x1f ;  /* 0x0c201f0014a97f89 */ /* 0x000ee200000e0000 */
[-C--:B------:R-:W-:Y:S01]  /*48c0*/  FMUL.FTZ R45, R45, R11.reuse ;  /* 0x0000000b2d2d7220 */ /* 0x080fe20000410000 */
[-C--:B------:R-:W-:Y:S01]  /*48d0*/  FMUL.FTZ R48, R48, R11.reuse ;  /* 0x0000000b30307220 */ /* 0x080fe20000410000 */
[-C--:B------:R-:W-:Y:S01]  /*48e0*/  FMUL.FTZ R49, R49, R11.reuse ;  /* 0x0000000b31317220 */ /* 0x080fe20000410000 */
[-C--:B------:R-:W-:Y:S01]  /*48f0*/  FMUL.FTZ R52, R52, R11.reuse ;  /* 0x0000000b34347220 */ /* 0x080fe20000410000 */
[-C--:B------:R-:W-:Y:S01]  /*4900*/  FMUL.FTZ R53, R53, R11.reuse ;  /* 0x0000000b35357220 */ /* 0x080fe20000410000 */
[-C--:B------:R-:W-:Y:S01]  /*4910*/  FMUL.FTZ R56, R56, R11.reuse ;  /* 0x0000000b38387220 */ /* 0x080fe20000410000 */
[----:B------:R-:W-:Y:S01]  /*4920*/  MUFU.EX2 R156, R156 ;  /* 0x0000009c009c7308 */ /* 0x000fe20000000800 */
[-C--:B------:R-:W-:Y:S01]  /*4930*/  FMUL.FTZ R57, R57, R11.reuse ;  /* 0x0000000b39397220 */ /* 0x080fe20000410000 */
        /* <DEDUP_REMOVED lines=13> */
[----:B------:R-:W-:Y:S01]  /*4a10*/  FMUL.FTZ R84, R84, R11 ;  /* 0x0000000b54547220 */ /* 0x000fe20000410000 */
[----:B------:R-:W-:Y:S01]  /*4a20*/  MUFU.EX2 R10, R10 ;  /* 0x0000000a000a7308 */ /* 0x000fe20000000800 */
[----:B---3--:R-:W-:Y:S01]  /*4a30*/  FMNMX.FTZ R4, R20, R169, !PT ;  /* 0x000000a914047209 */ /* 0x008fe20007810000 */
[-C--:B------:R-:W-:Y:S01]  /*4a40*/  FMUL.FTZ R85, R85, R11.reuse ;  /* 0x0000000b55557220 */ /* 0x080fe20000410000 */
[-C--:B------:R-:W-:Y:S01]  /*4a50*/  FMUL.FTZ R88, R88, R11.reuse ;  /* 0x0000000b58587220 */ /* 0x080fe20000410000 */
[-C--:B------:R-:W-:Y:S01]  /*4a60*/  FMUL.FTZ R89, R89, R11.reuse ;  /* 0x0000000b59597220 */ /* 0x080fe20000410000 */
[-C--:B------:R-:W-:Y:S01]  /*4a70*/  FMUL.FTZ R92, R92, R11.reuse ;  /* 0x0000000b5c5c7220 */ /* 0x080fe20000410000 */
[C---:B------:R-:W-:Y:S01]  /*4a80*/  FMUL.FTZ R177, R4.reuse, UR20 ;  /* 0x0000001404b17c20 */ /* 0x040fe20008410000 */
[----:B------:R-:W-:Y:S01]  /*4a90*/  FADD.FTZ R12, -R4, R9 ;  /* 0x00000009040c7221 */ /* 0x000fe20000010100 */
[----:B------:R3:W-:Y:S01]  /*4aa0*/  MUFU.EX2 R20, R180 ;  /* 0x000000b400147308 */ /* 0x0007e20000000800 */
[----:B------:R-:W-:Y:S01]  /*4ab0*/  FMUL.FTZ R93, R93, R11 ;  /* 0x0000000b5d5d7220 */ /* 0x000fe20000410000 */
[----:B------:R-:W-:Y:S01]  /*4ac0*/  FFMA.FTZ R169, R154, UR20, -R177 ;  /* 0x000000149aa97c23 */ /* 0x000fe200080108b1 */
[----:B------:R-:W-:-:S02]  /*4ad0*/  IMAD.MOV R154, RZ, RZ, -R18 ;  /* 0x000000ffff9a7224 */ /* 0x000fc400078e0a12 */
[----:B------:R-:W-:Y:S01]  /*4ae0*/  FMUL.FTZ R12, R12, UR20 ;  /* 0x000000140c0c7c20 */ /* 0x000fe20008410000 */
[--C-:B------:R-:W-:Y:S01]  /*4af0*/  FFMA.FTZ R168, R155, UR20, -R177.reuse ;  /* 0x000000149ba87c23 */ /* 0x100fe200080108b1 */
[--C-:B------:R-:W-:Y:S01]  /*4b00*/  FFMA.FTZ R155, R158, UR20, -R177.reuse ;  /* 0x000000149e9b7c23 */ /* 0x100fe200080108b1 */
[--C-:B------:R-:W-:Y:S01]  /*4b10*/  FFMA.FTZ R190, R171, UR20, -R177.reuse ;  /* 0x00000014abbe7c23 */ /* 0x100fe200080108b1 */
[----:B------:R-:W-:Y:S01]  /*4b20*/  ISETP.NE.AND P3, PT, R17, R154, PT ;  /* 0x0000009a1100720c */ /* 0x000fe20003f65270 */
[----:B------:R-:W-:Y:S01]  /*4b30*/  MUFU.EX2 R169, R169 ;  /* 0x000000a900a97308 */ /* 0x000fe20000000800 */
[--C-:B------:R-:W-:Y:S01]  /*4b40*/  FFMA.FTZ R171, R174, UR20, -R177.reuse ;  /* 0x00000014aeab7c23 */ /* 0x100fe200080108b1 */
[--C-:B------:R-:W-:Y:S01]  /*4b50*/  FFMA.FTZ R172, R159, UR20, -R177.reuse ;  /* 0x000000149fac7c23 */ /* 0x100fe200080108b1 */
[--C-:B------:R-:W-:Y:S01]  /*4b60*/  FFMA.FTZ R174, R175, UR20, -R177.reuse ;  /* 0x00000014afae7c23 */ /* 0x100fe200080108b1 */
[----:B------:R-:W-:Y:S02]  /*4b70*/  IMAD.U32 R175, RZ, RZ, UR21 ;  /* 0x00000015ffaf7e24 */ /* 0x000fe4000f8e00ff */
[--C-:B------:R-:W-:Y:S01]  /*4b80*/  FFMA.FTZ R159, R162, UR20, -R177.reuse ;  /* 0x00000014a29f7c23 */ /* 0x100fe200080108b1 */
[--C-:B---3--:R-:W-:Y:S01]  /*4b90*/  FFMA.FTZ R180, R167, UR20, -R177.reuse ;  /* 0x00000014a7b47c23 */ /* 0x108fe200080108b1 */
[--C-:B------:R-:W-:Y:S01]  /*4ba0*/  FFMA.FTZ R167, R170, UR20, -R177.reuse ;  /* 0x00000014aaa77c23 */ /* 0x100fe200080108b1 */
[----:B------:R-:W3:Y:S01]  /*4bb0*/  MUFU.EX2 R12, R12 ;  /* 0x0000000c000c7308 */ /* 0x000ee20000000800 */
[----:B------:R-:W-:Y:S01]  /*4bc0*/  FFMA.FTZ R176, R163, UR20, -R177 ;  /* 0x00000014a3b07c23 */ /* 0x000fe200080108b1 */
[----:B------:R-:W-:-:S02]  /*4bd0*/  IMAD.U32 R170, RZ, RZ, UR22 ;  /* 0x00000016ffaa7e24 */ /* 0x000fc4000f8e00ff */
[--C-:B------:R-:W-:Y:S01]  /*4be0*/  FFMA.FTZ R163, R166, UR20, -R177.reuse ;  /* 0x00000014a6a37c23 */ /* 0x100fe200080108b1 */
[----:B------:R-:W-:Y:S02]  /*4bf0*/  @!P3 IMAD R158, R175, 0x40, R2 ;  /* 0x00000040af9eb824 */ /* 0x000fe400078e0202 */
[----:B----4-:R-:W-:Y:S01]  /*4c00*/  FADD.FTZ R175, R13, R6 ;  /* 0x000000060daf7221 */ /* 0x010fe20000010000 */
[----:B------:R-:W-:Y:S02]  /*4c10*/  @!P1 VIADD R154, R170, 0x28c40 ;  /* 0x00028c40aa9a9836 */ /* 0x000fe40000000000 */
[----:B------:R-:W-:Y:S01]  /*4c20*/  FFMA.FTZ R173, R178, UR20, -R177 ;  /* 0x00000014b2ad7c23 */ /* 0x000fe200080108b1 */
[----:B------:R-:W4:Y:S01]  /*4c30*/  MUFU.EX2 R168, R168 ;  /* 0x000000a800a87308 */ /* 0x000f220000000800 */
[----:B0-----:R-:W-:Y:S01]  /*4c40*/  FADD.FTZ R6, R8, R175 ;  /* 0x000000af08067221 */ /* 0x001fe20000010000 */
[----:B------:R-:W-:Y:S01]  /*4c50*/  @!P3 LEA R158, R158, UR41, 0x2 ;  /* 0x000000299e9ebc11 */ /* 0x000fe2000f8e10ff */
[--C-:B------:R-:W-:Y:S01]  /*4c60*/  FFMA.FTZ R178, R179, UR20, -R177.reuse ;  /* 0x00000014b3b27c23 */ /* 0x100fe200080108b1 */
[----:B------:R-:W-:Y:S01]  /*4c70*/  @!P1 PRMT R154, RZ, 0x654, R154 ;  /* 0x00000654ff9a9816 */ /* 0x000fe2000000009a */
[----:B--2---:R-:W-:Y:S01]  /*4c80*/  FADD.FTZ R175, R15, R6 ;  /* 0x000000060faf7221 */ /* 0x004fe20000010000 */
[--C-:B------:R-:W-:Y:S01]  /*4c90*/  FFMA.FTZ R182, R182, UR20, -R177.reuse ;  /* 0x00000014b6b67c23 */ /* 0x100fe200080108b1 */
[----:B------:R-:W-:Y:S01]  /*4ca0*/  FFMA.FTZ R177, R183, UR20, -R177 ;  /* 0x00000014b7b17c23 */ /* 0x000fe200080108b1 */
[----:B------:R-:W0:Y:S01]  /*4cb0*/  MUFU.EX2 R155, R155 ;  /* 0x0000009b009b7308 */ /* 0x000e220000000800 */
[----:B---3--:R-:W-:Y:S01]  /*4cc0*/  FFMA.FTZ R5, R12, R5, R169 ;  /* 0x000000050c057223 */ /* 0x008fe200000100a9 */
[----:B------:R2:W-:Y:S01]  /*4cd0*/  @!P1 SYNCS.ARRIVE.TRANS64.RED.A1T0 RZ, [R154+URZ], RZ ;  /* 0x000000ff9aff99a7 */ /* 0x0005e2000810043f */
[----:B------:R-:W-:Y:S01]  /*4ce0*/  @!P3 STS [R158+0x28800], R11 ;  /* 0x0288000b9e00b388 */ /* 0x000fe20000000800 */
[-C--:B------:R-:W-:Y:S01]  /*4cf0*/  FMUL.FTZ R96, R96, R11.reuse ;  /* 0x0000000b60607220 */ /* 0x080fe20000410000 */
[-C--:B------:R-:W-:Y:S01]  /*4d00*/  FMUL.FTZ R97, R97, R11.reuse ;  /* 0x0000000b61617220 */ /* 0x080fe20000410000 */
[-C--:B------:R-:W-:Y:S01]  /*4d10*/  FMUL.FTZ R100, R100, R11.reuse ;  /* 0x0000000b64647220 */ /* 0x080fe20000410000 */
[----:B------:R3:W-:Y:S01]  /*4d20*/  @!P3 STS [R158+0x28820], R12 ;  /* 0x0288200c9e00b388 */ /* 0x0007e20000000800 */
[----:B------:R-:W5:Y:S01]  /*4d30*/  MUFU.EX2 R172, R172 ;  /* 0x000000ac00ac7308 */ /* 0x000f620000000800 */
[----:B----4-:R-:W-:Y:S01]  /*4d40*/  FADD.FTZ R6, R168, R5 ;  /* 0x00000005a8067221 */ /* 0x010fe20000010000 */
[----:B--2---:R-:W-:Y:S01]  /*4d50*/  FADD.FTZ R154, R156, R175 ;  /* 0x000000af9c9a7221 */ /* 0x004fe20000010000 */
[-C--:B------:R-:W-:Y:S01]  /*4d60*/  FMUL.FTZ R101, R101, R11.reuse ;  /* 0x0000000b65657220 */ /* 0x080fe20000410000 */
[-C--:B------:R-:W-:Y:S01]  /*4d70*/  FMUL.FTZ R104, R104, R11.reuse ;  /* 0x0000000b68687220 */ /* 0x080fe20000410000 */
[-C--:B------:R-:W-:Y:S01]  /*4d80*/  FMUL.FTZ R105, R105, R11.reuse ;  /* 0x0000000b69697220 */ /* 0x080fe20000410000 */
[----:B------:R-:W-:Y:S01]  /*4d90*/  FADD.FTZ R175, R21, R154 ;  /* 0x0000009a15af7221 */ /* 0x000fe20000010000 */
[-C--:B------:R-:W-:Y:S01]  /*4da0*/  FMUL.FTZ R108, R108, R11.reuse ;  /* 0x0000000b6c6c7220 */ /* 0x080fe20000410000 */
[----:B------:R-:W2:Y:S01]  /*4db0*/  MUFU.EX2 R159, R159 ;  /* 0x0000009f009f7308 */ /* 0x000ea20000000800 */
[----:B0-----:R-:W-:Y:S01]  /*4dc0*/  FADD.FTZ R5, R155, R6 ;  /* 0x000000069b057221 */ /* 0x001fe20000010000 */
[----:B------:R-:W-:Y:S01]  /*4dd0*/  FADD.FTZ R154, R10, R175 ;  /* 0x000000af0a9a7221 */ /* 0x000fe20000010000 */
[-C--:B------:R-:W-:Y:S01]  /*4de0*/  FMUL.FTZ R109, R109, R11.reuse ;  /* 0x0000000b6d6d7220 */ /* 0x080fe20000410000 */
[-C--:B------:R-:W-:Y:S01]  /*4df0*/  FMUL.FTZ R112, R112, R11.reuse ;  /* 0x0000000b70707220 */ /* 0x080fe20000410000 */
[-C--:B------:R-:W-:Y:S01]  /*4e00*/  FMUL.FTZ R113, R113, R11.reuse ;  /* 0x0000000b71717220 */ /* 0x080fe20000410000 */
[-C--:B------:R-:W-:Y:S01]  /*4e10*/  FMUL.FTZ R116, R116, R11.reuse ;  /* 0x0000000b74747220 */ /* 0x080fe20000410000 */
[-C--:B------:R-:W-:Y:S01]  /*4e20*/  FMUL.FTZ R117, R117, R11.reuse ;  /* 0x0000000b75757220 */ /* 0x080fe20000410000 */
[----:B------:R-:W0:Y:S01]  /*4e30*/  MUFU.EX2 R176, R176 ;  /* 0x000000b000b07308 */ /* 0x000e220000000800 */
[----:B-----5:R-:W-:Y:S01]  /*4e40*/  FADD.FTZ R6, R172, R5 ;  /* 0x00000005ac067221 */ /* 0x020fe20000010000 */
[-C--:B------:R-:W-:Y:S01]  /*4e50*/  FMUL.FTZ R120, R120, R11.reuse ;  /* 0x0000000b78787220 */ /* 0x080fe20000410000 */
[-C--:B------:R-:W-:Y:S01]  /*4e60*/  FMUL.FTZ R121, R121, R11.reuse ;  /* 0x0000000b79797220 */ /* 0x080fe20000410000 */
[-C--:B------:R-:W-:Y:S01]  /*4e70*/  FMUL.FTZ R124, R124, R11.reuse ;  /* 0x0000000b7c7c7220 */ /* 0x080fe20000410000 */
[-C--:B------:R-:W-:Y:S01]  /*4e80*/  FMUL.FTZ R125, R125, R11.reuse ;  /* 0x0000000b7d7d7220 */ /* 0x080fe20000410000 */
[-C--:B------:R-:W-:Y:S01]  /*4e90*/  FMUL.FTZ R128, R128, R11.reuse ;  /* 0x0000000b80807220 */ /* 0x080fe20000410000 */
[-C--:B------:R-:W-:Y:S01]  /*4ea0*/  FMUL.FTZ R129, R129, R11.reuse ;  /* 0x0000000b81817220 */ /* 0x080fe20000410000 */
[----:B------:R-:W4:Y:S01]  /*4eb0*/  MUFU.EX2 R153, R153 ;  /* 0x0000009900997308 */ /* 0x000f220000000800 */
[----:B--2---:R-:W-:Y:S01]  /*4ec0*/  FADD.FTZ R5, R159, R6 ;  /* 0x000000069f057221 */ /* 0x004fe20000010000 */
[-C--:B------:R-:W-:Y:S01]  /*4ed0*/  FMUL.FTZ R132, R132, R11.reuse ;  /* 0x0000000b84847220 */ /* 0x080fe20000410000 */
[-C--:B------:R-:W-:Y:S01]  /*4ee0*/  FMUL.FTZ R133, R133, R11.reuse ;  /* 0x0000000b85857220 */ /* 0x080fe20000410000 */
[-C--:B------:R-:W-:Y:S01]  /*4ef0*/  FMUL.FTZ R136, R136, R11.reuse ;  /* 0x0000000b88887220 */ /* 0x080fe20000410000 */
[-C--:B------:R-:W-:Y:S01]  /*4f00*/  FMUL.FTZ R137, R137, R11.reuse ;  /* 0x0000000b89897220 */ /* 0x080fe20000410000 */
[-C--:B------:R-:W-:Y:S01]  /*4f10*/  FMUL.FTZ R140, R140, R11.reuse ;  /* 0x0000000b8c8c7220 */ /* 0x080fe20000410000 */
[-C--:B------:R-:W-:Y:S01]  /*4f20*/  FMUL.FTZ R141, R141, R11.reuse ;  /* 0x0000000b8d8d7220 */ /* 0x080fe20000410000 */
[----:B------:R-:W2:Y:S01]  /*4f30*/  MUFU.EX2 R163, R163 ;  /* 0x000000a300a37308 */ /* 0x000ea20000000800 */
[----:B0-----:R-:W-:Y:S01]  /*4f40*/  FADD.FTZ R6, R176, R5 ;  /* 0x00000005b0067221 */ /* 0x001fe20000010000 */
[-C--:B------:R-:W-:Y:S01]  /*4f50*/  FMUL.FTZ R144, R144, R11.reuse ;  /* 0x0000000b90907220 */ /* 0x080fe20000410000 */
[-C--:B------:R-:W-:Y:S01]  /*4f60*/  FMUL.FTZ R145, R145, R11.reuse ;  /* 0x0000000b91917220 */ /* 0x080fe20000410000 */
[-C--:B------:R-:W-:Y:S01]  /*4f70*/  FMUL.FTZ R148, R148, R11.reuse ;  /* 0x0000000b94947220 */ /* 0x080fe20000410000 */
[----:B------:R-:W-:Y:S01]  /*4f80*/  FMUL.FTZ R149, R149, R11 ;  /* 0x0000000b95957220 */ /* 0x000fe20000410000 */
[----:B------:R-:W-:Y:S01]  /*4f90*/  F2FP.F16.F32.PACK_AB R152, R13, R152 ;  /* 0x000000980d98723e */ /* 0x000fe200000000ff */
[----:B------:R-:W-:Y:S01]  /*4fa0*/  FMUL.FTZ R26, R26, R12 ;  /* 0x0000000c1a1a7220 */ /* 0x000fe20000410000 */
[----:B------:R-:W0:Y:S01]  /*4fb0*/  MUFU.EX2 R160, R160 ;  /* 0x000000a000a07308 */ /* 0x000e220000000800 */
[C---:B----4-:R-:W-:Y:S01]  /*4fc0*/  FADD.FTZ R175, R153.reuse, R154 ;  /* 0x0000009a99af7221 */ /* 0x050fe20000010000 */
[----:B---3--:R-:W-:Y:S01]  /*4fd0*/  F2FP.F16.F32.PACK_AB R158, R153, R10 ;  /* 0x0000000a999e723e */ /* 0x008fe200000000ff */
[-C--:B------:R-:W-:Y:S01]  /*4fe0*/  FMUL.FTZ R27, R27, R12.reuse ;  /* 0x0000000c1b1b7220 */ /* 0x080fe20000410000 */
[----:B------:R-:W-:Y:S01]  /*4ff0*/  F2FP.F16.F32.PACK_AB R153, R168, R169 ;  /* 0x000000a9a899723e */ /* 0x000fe200000000ff */
[-C--:B------:R-:W-:Y:S01]  /*5000*/  FMUL.FTZ R30, R30, R12.reuse ;  /* 0x0000000c1e1e7220 */ /* 0x080fe20000410000 */
[----:B------:R-:W-:Y:S01]  /*5010*/  F2FP.F16.F32.PACK_AB R155, R172, R155 ;  /* 0x0000009bac9b723e */ /* 0x000fe200000000ff */
[----:B------:R-:W-:Y:S01]  /*5020*/  FMUL.FTZ R31, R31, R12 ;  /* 0x0000000c1f1f7220 */ /* 0x000fe20000410000 */
[----:B------:R-:W3:Y:S01]  /*5030*/  MUFU.EX2 R180, R180 ;  /* 0x000000b400b47308 */ /* 0x000ee20000000800 */
[----:B--2---:R-:W-:Y:S01]  /*5040*/  FADD.FTZ R5, R163, R6 ;  /* 0x00000006a3057221 */ /* 0x004fe20000010000 */
[----:B------:R-:W-:Y:S01]  /*5050*/  F2FP.F16.F32.PACK_AB R156, R21, R156 ;  /* 0x0000009c159c723e */ /* 0x000fe200000000ff */
        /* <DEDUP_REMOVED lines=10> */
[-C--:B------:R-:W-:Y:S01]  /*5100*/  FMUL.FTZ R50, R50, R12.reuse ;  /* 0x0000000c32327220 */ /* 0x080fe20000410000 */
[-C--:B------:R-:W-:Y:S01]  /*5110*/  FMUL.FTZ R51, R51, R12.reuse ;  /* 0x0000000c33337220 */ /* 0x080fe20000410000 */
[-C--:B------:R-:W-:Y:S01]  /*5120*/  FMUL.FTZ R54, R54, R12.reuse ;  /* 0x0000000c36367220 */ /* 0x080fe20000410000 */
[----:B------:R-:W0:Y:S01]  /*5130*/  MUFU.EX2 R167, R167 ;  /* 0x000000a700a77308 */ /* 0x000e220000000800 */
[----:B---3--:R-:W-:Y:S01]  /*5140*/  FADD.FTZ R6, R180, R5 ;  /* 0x00000005b4067221 */ /* 0x008fe20000010000 */
[-C--:B------:R-:W-:Y:S01]  /*5150*/  FMUL.FTZ R55, R55, R12.reuse ;  /* 0x0000000c37377220 */ /* 0x080fe20000410000 */
[-C--:B------:R-:W-:Y:S01]  /*5160*/  FMUL.FTZ R58, R58, R12.reuse ;  /* 0x0000000c3a3a7220 */ /* 0x080fe20000410000 */
[-C--:B------:R-:W-:Y:S01]  /*5170*/  FMUL.FTZ R59, R59, R12.reuse ;  /* 0x0000000c3b3b7220 */ /* 0x080fe20000410000 */
[-C--:B------:R-:W-:Y:S01]  /*5180*/  FMUL.FTZ R62, R62, R12.reuse ;  /* 0x0000000c3e3e7220 */ /* 0x080fe20000410000 */
[-C--:B------:R-:W-:Y:S01]  /*5190*/  FMUL.FTZ R63, R63, R12.reuse ;  /* 0x0000000c3f3f7220 */ /* 0x080fe20000410000 */
[----:B------:R-:W-:Y:S01]  /*51a0*/  FMUL.FTZ R66, R66, R12 ;  /* 0x0000000c42427220 */ /* 0x000fe20000410000 */
[----:B------:R-:W3:Y:S01]  /*51b0*/  MUFU.EX2 R14, R14 ;  /* 0x0000000e000e7308 */ /* 0x000ee20000000800 */
[C---:B--2---:R-:W-:Y:S01]  /*51c0*/  FADD.FTZ R175, R157.reuse, R154 ;  /* 0x0000009a9daf7221 */ /* 0x044fe20000010000 */
[----:B------:R-:W-:Y:S01]  /*51d0*/  F2FP.F16.F32.PACK_AB R160, R157, R160 ;  /* 0x000000a09da0723e */ /* 0x000fe200000000ff */
[-C--:B------:R-:W-:Y:S01]  /*51e0*/  FMUL.FTZ R67, R67, R12.reuse ;  /* 0x0000000c43437220 */ /* 0x080fe20000410000 */
[----:B------:R-:W-:Y:S01]  /*51f0*/  F2FP.F16.F32.PACK_AB R157, R176, R159 ;  /* 0x0000009fb09d723e */ /* 0x000fe200000000ff */
[-C--:B------:R-:W-:Y:S01]  /*5200*/  FMUL.FTZ R70, R70, R12.reuse ;  /* 0x0000000c46467220 */ /* 0x080fe20000410000 */
[----:B------:R-:W-:Y:S01]  /*5210*/  F2FP.F16.F32.PACK_AB R159, R180, R163 ;  /* 0x000000a3b49f723e */ /* 0x000fe200000000ff */
        /* <DEDUP_REMOVED lines=16> */
[-C--:B------:R-:W-:Y:S01]  /*5320*/  FMUL.FTZ R95, R95, R12.reuse ;  /* 0x0000000c5f5f7220 */ /* 0x080fe20000410000 */
[----:B------:R-:W3:Y:S01]  /*5330*/  MUFU.EX2 R171, R171 ;  /* 0x000000ab00ab7308 */ /* 0x000ee20000000800 */
[----:B--2---:R-:W-:Y:S01]  /*5340*/  FADD.FTZ R6, R190, R5 ;  /* 0x00000005be067221 */ /* 0x004fe20000010000 */
[-C--:B------:R-:W-:Y:S01]  /*5350*/  FMUL.FTZ R98, R98, R12.reuse ;  /* 0x0000000c62627220 */ /* 0x080fe20000410000 */
[-C--:B------:R-:W-:Y:S01]  /*5360*/  FMUL.FTZ R99, R99, R12.reuse ;  /* 0x0000000c63637220 */ /* 0x080fe20000410000 */
[-C--:B------:R-:W-:Y:S01]  /*5370*/  FMUL.FTZ R102, R102, R12.reuse ;  /* 0x0000000c66667220 */ /* 0x080fe20000410000 */
[-C--:B------:R-:W-:Y:S01]  /*5380*/  FMUL.FTZ R103, R103, R12.reuse ;  /* 0x0000000c67677220 */ /* 0x080fe20000410000 */
[-C--:B------:R-:W-:Y:S01]  /*5390*/  FMUL.FTZ R106, R106, R12.reuse ;  /* 0x0000000c6a6a7220 */ /* 0x080fe20000410000 */
[----:B------:R-:W-:Y:S01]  /*53a0*/  FMUL.FTZ R107, R107, R12 ;  /* 0x0000000c6b6b7220 */ /* 0x000fe20000410000 */
[----:B------:R-:W2:Y:S01]  /*53b0*/  MUFU.EX2 R164, R164 ;  /* 0x000000a400a47308 */ /* 0x000ea20000000800 */
[----:B0-----:R-:W-:Y:S01]  /*53c0*/  FADD.FTZ R11, R161, R154 ;  /* 0x0000009aa10b7221 */ /* 0x001fe20000010000 */
[----:B------:R-:W-:Y:S01]  /*53d0*/  F2FP.F16.F32.PACK_AB R154, R15, R8 ;  /* 0x000000080f9a723e */ /* 0x000fe200000000ff */
[----:B------:R-:W-:Y:S01]  /*53e0*/  BAR.SYNC.DEFER_BLOCKING 0xf, 0x100 ;  /* 0x03c4000000007b1d */ /* 0x000fe20000010000 */
[----:B------:R-:W-:Y:S01]  /*53f0*/  F2FP.F16.F32.PACK_AB R162, R161, R14 ;  /* 0x0000000ea1a2723e */ /* 0x000fe200000000ff */
[-C--:B------:R-:W-:Y:S01]  /*5400*/  FMUL.FTZ R110, R110, R12.reuse ;  /* 0x0000000c6e6e7220 */ /* 0x080fe20000410000 */
[----:B------:R-:W-:Y:S01]  /*5410*/  F2FP.F16.F32.PACK_AB R161, R190, R167 ;  /* 0x000000a7bea1723e */ /* 0x000fe200000000ff */
        /* <DEDUP_REMOVED lines=19> */
[C---:B0-----:R-:W-:Y:S01]  /*5550*/  FADD.FTZ R6, R174.reuse, R5 ;  /* 0x00000005ae067221 */ /* 0x041fe20000010000 */
[----:B------:R-:W-:Y:S01]  /*5560*/  F2FP.F16.F32.PACK_AB R163, R174, R171 ;  /* 0x000000abaea3723e */ /* 0x000fe200000000ff */
[----:B------:R0:W-:Y:S01]  /*5570*/  STSM.16.M88.4 [R22+0x26800], R152 ;  /* 0x0268009816007844 */ /* 0x0001e20000000200 */
[-C--:B------:R-:W-:Y:S01]  /*5580*/  FMUL.FTZ R139, R139, R12.reuse ;  /* 0x0000000c8b8b7220 */ /* 0x080fe20000410000 */
[-C--:B------:R-:W-:Y:S01]  /*5590*/  FMUL.FTZ R142, R142, R12.reuse ;  /* 0x0000000c8e8e7220 */ /* 0x080fe20000410000 */
[----:B------:R-:W-:Y:S01]  /*55a0*/  FMUL.FTZ R143, R143, R12 ;  /* 0x0000000c8f8f7220 */ /* 0x000fe20000410000 */
[----:B------:R0:W-:Y:S01]  /*55b0*/  STSM.16.M88.4 [R19], R156 ;  /* 0x0000009c13007844 */ /* 0x0001e20000000200 */
[----:B------:R-:W4:Y:S01]  /*55c0*/  MUFU.EX2 R9, R181 ;  /* 0x000000b500097308 */ /* 0x000f220000000800 */
[C---:B---3--:R-:W-:Y:S01]  /*55d0*/  FADD.FTZ R11, R165.reuse, R8 ;  /* 0x00000008a50b7221 */ /* 0x048fe20000010000 */
[----:B------:R-:W-:Y:S01]  /*55e0*/  F2FP.F16.F32.PACK_AB R164, R165, R164 ;  /* 0x000000a4a5a4723e */ /* 0x000fe200000000ff */
[----:B------:R0:W-:Y:S01]  /*55f0*/  STSM.16.M88.4 [R184], R160 ;  /* 0x000000a0b8007844 */ /* 0x0001e20000000200 */
[-C--:B------:R-:W-:Y:S01]  /*5600*/  FMUL.FTZ R146, R146, R12.reuse ;  /* 0x0000000c92927220 */ /* 0x080fe20000410000 */
[----:B------:R-:W-:Y:S01]  /*5610*/  FADD.FTZ R8, R20, R11 ;  /* 0x0000000b14087221 */ /* 0x000fe20000010000 */
[-C--:B------:R-:W-:Y:S01]  /*5620*/  FMUL.FTZ R147, R147, R12.reuse ;  /* 0x0000000c93937220 */ /* 0x080fe20000410000 */
[-C--:B------:R-:W-:Y:S01]  /*5630*/  FMUL.FTZ R150, R150, R12.reuse ;  /* 0x0000000c96967220 */ /* 0x080fe20000410000 */
[----:B------:R-:W3:Y:S01]  /*5640*/  MUFU.EX2 R178, R178 ;  /* 0x000000b200b27308 */ /* 0x000ee20000000800 */
[----:B--2---:R-:W-:Y:S01]  /*5650*/  FADD.FTZ R5, R173, R6 ;  /* 0x00000006ad057221 */ /* 0x004fe20000010000 */
[----:B------:R-:W-:-:S06]  /*5660*/  FMUL.FTZ R151, R151, R12 ;  /* 0x0000000c97977220 */ /* 0x000fcc0000410000 */
[----:B------:R-:W2:Y:S01]  /*5670*/  MUFU.EX2 R182, R182 ;  /* 0x000000b600b67308 */ /* 0x000ea20000000800 */
[C---:B----4-:R-:W-:Y:S01]  /*5680*/  F2FP.F16.F32.PACK_AB R166, R9.reuse, R20 ;  /* 0x0000001409a6723e */ /* 0x050fe200000000ff */
[----:B------:R-:W-:-:S06]  /*5690*/  FADD.FTZ R6, R9, R8 ;  /* 0x0000000809067221 */ /* 0x000fcc0000010000 */
[----:B------:R-:W4:Y:S01]  /*56a0*/  MUFU.EX2 R177, R177 ;  /* 0x000000b100b17308 */ /* 0x000f220000000800 */
[C---:B---3--:R-:W-:Y:S01]  /*56b0*/  FADD.FTZ R5, R178.reuse, R5 ;  /* 0x00000005b2057221 */ /* 0x048fe20000010000 */
[----:B------:R-:W-:-:S03]  /*56c0*/  F2FP.F16.F32.PACK_AB R165, R178, R173 ;  /* 0x000000adb2a5723e */ /* 0x000fc600000000ff */
[----:B--2---:R-:W-:Y:S01]  /*56d0*/  FADD.FTZ R8, R182, R5 ;  /* 0x00000005b6087221 */ /* 0x004fe20000010000 */
[----:B----4-:R-:W-:-:S03]  /*56e0*/  F2FP.F16.F32.PACK_AB R167, R177, R182 ;  /* 0x000000b6b1a7723e */ /* 0x010fc600000000ff */
[----:B------:R-:W-:Y:S02]  /*56f0*/  FADD.FTZ R5, R177, R8 ;  /* 0x00000008b1057221 */ /* 0x000fe40000010000 */
[----:B------:R0:W-:Y:S01]  /*5700*/  STSM.16.M88.4 [R23], R164 ;  /* 0x000000a417007844 */ /* 0x0001e20000000200 */
[----:B------:R-:W-:Y:S05]  /*5710*/  @!P0 BRA `(.L_x_34) ;  /* 0x0000000000048947 */ /* 0x000fea0003800000 */
[----:B------:R-:W-:Y:S01]  /*5720*/  BPT.TRAP 0x1 ;  /* 0x000000040000795c */ /* 0x000fe20000300000 */
.L_x_34:
[----:B------:R2:W3:Y:S01]  /*5730*/  SYNCS.PHASECHK.TRANS64.TRYWAIT P3, [UR22+0x28c50], R7 ;  /* 0x028c5007ff0075a7 */ /* 0x0004e20008060156 */
[----:B------:R-:W-:Y:S05]  /*5740*/  @!P0 BRA `(.L_x_35) ;  /* 0x0000000000048947 */ /* 0x000fea0003800000 */
[----:B------:R-:W-:Y:S01]  /*5750*/  BPT.TRAP 0x1 ;  /* 0x000000040000795c */ /* 0x000fe20000300000 */
.L_x_35:
[----:B---3--:R-:W-:Y:S05]  /*5760*/  @P3 BRA `(.L_x_36) ;  /* 0x0000000000083947 */ /* 0x008fea0003800000 */
[----:B------:R-:W3:Y:S02]  /*5770*/  SYNCS.PHASECHK.TRANS64.TRYWAIT P3, [UR22+0x28c50], R7 ;  /* 0x028c5007ff0075a7 */ /* 0x000ee40008060156 */
[----:B---3--:R-:W-:Y:S05]  /*5780*/  @!P3 BRA `(.L_x_37) ;  /* 0x0000007800dcb947 */ /* 0x008fea0003800000 */
.L_x_36:
[----:B------:R-:W-:Y:S01]  /*5790*/  ULEA UR10, UR39, UR51, 0xc ;  /* 0x00000033270a7291 */ /* 0x000fe2000f8e603f */
[----:B------:R-:W-:Y:S01]  /*57a0*/  WARPGROUP.ARRIVE ;  /* 0x00000000000079c5 */ /* 0x000fe20000000000 */
[----:B------:R-:W-:Y:S01]  /*57b0*/  UMOV UR7, 0x40000040 ;  /* 0x4000004000077882 */ /* 0x000fe20000000000 */
[----:B---3--:R-:W-:Y:S01]  /*57c0*/  @!P1 VIADD R170, R170, 0x28c60 ;  /* 0x00028c60aaaa9836 */ /* 0x008fe20000000000 */
[----:B------:R-:W-:Y:S01]  /*57d0*/  UMOV UR21, UR39 ;  /* 0x0000002700157c82 */ /* 0x000fe20008000000 */
[----:B------:R-:W-:Y:S02]  /*57e0*/  IMAD.MOV.U32 R9, RZ, RZ, R4 ;  /* 0x000000ffff097224 */ /* 0x000fe400078e0004 */
[----:B------:R-:W-:Y:S01]  /*57f0*/  UMOV UR6, UR10 ;  /* 0x0000000a00067c82 */ /* 0x000fe20008000000 */
[----:B------:R-:W-:Y:S01]  /*5800*/  @!P1 PRMT R170, RZ, 0x654, R170 ;  /* 0x00000654ffaa9816 */ /* 0x000fe200000000aa */
[----:B------:R-:W-:Y:S01]  /*5810*/  HGMMA.64x256x16.F32 R24, R152, gdesc[UR4].tnspB, R24, gsb0 ;  /* 0x43e0000498187df0 */ /* 0x000fe20008000818 */
[----:B------:R-:W-:Y:S01]  /*5820*/  UIADD3 UR6, UR10, 0x80, URZ ;  /* 0x000000800a067890 */ /* 0x000fe2000fffe03f */
[----:B------:R-:W-:Y:S01]  /*5830*/  IMAD.MOV.U32 R11, RZ, RZ, R0 ;  /* 0x000000ffff0b7224 */ /* 0x000fe200078e0000 */
[----:B------:R-:W-:Y:S01]  /*5840*/  UMOV UR7, 0x40000040 ;  /* 0x4000004000077882 */ /* 0x000fe20000000000 */
[----:B------:R-:W-:-:S02]  /*5850*/  WARPGROUP.DEPBAR.LE gsb0, 0x0 ;  /* 0x00008000000079c5 */ /* 0x000fc40000010000 */
[----:B------:R-:W-:-:S15]  /*5860*/  WARPGROUP.ARRIVE ;  /* 0x00000000000079c5 */ /* 0x000fde0000000000 */
[----:B------:R-:W-:-:S07]  /*5870*/  NOP ;  /* 0x0000000000007918 */ /* 0x000fce0000000000 */
        /* <DEDUP_REMOVED lines=19> */
[----:B---3--:R-:W3:Y:S02]  /*59b0*/  FENCE.VIEW.ASYNC.S ;  /* 0x00000000000073c6 */ /* 0x008ee40000000000 */
[----:B---3--:R-:W-:Y:S01]  /*59c0*/  NOP ;  /* 0x0000000000007918 */ /* 0x008fe20000000000 */
[----:B------:R-:W-:Y:S06]  /*59d0*/  BAR.ARV 0xe, 0x100 ;  /* 0x0384000000007b1d */ /* 0x000fec0000002000 */
[----:B------:R3:W-:Y:S01]  /*59e0*/  @!P1 SYNCS.ARRIVE.TRANS64.RED.A1T0 RZ, [R170+URZ], RZ ;  /* 0x000000ffaaff99a7 */ /* 0x0007e2000810043f */
[----:B------:R-:W-:Y:S05]  /*59f0*/  @P2 BRA `(.L_x_38) ;  /* 0xffffffe400d02947 */ /* 0x000fea000383ffff */
.L_x_29:
[----:B------:R-:W4:Y:S01]  /*5a00*/  SHFL.BFLY PT, R3, R6, 0x2, 0x1f ;  /* 0x0c401f0006037f89 */ /* 0x000f2200000e0000 */
[----:B------:R-:W-:Y:S01]  /*5a10*/  IMAD.MOV R14, RZ, RZ, -R18 ;  /* 0x000000ffff0e7224 */ /* 0x000fe200078e0a12 */
[----:B------:R-:W-:Y:S01]  /*5a20*/  UIADD3 UR36, UR36, 0x1, URZ ;  /* 0x0000000124247890 */ /* 0x000fe2000fffe03f */
[----:B------:R-:W-:Y:S01]  /*5a30*/  IMAD.U32 R9, RZ, RZ, UR20 ;  /* 0x00000014ff097e24 */ /* 0x000fe2000f8e00ff */
[----:B------:R-:W5:Y:S01]  /*5a40*/  SHFL.BFLY PT, R10, R5, 0x2, 0x1f ;  /* 0x0c401f00050a7f89 */ /* 0x000f6200000e0000 */
[----:B------:R-:W-:Y:S01]  /*5a50*/  IMAD.MOV.U32 R20, RZ, RZ, -0x800000 ;  /* 0xff800000ff147424 */ /* 0x000fe200078e00ff */
[----:B------:R-:W-:Y:S08]  /*5a60*/  BAR.ARV 0x8, 0x100 ;  /* 0x0204000000007b1d */ /* 0x000ff00000002000 */
[----:B------:R-:W-:Y:S01]  /*5a70*/  BAR.SYNC.DEFER_BLOCKING 0xf, 0x100 ;  /* 0x03c4000000007b1d */ /* 0x000fe20000010000 */
[----:B------:R-:W-:Y:S01]  /*5a80*/  ISETP.NE.AND P2, PT, R17, R14, PT ;  /* 0x0000000e1100720c */ /* 0x000fe20003f45270 */
[----:B------:R-:W-:-:S02]  /*5a90*/  IMAD.U32 R14, RZ, RZ, UR20 ;  /* 0x00000014ff0e7e24 */ /* 0x000fc4000f8e00ff */
[----:B----4-:R-:W-:Y:S01]  /*5aa0*/  FADD.FTZ R3, R3, R6 ;  /* 0x0000000603037221 */ /* 0x010fe20000010000 */
[----:B-----5:R-:W-:-:S04]  /*5ab0*/  FADD.FTZ R10, R10, R5 ;  /* 0x000000050a0a7221 */ /* 0x020fc80000010000 */
[----:B------:R-:W4:Y:S01]  /*5ac0*/  SHFL.BFLY PT, R8, R3, 0x1, 0x1f ;  /* 0x0c201f0003087f89 */ /* 0x000f2200000e0000 */
[----:B------:R-:W-:-:S03]  /*5ad0*/  IMAD.MOV.U32 R5, RZ, RZ, RZ ;  /* 0x000000ffff057224 */ /* 0x000fc600078e00ff */
[----:B-12---:R-:W1:Y:S01]  /*5ae0*/  SHFL.BFLY PT, R7, R10, 0x1, 0x1f ;  /* 0x0c201f000a077f89 */ /* 0x006e6200000e0000 */
[----:B----4-:R-:W-:Y:S01]  /*5af0*/  FADD.FTZ R12, R3, R8 ;  /* 0x00000008030c7221 */ /* 0x010fe20000010000 */
[----:B------:R-:W-:Y:S02]  /*5b00*/  IMAD.MOV.U32 R8, RZ, RZ, RZ ;  /* 0x000000ffff087224 */ /* 0x000fe400078e00ff */
[----:B------:R-:W-:Y:S02]  /*5b10*/  IMAD.U32 R3, RZ, RZ, UR39 ;  /* 0x00000027ff037e24 */ /* 0x000fe4000f8e00ff */
[----:B-1----:R-:W-:Y:S01]  /*5b20*/  FADD.FTZ R13, R10, R7 ;  /* 0x000000070a0d7221 */ /* 0x002fe20000010000 */
[----:B------:R-:W-:Y:S01]  /*5b30*/  FSETP.NE.FTZ.AND P0, PT, R12, RZ, PT ;  /* 0x000000ff0c00720b */ /* 0x000fe20003f15000 */
[----:B------:R-:W-:Y:S01]  /*5b40*/  UIADD3 UR39, UR39, 0x1, URZ ;  /* 0x0000000127277890 */ /* 0x000fe2000fffe03f */
[----:B------:R-:W-:Y:S02]  /*5b50*/  @!P2 IMAD R3, R3, 0x40, R2 ;  /* 0x000000400303a824 */ /* 0x000fe400078e0202 */
[----:B------:R-:W-:Y:S01]  /*5b60*/  FSETP.NE.FTZ.AND P1, PT, R13, RZ, PT ;  /* 0x000000ff0d00720b */ /* 0x000fe20003f35000 */
[----:B------:R-:W-:-:S02]  /*5b70*/  UISETP.NE.AND UP0, UPT, UR39, 0x2, UPT ;  /* 0x000000022700788c */ /* 0x000fc4000bf05270 */
[----:B------:R-:W-:Y:S01]  /*5b80*/  @!P2 LEA R11, R3, UR41, 0x2 ;  /* 0x00000029030bac11 */ /* 0x000fe2000f8e10ff */
[----:B------:R-:W-:Y:S01]  /*5b90*/  IMAD.MOV.U32 R3, RZ, RZ, -0x800000 ;  /* 0xff800000ff037424 */ /* 0x000fe200078e00ff */
[----:B------:R-:W-:Y:S02]  /*5ba0*/  USEL UR4, URZ, 0x1, UP0 ;  /* 0x000000013f047887 */ /* 0x000fe40008000000 */
[----:B------:R-:W-:Y:S02]  /*5bb0*/  USEL UR39, UR39, URZ, UP0 ;  /* 0x0000003f27277287 */ /* 0x000fe40008000000 */
[----:B------:R-:W1:Y:S01]  /*5bc0*/  @P0 MUFU.RCP R8, R12 ;  /* 0x0000000c00080308 */ /* 0x000e620000001000 */
[----:B------:R-:W-:Y:S01]  /*5bd0*/  @P0 FMUL.FTZ R9, R9, 0.69314718246459960938 ;  /* 0x3f31721809090820 */ /* 0x000fe20000410000 */
[----:B------:R-:W-:Y:S02]  /*5be0*/  ULOP3.LUT UR38, UR38, UR4, URZ, 0x3c, !UPT ;  /* 0x0000000426267292 */ /* 0x000fe4000f8e3c3f */
[----:B------:R-:W-:-:S04]  /*5bf0*/  @P1 FMUL.FTZ R14, R14, 0.69314718246459960938 ;  /* 0x3f3172180e0e1820 */ /* 0x000fc80000410000 */
[----:B------:R-:W-:Y:S08]  /*5c00*/  @P1 MUFU.RCP R5, R13 ;  /* 0x0000000d00051308 */ /* 0x000ff00000001000 */
[----:B------:R-:W2:Y:S01]  /*5c10*/  @P0 MUFU.LG2 R10, R12 ;  /* 0x0000000c000a0308 */ /* 0x000ea20000000c00 */
        /* <DEDUP_REMOVED lines=64> */
[----:B------:R0:W-:Y:S01]  /*6020*/  @!P2 STS [R11+0x28800], R8 ;  /* 0x028800080b00a388 */ /* 0x0001e20000000800 */
[----:B--2---:R-:W-:Y:S01]  /*6030*/  @P0 FMUL.FTZ R10, R10, 0.69314718246459960938 ;  /* 0x3f3172180a0a0820 */ /* 0x004fe20000410000 */
[-C--:B------:R-:W-:Y:S01]  /*6040*/  FMUL.FTZ R26, R26, R5.reuse ;  /* 0x000000051a1a7220 */ /* 0x080fe20000410000 */
[-C--:B------:R-:W-:Y:S01]  /*6050*/  FMUL.FTZ R27, R27, R5.reuse ;  /* 0x000000051b1b7220 */ /* 0x080fe20000410000 */
[----:B------:R1:W-:Y:S01]  /*6060*/  @!P2 STS [R11+0x28820], R5 ;  /* 0x028820050b00a388 */ /* 0x0003e20000000800 */
[-C--:B------:R-:W-:Y:S01]  /*6070*/  FMUL.FTZ R30, R30, R5.reuse ;  /* 0x000000051e1e7220 */ /* 0x080fe20000410000 */
[-C--:B------:R-:W-:Y:S01]  /*6080*/  FMUL.FTZ R31, R31, R5.reuse ;  /* 0x000000051f1f7220 */ /* 0x080fe20000410000 */
[-C--:B------:R-:W-:Y:S01]  /*6090*/  FMUL.FTZ R34, R34, R5.reuse ;  /* 0x0000000522227220 */ /* 0x080fe20000410000 */
[-C--:B------:R-:W-:Y:S01]  /*60a0*/  FMUL.FTZ R35, R35, R5.reuse ;  /* 0x0000000523237220 */ /* 0x080fe20000410000 */
[-C--:B------:R-:W-:Y:S01]  /*60b0*/  FMUL.FTZ R38, R38, R5.reuse ;  /* 0x0000000526267220 */ /* 0x080fe20000410000 */
[----:B0-----:R-:W1:Y:S01]  /*60c0*/  @P1 MUFU.LG2 R8, R13 ;  /* 0x0000000d00081308 */ /* 0x001e620000000c00 */
        /* <DEDUP_REMOVED lines=16> */
[----:B-1----:R-:W-:Y:S01]  /*61d0*/  @P1 FMUL.FTZ R11, R8, 0.69314718246459960938 ;  /* 0x3f317218080b1820 */ /* 0x002fe20000410000 */
        /* <DEDUP_REMOVED lines=35> */
[-C--:B---3--:R-:W-:Y:S01]  /*6410*/  FMUL.FTZ R170, R142, R5.reuse ;  /* 0x000000058eaa7220 */ /* 0x088fe20000410000 */
[-C--:B------:R-:W-:Y:S01]  /*6420*/  FMUL.FTZ R171, R143, R5.reuse ;  /* 0x000000058fab7220 */ /* 0x080fe20000410000 */
[-C--:B------:R-:W-:Y:S01]  /*6430*/  FMUL.FTZ R146, R146, R5.reuse ;  /* 0x0000000592927220 */ /* 0x080fe20000410000 */
[-C--:B------:R-:W-:Y:S01]  /*6440*/  FMUL.FTZ R147, R147, R5.reuse ;  /* 0x0000000593937220 */ /* 0x080fe20000410000 */
[-C--:B------:R-:W-:Y:S01]  /*6450*/  FMUL.FTZ R150, R150, R5.reuse ;  /* 0x0000000596967220 */ /* 0x080fe20000410000 */
[----:B------:R-:W-:Y:S01]  /*6460*/  FMUL.FTZ R151, R151, R5 ;  /* 0x0000000597977220 */ /* 0x000fe20000410000 */
[----:B------:R-:W-:Y:S01]  /*6470*/  @P0 FFMA.FTZ R20, R9, R0, R10 ;  /* 0x0000000009140223 */ /* 0x000fe2000001000a */
[----:B------:R-:W-:Y:S01]  /*6480*/  @P1 FFMA.FTZ R3, R14, R4, R11 ;  /* 0x000000040e031223 */ /* 0x000fe2000001000b */
[----:B------:R-:W-:Y:S06]  /*6490*/  BAR.ARV 0xe, 0x100 ;  /* 0x0384000000007b1d */ /* 0x000fec0000002000 */
.L_x_18:
[----:B------:R-:W0:Y:S01]  /*64a0*/  S2UR UR6, SR_SWINHI ;  /* 0x00000000000679c3 */ /* 0x000e220000002f00 */
[----:B------:R-:W1:Y:S01]  /*64b0*/  SHFL.IDX PT, R0, R210, RZ, 0x1f ;  /* 0x00001fffd2007589 */ /* 0x000e6200000e0000 */
[----:B------:R-:W-:Y:S01]  /*64c0*/  IMAD R9, R211, 0x40, R16 ;  /* 0x00000040d3097824 */ /* 0x000fe200078e0210 */
[----:B------:R-:W-:Y:S01]  /*64d0*/  F2FP.F16.F32.PACK_AB R6, R6, R7 ;  /* 0x000000070606723e */ /* 0x000fe200000000ff */
[----:B------:R-:W-:Y:S01]  /*64e0*/  ULDC UR7, c[0x0][0xc44] ;  /* 0x0003110000077ab9 */ /* 0x000fe20000000800 */
[----:B------:R-:W-:Y:S01]  /*64f0*/  F2FP.F16.F32.PACK_AB R7, R31, R30 ;  /* 0x0000001e1f07723e */ /* 0x000fe200000000ff */
[----:B------:R-:W-:Y:S01]  /*6500*/  USHF.R.S32.HI UR11, URZ, 0x1f, UR45 ;  /* 0x0000001f3f0b7899 */ /* 0x000fe2000801142d */
[----:B------:R-:W-:Y:S02]  /*6510*/  F2FP.F16.F32.PACK_AB R96, R97, R96 ;  /* 0x000000606160723e */ /* 0x000fe400000000ff */
[----:B------:R-:W-:Y:S02]  /*6520*/  F2FP.F16.F32.PACK_AB R97, R99, R98 ;  /* 0x000000626361723e */ /* 0x000fe400000000ff */
[----:B------:R-:W-:-:S02]  /*6530*/  F2FP.F16.F32.PACK_AB R104, R105, R104 ;  /* 0x000000686968723e */ /* 0x000fc400000000ff */
[----:B------:R-:W-:Y:S02]  /*6540*/  F2FP.F16.F32.PACK_AB R98, R101, R100 ;  /* 0x000000646562723e */ /* 0x000fe400000000ff */
[----:B------:R-:W-:Y:S02]  /*6550*/  F2FP.F16.F32.PACK_AB R99, R103, R102 ;  /* 0x000000666763723e */ /* 0x000fe400000000ff */
[----:B------:R-:W-:Y:S02]  /*6560*/  F2FP.F16.F32.PACK_AB R105, R107, R106 ;  /* 0x0000006a6b69723e */ /* 0x000fe400000000ff */
[----:B------:R-:W-:Y:S02]  /*6570*/  F2FP.F16.F32.PACK_AB R106, R109, R108 ;  /* 0x0000006c6d6a723e */ /* 0x000fe400000000ff */
[----:B------:R-:W-:Y:S02]  /*6580*/  F2FP.F16.F32.PACK_AB R107, R152, R21 ;  /* 0x00000015986b723e */ /* 0x000fe400000000ff */
[----:B------:R-:W-:Y:S01]  /*6590*/  F2FP.F16.F32.PACK_AB R153, R154, R153 ;  /* 0x000000999a99723e */ /* 0x000fe200000000ff */
[----:B------:R-:W-:Y:S01]  /*65a0*/  UMOV UR4, UR41 ;  /* 0x0000002900047c82 */ /* 0x000fe20008000000 */
[----:B0-----:R-:W-:Y:S01]  /*65b0*/  UMOV UR5, UR6 ;  /* 0x0000000600057c82 */ /* 0x001fe20008000000 */
[----:B-1----:R-:W-:Y:S01]  /*65c0*/  ISETP.NE.AND P0, PT, R0, RZ, PT ;  /* 0x000000ff0000720c */ /* 0x002fe20003f05270 */
[----:B------:R-:W-:Y:S01]  /*65d0*/  IMAD.U32 R110, RZ, RZ, UR4 ;  /* 0x00000004ff6e7e24 */ /* 0x000fe2000f8e00ff */
[----:B------:R-:W-:Y:S01]  /*65e0*/  F2FP.F16.F32.PACK_AB R152, R113, R112 ;  /* 0x000000707198723e */ /* 0x000fe200000000ff */
[----:B------:R-:W-:Y:S01]  /*65f0*/  IMAD.U32 R111, RZ, RZ, UR5 ;  /* 0x00000005ff6f7e24 */ /* 0x000fe2000f8e00ff */
[----:B------:R-:W-:Y:S01]  /*6600*/  F2FP.F16.F32.PACK_AB R154, R117, R116 ;  /* 0x00000074759a723e */ /* 0x000fe200000000ff */
[----:B------:R-:W-:Y:S01]  /*6610*/  UIADD3 UR5, -UR45, URZ, URZ ;  /* 0x0000003f2d057290 */ /* 0x000fe2000fffe13f */
[----:B------:R-:W-:Y:S01]  /*6620*/  F2FP.F16.F32.PACK_AB R155, R156, R155 ;  /* 0x0000009b9c9b723e */ /* 0x000fe200000000ff */
[--C-:B------:R-:W-:Y:S01]  /*6630*/  IMAD.WIDE R4, R215, 0x2, R110.reuse ;  /* 0x00000002d7047825 */ /* 0x100fe200078e026e */
[----:B------:R-:W-:Y:S01]  /*6640*/  F2FP.F16.F32.PACK_AB R120, R121, R120 ;  /* 0x000000787978723e */ /* 0x000fe200000000ff */
[----:B------:R-:W-:Y:S01]  /*6650*/  UIMAD UR7, UR7, UR5, UR44 ;  /* 0x00000005070772a4 */ /* 0x000fe2000f8e022c */
[----:B------:R-:W-:Y:S01]  /*6660*/  F2FP.F16.F32.PACK_AB R121, R158, R157 ;  /* 0x0000009d9e79723e */ /* 0x000fe200000000ff */
[----:B------:R-:W-:Y:S01]  /*6670*/  IMAD.WIDE R110, R9, 0x2, R110 ;  /* 0x00000002096e7825 */ /* 0x000fe200078e026e */
[C---:B------:R-:W-:Y:S01]  /*6680*/  IADD3 R33, P2, R4.reuse, 0x20, RZ ;  /* 0x0000002004217810 */ /* 0x040fe20007f5e0ff */
[----:B------:R-:W-:Y:S01]  /*6690*/  ULDC UR4, c[0x0][0xc] ;  /* 0x0000030000047ab9 */ /* 0x000fe20000000800 */
[C---:B------:R-:W-:Y:S01]  /*66a0*/  IADD3 R37, P3, R4.reuse, 0x40, RZ ;  /* 0x0000004004257810 */ /* 0x040fe20007f7e0ff */
[----:B------:R-:W-:Y:S01]  /*66b0*/  UIADD3 UR47, UR4, UR47, URZ ;  /* 0x0000002f042f7290 */ /* 0x000fe2000fffe03f */
[C---:B------:R-:W-:Y:S01]  /*66c0*/  IADD3 R41, P4, R4.reuse, 0x60, RZ ;  /* 0x0000006004297810 */ /* 0x040fe20007f9e0ff */
[--C-:B------:R-:W-:Y:S01]  /*66d0*/  IMAD.X R9, RZ, RZ, R5.reuse, P2 ;  /* 0x000000ffff097224 */ /* 0x100fe200010e0605 */
[C---:B------:R-:W-:Y:S01]  /*66e0*/  IADD3 R49, P6, R4.reuse, 0x2020, RZ ;  /* 0x0000202004317810 */ /* 0x040fe20007fde0ff */
[--C-:B------:R-:W-:Y:S01]  /*66f0*/  IMAD.X R11, RZ, RZ, R5.reuse, P3 ;  /* 0x000000ffff0b7224 */ /* 0x100fe200018e0605 */
[----:B------:R-:W-:Y:S01]  /*6700*/  LOP3.LUT R8, R33, 0x380, RZ, 0xc0, !PT ;  /* 0x0000038021087812 */ /* 0x000fe200078ec0ff */
[--C-:B------:R-:W-:Y:S01]  /*6710*/  IMAD.X R25, RZ, RZ, R5.reuse, P4 ;  /* 0x000000ffff197224 */ /* 0x100fe200020e0605 */
[----:B------:R-:W-:Y:S01]  /*6720*/  IADD3 R36, P3, R4, 0x4000, RZ ;  /* 0x0000400004247810 */ /* 0x000fe20007f7e0ff */
[--C-:B------:R-:W-:Y:S01]  /*6730*/  IMAD.X R53, RZ, RZ, R5.reuse, P6 ;  /* 0x000000ffff357224 */ /* 0x100fe200030e0605 */
[----:B------:R-:W-:Y:S01]  /*6740*/  LOP3.LUT R14, R41, 0x380, RZ, 0xc0, !PT ;  /* 0x00000380290e7812 */ /* 0x000fe200078ec0ff */
[----:B------:R-:W-:Y:S01]  /*6750*/  USHF.R.S32.HI UR10, URZ, 0x1f, UR7 ;  /* 0x0000001f3f0a7899 */ /* 0x000fe20008011407 */
[----:B------:R-:W-:Y:S01]  /*6760*/  SHF.R.U64 R8, R8, 0x3, RZ ;  /* 0x0000000308087819 */ /* 0x000fe200000012ff */
[----:B------:R-:W-:Y:S01]  /*6770*/  IMAD.X R123, RZ, RZ, R5, P3 ;  /* 0x000000ffff7b7224 */ /* 0x000fe200018e0605 */
[----:B------:R-:W-:-:S02]  /*6780*/  LOP3.LUT R32, R49, 0x380, RZ, 0xc0, !PT ;  /* 0x0000038031207812 */ /* 0x000fc400078ec0ff */
[----:B------:R-:W-:Y:S02]  /*6790*/  LOP3.LUT R10, R37, 0x380, RZ, 0xc0, !PT ;  /* 0x00000380250a7812 */ /* 0x000fe400078ec0ff */
[----:B------:R-:W-:Y:S02]  /*67a0*/  SHF.R.U64 R14, R14, 0x3, RZ ;  /* 0x000000030e0e7819 */ /* 0x000fe400000012ff */
[C---:B------:R-:W-:Y:S02]  /*67b0*/  IADD3 R57, P1, R4.reuse, 0x2040, RZ ;  /* 0x0000204004397810 */ /* 0x040fe40007f3e0ff */
[----:B------:R-:W-:Y:S02]  /*67c0*/  IADD3 R12, P3, R4, 0x6040, RZ ;  /* 0x00006040040c7810 */ /* 0x000fe40007f7e0ff */
[----:B------:R-:W-:Y:S01]  /*67d0*/  LOP3.LUT R8, R8, R33, RZ, 0x3c, !PT ;  /* 0x0000002108087212 */ /* 0x000fe200078e3cff */
[----:B------:R-:W-:Y:S01]  /*67e0*/  IMAD.X R115, RZ, RZ, R5, P1 ;  /* 0x000000ffff737224 */ /* 0x000fe200008e0605 */
[----:B------:R-:W-:-:S02]  /*67f0*/  SHF.R.U64 R32, R32, 0x3, RZ ;  /* 0x0000000320207819 */ /* 0x000fc400000012ff */
[----:B------:R-:W-:Y:S02]  /*6800*/  IADD3 R61, P2, R4, 0x2060, RZ ;  /* 0x00002060043d7810 */ /* 0x000fe40007f5e0ff */
[----:B------:R-:W-:Y:S02]  /*6810*/  LOP3.LUT R33, R36, 0x380, RZ, 0xc0, !PT ;  /* 0x0000038024217812 */ /* 0x000fe400078ec0ff */
[----:B------:R-:W-:Y:S01]  /*6820*/  SHF.R.U64 R10, R10, 0x3, RZ ;  /* 0x000000030a0a7819 */ /* 0x000fe200000012ff */
[----:B------:R-:W-:Y:S01]  /*6830*/  IMAD.X R119, RZ, RZ, R5, P2 ;  /* 0x000000ffff777224 */ /* 0x000fe200010e0605 */
[----:B------:R-:W-:Y:S02]  /*6840*/  LOP3.LUT R24, R14, R41, RZ, 0x3c, !PT ;  /* 0x000000290e187212 */ /* 0x000fe400078e3cff */
[----:B------:R-:W-:Y:S02]  /*6850*/  IADD3 R40, P4, R4, 0x4020, RZ ;  /* 0x0000402004287810 */ /* 0x000fe40007f9e0ff */
[----:B------:R-:W-:-:S02]  /*6860*/  LOP3.LUT R52, R32, R49, RZ, 0x3c, !PT ;  /* 0x0000003120347212 */ /* 0x000fc400078e3cff */
[----:B------:R-:W-:Y:S01]  /*6870*/  LOP3.LUT R41, R12, 0x380, RZ, 0xc0, !PT ;  /* 0x000003800c297812 */ /* 0x000fe200078ec0ff */
[--C-:B------:R-:W-:Y:S01]  /*6880*/  IMAD.X R127, RZ, RZ, R5.reuse, P4 ;  /* 0x000000ffff7f7224 */ /* 0x100fe200020e0605 */
[----:B------:R-:W-:Y:S02]  /*6890*/  LOP3.LUT R32, R61, 0x380, RZ, 0xc0, !PT ;  /* 0x000003803d207812 */ /* 0x000fe400078ec0ff */
[----:B------:R-:W-:Y:S02]  /*68a0*/  SHF.R.U64 R33, R33, 0x3, RZ ;  /* 0x0000000321217819 */ /* 0x000fe400000012ff */
[C---:B------:R-:W-:Y:S02]  /*68b0*/  IADD3 R44, P1, R4.reuse, 0x6000, RZ ;  /* 0x00006000042c7810 */ /* 0x040fe40007f3e0ff */
[----:B------:R-:W-:Y:S02]  /*68c0*/  IADD3 R73, P2, R4, 0x6020, RZ ;  /* 0x0000602004497810 */ /* 0x000fe40007f5e0ff */
[----:B------:R-:W-:Y:S01]  /*68d0*/  LOP3.LUT R10, R10, R37, RZ, 0x3c, !PT ;  /* 0x000000250a0a7212 */ /* 0x000fe200078e3cff */
[--C-:B------:R-:W-:Y:S01]  /*68e0*/  IMAD.X R139, RZ, RZ, R5.reuse, P1 ;  /* 0x000000ffff8b7224 */ /* 0x100fe200008e0605 */
[----:B------:R-:W-:Y:S01]  /*68f0*/  LOP3.LUT R37, R40, 0x380, RZ, 0xc0, !PT ;  /* 0x0000038028257812 */ /* 0x000fe200078ec0ff */
[----:B------:R-:W-:Y:S01]  /*6900*/  IMAD.X R143, RZ, RZ, R5, P2 ;  /* 0x000000ffff8f7224 */ /* 0x000fe200010e0605 */
[----:B------:R-:W-:-:S02]  /*6910*/  SHF.R.U64 R41, R41, 0x3, RZ ;  /* 0x0000000329297819 */ /* 0x000fc400000012ff */
[----:B------:R-:W-:Y:S02]  /*6920*/  LOP3.LUT R13, R4, 0x380, RZ, 0xc0, !PT ;  /* 0x00000380040d7812 */ /* 0x000fe400078ec0ff */
[----:B------:R-:W-:Y:S02]  /*6930*/  SHF.R.U64 R32, R32, 0x3, RZ ;  /* 0x0000000320207819 */ /* 0x000fe400000012ff */
[----:B------:R-:W-:Y:S02]  /*6940*/  LOP3.LUT R122, R33, R36, RZ, 0x3c, !PT ;  /* 0x00000024217a7212 */ /* 0x000fe400078e3cff */
[C---:B------:R-:W-:Y:S02]  /*6950*/  IADD3 R45, P5, R4.reuse, 0x2000, RZ ;  /* 0x00002000042d7810 */ /* 0x040fe40007fbe0ff */
[----:B------:R-:W-:Y:S02]  /*6960*/  IADD3 R69, P6, R4, 0x4060, RZ ;  /* 0x0000406004457810 */ /* 0x000fe40007fde0ff */
[----:B------:R-:W-:Y:S01]  /*6970*/  LOP3.LUT R33, R44, 0x380, RZ, 0xc0, !PT ;  /* 0x000003802c217812 */ /* 0x000fe200078ec0ff */
[--C-:B------:R-:W-:Y:S01]  /*6980*/  IMAD.X R29, RZ, RZ, R5.reuse, P5 ;  /* 0x000000ffff1d7224 */ /* 0x100fe200028e0605 */
[----:B------:R-:W-:Y:S01]  /*6990*/  SHF.R.U64 R37, R37, 0x3, RZ ;  /* 0x0000000325257819 */ /* 0x000fe200000012ff */
[----:B------:R-:W-:Y:S01]  /*69a0*/  IMAD.X R135, RZ, RZ, R5, P6 ;  /* 0x000000ffff877224 */ /* 0x000fe200030e0605 */
[----:B------:R-:W-:-:S02]  /*69b0*/  LOP3.LUT R12, R41, R12, RZ, 0x3c, !PT ;  /* 0x0000000c290c7212 */ /* 0x000fc400078e3cff */
[----:B------:R-:W-:Y:S02]  /*69c0*/  IADD3 R0, P4, R4, 0x6060, RZ ;  /* 0x0000606004007810 */ /* 0x000fe40007f9e0ff */
[----:B------:R-:W-:Y:S02]  /*69d0*/  SHF.R.U64 R13, R13, 0x3, RZ ;  /* 0x000000030d0d7819 */ /* 0x000fe400000012ff */
[----:B------:R-:W-:Y:S01]  /*69e0*/  LOP3.LUT R118, R32, R61, RZ, 0x3c, !PT ;  /* 0x0000003d20767212 */ /* 0x000fe200078e3cff */
[----:B------:R-:W-:Y:S01]  /*69f0*/  IMAD.X R15, RZ, RZ, R5, P4 ;  /* 0x000000ffff0f7224 */ /* 0x000fe200020e0605 */
[----:B------:R-:W-:Y:S02]  /*6a00*/  IADD3 R41, P2, R110, 0x3000, RZ ;  /* 0x000030006e297810 */ /* 0x000fe40007f5e0ff */
[----:B------:R-:W-:Y:S02]  /*6a10*/  LOP3.LUT R14, R57, 0x380, RZ, 0xc0, !PT ;  /* 0x00000380390e7812 */ /* 0x000fe400078ec0ff */
[----:B------:R-:W-:-:S02]  /*6a20*/  LOP3.LUT R32, R69, 0x380, RZ, 0xc0, !PT ;  /* 0x0000038045207812 */ /* 0x000fc400078ec0ff */
[----:B------:R-:W-:Y:S02]  /*6a30*/  LOP3.LUT R36, R73, 0x380, RZ, 0xc0, !PT ;  /* 0x0000038049247812 */ /* 0x000fe400078ec0ff */
[----:B------:R-:W-:Y:S02]  /*6a40*/  SHF.R.U64 R33, R33, 0x3, RZ ;  /* 0x0000000321217819 */ /* 0x000fe400000012ff */
[----:B------:R-:W-:Y:S02]  /*6a50*/  LOP3.LUT R28, R45, 0x380, RZ, 0xc0, !PT ;  /* 0x000003802d1c7812 */ /* 0x000fe400078ec0ff */
[----:B------:R-:W-:Y:S02]  /*6a60*/  IADD3 R65, P5, R4, 0x4040, RZ ;  /* 0x0000404004417810 */ /* 0x000fe40007fbe0ff */
[----:B------:R-:W-:Y:S02]  /*6a70*/  LOP3.LUT R126, R37, R40, RZ, 0x3c, !PT ;  /* 0x00000028257e7212 */ /* 0x000fe400078e3cff */
[----:B------:R-:W-:Y:S01]  /*6a80*/  LOP3.LUT R4, R13, R4, RZ, 0x3c, !PT ;  /* 0x000000040d047212 */ /* 0x000fe200078e3cff */
[--C-:B------:R-:W-:Y:S01]  /*6a90*/  IMAD.X R13, RZ, RZ, R5.reuse, P3 ;  /* 0x000000ffff0d7224 */ /* 0x100fe200018e0605 */
[----:B------:R-:W-:Y:S01]  /*6aa0*/  LOP3.LUT R40, R41, 0x380, RZ, 0xc0, !PT ;  /* 0x0000038029287812 */ /* 0x000fe200078ec0ff */
[----:B------:R-:W-:Y:S01]  /*6ab0*/  IMAD.X R131, RZ, RZ, R5, P5 ;  /* 0x000000ffff837224 */ /* 0x000fe200028e0605 */
[----:B------:R-:W-:-:S02]  /*6ac0*/  SHF.R.U64 R14, R14, 0x3, RZ ;  /* 0x000000030e0e7819 */ /* 0x000fc400000012ff */
[----:B------:R-:W-:Y:S02]  /*6ad0*/  SHF.R.U64 R32, R32, 0x3, RZ ;  /* 0x0000000320207819 */ /* 0x000fe400000012ff */
[----:B------:R-:W-:Y:S02]  /*6ae0*/  SHF.R.U64 R36, R36, 0x3, RZ ;  /* 0x0000000324247819 */ /* 0x000fe400000012ff */
[----:B------:R-:W-:Y:S02]  /*6af0*/  LOP3.LUT R138, R33, R44, RZ, 0x3c, !PT ;  /* 0x0000002c218a7212 */ /* 0x000fe400078e3cff */
[----:B------:R-:W-:Y:S02]  /*6b00*/  SHF.R.U64 R28, R28, 0x3, RZ ;  /* 0x000000031c1c7819 */ /* 0x000fe400000012ff */
[C---:B------:R-:W-:Y:S02]  /*6b10*/  IADD3 R33, P4, R110.reuse, 0x1000, RZ ;  /* 0x000010006e217810 */ /* 0x040fe40007f9e0ff */
[----:B------:R-:W-:-:S02]  /*6b20*/  IADD3 R37, P3, R110, 0x2000, RZ ;  /* 0x000020006e257810 */ /* 0x000fc40007f7e0ff */
[----:B------:R-:W-:Y:S02]  /*6b30*/  SHF.R.U64 R40, R40, 0x3, RZ ;  /* 0x0000000328287819 */ /* 0x000fe400000012ff */
[----:B------:R-:W-:Y:S02]  /*6b40*/  LOP3.LUT R114, R14, R57, RZ, 0x3c, !PT ;  /* 0x000000390e727212 */ /* 0x000fe400078e3cff */
[----:B------:R-:W-:Y:S02]  /*6b50*/  LOP3.LUT R134, R32, R69, RZ, 0x3c, !PT ;  /* 0x0000004520867212 */ /* 0x000fe400078e3cff */
[----:B------:R-:W-:Y:S02]  /*6b60*/  LOP3.LUT R142, R36, R73, RZ, 0x3c, !PT ;  /* 0x00000049248e7212 */ /* 0x000fe400078e3cff */
[----:B------:R-:W-:Y:S02]  /*6b70*/  LOP3.LUT R28, R28, R45, RZ, 0x3c, !PT ;  /* 0x0000002d1c1c7212 */ /* 0x000fe400078e3cff */
[----:B------:R-:W-:-:S02]  /*6b80*/  LOP3.LUT R14, R65, 0x380, RZ, 0xc0, !PT ;  /* 0x00000380410e7812 */ /* 0x000fc400078ec0ff */
[----:B------:R-:W-:Y:S02]  /*6b90*/  LOP3.LUT R32, R33, 0x380, RZ, 0xc0, !PT ;  /* 0x0000038021207812 */ /* 0x000fe400078ec0ff */
[----:B------:R-:W-:Y:S02]  /*6ba0*/  LOP3.LUT R36, R37, 0x380, RZ, 0xc0, !PT ;  /* 0x0000038025247812 */ /* 0x000fe400078ec0ff */
[----:B------:R-:W-:Y:S02]  /*6bb0*/  LOP3.LUT R45, R0, 0x380, RZ, 0xc0, !PT ;  /* 0x00000380002d7812 */ /* 0x000fe400078ec0ff */
[----:B------:R-:W-:Y:S01]  /*6bc0*/  LOP3.LUT R40, R40, R41, RZ, 0x3c, !PT ;  /* 0x0000002928287212 */ /* 0x000fe200078e3cff */
[----:B------:R-:W-:Y:S01]  /*6bd0*/  IMAD.X R41, RZ, RZ, R111, P2 ;  /* 0x000000ffff297224 */ /* 0x000fe200010e066f */
[----:B------:R-:W-:Y:S02]  /*6be0*/  SHF.R.U64 R14, R14, 0x3, RZ ;  /* 0x000000030e0e7819 */ /* 0x000fe400000012ff */
[----:B------:R-:W-:-:S02]  /*6bf0*/  SHF.R.U64 R32, R32, 0x3, RZ ;  /* 0x0000000320207819 */ /* 0x000fc400000012ff */
[----:B------:R-:W-:Y:S02]  /*6c00*/  SHF.R.U64 R36, R36, 0x3, RZ ;  /* 0x0000000324247819 */ /* 0x000fe400000012ff */
[----:B------:R-:W-:Y:S02]  /*6c10*/  IADD3 R69, P2, R110, 0x9000, RZ ;  /* 0x000090006e457810 */ /* 0x000fe40007f5e0ff */
[----:B------:R-:W-:Y:S02]  /*6c20*/  SHF.R.U64 R45, R45, 0x3, RZ ;  /* 0x000000032d2d7819 */ /* 0x000fe400000012ff */
[----:B------:R-:W-:Y:S02]  /*6c30*/  LOP3.LUT R130, R14, R65, RZ, 0x3c, !PT ;  /* 0x000000410e827212 */ /* 0x000fe400078e3cff */
[----:B------:R-:W-:Y:S01]  /*6c40*/  LOP3.LUT R32, R32, R33, RZ, 0x3c, !PT ;  /* 0x0000002120207212 */ /* 0x000fe200078e3cff */
[--C-:B------:R-:W-:Y:S01]  /*6c50*/  IMAD.X R33, RZ, RZ, R111.reuse, P4 ;  /* 0x000000ffff217224 */ /* 0x100fe200020e066f */
[----:B------:R-:W-:Y:S01]  /*6c60*/  LOP3.LUT R36, R36, R37, RZ, 0x3c, !PT ;  /* 0x0000002524247212 */ /* 0x000fe200078e3cff */
[----:B------:R-:W-:Y:S01]  /*6c70*/  IMAD.X R37, RZ, RZ, R111, P3 ;  /* 0x000000ffff257224 */ /* 0x000fe200018e066f */
[----:B------:R-:W-:-:S02]  /*6c80*/  LOP3.LUT R68, R69, 0x380, RZ, 0xc0, !PT ;  /* 0x0000038045447812 */ /* 0x000fc400078ec0ff */
[----:B------:R-:W-:Y:S02]  /*6c90*/  LOP3.LUT R14, R45, R0, RZ, 0x3c, !PT ;  /* 0x000000002d0e7212 */ /* 0x000fe400078e3cff */
[C---:B------:R-:W-:Y:S02]  /*6ca0*/  IADD3 R45, P1, R110.reuse, 0x4000, RZ ;  /* 0x000040006e2d7810 */ /* 0x040fe40007f3e0ff */
[C---:B------:R-:W-:Y:S02]  /*6cb0*/  IADD3 R49, P6, R110.reuse, 0x5000, RZ ;  /* 0x000050006e317810 */ /* 0x040fe40007fde0ff */
[C---:B------:R-:W-:Y:S02]  /*6cc0*/  IADD3 R57, P5, R110.reuse, 0x6000, RZ ;  /* 0x000060006e397810 */ /* 0x040fe40007fbe0ff */
[C---:B------:R-:W-:Y:S02]  /*6cd0*/  IADD3 R61, P4, R110.reuse, 0x7000, RZ ;  /* 0x000070006e3d7810 */ /* 0x040fe40007f9e0ff */
[----:B------:R-:W-:-:S02]  /*6ce0*/  IADD3 R65, P3, R110, 0x8000, RZ ;  /* 0x000080006e417810 */ /* 0x000fc40007f7e0ff */
[----:B------:R-:W-:Y:S02]  /*6cf0*/  SHF.R.U64 R68, R68, 0x3, RZ ;  /* 0x0000000344447819 */ /* 0x000fe400000012ff */
[----:B------:R-:W-:Y:S02]  /*6d00*/  LOP3.LUT R44, R45, 0x380, RZ, 0xc0, !PT ;  /* 0x000003802d2c7812 */ /* 0x000fe400078ec0ff */
[----:B------:R-:W-:Y:S02]  /*6d10*/  LOP3.LUT R48, R49, 0x380, RZ, 0xc0, !PT ;  /* 0x0000038031307812 */ /* 0x000fe400078ec0ff */
[----:B------:R-:W-:Y:S02]  /*6d20*/  LOP3.LUT R56, R57, 0x380, RZ, 0xc0, !PT ;  /* 0x0000038039387812 */ /* 0x000fe400078ec0ff */
[----:B------:R-:W-:Y:S02]  /*6d30*/  LOP3.LUT R60, R61, 0x380, RZ, 0xc0, !PT ;  /* 0x000003803d3c7812 */ /* 0x000fe400078ec0ff */
[----:B------:R-:W-:-:S02]  /*6d40*/  LOP3.LUT R64, R65, 0x380, RZ, 0xc0, !PT ;  /* 0x0000038041407812 */ /* 0x000fc400078ec0ff */
[----:B------:R-:W-:Y:S01]  /*6d50*/  LOP3.LUT R68, R68, R69, RZ, 0x3c, !PT ;  /* 0x0000004544447212 */ /* 0x000fe200078e3cff */
[----:B------:R-:W-:Y:S01]  /*6d60*/  IMAD.X R69, RZ, RZ, R111, P2 ;  /* 0x000000ffff457224 */ /* 0x000fe200010e066f */
[----:B------:R-:W-:Y:S02]  /*6d70*/  MOV R223, R4 ;  /* 0x0000000400df7202 */ /* 0x000fe40000000f00 */
[----:B------:R-:W-:Y:S02]  /*6d80*/  F2FP.F16.F32.PACK_AB R5, R27, R26 ;  /* 0x0000001a1b05723e */ /* 0x000fe400000000ff */
[----:B------:R-:W-:Y:S02]  /*6d90*/  LOP3.LUT R0, R110, 0x380, RZ, 0xc0, !PT ;  /* 0x000003806e007812 */ /* 0x000fe400078ec0ff */
[----:B------:R-:W-:Y:S02]  /*6da0*/  SHF.R.U64 R44, R44, 0x3, RZ ;  /* 0x000000032c2c7819 */ /* 0x000fe400000012ff */
[----:B------:R-:W-:-:S02]  /*6db0*/  SHF.R.U64 R48, R48, 0x3, RZ ;  /* 0x0000000330307819 */ /* 0x000fc400000012ff */
[----:B------:R-:W-:Y:S02]  /*6dc0*/  SHF.R.U64 R56, R56, 0x3, RZ ;  /* 0x0000000338387819 */ /* 0x000fe400000012ff */
[----:B------:R-:W-:Y:S02]  /*6dd0*/  SHF.R.U64 R60, R60, 0x3, RZ ;  /* 0x000000033c3c7819 */ /* 0x000fe400000012ff */
[----:B------:R-:W-:Y:S02]  /*6de0*/  SHF.R.U64 R64, R64, 0x3, RZ ;  /* 0x0000000340407819 */ /* 0x000fe400000012ff */
[----:B------:R-:W-:Y:S02]  /*6df0*/  IADD3 R27, P2, R110, 0xf000, RZ ;  /* 0x0000f0006e1b7810 */ /* 0x000fe40007f5e0ff */
[----:B------:R-:W-:Y:S01]  /*6e00*/  F2FP.F16.F32.PACK_AB R4, R206, R208 ;  /* 0x000000d0ce04723e */ /* 0x000fe200000000ff */
[----:B------:R-:W-:Y:S01]  /*6e10*/  BAR.SYNC.DEFER_BLOCKING 0x1, 0x100 ;  /* 0x0044000000007b1d */ /* 0x000fe20000010000 */
[----:B------:R-:W-:Y:S01]  /*6e20*/  SHF.R.U64 R31, R0, 0x3, RZ ;  /* 0x00000003001f7819 */ /* 0x000fe200000012ff */
[--C-:B------:R-:W-:Y:S01]  /*6e30*/  IMAD.X R93, RZ, RZ, R111.reuse, P2 ;  /* 0x000000ffff5d7224 */ /* 0x100fe200010e066f */
[----:B------:R-:W-:Y:S01]  /*6e40*/  LOP3.LUT R44, R44, R45, RZ, 0x3c, !PT ;  /* 0x0000002d2c2c7212 */ /* 0x000fe200078e3cff */
        /* <DEDUP_REMOVED lines=8> */
[----:B------:R-:W-:Y:S01]  /*6ed0*/  IMAD.X R65, RZ, RZ, R111, P3 ;  /* 0x000000ffff417224 */ /* 0x000fe200018e066f */
[----:B------:R-:W-:-:S02]  /*6ee0*/  LOP3.LUT R0, R27, 0x380, RZ, 0xc0, !PT ;  /* 0x000003801b007812 */ /* 0x000fc400078ec0ff */
[C---:B------:R-:W-:Y:S02]  /*6ef0*/  IADD3 R73, P1, R110.reuse, 0xa000, RZ ;  /* 0x0000a0006e497810 */ /* 0x040fe40007f3e0ff */
[C---:B------:R-:W-:Y:S02]  /*6f00*/  IADD3 R77, P6, R110.reuse, 0xb000, RZ ;  /* 0x0000b0006e4d7810 */ /* 0x040fe40007fde0ff */
[C---:B------:R-:W-:Y:S02]  /*6f10*/  IADD3 R81, P5, R110.reuse, 0xc000, RZ ;  /* 0x0000c0006e517810 */ /* 0x040fe40007fbe0ff */
[C---:B------:R-:W-:Y:S02]  /*6f20*/  IADD3 R85, P4, R110.reuse, 0xd000, RZ ;  /* 0x0000d0006e557810 */ /* 0x040fe40007f9e0ff */
[----:B------:R-:W-:Y:S01]  /*6f30*/  IADD3 R89, P3, R110, 0xe000, RZ ;  /* 0x0000e0006e597810 */ /* 0x000fe20007f7e0ff */
[----:B------:R0:W-:Y:S01]  /*6f40*/  STSM.16.M88.4 [R223], R4 ;  /* 0x00000004df007844 */ /* 0x0001e20000000200 */
[----:B------:R-:W-:-:S02]  /*6f50*/  LOP3.LUT R110, R31, R110, RZ, 0x3c, !PT ;  /* 0x0000006e1f6e7212 */ /* 0x000fc400078e3cff */
[----:B------:R-:W-:Y:S02]  /*6f60*/  SHF.R.U64 R0, R0, 0x3, RZ ;  /* 0x0000000300007819 */ /* 0x000fe400000012ff */
[----:B------:R-:W-:Y:S02]  /*6f70*/  MOV R31, R8 ;  /* 0x00000008001f7202 */ /* 0x000fe40000000f00 */
[----:B------:R-:W-:Y:S02]  /*6f80*/  MOV R30, R10 ;  /* 0x0000000a001e7202 */ /* 0x000fe40000000f00 */
[----:B------:R-:W-:Y:S02]  /*6f90*/  F2FP.F16.F32.PACK_AB R8, R201, R202 ;  /* 0x000000cac908723e */ /* 0x000fe400000000ff */
[----:B------:R-:W-:Y:S02]  /*6fa0*/  F2FP.F16.F32.PACK_AB R9, R43, R42 ;  /* 0x0000002a2b09723e */ /* 0x000fe400000000ff */
[----:B------:R-:W-:-:S02]  /*6fb0*/  F2FP.F16.F32.PACK_AB R10, R199, R200 ;  /* 0x000000c8c70a723e */ /* 0x000fc400000000ff */
[----:B------:R-:W-:Y:S02]  /*6fc0*/  F2FP.F16.F32.PACK_AB R11, R47, R46 ;  /* 0x0000002e2f0b723e */ /* 0x000fe400000000ff */
[----:B0-----:R-:W-:Y:S02]  /*6fd0*/  F2FP.F16.F32.PACK_AB R4, R205, R207 ;  /* 0x000000cfcd04723e */ /* 0x001fe400000000ff */
[----:B------:R-:W-:Y:S02]  /*6fe0*/  F2FP.F16.F32.PACK_AB R5, R35, R34 ;  /* 0x000000222305723e */ /* 0x000fe400000000ff */
[----:B------:R-:W-:Y:S02]  /*6ff0*/  F2FP.F16.F32.PACK_AB R6, R203, R204 ;  /* 0x000000cccb06723e */ /* 0x000fe400000000ff */
[----:B------:R-:W-:Y:S02]  /*7000*/  F2FP.F16.F32.PACK_AB R7, R39, R38 ;  /* 0x000000262707723e */ /* 0x000fe400000000ff */
[----:B------:R-:W-:-:S02]  /*7010*/  MOV R34, R12 ;  /* 0x0000000c00227202 */ /* 0x000fc40000000f00 */
[----:B------:R-:W-:Y:S01]  /*7020*/  MOV R35, R14 ;  /* 0x0000000e00237202 */ /* 0x000fe20000000f00 */
[----:B------:R0:W-:Y:S01]  /*7030*/  STSM.16.M88.4 [R31], R4 ;  /* 0x000000041f007844 */ /* 0x0001e20000000200 */
[----:B------:R-:W-:Y:S02]  /*7040*/  LOP3.LUT R92, R0, R27, RZ, 0x3c, !PT ;  /* 0x0000001b005c7212 */ /* 0x000fe400078e3cff */
[----:B------:R-:W-:Y:S01]  /*7050*/  MOV R206, R24 ;  /* 0x0000001800ce7202 */ /* 0x000fe20000000f00 */
[----:B------:R1:W-:Y:S01]  /*7060*/  STSM.16.M88.4 [R30], R8 ;  /* 0x000000081e007844 */ /* 0x0003e20000000200 */
[----:B------:R-:W-:Y:S02]  /*7070*/  F2FP.F16.F32.PACK_AB R12, R197, R198 ;  /* 0x000000c6c50c723e */ /* 0x000fe400000000ff */
[----:B------:R-:W-:Y:S02]  /*7080*/  F2FP.F16.F32.PACK_AB R13, R51, R50 ;  /* 0x00000032330d723e */ /* 0x000fe400000000ff */
[----:B------:R-:W-:-:S02]  /*7090*/  F2FP.F16.F32.PACK_AB R14, R195, R196 ;  /* 0x000000c4c30e723e */ /* 0x000fc400000000ff */
[----:B------:R-:W-:Y:S02]  /*70a0*/  F2FP.F16.F32.PACK_AB R15, R55, R54 ;  /* 0x00000036370f723e */ /* 0x000fe400000000ff */
[----:B------:R-:W-:Y:S02]  /*70b0*/  MOV R208, R28 ;  /* 0x0000001c00d07202 */ /* 0x000fe40000000f00 */
[----:B------:R-:W-:Y:S01]  /*70c0*/  F2FP.F16.F32.PACK_AB R24, R193, R194 ;  /* 0x000000c2c118723e */ /* 0x000fe200000000ff */
[----:B------:R-:W-:Y:S01]  /*70d0*/  STSM.16.M88.4 [R206], R12 ;  /* 0x0000000cce007844 */ /* 0x000fe20000000200 */
[----:B------:R-:W-:Y:S02]  /*70e0*/  F2FP.F16.F32.PACK_AB R25, R59, R58 ;  /* 0x0000003a3b19723e */ /* 0x000fe400000000ff */
[----:B------:R-:W-:Y:S02]  /*70f0*/  F2FP.F16.F32.PACK_AB R26, R191, R192 ;  /* 0x000000c0bf1a723e */ /* 0x000fe400000000ff */
[----:B------:R-:W-:-:S02]  /*7100*/  F2FP.F16.F32.PACK_AB R27, R63, R62 ;  /* 0x0000003e3f1b723e */ /* 0x000fc400000000ff */
[----:B------:R-:W-:Y:S02]  /*7110*/  MOV R52, R52 ;  /* 0x0000003400347202 */ /* 0x000fe40000000f00 */
[----:B0-----:R-:W-:Y:S01]  /*7120*/  F2FP.F16.F32.PACK_AB R4, R183, R190 ;  /* 0x000000beb704723e */ /* 0x001fe200000000ff */
[----:B------:R-:W-:Y:S01]  /*7130*/  STSM.16.M88.4 [R208], R24 ;  /* 0x00000018d0007844 */ /* 0x000fe20000000200 */
[----:B------:R-:W-:Y:S02]  /*7140*/  F2FP.F16.F32.PACK_AB R5, R67, R66 ;  /* 0x000000424305723e */ /* 0x000fe400000000ff */
[----:B------:R-:W-:Y:S02]  /*7150*/  F2FP.F16.F32.PACK_AB R6, R181, R182 ;  /* 0x000000b6b506723e */ /* 0x000fe400000000ff */
[----:B------:R-:W-:Y:S02]  /*7160*/  F2FP.F16.F32.PACK_AB R7, R71, R70 ;  /* 0x000000464707723e */ /* 0x000fe400000000ff */
[----:B------:R-:W-:-:S02]  /*7170*/  MOV R114, R114 ;  /* 0x0000007200727202 */ /* 0x000fc40000000f00 */
[----:B-1----:R-:W-:Y:S01]  /*7180*/  F2FP.F16.F32.PACK_AB R8, R179, R180 ;  /* 0x000000b4b308723e */ /* 0x002fe200000000ff */
[----:B------:R0:W-:Y:S01]  /*7190*/  STSM.16.M88.4 [R52], R4 ;  /* 0x0000000434007844 */ /* 0x0001e20000000200 */
[----:B------:R-:W-:Y:S02]  /*71a0*/  F2FP.F16.F32.PACK_AB R9, R75, R74 ;  /* 0x0000004a4b09723e */ /* 0x000fe400000000ff */
[----:B------:R-:W-:Y:S02]  /*71b0*/  F2FP.F16.F32.PACK_AB R10, R177, R178 ;  /* 0x000000b2b10a723e */ /* 0x000fe400000000ff */
[----:B------:R-:W-:Y:S02]  /*71c0*/  F2FP.F16.F32.PACK_AB R11, R79, R78 ;  /* 0x0000004e4f0b723e */ /* 0x000fe400000000ff */
[----:B------:R-:W-:Y:S02]  /*71d0*/  MOV R118, R118 ;  /* 0x0000007600767202 */ /* 0x000fe40000000f00 */
[----:B------:R-:W-:Y:S01]  /*71e0*/  F2FP.F16.F32.PACK_AB R28, R175, R176 ;  /* 0x000000b0af1c723e */ /* 0x000fe200000000ff */
[----:B------:R-:W-:Y:S01]  /*71f0*/  STSM.16.M88.4 [R114], R8 ;  /* 0x0000000872007844 */ /* 0x000fe20000000200 */
[----:B------:R-:W-:-:S02]  /*7200*/  F2FP.F16.F32.PACK_AB R29, R83, R82 ;  /* 0x00000052531d723e */ /* 0x000fc400000000ff */
[----:B------:R-:W-:Y:S02]  /*7210*/  F2FP.F16.F32.PACK_AB R30, R173, R174 ;  /* 0x000000aead1e723e */ /* 0x000fe400000000ff */
[----:B------:R-:W-:Y:S02]  /*7220*/  F2FP.F16.F32.PACK_AB R31, R87, R86 ;  /* 0x00000056571f723e */ /* 0x000fe400000000ff */
[----:B------:R-:W-:Y:S02]  /*7230*/  MOV R0, R122 ;  /* 0x0000007a00007202 */ /* 0x000fe40000000f00 */
[----:B0-----:R-:W-:Y:S01]  /*7240*/  F2FP.F16.F32.PACK_AB R52, R169, R172 ;  /* 0x000000aca934723e */ /* 0x001fe200000000ff */
[----:B------:R-:W-:Y:S01]  /*7250*/  STSM.16.M88.4 [R118], R28 ;  /* 0x0000001c76007844 */ /* 0x000fe20000000200 */
[----:B------:R-:W-:Y:S02]  /*7260*/  F2FP.F16.F32.PACK_AB R53, R91, R90 ;  /* 0x0000005a5b35723e */ /* 0x000fe400000000ff */
[----:B------:R-:W-:-:S02]  /*7270*/  F2FP.F16.F32.PACK_AB R54, R159, R167 ;  /* 0x000000a79f36723e */ /* 0x000fc400000000ff */
[----:B------:R-:W-:Y:S02]  /*7280*/  F2FP.F16.F32.PACK_AB R55, R95, R94 ;  /* 0x0000005e5f37723e */ /* 0x000fe400000000ff */
[----:B------:R-:W-:Y:S02]  /*7290*/  MOV R126, R126 ;  /* 0x0000007e007e7202 */ /* 0x000fe40000000f00 */
[----:B------:R-:W-:Y:S01]  /*72a0*/  MOV R130, R130 ;  /* 0x0000008200827202 */ /* 0x000fe20000000f00 */
[----:B------:R-:W-:Y:S01]  /*72b0*/  STSM.16.M88.4 [R0], R52 ;  /* 0x0000003400007844 */ /* 0x000fe20000000200 */
[----:B------:R-:W-:Y:S02]  /*72c0*/  MOV R134, R134 ;  /* 0x0000008600867202 */ /* 0x000fe40000000f00 */
[----:B------:R-:W-:Y:S01]  /*72d0*/  MOV R138, R138 ;  /* 0x0000008a008a7202 */ /* 0x000fe20000000f00 */
[----:B------:R-:W-:Y:S01]  /*72e0*/  STSM.16.M88.4 [R126], R96 ;  /* 0x000000607e007844 */ /* 0x000fe20000000200 */
[----:B------:R-:W-:-:S02]  /*72f0*/  F2FP.F16.F32.PACK_AB R122, R125, R124 ;  /* 0x0000007c7d7a723e */ /* 0x000fc400000000ff */
[----:B------:R-:W-:Y:S01]  /*7300*/  F2FP.F16.F32.PACK_AB R123, R161, R160 ;  /* 0x000000a0a17b723e */ /* 0x000fe200000000ff */
[----:B------:R0:W-:Y:S01]  /*7310*/  STSM.16.M88.4 [R130], R104 ;  /* 0x0000006882007844 */ /* 0x0001e20000000200 */
[----:B------:R-:W-:Y:S02]  /*7320*/  F2FP.F16.F32.PACK_AB R128, R129, R128 ;  /* 0x000000808180723e */ /* 0x000fe400000000ff */
[----:B------:R-:W-:Y:S01]  /*7330*/  MOV R142, R142 ;  /* 0x0000008e008e7202 */ /* 0x000fe20000000f00 */
[----:B------:R1:W-:Y:S01]  /*7340*/  STSM.16.M88.4 [R134], R152 ;  /* 0x0000009886007844 */ /* 0x0003e20000000200 */
[----:B------:R-:W-:Y:S02]  /*7350*/  F2FP.F16.F32.PACK_AB R129, R163, R162 ;  /* 0x000000a2a381723e */ /* 0x000fe400000000ff */
[----:B------:R-:W-:Y:S01]  /*7360*/  F2FP.F16.F32.PACK_AB R131, R165, R164 ;  /* 0x000000a4a583723e */ /* 0x000fe200000000ff */
[----:B------:R1:W-:Y:S01]  /*7370*/  STSM.16.M88.4 [R138], R120 ;  /* 0x000000788a007844 */ /* 0x0003e20000000200 */
[----:B------:R-:W-:-:S02]  /*7380*/  F2FP.F16.F32.PACK_AB R144, R145, R144 ;  /* 0x000000909190723e */ /* 0x000fc400000000ff */
[----:B------:R-:W-:Y:S02]  /*7390*/  F2FP.F16.F32.PACK_AB R4, R137, R136 ;  /* 0x000000888904723e */ /* 0x000fe400000000ff */
[----:B------:R-:W-:Y:S02]  /*73a0*/  F2FP.F16.F32.PACK_AB R5, R168, R166 ;  /* 0x000000a6a805723e */ /* 0x000fe400000000ff */
[----:B------:R-:W-:Y:S02]  /*73b0*/  F2FP.F16.F32.PACK_AB R6, R141, R140 ;  /* 0x0000008c8d06723e */ /* 0x000fe400000000ff */
[----:B0-----:R-:W-:Y:S02]  /*73c0*/  F2FP.F16.F32.PACK_AB R130, R133, R132 ;  /* 0x000000848582723e */ /* 0x001fe400000000ff */
[----:B------:R-:W-:Y:S02]  /*73d0*/  F2FP.F16.F32.PACK_AB R7, R171, R170 ;  /* 0x000000aaab07723e */ /* 0x000fe400000000ff */
[----:B------:R-:W-:Y:S01]  /*73e0*/  F2FP.F16.F32.PACK_AB R145, R147, R146 ;  /* 0x000000929391723e */ /* 0x000fe200000000ff */
[----:B------:R1:W-:Y:S01]  /*73f0*/  STSM.16.M88.4 [R142], R128 ;  /* 0x000000808e007844 */ /* 0x0003e20000000200 */
[----:B------:R-:W-:-:S02]  /*7400*/  LOP3.LUT R72, R73, 0x380, RZ, 0xc0, !PT ;  /* 0x0000038049487812 */ /* 0x000fc400078ec0ff */
[----:B------:R-:W-:Y:S01]  /*7410*/  LOP3.LUT R76, R77, 0x380, RZ, 0xc0, !PT ;  /* 0x000003804d4c7812 */ /* 0x000fe200078ec0ff */
[----:B------:R1:W-:Y:S01]  /*7420*/  STSM.16.M88.4 [R34], R4 ;  /* 0x0000000422007844 */ /* 0x0003e20000000200 */
[----:B------:R-:W-:Y:S02]  /*7430*/  LOP3.LUT R80, R81, 0x380, RZ, 0xc0, !PT ;  /* 0x0000038051507812 */ /* 0x000fe400078ec0ff */
[----:B------:R-:W-:Y:S02]  /*7440*/  LOP3.LUT R84, R85, 0x380, RZ, 0xc0, !PT ;  /* 0x0000038055547812 */ /* 0x000fe400078ec0ff */
[----:B------:R-:W-:Y:S02]  /*7450*/  LOP3.LUT R88, R89, 0x380, RZ, 0xc0, !PT ;  /* 0x0000038059587812 */ /* 0x000fe400078ec0ff */
[----:B------:R-:W-:Y:S02]  /*7460*/  F2FP.F16.F32.PACK_AB R146, R149, R148 ;  /* 0x000000949592723e */ /* 0x000fe400000000ff */
[----:B------:R-:W-:-:S02]  /*7470*/  F2FP.F16.F32.PACK_AB R147, R151, R150 ;  /* 0x000000969793723e */ /* 0x000fc400000000ff */
[----:B------:R-:W-:Y:S02]  /*7480*/  SHF.R.U64 R72, R72, 0x3, RZ ;  /* 0x0000000348487819 */ /* 0x000fe400000012ff */
[----:B------:R-:W-:Y:S01]  /*7490*/  SHF.R.U64 R76, R76, 0x3, RZ ;  /* 0x000000034c4c7819 */ /* 0x000fe200000012ff */
[----:B------:R1:W-:Y:S01]  /*74a0*/  STSM.16.M88.4 [R35], R144 ;  /* 0x0000009023007844 */ /* 0x0003e20000000200 */
[----:B------:R-:W-:Y:S02]  /*74b0*/  SHF.R.U64 R80, R80, 0x3, RZ ;  /* 0x0000000350507819 */ /* 0x000fe400000012ff */
[----:B------:R-:W-:Y:S02]  /*74c0*/  SHF.R.U64 R84, R84, 0x3, RZ ;  /* 0x0000000354547819 */ /* 0x000fe400000012ff */
[----:B------:R-:W-:Y:S02]  /*74d0*/  SHF.R.U64 R88, R88, 0x3, RZ ;  /* 0x0000000358587819 */ /* 0x000fe400000012ff */
        /* <DEDUP_REMOVED lines=10> */
[----:B------:R-:W-:Y:S06]  /*7580*/  BAR.SYNC.DEFER_BLOCKING 0x1, 0x100 ;  /* 0x0044000000007b1d */ /* 0x000fec0000010000 */
[----:B-1----:R-:W-:Y:S05]  /*7590*/  @P0 BRA `(.L_x_39) ;  /* 0x0000000000cc0947 */ /* 0x002fea0003800000 */
[----:B------:R-:W0:Y:S01]  /*75a0*/  LDC R8, c[0x0][0xbe8] ;  /* 0x0002fa00ff087b82 */ /* 0x000e220000000800 */
[----:B------:R-:W-:Y:S01]  /*75b0*/  IMAD R0, RZ, RZ, -UR44 ;  /* 0x8000002cff007e24 */ /* 0x000fe2000f8e02ff */
[----:B------:R-:W-:Y:S01]  /*75c0*/  ULDC.64 UR8, c[0x0][0xb90] ;  /* 0x0002e40000087ab9 */ /* 0x000fe20000000a00 */
[----:B------:R-:W-:Y:S01]  /*75d0*/  IMAD.MOV R12, RZ, RZ, -R18 ;  /* 0x000000ffff0c7224 */ /* 0x000fe200078e0a12 */
[----:B------:R-:W-:Y:S02]  /*75e0*/  UIMAD UR6, UR10, UR8, URZ ;  /* 0x000000080a0672a4 */ /* 0x000fe4000f8e023f */
[----:B------:R-:W-:Y:S02]  /*75f0*/  UIMAD.WIDE.U32 UR4, UR7, UR8, URZ ;  /* 0x00000008070472a5 */ /* 0x000fe4000f8e003f */
[----:B------:R-:W1:Y:S01]  /*7600*/  LDC R13, c[0x0][0xc38] ;  /* 0x00030e00ff0d7b82 */ /* 0x000e620000000800 */
[----:B------:R-:W-:-:S04]  /*7610*/  UIMAD UR6, UR7, UR9, UR6 ;  /* 0x00000009070672a4 */ /* 0x000fc8000f8e0206 */
[----:B------:R-:W-:-:S03]  /*7620*/  UIADD3 UR6, UR5, UR6, URZ ;  /* 0x0000000605067290 */ /* 0x000fc6000fffe03f */
[----:B------:R-:W2:Y:S01]  /*7630*/  LDC.64 R10, c[0x0][0xb98] ;  /* 0x0002e600ff0a7b82 */ /* 0x000ea20000000a00 */
[----:B0-----:R-:W-:Y:S01]  /*7640*/  ISETP.NE.AND P0, PT, R8, 0x1, PT ;  /* 0x000000010800780c */ /* 0x001fe20003f05270 */
[----:B-1----:R-:W-:-:S04]  /*7650*/  IMAD R13, R13, R0, UR46 ;  /* 0x0000002e0d0d7e24 */ /* 0x002fc8000f8e0200 */
[----:B------:R-:W-:-:S08]  /*7660*/  IMAD R15, R13, 0x40, R214 ;  /* 0x000000400d0f7824 */ /* 0x000fd000078e02d6 */
[----:B------:R-:W0:Y:S01]  /*7670*/  @P0 LDC R4, c[0x0][0xbec] ;  /* 0x0002fb00ff040b82 */ /* 0x000e220000000800 */
[----:B------:R-:W-:Y:S02]  /*7680*/  IMAD R13, R13, 0x40, R2 ;  /* 0x000000400d0d7824 */ /* 0x000fe400078e0202 */
[----:B------:R-:W-:-:S05]  /*7690*/  IMAD.MOV.U32 R7, RZ, RZ, R15 ;  /* 0x000000ffff077224 */ /* 0x000fca00078e000f */
[----:B------:R-:W1:Y:S01]  /*76a0*/  @P0 LDC R5, c[0x0][0xbf0] ;  /* 0x0002fc00ff050b82 */ /* 0x000e620000000800 */
[----:B0-----:R-:W-:-:S04]  /*76b0*/  @P0 IMAD.HI.U32 R0, R15, R4, RZ ;  /* 0x000000040f000227 */ /* 0x001fc800078e00ff */
[----:B------:R-:W-:Y:S01]  /*76c0*/  IMAD.U32 R4, RZ, RZ, UR4 ;  /* 0x00000004ff047e24 */ /* 0x000fe2000f8e00ff */
[----:B-1----:R-:W-:Y:S01]  /*76d0*/  @P0 SHF.R.U32.HI R7, RZ, R5, R0 ;  /* 0x00000005ff070219 */ /* 0x002fe20000011600 */
[----:B------:R-:W-:Y:S01]  /*76e0*/  IMAD.U32 R5, RZ, RZ, UR5 ;  /* 0x00000005ff057e24 */ /* 0x000fe2000f8e00ff */
[----:B------:R-:W-:Y:S01]  /*76f0*/  ULDC.64 UR4, c[0x0][0xb88] ;  /* 0x0002e20000047ab9 */ /* 0x000fe20000000a00 */
[----:B------:R-:W-:Y:S02]  /*7700*/  IMAD.U32 R5, RZ, RZ, UR6 ;  /* 0x00000006ff057e24 */ /* 0x000fe4000f8e00ff */
[----:B------:R-:W-:Y:S02]  /*7710*/  IMAD.MOV R9, RZ, RZ, -R7 ;  /* 0x000000ffff097224 */ /* 0x000fe400078e0a07 */
[----:B--2---:R-:W-:Y:S02]  /*7720*/  IMAD R0, R10, UR11, RZ ;  /* 0x0000000b0a007c24 */ /* 0x004fe4000f8e02ff */
[----:B------:R-:W-:-:S02]  /*7730*/  IMAD R9, R8, R9, R15 ;  /* 0x0000000908097224 */ /* 0x000fc400078e020f */
[----:B------:R-:W-:-:S04]  /*7740*/  IMAD.WIDE.U32 R4, R10, UR45, R4 ;  /* 0x0000002d0a047c25 */ /* 0x000fc8000f8e0004 */
[----:B------:R-:W-:Y:S01]  /*7750*/  IMAD R6, R11, UR45, R0 ;  /* 0x0000002d0b067c24 */ /* 0x000fe2000f8e0200 */
[----:B------:R-:W-:Y:S02]  /*7760*/  SHF.R.S32.HI R11, RZ, 0x1f, R7 ;  /* 0x0000001fff0b7819 */ /* 0x000fe40000011407 */
[----:B------:R-:W-:Y:S02]  /*7770*/  SHF.R.S32.HI R0, RZ, 0x1f, R9 ;  /* 0x0000001fff007819 */ /* 0x000fe40000011409 */
[----:B------:R-:W-:-:S03]  /*7780*/  IADD3 R4, P0, R7, R4, RZ ;  /* 0x0000000407047210 */ /* 0x000fc60007f1e0ff */
[----:B------:R-:W-:Y:S01]  /*7790*/  IMAD R0, R0, UR4, RZ ;  /* 0x0000000400007c24 */ /* 0x000fe2000f8e02ff */
[----:B------:R-:W-:-:S03]  /*77a0*/  IADD3.X R5, R11, R5, R6, P0, !PT ;  /* 0x000000050b057210 */ /* 0x000fc600007fe406 */
[C---:B------:R-:W-:Y:S02]  /*77b0*/  IMAD R7, R9.reuse, UR5, R0 ;  /* 0x0000000509077c24 */ /* 0x040fe4000f8e0200 */
[----:B------:R-:W-:Y:S01]  /*77c0*/  IMAD.WIDE.U32 R4, R9, UR4, R4 ;  /* 0x0000000409047c25 */ /* 0x000fe2000f8e0004 */
[----:B------:R-:W-:-:S03]  /*77d0*/  ULDC.64 UR4, c[0x0][0xb50] ;  /* 0x0002d40000047ab9 */ /* 0x000fc60000000a00 */
[----:B------:R-:W-:Y:S01]  /*77e0*/  IMAD.IADD R5, R5, 0x1, R7 ;  /* 0x0000000105057824 */ /* 0x000fe200078e0207 */
[C---:B------:R-:W-:Y:S01]  /*77f0*/  LEA R10, P0, R4.reuse, UR4, 0x2 ;  /* 0x00000004040a7c11 */ /* 0x040fe2000f8010ff */
[----:B------:R-:W-:Y:S01]  /*7800*/  ULDC UR4, c[0x0][0xa88] ;  /* 0x0002a20000047ab9 */ /* 0x000fe20000000800 */
[----:B------:R-:W-:Y:S02]  /*7810*/  VIADD R9, R13, 0x8 ;  /* 0x000000080d097836 */ /* 0x000fe40000000000 */
[----:B------:R-:W-:Y:S01]  /*7820*/  LEA.HI.X R11, R4, UR5, R5, 0x2, P0 ;  /* 0x00000005040b7c11 */ /* 0x000fe200080f1405 */
[----:B------:R-:W-:Y:S01]  /*7830*/  SHFL.IDX PT, R6, R10, 0x1, 0x1c1f ;  /* 0x003c1f000a067f89 */ /* 0x000fe200000e0000 */
[----:B------:R-:W-:Y:S01]  /*7840*/  IMAD R0, R8, UR4, RZ ;  /* 0x0000000408007c24 */ /* 0x000fe2000f8e02ff */
[----:B------:R-:W-:Y:S02]  /*7850*/  ISETP.NE.AND P0, PT, R17, R12, PT ;  /* 0x0000000c1100720c */ /* 0x000fe40003f05270 */
[----:B------:R-:W-:Y:S02]  /*7860*/  SHFL.IDX PT, R4, R10, RZ, 0x1c1f ;  /* 0x001c1fff0a047589 */ /* 0x000fe400000e0000 */
[----:B------:R-:W-:-:S02]  /*7870*/  ISETP.GE.OR P1, PT, R13, R0, P0 ;  /* 0x000000000d00720c */ /* 0x000fc40000726670 */
[----:B------:R-:W0:Y:S01]  /*7880*/  SHFL.IDX PT, R5, R11, RZ, 0x1c1f ;  /* 0x001c1fff0b057589 */ /* 0x000e2200000e0000 */
[----:B------:R-:W-:-:S03]  /*7890*/  ISETP.GE.OR P0, PT, R9, R0, P0 ;  /* 0x000000000900720c */ /* 0x000fc60000706670 */
[----:B------:R-:W1:Y:S07]  /*78a0*/  SHFL.IDX PT, R7, R11, 0x1, 0x1c1f ;  /* 0x003c1f000b077f89 */ /* 0x000e6e00000e0000 */
[----:B0-----:R0:W-:Y:S04]  /*78b0*/  @!P1 ST.E desc[UR42][R4.64], R20 ;  /* 0x0000001404009985 */ /* 0x0011e8000c10192a */
[----:B-1----:R0:W-:Y:S02]  /*78c0*/  @!P0 ST.E desc[UR42][R6.64], R3 ;  /* 0x0000000306008985 */ /* 0x0021e4000c10192a */
.L_x_39:
[----:B------:R-:W1:Y:S01]  /*78d0*/  LDC R10, c[0x0][0xbe8] ;  /* 0x0002fa00ff0a7b82 */ /* 0x000e620000000800 */
[----:B------:R-:W-:Y:S01]  /*78e0*/  ULDC UR12, c[0x0][0xac8] ;  /* 0x0002b200000c7ab9 */ /* 0x000fe20000000800 */
[----:B------:R-:W5:Y:S04]  /*78f0*/  LD.E.128 R108, desc[UR42][R110.64] ;  /* 0x0000002a6e6c7980 */ /* 0x000f68000c101d00 */
[----:B------:R-:W5:Y:S02]  /*7900*/  LD.E.128 R32, desc[UR42][R32.64] ;  /* 0x0000002a20207980 */ /* 0x000f64000c101d00 */
[----:B0-----:R-:W0:Y:S01]  /*7910*/  LDC R6, c[0x0][0xc38] ;  /* 0x00030e00ff067b82 */ /* 0x001e220000000800 */
[----:B------:R-:W-:Y:S01]  /*7920*/  ISETP.GE.AND P1, PT, R189, UR12, PT ;  /* 0x0000000cbd007c0c */ /* 0x000fe2000bf26270 */
[----:B------:R-:W-:Y:S01]  /*7930*/  IMAD R5, RZ, RZ, -UR44 ;  /* 0x8000002cff057e24 */ /* 0x000fe2000f8e02ff */
[----:B------:R-:W-:Y:S01]  /*7940*/  ULDC.64 UR8, c[0x0][0xae8] ;  /* 0x0002ba0000087ab9 */ /* 0x000fe20000000a00 */
[----:B------:R-:W5:Y:S04]  /*7950*/  LD.E.128 R36, desc[UR42][R36.64] ;  /* 0x0000002a24247980 */ /* 0x000f68000c101d00 */
[----:B------:R-:W2:Y:S01]  /*7960*/  LDC.64 R8, c[0x0][0xae0] ;  /* 0x0002b800ff087b82 */ /* 0x000ea20000000a00 */
[----:B------:R-:W5:Y:S04]  /*7970*/  LD.E.128 R40, desc[UR42][R40.64] ;  /* 0x0000002a28287980 */ /* 0x000f68000c101d00 */
[----:B------:R-:W5:Y:S01]  /*7980*/  LD.E.128 R44, desc[UR42][R44.64] ;  /* 0x0000002a2c2c7980 */ /* 0x000f62000c101d00 */
[----:B-1----:R-:W-:-:S03]  /*7990*/  ISETP.NE.AND P3, PT, R10, 0x1, PT ;  /* 0x000000010a00780c */ /* 0x002fc60003f65270 */
[----:B------:R-:W5:Y:S01]  /*79a0*/  LD.E.128 R48, desc[UR42][R48.64] ;  /* 0x0000002a30307980 */ /* 0x000f62000c101d00 */
[----:B------:R-:W-:Y:S02]  /*79b0*/  ISETP.GE.AND P0, PT, R188, UR12, PT ;  /* 0x0000000cbc007c0c */ /* 0x000fe4000bf06270 */
[----:B------:R-:W-:Y:S01]  /*79c0*/  SEL R3, RZ, 0xffffffff, P1 ;  /* 0xffffffffff037807 */ /* 0x000fe20000800000 */
[----:B------:R-:W5:Y:S01]  /*79d0*/  LD.E.128 R56, desc[UR42][R56.64] ;  /* 0x0000002a38387980 */ /* 0x000f62000c101d00 */
[----:B------:R-:W-:-:S03]  /*79e0*/  ISETP.GE.AND P2, PT, R16, UR12, PT ;  /* 0x0000000c10007c0c */ /* 0x000fc6000bf46270 */
[----:B------:R-:W5:Y:S02]  /*79f0*/  LD.E.128 R60, desc[UR42][R60.64] ;  /* 0x0000002a3c3c7980 */ /* 0x000f64000c101d00 */
[----:B------:R-:W1:Y:S01]  /*7a00*/  @P3 LDC R12, c[0x0][0xbec] ;  /* 0x0002fb00ff0c3b82 */ /* 0x000e620000000800 */
[----:B------:R-:W-:Y:S01]  /*7a10*/  SEL R4, RZ, 0xffffffff, P0 ;  /* 0xffffffffff047807 */ /* 0x000fe20000000000 */
[----:B------:R-:W-:Y:S01]  /*7a20*/  IMAD.SHL.U32 R3, R3, 0x2, RZ ;  /* 0x0000000203037824 */ /* 0x000fe200078e00ff */
[----:B------:R-:W-:Y:S01]  /*7a30*/  SEL R0, RZ, 0x1, P2 ;  /* 0x00000001ff007807 */ /* 0x000fe20001000000 */
[----:B------:R-:W5:Y:S04]  /*7a40*/  LD.E.128 R64, desc[UR42][R64.64] ;  /* 0x0000002a40407980 */ /* 0x000f68000c101d00 */
[----:B------:R-:W3:Y:S01]  /*7a50*/  @P3 LDC R7, c[0x0][0xbf0] ;  /* 0x0002fc00ff073b82 */ /* 0x000ee20000000800 */
[----:B------:R-:W-:Y:S01]  /*7a60*/  IMAD.SHL.U32 R4, R4, 0x4, RZ ;  /* 0x0000000404047824 */ /* 0x000fe200078e00ff */
[----:B------:R-:W-:Y:S01]  /*7a70*/  LOP3.LUT R3, R3, 0x2, R0, 0xe2, !PT ;  /* 0x0000000203037812 */ /* 0x000fe200078ee200 */
[----:B------:R-:W5:Y:S01]  /*7a80*/  LD.E.128 R68, desc[UR42][R68.64] ;  /* 0x0000002a44447980 */ /* 0x000f62000c101d00 */
[----:B------:R-:W-:Y:S01]  /*7a90*/  ISETP.GE.AND P0, PT, R187, UR12, PT ;  /* 0x0000000cbb007c0c */ /* 0x000fe2000bf06270 */
[----:B0-----:R-:W-:Y:S01]  /*7aa0*/  IMAD R24, R6, R5, UR46 ;  /* 0x0000002e06187e24 */ /* 0x001fe2000f8e0205 */
[----:B------:R-:W-:Y:S01]  /*7ab0*/  LOP3.LUT R3, R4, 0x4, R3, 0xe2, !PT ;  /* 0x0000000404037812 */ /* 0x000fe200078ee203 */
[----:B------:R-:W-:Y:S01]  /*7ac0*/  IMAD R0, R209, 0x20, R211 ;  /* 0x00000020d1007824 */ /* 0x000fe200078e02d3 */
[----:B------:R-:W-:Y:S01]  /*7ad0*/  SEL R4, RZ, 0xffffffff, P0 ;  /* 0xffffffffff047807 */ /* 0x000fe20000000000 */
[----:B------:R-:W5:Y:S02]  /*7ae0*/  LD.E.128 R72, desc[UR42][R72.64] ;  /* 0x0000002a48487980 */ /* 0x000f64000c101d00 */
[----:B------:R-:W-:-:S02]  /*7af0*/  IMAD R11, R24, 0x40, R0 ;  /* 0x00000040180b7824 */ /* 0x000fc400078e0200 */
[----:B------:R-:W-:Y:S01]  /*7b00*/  IMAD.SHL.U32 R4, R4, 0x8, RZ ;  /* 0x0000000804047824 */ /* 0x000fe200078e00ff */
[----:B------:R-:W-:Y:S01]  /*7b10*/  UIMAD UR6, UR10, UR8, URZ ;  /* 0x000000080a0672a4 */ /* 0x000fe2000f8e023f */
[----:B------:R-:W5:Y:S01]  /*7b20*/  LD.E.128 R76, desc[UR42][R76.64] ;  /* 0x0000002a4c4c7980 */ /* 0x000f62000c101d00 */
[----:B-1----:R-:W-:Y:S01]  /*7b30*/  @P3 IMAD.HI.U32 R0, R11, R12, RZ ;  /* 0x0000000c0b003227 */ /* 0x002fe200078e00ff */
[----:B------:R-:W-:Y:S02]  /*7b40*/  ISETP.GE.AND P1, PT, R186, UR12, PT ;  /* 0x0000000cba007c0c */ /* 0x000fe4000bf26270 */
[----:B------:R-:W-:Y:S01]  /*7b50*/  LOP3.LUT R3, R4, 0x8, R3, 0xe2, !PT ;  /* 0x0000000804037812 */ /* 0x000fe200078ee203 */
[----:B------:R-:W-:Y:S01]  /*7b60*/  IMAD.MOV.U32 R4, RZ, RZ, R11 ;  /* 0x000000ffff047224 */ /* 0x000fe200078e000b */
[----:B------:R-:W-:Y:S01]  /*7b70*/  UIMAD.WIDE.U32 UR4, UR7, UR8, URZ ;  /* 0x00000008070472a5 */ /* 0x000fe2000f8e003f */
[----:B------:R-:W5:Y:S01]  /*7b80*/  LD.E.128 R80, desc[UR42][R80.64] ;  /* 0x0000002a50507980 */ /* 0x000f62000c101d00 */
[----:B------:R-:W-:Y:S01]  /*7b90*/  UIMAD UR6, UR7, UR9, UR6 ;  /* 0x00000009070672a4 */ /* 0x000fe2000f8e0206 */
[----:B---3--:R-:W-:-:S02]  /*7ba0*/  @P3 SHF.R.U32.HI R4, RZ, R7, R0 ;  /* 0x00000007ff043219 */ /* 0x008fc40000011600 */
[----:B------:R-:W-:Y:S01]  /*7bb0*/  SEL R0, RZ, 0xffffffff, P1 ;  /* 0xffffffffff007807 */ /* 0x000fe20000800000 */
[----:B------:R-:W-:Y:S01]  /*7bc0*/  ULDC.64 UR8, c[0x0][0xaf0] ;  /* 0x0002bc0000087ab9 */ /* 0x000fe20000000a00 */
[----:B------:R-:W-:Y:S01]  /*7bd0*/  UIADD3 UR5, UR5, UR6, URZ ;  /* 0x0000000605057290 */ /* 0x000fe2000fffe03f */
[--C-:B------:R-:W-:Y:S01]  /*7be0*/  SHF.R.S32.HI R7, RZ, 0x1f, R4.reuse ;  /* 0x0000001fff077819 */ /* 0x100fe20000011404 */
[----:B------:R-:W-:Y:S01]  /*7bf0*/  UIMAD UR6, UR11, UR8, URZ ;  /* 0x000000080b0672a4 */ /* 0x000fe2000f8e023f */
[----:B------:R-:W-:Y:S01]  /*7c00*/  ISETP.GE.AND P0, PT, R185, UR12, PT ;  /* 0x0000000cb9007c0c */ /* 0x000fe2000bf06270 */
[----:B------:R-:W-:Y:S01]  /*7c10*/  IMAD.SHL.U32 R0, R0, 0x10, RZ ;  /* 0x0000001000007824 */ /* 0x000fe200078e00ff */
[----:B------:R-:W-:Y:S01]  /*7c20*/  UIMAD.WIDE.U32 UR4, UR45, UR8, UR4 ;  /* 0x000000082d0472a5 */ /* 0x000fe2000f8e0004 */
[----:B------:R-:W-:Y:S01]  /*7c30*/  IMAD.MOV R6, RZ, RZ, -R4 ;  /* 0x000000ffff067224 */ /* 0x000fe200078e0a04 */
[----:B------:R-:W-:Y:S01]  /*7c40*/  UIMAD UR6, UR45, UR9, UR6 ;  /* 0x000000092d0672a4 */ /* 0x000fe2000f8e0206 */
[----:B------:R-:W-:Y:S01]  /*7c50*/  SEL R5, RZ, 0xffffffff, P0 ;  /* 0xffffffffff057807 */ /* 0x000fe20000000000 */
[----:B--2---:R-:W-:Y:S01]  /*7c60*/  IMAD R7, R7, R8, RZ ;  /* 0x0000000807077224 */ /* 0x004fe200078e02ff */
[----:B------:R-:W-:Y:S01]  /*7c70*/  LOP3.LUT R0, R0, 0x10, R3, 0xe2, !PT ;  /* 0x0000001000007812 */ /* 0x000fe200078ee203 */
[----:B------:R-:W-:Y:S01]  /*7c80*/  IMAD R3, R10, R6, R11 ;  /* 0x000000060a037224 */ /* 0x000fe200078e020b */
[----:B------:R-:W-:Y:S01]  /*7c90*/  UIADD3 UR5, UR5, UR6, URZ ;  /* 0x0000000605057290 */ /* 0x000fe2000fffe03f */
[----:B------:R-:W-:Y:S01]  /*7ca0*/  IMAD R9, R4, R9, R7 ;  /* 0x0000000904097224 */ /* 0x000fe200078e0207 */
[----:B------:R-:W5:Y:S01]  /*7cb0*/  LD.E.128 R84, desc[UR42][R84.64] ;  /* 0x0000002a54547980 */ /* 0x000f62000c101d00 */
[----:B------:R-:W-:Y:S01]  /*7cc0*/  IMAD.SHL.U32 R7, R5, 0x20, RZ ;  /* 0x0000002005077824 */ /* 0x000fe200078e00ff */
[----:B------:R-:W-:-:S02]  /*7cd0*/  ISETP.GE.AND P0, PT, R213, UR12, PT ;  /* 0x0000000cd5007c0c */ /* 0x000fc4000bf06270 */
[----:B------:R-:W5:Y:S01]  /*7ce0*/  LD.E.128 R88, desc[UR42][R88.64] ;  /* 0x0000002a58587980 */ /* 0x000f62000c101d00 */
[----:B------:R-:W-:Y:S01]  /*7cf0*/  SHF.R.S32.HI R6, RZ, 0x1f, R3 ;  /* 0x0000001fff067819 */ /* 0x000fe20000011403 */
[----:B------:R-:W-:Y:S01]  /*7d00*/  IMAD.WIDE.U32 R4, R4, R8, UR4 ;  /* 0x0000000404047e25 */ /* 0x000fe2000f8e0008 */
[----:B------:R-:W-:Y:S01]  /*7d10*/  LOP3.LUT R0, R7, 0x20, R0, 0xe2, !PT ;  /* 0x0000002007007812 */ /* 0x000fe200078ee200 */
[----:B------:R-:W-:Y:S01]  /*7d20*/  ULDC.64 UR4, c[0x0][0xad8] ;  /* 0x0002b60000047ab9 */ /* 0x000fe20000000a00 */
[----:B------:R-:W5:Y:S01]  /*7d30*/  LD.E.128 R92, desc[UR42][R92.64] ;  /* 0x0000002a5c5c7980 */ /* 0x000f62000c101d00 */
[----:B------:R-:W-:Y:S01]  /*7d40*/  SEL R7, RZ, 0x40, P0 ;  /* 0x00000040ff077807 */ /* 0x000fe20000000000 */
[----:B------:R-:W-:Y:S01]  /*7d50*/  IMAD R6, R6, UR4, RZ ;  /* 0x0000000406067c24 */ /* 0x000fe2000f8e02ff */
[----:B------:R-:W-:Y:S01]  /*7d60*/  ISETP.GE.AND P0, PT, R212, UR12, PT ;  /* 0x0000000cd4007c0c */ /* 0x000fe2000bf06270 */
[----:B------:R-:W-:Y:S01]  /*7d70*/  @!PT LDS RZ, [RZ] ;  /* 0x00000000fffff984 */ /* 0x000fe20000000800 */
[----:B------:R-:W-:Y:S01]  /*7d80*/  @!PT LDS RZ, [RZ] ;  /* 0x00000000fffff984 */ /* 0x000fe20000000800 */
[----:B------:R-:W-:Y:S01]  /*7d90*/  @!PT LDS RZ, [RZ] ;  /* 0x00000000fffff984 */ /* 0x000fe20000000800 */
[----:B------:R-:W-:Y:S01]  /*7da0*/  @!PT LDS RZ, [RZ] ;  /* 0x00000000fffff984 */ /* 0x000fe20000000800 */
[----:B------:R0:W-:Y:S06]  /*7db0*/  MEMBAR.ALL.CTA ;  /* 0x0000000000007992 */ /* 0x0001ec0000008000 */
[----:B0-----:R-:W0:Y:S01]  /*7dc0*/  FENCE.VIEW.ASYNC.S ;  /* 0x00000000000073c6 */ /* 0x001e220000000000 */
[----:B------:R-:W-:Y:S01]  /*7dd0*/  LOP3.LUT R0, R0, R7, RZ, 0xfc, !PT ;  /* 0x0000000700007212 */ /* 0x000fe200078efcff */
[----:B------:R-:W-:Y:S01]  /*7de0*/  IMAD R7, R3, UR5, R6 ;  /* 0x0000000503077c24 */ /* 0x000fe2000f8e0206 */
[----:B------:R-:W-:Y:S01]  /*7df0*/  ULDC UR5, c[0x0][0xa88] ;  /* 0x0002a20000057ab9 */ /* 0x000fe20000000800 */
[----:B------:R-:W-:Y:S01]  /*7e00*/  IMAD.IADD R5, R5, 0x1, R9 ;  /* 0x0000000105057824 */ /* 0x000fe200078e0209 */
[----:B------:R-:W-:Y:S01]  /*7e10*/  ULDC.64 UR6, c[0x0][0xa80] ;  /* 0x0002a00000067ab9 */ /* 0x000fe20000000a00 */
[----:B------:R-:W-:Y:S01]  /*7e20*/  IMAD R25, R10, UR5, RZ ;  /* 0x000000050a197c24 */ /* 0x000fe2000f8e02ff */
[----:B------:R-:W-:Y:S01]  /*7e30*/  BSSY B0, `(.L_x_40) ;  /* 0x000002e000007945 */ /* 0x000fe20003800000 */
[----:B------:R-:W-:-:S02]  /*7e40*/  IMAD R24, R24, 0x40, R211 ;  /* 0x0000004018187824 */ /* 0x000fc400078e02d3 */
[----:B------:R-:W-:Y:S01]  /*7e50*/  IMAD.WIDE.U32 R4, R3, UR4, R4 ;  /* 0x0000000403047c25 */ /* 0x000fe2000f8e0004 */
[----:B------:R-:W-:Y:S01]  /*7e60*/  SEL R3, RZ, 0x80, P0 ;  /* 0x00000080ff037807 */ /* 0x000fe20000000000 */
[----:B------:R-:W-:Y:S01]  /*7e70*/  UIADD3 UR4, UR41, 0x28c20, URZ ;  /* 0x00028c2029047890 */ /* 0x000fe2000fffe03f */
[----:B------:R-:W-:Y:S01]  /*7e80*/  ISETP.GE.AND P0, PT, R24, R25, PT ;  /* 0x000000191800720c */ /* 0x000fe20003f06270 */
[----:B------:R-:W-:Y:S01]  /*7e90*/  IMAD.IADD R5, R5, 0x1, R7 ;  /* 0x0000000105057824 */ /* 0x000fe200078e0207 */
[----:B------:R-:W-:Y:S01]  /*7ea0*/  LEA R20, P1, R4, UR6, 0x1 ;  /* 0x0000000604147c11 */ /* 0x000fe2000f8208ff */
[----:B------:R-:W-:Y:S01]  /*7eb0*/  UPRMT UR4, URZ, 0x654, UR4 ;  /* 0x000006543f047896 */ /* 0x000fe20008000004 */
[----:B------:R-:W-:Y:S02]  /*7ec0*/  LOP3.LUT R3, R0, R3, RZ, 0xfc, !PT ;  /* 0x0000000300037212 */ /* 0x000fe400078efcff */
[----:B------:R-:W-:Y:S01]  /*7ed0*/  LEA.HI.X R21, R4, UR7, R5, 0x1, P1 ;  /* 0x0000000704157c11 */ /* 0x000fe200088f0c05 */
[----:B0-----:R0:W1:Y:S04]  /*7ee0*/  SHFL.IDX PT, R6, R20, RZ, 0x181f ;  /* 0x00181fff14067589 */ /* 0x00106800000e0000 */
[----:B------:R0:W2:Y:S01]  /*7ef0*/  SHFL.IDX PT, R7, R21, RZ, 0x181f ;  /* 0x00181fff15077589 */ /* 0x0000a200000e0000 */
[----:B------:R-:W-:Y:S01]  /*7f00*/  SYNCS.ARRIVE.TRANS64.RED.A1T0 RZ, [UR4], RZ ;  /* 0x000000ffffff79a7 */ /* 0x000fe20008100404 */
[----:B------:R-:W-:Y:S05]  /*7f10*/  @P0 BRA `(.L_x_41) ;  /* 0x00000000007c0947 */ /* 0x000fea0003800000 */
[----:B------:R-:W-:Y:S02]  /*7f20*/  ISETP.GE.AND P1, PT, R189, UR12, PT ;  /* 0x0000000cbd007c0c */ /* 0x000fe4000bf26270 */
[----:B------:R-:W-:Y:S02]  /*7f30*/  ISETP.GE.AND P0, PT, R16, UR12, PT ;  /* 0x0000000c10007c0c */ /* 0x000fe4000bf06270 */
[----:B------:R-:W-:Y:S02]  /*7f40*/  ISETP.GE.AND P5, PT, R188, UR12, PT ;  /* 0x0000000cbc007c0c */ /* 0x000fe4000bfa6270 */
[----:B------:R-:W-:-:S07]  /*7f50*/  ISETP.GE.AND P3, PT, R187, UR12, PT ;  /* 0x0000000cbb007c0c */ /* 0x000fce000bf66270 */
[CC--:B-1----:R-:W-:Y:S02]  /*7f60*/  @!P1 LEA R8, P2, R189.reuse, R6.reuse, 0x1 ;  /* 0x00000006bd089211 */ /* 0x0c2fe400078408ff */
[----:B--2---:R-:W-:Y:S02]  /*7f70*/  @!P0 IMAD.WIDE R4, R16, 0x2, R6 ;  /* 0x0000000210048825 */ /* 0x004fe400078e0206 */
[----:B------:R-:W-:Y:S02]  /*7f80*/  @!P1 LEA.HI.X R9, R189, R7, R222, 0x1, P2 ;  /* 0x00000007bd099211 */ /* 0x000fe400010f0cde */
[----:B------:R-:W-:Y:S01]  /*7f90*/  ISETP.GE.AND P2, PT, R186, UR12, PT ;  /* 0x0000000cba007c0c */ /* 0x000fe2000bf46270 */
[----:B-----5:R1:W-:Y:S01]  /*7fa0*/  @!P0 ST.E.128 desc[UR42][R4.64], R108 ;  /* 0x0000006c04008985 */ /* 0x0203e2000c101d2a */
[----:B------:R-:W-:Y:S02]  /*7fb0*/  @!P5 LEA R10, P4, R188, R6, 0x1 ;  /* 0x00000006bc0ad211 */ /* 0x000fe400078808ff */
[----:B------:R-:W-:Y:S01]  /*7fc0*/  LOP3.LUT P0, RZ, R0, 0x40, RZ, 0xc0, !PT ;  /* 0x0000004000ff7812 */ /* 0x000fe2000780c0ff */
[----:B------:R2:W-:Y:S01]  /*7fd0*/  @!P1 ST.E.128 desc[UR42][R8.64], R36 ;  /* 0x0000002408009985 */ /* 0x0005e2000c101d2a */
[----:B------:R-:W-:-:S02]  /*7fe0*/  ISETP.GE.AND P1, PT, R185, UR12, PT ;  /* 0x0000000cb9007c0c */ /* 0x000fc4000bf26270 */
[-C--:B------:R-:W-:Y:S02]  /*7ff0*/  @!P5 LEA.HI.X R11, R188, R7.reuse, R221, 0x1, P4 ;  /* 0x00000007bc0bd211 */ /* 0x080fe400020f0cdd */
[----:B------:R-:W-:Y:S02]  /*8000*/  LOP3.LUT P4, RZ, R3, 0x80, RZ, 0xc0, !PT ;  /* 0x0000008003ff7812 */ /* 0x000fe4000788c0ff */
[CC--:B------:R-:W-:Y:S01]  /*8010*/  @!P3 LEA R12, P6, R187.reuse, R6.reuse, 0x1 ;  /* 0x00000006bb0cb211 */ /* 0x0c0fe200078c08ff */
[----:B------:R3:W-:Y:S03]  /*8020*/  @!P5 ST.E.128 desc[UR42][R10.64], R44 ;  /* 0x0000002c0a00d985 */ /* 0x0007e6000c101d2a */
[----:B------:R-:W-:Y:S02]  /*8030*/  @!P3 LEA.HI.X R13, R187, R7, R220, 0x1, P6 ;  /* 0x00000007bb0db211 */ /* 0x000fe400030f0cdc */
[----:B-1----:R-:W-:-:S03]  /*8040*/  @!P2 LEA R4, P5, R186, R6, 0x1 ;  /* 0x00000006ba04a211 */ /* 0x002fc600078a08ff */
[----:B------:R3:W-:Y:S01]  /*8050*/  @!P3 ST.E.128 desc[UR42][R12.64], R56 ;  /* 0x000000380c00b985 */ /* 0x0007e2000c101d2a */
[-C--:B------:R-:W-:Y:S02]  /*8060*/  @P0 LEA R14, P3, R213, R6.reuse, 0x1 ;  /* 0x00000006d50e0211 */ /* 0x080fe400078608ff */
[CC--:B--2---:R-:W-:Y:S02]  /*8070*/  @!P1 LEA R8, P6, R185.reuse, R6.reuse, 0x1 ;  /* 0x00000006b9089211 */ /* 0x0c4fe400078c08ff */
[-C--:B------:R-:W-:Y:S02]  /*8080*/  @!P2 LEA.HI.X R5, R186, R7.reuse, R219, 0x1, P5 ;  /* 0x00000007ba05a211 */ /* 0x080fe400028f0cdb */
[----:B------:R-:W-:Y:S02]  /*8090*/  @P4 LEA R6, P5, R212, R6, 0x1 ;  /* 0x00000006d4064211 */ /* 0x000fe400078a08ff */
[-C--:B------:R-:W-:Y:S01]  /*80a0*/  @!P1 LEA.HI.X R9, R185, R7.reuse, R218, 0x1, P6 ;  /* 0x00000007b9099211 */ /* 0x080fe200030f0cda */
[----:B------:R3:W-:Y:S01]  /*80b0*/  @!P2 ST.E.128 desc[UR42][R4.64], R64 ;  /* 0x000000400400a985 */ /* 0x0007e2000c101d2a */
[----:B------:R-:W-:-:S02]  /*80c0*/  @P0 LEA.HI.X R15, R213, R7, R217, 0x1, P3 ;  /* 0x00000007d50f0211 */ /* 0x000fc400018f0cd9 */
[----:B------:R-:W-:Y:S01]  /*80d0*/  @P4 LEA.HI.X R7, R212, R7, R216, 0x1, P5 ;  /* 0x00000007d4074211 */ /* 0x000fe200028f0cd8 */
[----:B------:R3:W-:Y:S04]  /*80e0*/  @!P1 ST.E.128 desc[UR42][R8.64], R72 ;  /* 0x0000004808009985 */ /* 0x0007e8000c101d2a */
[----:B------:R3:W-:Y:S04]  /*80f0*/  @P0 ST.E.128 desc[UR42][R14.64], R80 ;  /* 0x000000500e000985 */ /* 0x0007e8000c101d2a */
[----:B------:R3:W-:Y:S02]  /*8100*/  @P4 ST.E.128 desc[UR42][R6.64], R88 ;  /* 0x0000005806004985 */ /* 0x0007e4000c101d2a */
.L_x_41:
[----:B------:R-:W-:Y:S05]  /*8110*/  BSYNC B0 ;  /* 0x0000000000007941 */ /* 0x000fea0003800000 */
.L_x_40:
[----:B---3--:R-:W-:Y:S01]  /*8120*/  VIADD R4, R24, 0x20 ;  /* 0x0000002018047836 */ /* 0x008fe20000000000 */
[----:B--2---:R2:W3:Y:S01]  /*8130*/  SHFL.IDX PT, R7, R21, 0x1, 0x181f ;  /* 0x00381f0015077f89 */ /* 0x0044e200000e0000 */
[----:B------:R-:W-:Y:S03]  /*8140*/  BSSY B0, `(.L_x_42) ;  /* 0x0000023000007945 */ /* 0x000fe60003800000 */
[----:B------:R-:W-:Y:S01]  /*8150*/  ISETP.GE.AND P0, PT, R4, R25, PT ;  /* 0x000000190400720c */ /* 0x000fe20003f06270 */
[----:B-1----:R2:W1:-:S12]  /*8160*/  SHFL.IDX PT, R6, R20, 0x1, 0x181f ;  /* 0x00381f0014067f89 */ /* 0x00245800000e0000 */
[----:B--2---:R-:W-:Y:S05]  /*8170*/  @P0 BRA `(.L_x_43) ;  /* 0x00000000007c0947 */ /* 0x004fea0003800000 */
[----:B------:R-:W-:Y:S02]  /*8180*/  ISETP.GE.AND P2, PT, R189, UR12, PT ;  /* 0x0000000cbd007c0c */ /* 0x000fe4000bf46270 */
[----:B------:R-:W-:Y:S02]  /*8190*/  ISETP.GE.AND P3, PT, R16, UR12, PT ;  /* 0x0000000c10007c0c */ /* 0x000fe4000bf66270 */
[----:B------:R-:W-:Y:S02]  /*81a0*/  ISETP.GE.AND P5, PT, R188, UR12, PT ;  /* 0x0000000cbc007c0c */ /* 0x000fe4000bfa6270 */
[----:B------:R-:W-:Y:S02]  /*81b0*/  ISETP.GE.AND P4, PT, R187, UR12, PT ;  /* 0x0000000cbb007c0c */ /* 0x000fe4000bf86270 */
[----:B------:R-:W-:-:S05]  /*81c0*/  LOP3.LUT P1, RZ, R0, 0x40, RZ, 0xc0, !PT ;  /* 0x0000004000ff7812 */ /* 0x000fca000782c0ff */
[CC--:B-1----:R-:W-:Y:S02]  /*81d0*/  @!P2 LEA R8, P0, R189.reuse, R6.reuse, 0x1 ;  /* 0x00000006bd08a211 */ /* 0x0c2fe400078008ff */
[----:B---3--:R-:W-:Y:S02]  /*81e0*/  @!P3 IMAD.WIDE R4, R16, 0x2, R6 ;  /* 0x000000021004b825 */ /* 0x008fe400078e0206 */
[-C--:B------:R-:W-:Y:S02]  /*81f0*/  @!P2 LEA.HI.X R9, R189, R7.reuse, R222, 0x1, P0 ;  /* 0x00000007bd09a211 */ /* 0x080fe400000f0cde */
[----:B------:R-:W-:Y:S01]  /*8200*/  @!P5 LEA R10, P0, R188, R6, 0x1 ;  /* 0x00000006bc0ad211 */ /* 0x000fe200078008ff */
[----:B-----5:R1:W-:Y:S01]  /*8210*/  @!P3 ST.E.128 desc[UR42][R4.64], R32 ;  /* 0x000000200400b985 */ /* 0x0203e2000c101d2a */
[----:B------:R-:W-:Y:S02]  /*8220*/  ISETP.GE.AND P3, PT, R186, UR12, PT ;  /* 0x0000000cba007c0c */ /* 0x000fe4000bf66270 */
[----:B------:R-:W-:Y:S01]  /*8230*/  @!P5 LEA.HI.X R11, R188, R7, R221, 0x1, P0 ;  /* 0x00000007bc0bd211 */ /* 0x000fe200000f0cdd */
[----:B------:R2:W-:Y:S01]  /*8240*/  @!P2 ST.E.128 desc[UR42][R8.64], R40 ;  /* 0x000000280800a985 */ /* 0x0005e2000c101d2a */
[----:B------:R-:W-:-:S02]  /*8250*/  ISETP.GE.AND P2, PT, R185, UR12, PT ;  /* 0x0000000cb9007c0c */ /* 0x000fc4000bf46270 */
[----:B------:R-:W-:Y:S01]  /*8260*/  LOP3.LUT P0, RZ, R3, 0x80, RZ, 0xc0, !PT ;  /* 0x0000008003ff7812 */ /* 0x000fe2000780c0ff */
[----:B------:R2:W-:Y:S01]  /*8270*/  @!P5 ST.E.128 desc[UR42][R10.64], R48 ;  /* 0x000000300a00d985 */ /* 0x0005e2000c101d2a */
[----:B------:R-:W-:-:S04]  /*8280*/  @!P4 LEA R12, P6, R187, R6, 0x1 ;  /* 0x00000006bb0cc211 */ /* 0x000fc800078c08ff */
[----:B------:R-:W-:Y:S02]  /*8290*/  @!P4 LEA.HI.X R13, R187, R7, R220, 0x1, P6 ;  /* 0x00000007bb0dc211 */ /* 0x000fe400030f0cdc */
[----:B------:R-:W-:-:S03]  /*82a0*/  @!P3 LEA R14, P5, R186, R6, 0x1 ;  /* 0x00000006ba0eb211 */ /* 0x000fc600078a08ff */
[----:B------:R2:W-:Y:S01]  /*82b0*/  @!P4 ST.E.128 desc[UR42][R12.64], R60 ;  /* 0x0000003c0c00c985 */ /* 0x0005e2000c101d2a */
[-C--:B-1----:R-:W-:Y:S02]  /*82c0*/  @!P2 LEA R4, P6, R185, R6.reuse, 0x1 ;  /* 0x00000006b904a211 */ /* 0x082fe400078c08ff */
[-C--:B0-----:R-:W-:Y:S02]  /*82d0*/  @P1 LEA R20, P4, R213, R6.reuse, 0x1 ;  /* 0x00000006d5141211 */ /* 0x081fe400078808ff */
        /* <DEDUP_REMOVED lines=9> */
.L_x_43:
[----:B------:R-:W-:Y:S05]  /*8370*/  BSYNC B0 ;  /* 0x0000000000007941 */ /* 0x000fea0003800000 */
.L_x_42:
[----:B------:R-:W4:Y:S02]  /*8380*/  LDC R0, c[0x0][0xc34] ;  /* 0x00030d00ff007b82 */ /* 0x000f240000000800 */
[----:B----4-:R-:W-:-:S13]  /*8390*/  ISETP.LE.AND P0, PT, R0, UR47, PT ;  /* 0x0000002f00007c0c */ /* 0x010fda000bf03270 */
[----:B------:R-:W-:Y:S05]  /*83a0*/  @!P0 BRA `(.L_x_44) ;  /* 0xffffff8c00108947 */ /* 0x000fea000383ffff */
[----:B------:R-:W-:Y:S05]  /*83b0*/  EXIT ;  /* 0x000000000000794d */ /* 0x000fea0003800000 */
.L_x_7:
[----:B------:R-:W-:-:S08]  /*83c0*/  NOP ;  /* 0x0000000000007918 */ /* 0x000fd00000000000 */
[----:B------:R-:W0:-:S00]  /*83d0*/  USETMAXREG.DEALLOC.CTAPOOL 0x18 ;  /* 0x00000018000079c8 */ /* 0x000e0000080e0500 */
[----:B------:R-:W1:Y:S01]  /*83e0*/  S2UR UR5, SR_CTAID.X ;  /* 0x00000000000579c3 */ /* 0x000e620000002500 */
[----:B0-----:R-:W-:Y:S02]  /*83f0*/  IMAD.MOV.U32 R2, RZ, RZ, 0x1 ;  /* 0x00000001ff027424 */ /* 0x001fe400078e00ff */
[----:B------:R-:W-:-:S05]  /*8400*/  IMAD.MOV.U32 R18, RZ, RZ, RZ ;  /* 0x000000ffff127224 */ /* 0x000fca00078e00ff */
[----:B------:R-:W1:Y:S02]  /*8410*/  LDC R3, c[0x0][0xc34] ;  /* 0x00030d00ff037b82 */ /* 0x000e640000000800 */
[----:B-1----:R-:W-:Y:S01]  /*8420*/  ISETP.LE.AND P0, PT, R3, UR5, PT ;  /* 0x0000000503007c0c */ /* 0x002fe2000bf03270 */
[----:B------:R-:W-:-:S05]  /*8430*/  IMAD.MOV.U32 R3, RZ, RZ, 0x1 ;  /* 0x00000001ff037424 */ /* 0x000fca00078e00ff */
[----:B------:R0:W-:Y:S07]  /*8440*/  STL [R1], R3 ;  /* 0x0000000301007387 */ /* 0x0001ee0000100800 */
[----:B------:R-:W-:Y:S05]  /*8450*/  @P0 BRA `(.L_x_45) ;  /* 0x0000004800480947 */ /* 0x000fea0003800000 */
[----:B------:R-:W1:Y:S01]  /*8460*/  S2UR UR4, SR_CgaCtaId ;  /* 0x00000000000479c3 */ /* 0x000e620000008800 */
[C---:B------:R-:W-:Y:S01]  /*8470*/  IMAD.SHL.U32 R2, R0.reuse, 0x8, RZ ;  /* 0x0000000800027824 */ /* 0x040fe200078e00ff */
[----:B------:R-:W-:Y:S01]  /*8480*/  LOP3.LUT R5, R0, 0x7f, RZ, 0xc0, !PT ;  /* 0x0000007f00057812 */ /* 0x000fe200078ec0ff */
[----:B------:R-:W-:Y:S01]  /*8490*/  UMOV UR36, 0x400 ;  /* 0x0000040000247882 */ /* 0x000fe20000000000 */
[----:B------:R-:W-:Y:S01]  /*84a0*/  IMAD.MOV.U32 R18, RZ, RZ, RZ ;  /* 0x000000ffff127224 */ /* 0x000fe200078e00ff */
[----:B------:R-:W-:Y:S01]  /*84b0*/  ULDC.64 UR40, c[0x0][0x198] ;  /* 0x0000660000287ab9 */ /* 0x000fe20000000a00 */
[----:B0-----:R-:W-:Y:S01]  /*84c0*/  LOP3.LUT R3, R2, 0x1f8, RZ, 0xc0, !PT ;  /* 0x000001f802037812 */ /* 0x001fe200078ec0ff */
[----:B------:R-:W-:Y:S01]  /*84d0*/  IMAD.U32 R2, RZ, RZ, UR5 ;  /* 0x00000005ff027e24 */ /* 0x000fe2000f8e00ff */
[----:B------:R-:W-:Y:S02]  /*84e0*/  ULDC UR38, c[0x0][0xc] ;  /* 0x0000030000267ab9 */ /* 0x000fe40000000800 */
[----:B------:R-:W-:Y:S01]  /*84f0*/  LOP3.LUT R4, R3, 0x38, R0, 0x78, !PT ;  /* 0x0000003803047812 */ /* 0x000fe200078e7800 */
[----:B------:R-:W-:Y:S01]  /*8500*/  IMAD.SHL.U32 R3, R5, 0x8, RZ ;  /* 0x0000000805037824 */ /* 0x000fe200078e00ff */
[----:B------:R-:W-:-:S04]  /*8510*/  SHF.R.U32.HI R5, RZ, 0x3, R5 ;  /* 0x00000003ff057819 */ /* 0x000fc80000011605 */
[----:B------:R-:W-:Y:S01]  /*8520*/  LOP3.LUT R3, R4, 0x200, R3, 0xf8, !PT ;  /* 0x0000020004037812 */ /* 0x000fe200078ef803 */
[----:B------:R-:W-:-:S05]  /*8530*/  IMAD.SHL.U32 R4, R0, 0x10, RZ ;  /* 0x0000001000047824 */ /* 0x000fca00078e00ff */
[----:B------:R-:W-:Y:S01]  /*8540*/  LOP3.LUT R0, R5, 0x70, R4, 0xf8, !PT ;  /* 0x0000007005007812 */ /* 0x000fe200078ef804 */
[----:B------:R-:W-:Y:S01]  /*8550*/  IMAD.MOV.U32 R0, RZ, RZ, 0x1 ;  /* 0x00000001ff007424 */ /* 0x000fe200078e00ff */
[----:B-1----:R-:W-:-:S06]  /*8560*/  ULEA UR36, UR4, UR36, 0x18 ;  /* 0x0000002404247291 */ /* 0x002fcc000f8ec03f */
[----:B------:R-:W-:-:S05]  /*8570*/  LEA R3, R3, UR36, 0x1 ;  /* 0x0000002403037c11 */ /* 0x000fca000f8e08ff */
[----:B------:R0:W-:Y:S04]  /*8580*/  STL [R1+0x28], R3 ;  /* 0x0000280301007387 */ /* 0x0001e80000100800 */
[----:B------:R0:W-:Y:S04]  /*8590*/  STL [R1+0x20], R2 ;  /* 0x0000200201007387 */ /* 0x0001e80000100800 */
[----:B------:R0:W-:Y:S04]  /*85a0*/  STL [R1], R0 ;  /* 0x0000000001007387 */ /* 0x0001e80000100800 */
[----:B------:R0:W-:Y:S02]  /*85b0*/  STL [R1+0x30], RZ ;  /* 0x000030ff01007387 */ /* 0x0001e40000100800 */
.L_x_137:
[----:B------:R-:W2:Y:S01]  /*85c0*/  LDL R4, [R1+0x20] ;  /* 0x0000200001047983 */ /* 0x000ea20000100800 */
[----:B0-----:R-:W0:Y:S01]  /*85d0*/  LDC R0, c[0x0][0xc38] ;  /* 0x00030e00ff007b82 */ /* 0x001e220000000800 */
[----:B------:R-:W-:Y:S05]  /*85e0*/  YIELD ;  /* 0x0000000000007946 */ /* 0x000fea0003800000 */
[----:B------:R-:W-:Y:S02]  /*85f0*/  ULDC.64 UR4, c[0x0][0x418] ;  /* 0x0001060000047ab9 */ /* 0x000fe40000000a00 */
[----:B-1----:R-:W1:Y:S01]  /*8600*/  LDC R17, c[0x0][0xc44] ;  /* 0x00031100ff117b82 */ /* 0x002e620000000800 */
[----:B------:R-:W-:-:S03]  /*8610*/  UISETP.NE.U32.AND UP0, UPT, UR4, URZ, UPT ;  /* 0x0000003f0400728c */ /* 0x000fc6000bf05070 */
[----:B------:R-:W-:Y:S01]  /*8620*/  ULDC UR4, c[0x0][0x424] ;  /* 0x0001090000047ab9 */ /* 0x000fe20000000800 */
[----:B------:R-:W-:Y:S02]  /*8630*/  UISETP.NE.AND.EX UP0, UPT, UR5, URZ, UPT, UP0 ;  /* 0x0000003f0500728c */ /* 0x000fe4000bf05300 */
[----:B------:R-:W-:Y:S02]  /*8640*/  UIADD3 UR5, UR36, 0x22400, URZ ;  /* 0x0002240024057890 */ /* 0x000fe4000fffe03f */
[----:B------:R-:W-:Y:S02]  /*8650*/  USEL UR4, UR4, 0x1, UP0 ;  /* 0x0000000104047887 */ /* 0x000fe40008000000 */
[----:B------:R-:W-:Y:S01]  /*8660*/  ULOP3.LUT UP0, URZ, UR5, 0x3ff, URZ, 0xc0, !UPT ;  /* 0x000003ff053f7892 */ /* 0x000fe2000f80c03f */
[----:B0-----:R-:W-:Y:S02]  /*8670*/  ISETP.NE.AND P0, PT, R0, 0x1, PT ;  /* 0x000000010000780c */ /* 0x001fe40003f05270 */
[----:B-1----:R-:W-:-:S11]  /*8680*/  ISETP.NE.AND P1, PT, R17, 0x1, PT ;  /* 0x000000011100780c */ /* 0x002fd60003f25270 */
[----:B------:R-:W2:Y:S08]  /*8690*/  @P0 LDC R0, c[0x0][0xc3c] ;  /* 0x00030f00ff000b82 */ /* 0x000eb00000000800 */
[----:B------:R-:W0:Y:S08]  /*86a0*/  @P0 LDC R5, c[0x0][0xc40] ;  /* 0x00031000ff050b82 */ /* 0x000e300000000800 */
[----:B------:R-:W1:Y:S01]  /*86b0*/  @P1 LDC.64 R2, c[0x0][0xc48] ;  /* 0x00031200ff021b82 */ /* 0x000e620000000a00 */
[----:B--2---:R-:W-:-:S04]  /*86c0*/  @P0 IMAD.HI.U32 R0, R4, R0, RZ ;  /* 0x0000000004000227 */ /* 0x004fc800078e00ff */
[----:B------:R-:W-:Y:S01]  /*86d0*/  IMAD.MOV.U32 R6, RZ, RZ, R4 ;  /* 0x000000ffff067224 */ /* 0x000fe200078e0004 */
[----:B0-----:R-:W-:Y:S02]  /*86e0*/  @P0 SHF.R.U32.HI R6, RZ, R5, R0 ;  /* 0x00000005ff060219 */ /* 0x001fe40000011600 */
[----:B------:R-:W-:-:S03]  /*86f0*/  PLOP3.LUT P0, PT, PT, PT, UP0, 0x80, 0x0 ;  /* 0x000000000000781c */ /* 0x000fc60003f0f008 */
[----:B-1----:R-:W-:Y:S01]  /*8700*/  @P1 IMAD.HI.U32 R2, R6, R2, RZ ;  /* 0x0000000206021227 */ /* 0x002fe200078e00ff */
[----:B------:R0:W-:Y:S03]  /*8710*/  STL [R1+0x18], R6 ;  /* 0x0000180601007387 */ /* 0x0001e60000100800 */
[----:B------:R-:W-:Y:S01]  /*8720*/  IMAD.MOV.U32 R19, RZ, RZ, R6 ;  /* 0x000000ffff137224 */ /* 0x000fe200078e0006 */
[----:B------:R-:W-:Y:S02]  /*8730*/  @P1 SHF.R.U32.HI R19, RZ, R3, R2 ;  /* 0x00000003ff131219 */ /* 0x000fe40000011602 */
[----:B------:R-:W1:Y:S03]  /*8740*/  LDC R2, c[0x0][0x2f0] ;  /* 0x0000bc00ff027b82 */ /* 0x000e660000000800 */
[----:B------:R-:W-:Y:S01]  /*8750*/  IMAD.MOV R0, RZ, RZ, -R19 ;  /* 0x000000ffff007224 */ /* 0x000fe200078e0a13 */
[----:B------:R0:W-:Y:S03]  /*8760*/  STL [R1+0x10], R19 ;  /* 0x0000101301007387 */ /* 0x0001e60000100800 */
[----:B------:R-:W-:-:S02]  /*8770*/  IMAD R17, R17, R0, R6 ;  /* 0x0000000011117224 */ /* 0x000fc400078e0206 */
[----:B-1----:R-:W-:-:S04]  /*8780*/  IMAD R4, R2, UR4, RZ ;  /* 0x0000000402047c24 */ /* 0x002fc8000f8e02ff */
[----:B------:R-:W-:Y:S01]  /*8790*/  VIADD R0, R4, 0x3f ;  /* 0x0000003f04007836 */ /* 0x000fe20000000000 */
[----:B------:R0:W-:Y:S04]  /*87a0*/  STL [R1+0x2c], R4 ;  /* 0x00002c0401007387 */ /* 0x0001e80000100800 */
[----:B------:R-:W-:-:S04]  /*87b0*/  SHF.R.S32.HI R3, RZ, 0x1f, R0 ;  /* 0x0000001fff037819 */ /* 0x000fc80000011400 */
[----:B------:R-:W-:-:S04]  /*87c0*/  LEA.HI R3, R3, R0, RZ, 0x6 ;  /* 0x0000000003037211 */ /* 0x000fc800078f30ff */
[----:B------:R-:W-:-:S05]  /*87d0*/  SHF.R.S32.HI R0, RZ, 0x6, R3 ;  /* 0x00000006ff007819 */ /* 0x000fca0000011403 */
[----:B------:R0:W-:Y:S01]  /*87e0*/  STL [R1+0x1c], R0 ;  /* 0x00001c0001007387 */ /* 0x0001e20000100800 */
[----:B------:R-:W-:Y:S05]  /*87f0*/  @!P0 BRA `(.L_x_46) ;  /* 0x0000000000408947 */ /* 0x000fea0003800000 */
[----:B------:R-:W-:Y:S01]  /*8800*/  MOV R2, 0x0 ;  /* 0x0000000000027802 */ /* 0x000fe20000000f00 */
[----:B------:R-:W-:Y:S01]  /*8810*/  ULDC.64 UR6, c[0x4][0x90] ;  /* 0x0100240000067ab9 */ /* 0x000fe20000000a00 */
[----:B------:R-:W-:Y:S01]  /*8820*/  ULDC.64 UR8, c[0x4][0x98] ;  /* 0x0100260000087ab9 */ /* 0x000fe20000000a00 */
[----:B------:R-:W-:Y:S01]  /*8830*/  ULDC.64 UR4, c[0x4][0x8] ;  /* 0x0100020000047ab9 */ /* 0x000fe20000000a00 */
[----:B0-----:R-:W-:Y:S02]  /*8840*/  IMAD.U32 R4, RZ, RZ, UR6 ;  /* 0x00000006ff047e24 */ /* 0x001fe4000f8e00ff */
[----:B------:R-:W0:Y:S01]  /*8850*/  LDC.64 R2, c[0x4][R2] ;  /* 0x0100000002027b82 */ /* 0x000e220000000a00 */
[----:B------:R-:W-:Y:S02]  /*8860*/  IMAD.U32 R5, RZ, RZ, UR7 ;  /* 0x00000007ff057e24 */ /* 0x000fe4000f8e00ff */
[----:B------:R-:W-:Y:S02]  /*8870*/  IMAD.U32 R6, RZ, RZ, UR8 ;  /* 0x00000008ff067e24 */ /* 0x000fe4000f8e00ff */
[----:B------:R-:W-:-:S02]  /*8880*/  IMAD.U32 R7, RZ, RZ, UR9 ;  /* 0x00000009ff077e24 */ /* 0x000fc4000f8e00ff */
[----:B------:R-:W-:Y:S02]  /*8890*/  IMAD.U32 R10, RZ, RZ, UR4 ;  /* 0x00000004ff0a7e24 */ /* 0x000fe4000f8e00ff */
[----:B------:R-:W-:Y:S02]  /*88a0*/  IMAD.U32 R11, RZ, RZ, UR5 ;  /* 0x00000005ff0b7e24 */ /* 0x000fe4000f8e00ff */
[----:B------:R-:W-:Y:S02]  /*88b0*/  IMAD.MOV.U32 R8, RZ, RZ, 0x70 ;  /* 0x00000070ff087424 */ /* 0x000fe400078e00ff */
[----:B------:R-:W-:Y:S02]  /*88c0*/  IMAD.MOV.U32 R12, RZ, RZ, 0x1 ;  /* 0x00000001ff0c7424 */ /* 0x000fe400078e00ff */
[----:B------:R-:W-:-:S07]  /*88d0*/  IMAD.MOV.U32 R13, RZ, RZ, RZ ;  /* 0x000000ffff0d7224 */ /* 0x000fce00078e00ff */
[----:B------:R-:W-:-:S07]  /*88e0*/  LEPC R20, `(.L_x_46) ;  /* 0x000000001014794e */ /* 0x000fce0000000000 */
[----:B0-----:R-:W-:Y:S05]  /*88f0*/  CALL.ABS.NOINC R2 ;  /* 0x0000000002007343 */ /* 0x001fea0003c00000 */
.L_x_46:
[----:B------:R-:W-:-:S04]  /*8900*/  UIADD3 UR4, UR36, 0x400, URZ ;  /* 0x0000040024047890 */ /* 0x000fc8000fffe03f */
[----:B------:R-:W-:-:S06]  /*8910*/  ULOP3.LUT UP0, URZ, UR4, 0x3ff, URZ, 0xc0, !UPT ;  /* 0x000003ff043f7892 */ /* 0x000fcc000f80c03f */
[----:B------:R-:W-:-:S13]  /*8920*/  PLOP3.LUT P0, PT, PT, PT, UP0, 0x80, 0x0 ;  /* 0x000000000000781c */ /* 0x000fda0003f0f008 */
[----:B------:R-:W-:Y:S05]  /*8930*/  @!P0 BRA `(.L_x_47) ;  /* 0x00000000007c8947 */ /* 0x000fea0003800000 */
[----:B------:R-:W-:Y:S01]  /*8940*/  MOV R16, 0x0 ;  /* 0x0000000000107802 */ /* 0x000fe20000000f00 */
[----:B------:R-:W-:Y:S01]  /*8950*/  ULDC.64 UR6, c[0x4][0x90] ;  /* 0x0100240000067ab9 */ /* 0x000fe20000000a00 */
[----:B------:R-:W-:Y:S01]  /*8960*/  ULDC.64 UR8, c[0x4][0x98] ;  /* 0x0100260000087ab9 */ /* 0x000fe20000000a00 */
[----:B------:R-:W-:Y:S01]  /*8970*/  ULDC.64 UR4, c[0x4][0x10] ;  /* 0x0100040000047ab9 */ /* 0x000fe20000000a00 */
[----:B------:R1:W2:Y:S01]  /*8980*/  LDC.64 R2, c[0x4][R16] ;  /* 0x0100000010027b82 */ /* 0x0002a20000000a00 */
[----:B0-----:R-:W-:Y:S02]  /*8990*/  IMAD.U32 R4, RZ, RZ, UR6 ;  /* 0x00000006ff047e24 */ /* 0x001fe4000f8e00ff */
[----:B------:R-:W-:Y:S02]  /*89a0*/  IMAD.U32 R5, RZ, RZ, UR7 ;  /* 0x00000007ff057e24 */ /* 0x000fe4000f8e00ff */
[----:B------:R-:W-:Y:S02]  /*89b0*/  IMAD.U32 R6, RZ, RZ, UR8 ;  /* 0x00000008ff067e24 */ /* 0x000fe4000f8e00ff */
[----:B------:R-:W-:-:S02]  /*89c0*/  IMAD.U32 R7, RZ, RZ, UR9 ;  /* 0x00000009ff077e24 */ /* 0x000fc4000f8e00ff */
[----:B------:R-:W-:Y:S02]  /*89d0*/  IMAD.U32 R10, RZ, RZ, UR4 ;  /* 0x00000004ff0a7e24 */ /* 0x000fe4000f8e00ff */
[----:B------:R-:W-:Y:S02]  /*89e0*/  IMAD.U32 R11, RZ, RZ, UR5 ;  /* 0x00000005ff0b7e24 */ /* 0x000fe4000f8e00ff */
[----:B------:R-:W-:Y:S02]  /*89f0*/  IMAD.MOV.U32 R8, RZ, RZ, 0x70 ;  /* 0x00000070ff087424 */ /* 0x000fe400078e00ff */
[----:B------:R-:W-:Y:S02]  /*8a00*/  IMAD.MOV.U32 R12, RZ, RZ, 0x1 ;  /* 0x00000001ff0c7424 */ /* 0x000fe400078e00ff */
[----:B-1----:R-:W-:-:S07]  /*8a10*/  IMAD.MOV.U32 R13, RZ, RZ, RZ ;  /* 0x000000ffff0d7224 */ /* 0x002fce00078e00ff */
[----:B------:R-:W-:-:S07]  /*8a20*/  LEPC R20, `(.L_x_48) ;  /* 0x000000001014794e */ /* 0x000fce0000000000 */
[----:B--2---:R-:W-:Y:S05]  /*8a30*/  CALL.ABS.NOINC R2 ;  /* 0x0000000002007343 */ /* 0x004fea0003c00000 */
.L_x_48:
[----:B------:R0:W1:Y:S01]  /*8a40*/  LDC.64 R2, c[0x4][R16] ;  /* 0x0100000010027b82 */ /* 0x0000620000000a00 */
[----:B------:R-:W-:Y:S01]  /*8a50*/  ULDC.64 UR6, c[0x4][0x90] ;  /* 0x0100240000067ab9 */ /* 0x000fe20000000a00 */
[----:B------:R-:W-:Y:S01]  /*8a60*/  ULDC.64 UR8, c[0x4][0x98] ;  /* 0x0100260000087ab9 */ /* 0x000fe20000000a00 */
[----:B------:R-:W-:Y:S01]  /*8a70*/  ULDC.64 UR4, c[0x4][0x18] ;  /* 0x0100060000047ab9 */ /* 0x000fe20000000a00 */
[----:B------:R-:W-:Y:S02]  /*8a80*/  IMAD.U32 R4, RZ, RZ, UR6 ;  /* 0x00000006ff047e24 */ /* 0x000fe4000f8e00ff */
[----:B------:R-:W-:Y:S02]  /*8a90*/  IMAD.U32 R5, RZ, RZ, UR7 ;  /* 0x00000007ff057e24 */ /* 0x000fe4000f8e00ff */
[----:B------:R-:W-:Y:S02]  /*8aa0*/  IMAD.U32 R6, RZ, RZ, UR8 ;  /* 0x00000008ff067e24 */ /* 0x000fe4000f8e00ff */
[----:B------:R-:W-:-:S02]  /*8ab0*/  IMAD.U32 R7, RZ, RZ, UR9 ;  /* 0x00000009ff077e24 */ /* 0x000fc4000f8e00ff */
[----:B------:R-:W-:Y:S02]  /*8ac0*/  IMAD.U32 R10, RZ, RZ, UR4 ;  /* 0x00000004ff0a7e24 */ /* 0x000fe4000f8e00ff */
[----:B------:R-:W-:Y:S02]  /*8ad0*/  IMAD.U32 R11, RZ, RZ, UR5 ;  /* 0x00000005ff0b7e24 */ /* 0x000fe4000f8e00ff */
[----:B------:R-:W-:Y:S02]  /*8ae0*/  IMAD.MOV.U32 R8, RZ, RZ, 0x70 ;  /* 0x00000070ff087424 */ /* 0x000fe400078e00ff */
[----:B------:R-:W-:Y:S02]  /*8af0*/  IMAD.MOV.U32 R12, RZ, RZ, 0x1 ;  /* 0x00000001ff0c7424 */ /* 0x000fe400078e00ff */
[----:B0-----:R-:W-:-:S07]  /*8b00*/  IMAD.MOV.U32 R13, RZ, RZ, RZ ;  /* 0x000000ffff0d7224 */ /* 0x001fce00078e00ff */
[----:B------:R-:W-:-:S07]  /*8b10*/  LEPC R20, `(.L_x_47) ;  /* 0x000000001014794e */ /* 0x000fce0000000000 */
[----:B-1----:R-:W-:Y:S05]  /*8b20*/  CALL.ABS.NOINC R2 ;  /* 0x0000000002007343 */ /* 0x002fea0003c00000 */
.L_x_47:
[----:B------:R-:W-:Y:S01]  /*8b30*/  ULDC.64 UR4, c[0x0][0x9f8] ;  /* 0x00027e0000047ab9 */ /* 0x000fe20000000a00 */
[----:B------:R-:W2:Y:S01]  /*8b40*/  LDL R16, [R1+0x1c] ;  /* 0x00001c0001107983 */ /* 0x000ea20000100800 */
[----:B------:R-:W-:-:S04]  /*8b50*/  ISETP.NE.U32.AND P0, PT, RZ, UR4, PT ;  /* 0x00000004ff007c0c */ /* 0x000fc8000bf05070 */
[----:B------:R-:W-:-:S13]  /*8b60*/  ISETP.NE.AND.EX P0, PT, RZ, UR5, PT, P0 ;  /* 0x00000005ff007c0c */ /* 0x000fda000bf05300 */
[----:B------:R-:W1:Y:S02]  /*8b70*/  @P0 LDC.64 R2, c[0x0][0x9f8] ;  /* 0x00027e00ff020b82 */ /* 0x000e640000000a00 */
[----:B-1----:R-:W-:-:S05]  /*8b80*/  @P0 IMAD.WIDE R2, R19, 0x4, R2 ;  /* 0x0000000413020825 */ /* 0x002fca00078e0202 */
[----:B0-----:R0:W3:Y:S01]  /*8b90*/  @P0 LDG.E R19, desc[UR42][R2.64] ;  /* 0x0000002a02130981 */ /* 0x0010e2000c1e1900 */
[----:B------:R-:W-:Y:S01]  /*8ba0*/  UMOV UR4, 0xffffffff ;  /* 0xffffffff00047882 */ /* 0x000fe20000000000 */
[----:B0-----:R-:W0:Y:S02]  /*8bb0*/  LDC.64 R2, c[0x0][0x418] ;  /* 0x00010600ff027b82 */ /* 0x001e240000000a00 */
[----:B0-----:R-:W-:-:S04]  /*8bc0*/  ISETP.NE.U32.AND P0, PT, R2, RZ, PT ;  /* 0x000000ff0200720c */ /* 0x001fc80003f05070 */
[----:B------:R-:W-:-:S04]  /*8bd0*/  ISETP.NE.AND.EX P1, PT, R3, RZ, PT, P0 ;  /* 0x000000ff0300720c */ /* 0x000fc80003f25300 */
[----:B------:R-:W-:Y:S01]  /*8be0*/  P2R R0, PR, RZ, 0x2 ;  /* 0x00000002ff007803 */ /* 0x000fe20000000000 */
[----:B--2---:R-:W-:-:S05]  /*8bf0*/  VIADD R8, R16, 0xffffffff ;  /* 0xffffffff10087836 */ /* 0x004fca0000000000 */
[----:B------:R0:W-:Y:S04]  /*8c00*/  STL [R1+0x14], R8 ;  /* 0x0000140801007387 */ /* 0x0001e80000100800 */
[----:B------:R0:W-:Y:S01]  /*8c10*/  STL [R1+0xc], R0 ;  /* 0x00000c0001007387 */ /* 0x0001e20000100800 */
[----:B---3--:R-:W-:Y:S02]  /*8c20*/  SHF.R.S32.HI R7, RZ, 0x1f, R19 ;  /* 0x0000001fff077819 */ /* 0x008fe40000011413 */
[----:B------:R-:W-:-:S03]  /*8c30*/  SEL R16, R19, RZ, !P1 ;  /* 0x000000ff13107207 */ /* 0x000fc60004800000 */
[----:B------:R0:W-:Y:S01]  /*8c40*/  STL [R1+0x4], R7 ;  /* 0x0000040701007387 */ /* 0x0001e20000100800 */
[----:B------:R-:W-:Y:S05]  /*8c50*/  BRA.DIV UR4, `(.L_x_49) ;  /* 0x0000004604bc7947 */ /* 0x000fea000b800000 */
[----:B0-----:R-:W0:Y:S02]  /*8c60*/  S2R R0, SR_TID.X ;  /* 0x0000000000007919 */ /* 0x001e240000002100 */
[----:B0-----:R-:W-:-:S04]  /*8c70*/  SHF.R.U32.HI R0, RZ, 0x5, R0 ;  /* 0x00000005ff007819 */ /* 0x001fc80000011600 */
[----:B------:R-:W-:-:S05]  /*8c80*/  LOP3.LUT R0, R0, 0x3, RZ, 0xc0, !PT ;  /* 0x0000000300007812 */ /* 0x000fca00078ec0ff */
[----:B------:R0:W1:Y:S02]  /*8c90*/  SHFL.IDX PT, R14, R0, RZ, 0x1f ;  /* 0x00001fff000e7589 */ /* 0x00006400000e0000 */
.L_x_154:
[----:B------:R-:W-:Y:S02]  /*8ca0*/  PLOP3.LUT P2, PT, PT, PT, PT, 0x8, 0x0 ;  /* 0x000000000000781c */ /* 0x000fe40003f4e170 */
[----:B-1----:R-:W-:Y:S02]  /*8cb0*/  ISETP.NE.AND P0, PT, R14, RZ, PT ;  /* 0x000000ff0e00720c */ /* 0x002fe40003f05270 */
[----:B0-----:R-:W-:-:S05]  /*8cc0*/  P2R R0, PR, RZ, 0x4 ;  /* 0x00000004ff007803 */ /* 0x001fca0000000000 */
[----:B------:R0:W-:Y:S06]  /*8cd0*/  STL [R1+0x8], R0 ;  /* 0x0000080001007387 */ /* 0x0001ec0000100800 */
[----:B------:R-:W-:Y:S05]  /*8ce0*/  @P0 BRA `(.L_x_50) ;  /* 0x0000000000f80947 */ /* 0x000fea0003800000 */
[----:B------:R-:W-:-:S03]  /*8cf0*/  UMOV UR4, 0xffffffff ;  /* 0xffffffff00047882 */ /* 0x000fc60000000000 */
[----:B------:R-:W-:Y:S05]  /*8d00*/  BRA.DIV UR4, `(.L_x_51) ;  /* 0x0000004604c47947 */ /* 0x000fea000b800000 */
[----:B------:R-:W-:-:S13]  /*8d10*/  ELECT P6, URZ, PT ;  /* 0x00000000003f782f */ /* 0x000fda00038c0000 */
.L_x_157:
[----:B------:R-:W-:Y:S05]  /*8d20*/  @!P6 BRA `(.L_x_50) ;  /* 0x0000000000e8e947 */ /* 0x000fea0003800000 */
[----:B------:R1:W-:Y:S01]  /*8d30*/  STL [R1+0x24], R8 ;  /* 0x0000240801007387 */ /* 0x0003e20000100800 */
[----:B------:R-:W-:Y:S01]  /*8d40*/  IMAD.MOV.U32 R16, RZ, RZ, R19 ;  /* 0x000000ffff107224 */ /* 0x000fe200078e0013 */
[----:B------:R-:W-:Y:S06]  /*8d50*/  @!P1 BRA `(.L_x_52) ;  /* 0x00000000004c9947 */ /* 0x000fec0003800000 */
[----:B------:R-:W2:Y:S01]  /*8d60*/  LDC R6, c[0x0][0x43c] ;  /* 0x00010f00ff067b82 */ /* 0x000ea20000000800 */
[----:B0-----:R-:W-:Y:S01]  /*8d70*/  IMAD.MOV.U32 R0, RZ, RZ, R8 ;  /* 0x000000ffff007224 */ /* 0x001fe200078e0008 */
[----:B------:R-:W-:Y:S01]  /*8d80*/  ULDC.64 UR4, c[0x0][0x428] ;  /* 0x00010a0000047ab9 */ /* 0x000fe20000000a00 */
[----:B--2---:R-:W-:-:S13]  /*8d90*/  ISETP.NE.AND P0, PT, R6, 0x1, PT ;  /* 0x000000010600780c */ /* 0x004fda0003f05270 */
[----:B------:R-:W0:Y:S02]  /*8da0*/  @P0 LDC.64 R4, c[0x0][0x440] ;  /* 0x00011000ff040b82 */ /* 0x000e240000000a00 */
[----:B0-----:R-:W-:-:S05]  /*8db0*/  @P0 IMAD.HI.U32 R4, R8, R4, RZ ;  /* 0x0000000408040227 */ /* 0x001fca00078e00ff */
[----:B------:R-:W-:-:S04]  /*8dc0*/  @P0 SHF.R.U32.HI R0, RZ, R5, R4 ;  /* 0x00000005ff000219 */ /* 0x000fc80000011604 */
[--C-:B------:R-:W-:Y:S01]  /*8dd0*/  SHF.R.S32.HI R5, RZ, 0x1f, R0.reuse ;  /* 0x0000001fff057819 */ /* 0x100fe20000011400 */
[----:B------:R-:W-:-:S04]  /*8de0*/  IMAD.MOV R4, RZ, RZ, -R0 ;  /* 0x000000ffff047224 */ /* 0x000fc800078e0a00 */
[----:B------:R-:W-:Y:S02]  /*8df0*/  IMAD R6, R6, R4, R8 ;  /* 0x0000000406067224 */ /* 0x000fe400078e0208 */
[----:B------:R-:W-:-:S03]  /*8e00*/  IMAD.MOV.U32 R4, RZ, RZ, R0 ;  /* 0x000000ffff047224 */ /* 0x000fc600078e0000 */
[----:B------:R0:W-:Y:S01]  /*8e10*/  STL [R1+0x24], R6 ;  /* 0x0000240601007387 */ /* 0x0001e20000100800 */
[----:B------:R-:W-:-:S03]  /*8e20*/  IMAD.WIDE.U32 R4, R19, UR4, R4 ;  /* 0x0000000413047c25 */ /* 0x000fc6000f8e0004 */
[----:B------:R-:W-:Y:S01]  /*8e30*/  LEA R2, P0, R4, R2, 0x2 ;  /* 0x0000000204027211 */ /* 0x000fe200078010ff */
[----:B0-----:R-:W-:-:S04]  /*8e40*/  IMAD R6, R7, UR4, RZ ;  /* 0x0000000407067c24 */ /* 0x001fc8000f8e02ff */
[----:B------:R-:W-:-:S04]  /*8e50*/  IMAD R0, R19, UR5, R6 ;  /* 0x0000000513007c24 */ /* 0x000fc8000f8e0206 */
[----:B------:R-:W-:-:S05]  /*8e60*/  IMAD.IADD R0, R5, 0x1, R0 ;  /* 0x0000000105007824 */ /* 0x000fca00078e0200 */
[----:B------:R-:W-:-:S05]  /*8e70*/  LEA.HI.X R3, R4, R3, R0, 0x2, P0 ;  /* 0x0000000304037211 */ /* 0x000fca00000f1400 */
[----:B------:R2:W5:Y:S02]  /*8e80*/  LDG.E R16, desc[UR42][R2.64] ;  /* 0x0000002a02107981 */ /* 0x000564000c1e1900 */
.L_x_52:
[----:B--2---:R-:W2:Y:S01]  /*8e90*/  LDL R2, [R1] ;  /* 0x0000000001027983 */ /* 0x004ea20000100800 */
[----:B0-----:R-:W-:Y:S02]  /*8ea0*/  LEA R0, R18, UR36, 0x3 ;  /* 0x0000002412007c11 */ /* 0x001fe4000f8e18ff */
[----:B--2---:R-:W-:-:S04]  /*8eb0*/  SHF.L.U32 R2, R2, 0x1f, RZ ;  /* 0x0000001f02027819 */ /* 0x004fc800000006ff */
[----:B------:R-:W0:Y:S02]  /*8ec0*/  SYNCS.PHASECHK.TRANS64.TRYWAIT P0, [R0+URZ+0x28c40], R2 ;  /* 0x028c4002000075a7 */ /* 0x000e24000800017f */
[----:B0-----:R-:W-:Y:S05]  /*8ed0*/  @!P0 BRA `(.L_x_53) ;  /* 0x0000004400708947 */ /* 0x001fea0003800000 */
.L_x_158:
[----:B------:R-:W2:Y:S02]  /*8ee0*/  S2R R3, SR_TID.X ;  /* 0x0000000000037919 */ /* 0x000ea40000002100 */
[----:B--2---:R-:W-:-:S04]  /*8ef0*/  LOP3.LUT R3, R3, 0x7f, RZ, 0xc0, !PT ;  /* 0x0000007f03037812 */ /* 0x004fc800078ec0ff */
[----:B------:R-:W-:-:S13]  /*8f00*/  ISETP.NE.AND P0, PT, R3, RZ, PT ;  /* 0x000000ff0300720c */ /* 0x000fda0003f05270 */
[----:B------:R-:W-:Y:S05]  /*8f10*/  @P0 BRA `(.L_x_54) ;  /* 0x00000000001c0947 */ /* 0x000fea0003800000 */
[----:B------:R-:W2:Y:S01]  /*8f20*/  S2R R3, SR_TID.X ;  /* 0x0000000000037919 */ /* 0x000ea20000002100 */
[----:B0-----:R-:W-:-:S04]  /*8f30*/  IMAD.MOV.U32 R2, RZ, RZ, 0x2000 ;  /* 0x00002000ff027424 */ /* 0x001fc800078e00ff */
[----:B------:R3:W-:Y:S01]  /*8f40*/  SYNCS.ARRIVE.TRANS64 RZ, [R0+URZ+0x28c30], R2 ;  /* 0x028c300200ff79a7 */ /* 0x0007e2000800003f */
[----:B--2---:R-:W-:-:S04]  /*8f50*/  LOP3.LUT R3, R3, 0x1f, RZ, 0xc0, !PT ;  /* 0x0000001f03037812 */ /* 0x004fc800078ec0ff */
[----:B------:R-:W-:-:S13]  /*8f60*/  ISETP.NE.AND P0, PT, R3, RZ, PT ;  /* 0x000000ff0300720c */ /* 0x000fda0003f05270 */
[----:B---3--:R-:W-:Y:S05]  /*8f70*/  @!P0 BRA `(.L_x_54) ;  /* 0x0000000000048947 */ /* 0x008fea0003800000 */
[----:B------:R-:W-:Y:S01]  /*8f80*/  BPT.TRAP 0x1 ;  /* 0x000000040000795c */ /* 0x000fe20000300000 */
.L_x_54:
[----:B0-----:R-:W2:Y:S01]  /*8f90*/  LDL R2, [R1+0x24] ;  /* 0x0000240001027983 */ /* 0x001ea20000100800 */
[----:B------:R-:W-:Y:S01]  /*8fa0*/  R2UR UR8, R18 ;  /* 0x00000000120872ca */ /* 0x000fe200000e0000 */
[----:B------:R-:W-:Y:S01]  /*8fb0*/  UIADD3 UR4, UP0, UR40, 0x370, URZ ;  /* 0x0000037028047890 */ /* 0x000fe2000ff1e03f */
[----:B------:R-:W-:Y:S01]  /*8fc0*/  R2UR UR9, R0 ;  /* 0x00000000000972ca */ /* 0x000fe200000e0000 */
[----:B------:R-:W-:Y:S01]  /*8fd0*/  UMOV UR6, 0x0 ;  /* 0x0000000000067882 */ /* 0x000fe20000000000 */
[----:B------:R-:W-:Y:S01]  /*8fe0*/  R2UR UR12, R17 ;  /* 0x00000000110c72ca */ /* 0x000fe200000e0000 */
[----:B------:R-:W-:Y:S01]  /*8ff0*/  UIADD3.X UR5, URZ, UR41, URZ, UP0, !UPT ;  /* 0x000000293f057290 */ /* 0x000fe200087fe43f */
[----:B-----5:R-:W-:Y:S01]  /*9000*/  R2UR UR13, R16 ;  /* 0x00000000100d72ca */ /* 0x020fe200000e0000 */
[----:B------:R-:W-:Y:S01]  /*9010*/  UMOV UR7, 0x14f00000 ;  /* 0x14f0000000077882 */ /* 0x000fe20000000000 */
[----:B------:R-:W-:Y:S01]  /*9020*/  PLOP3.LUT P0, PT, PT, PT, PT, 0x80, 0x0 ;  /* 0x000000000000781c */ /* 0x000fe20003f0f070 */
[----:B------:R-:W-:-:S03]  /*9030*/  UMOV UR10, URZ ;  /* 0x0000003f000a7c82 */ /* 0x000fc60008000000 */
[----:B------:R-:W-:Y:S01]  /*9040*/  P2R R0, PR, RZ, 0x1 ;  /* 0x00000001ff007803 */ /* 0x000fe20000000000 */
[----:B------:R-:W-:Y:S02]  /*9050*/  ULEA UR8, UR8, UR36, 0xd ;  /* 0x0000002408087291 */ /* 0x000fe4000f8e683f */
[----:B------:R-:W-:Y:S02]  /*9060*/  UIADD3 UR9, UR9, 0x28c30, URZ ;  /* 0x00028c3009097890 */ /* 0x000fe4000fffe03f */
[----:B------:R-:W-:Y:S01]  /*9070*/  UIADD3 UR8, UR8, 0x22400, URZ ;  /* 0x0002240008087890 */ /* 0x000fe2000fffe03f */
[----:B------:R3:W-:Y:S01]  /*9080*/  STL [R1+0x8], R0 ;  /* 0x0000080001007387 */ /* 0x0007e20000100800 */
[----:B--2---:R-:W-:-:S13]  /*9090*/  R2UR UR11, R2 ;  /* 0x00000000020b72ca */ /* 0x004fda00000e0000 */
[----:B------:R-:W-:-:S09]  /*90a0*/  USHF.L.U32 UR11, UR11, 0x6, URZ ;  /* 0x000000060b0b7899 */ /* 0x000fd2000800063f */
[----:B------:R3:W-:Y:S02]  /*90b0*/  UTMALDG.4D [UR8], [UR4], desc[UR6] ;  /* 0x00000608040075b4 */ /* 0x0007e40008019000 */
[----:B---3--:R-:W-:Y:S01]  /*90c0*/  NOP ;  /* 0x0000000000007918 */ /* 0x008fe20000000000 */
.L_x_50:
[----:B------:R-:W-:Y:S05]  /*90d0*/  WARPSYNC.ALL ;  /* 0x0000000000007948 */ /* 0x000fea0003800000 */
[----:B------:R-:W-:Y:S01]  /*90e0*/  UIADD3 UR4, UR36, 0x20400, URZ ;  /* 0x0002040024047890 */ /* 0x000fe2000fffe03f */
[----:B------:R-:W-:Y:S03]  /*90f0*/  BAR.SYNC.DEFER_BLOCKING 0x8, 0x100 ;  /* 0x0204000000007b1d */ /* 0x000fe60000010000 */
[----:B------:R-:W-:-:S06]  /*9100*/  ULOP3.LUT UP0, URZ, UR4, 0x3ff, URZ, 0xc0, !UPT ;  /* 0x000003ff043f7892 */ /* 0x000fcc000f80c03f */
[----:B------:R-:W-:-:S13]  /*9110*/  PLOP3.LUT P0, PT, PT, PT, UP0, 0x80, 0x0 ;  /* 0x000000000000781c */ /* 0x000fda0003f0f008 */
[----:B------:R-:W-:Y:S05]  /*9120*/  @!P0 BRA `(.L_x_55) ;  /* 0x0000000000408947 */ /* 0x000fea0003800000 */
[----:B------:R-:W-:Y:S01]  /*9130*/  MOV R2, 0x0 ;  /* 0x0000000000027802 */ /* 0x000fe20000000f00 */
[----:B------:R-:W-:Y:S01]  /*9140*/  ULDC.64 UR4, c[0x4][0x90] ;  /* 0x0100240000047ab9 */ /* 0x000fe20000000a00 */
[----:B------:R-:W-:Y:S01]  /*9150*/  ULDC.64 UR6, c[0x4][0x98] ;  /* 0x0100260000067ab9 */ /* 0x000fe20000000a00 */
[----:B------:R-:W-:Y:S01]  /*9160*/  ULDC.64 UR8, c[0x4][0x20] ;  /* 0x0100080000087ab9 */ /* 0x000fe20000000a00 */
[----:B------:R-:W-:Y:S02]  /*9170*/  IMAD.U32 R4, RZ, RZ, UR4 ;  /* 0x00000004ff047e24 */ /* 0x000fe4000f8e00ff */
[----:B------:R-:W2:Y:S01]  /*9180*/  LDC.64 R2, c[0x4][R2] ;  /* 0x0100000002027b82 */ /* 0x000ea20000000a00 */
[----:B------:R-:W-:Y:S02]  /*9190*/  IMAD.U32 R5, RZ, RZ, UR5 ;  /* 0x00000005ff057e24 */ /* 0x000fe4000f8e00ff */
[----:B------:R-:W-:Y:S02]  /*91a0*/  IMAD.U32 R6, RZ, RZ, UR6 ;  /* 0x00000006ff067e24 */ /* 0x000fe4000f8e00ff */
[----:B------:R-:W-:-:S02]  /*91b0*/  IMAD.U32 R7, RZ, RZ, UR7 ;  /* 0x00000007ff077e24 */ /* 0x000fc4000f8e00ff */
[----:B------:R-:W-:Y:S02]  /*91c0*/  IMAD.U32 R10, RZ, RZ, UR8 ;  /* 0x00000008ff0a7e24 */ /* 0x000fe4000f8e00ff */
[----:B------:R-:W-:Y:S02]  /*91d0*/  IMAD.U32 R11, RZ, RZ, UR9 ;  /* 0x00000009ff0b7e24 */ /* 0x000fe4000f8e00ff */
[----:B-1----:R-:W-:Y:S02]  /*91e0*/  IMAD.MOV.U32 R8, RZ, RZ, 0x70 ;  /* 0x00000070ff087424 */ /* 0x002fe400078e00ff */
[----:B------:R-:W-:Y:S02]  /*91f0*/  IMAD.MOV.U32 R12, RZ, RZ, 0x1 ;  /* 0x00000001ff0c7424 */ /* 0x000fe400078e00ff */
[----:B------:R-:W-:-:S07]  /*9200*/  IMAD.MOV.U32 R13, RZ, RZ, RZ ;  /* 0x000000ffff0d7224 */ /* 0x000fce00078e00ff */
[----:B------:R-:W-:-:S07]  /*9210*/  LEPC R20, `(.L_x_55) ;  /* 0x000000001014794e */ /* 0x000fce0000000000 */
[----:B0-2---:R-:W-:Y:S05]  /*9220*/  CALL.ABS.NOINC R2 ;  /* 0x0000000002007343 */ /* 0x005fea0003c00000 */
.L_x_55:
[----:B------:R-:W2:Y:S01]  /*9230*/  LDL.LU R5, [R1+0x10] ;  /* 0x0000100001057983 */ /* 0x000ea20000300800 */
[----:B0-----:R-:W-:Y:S01]  /*9240*/  SHF.R.S32.HI R0, RZ, 0x1f, R17 ;  /* 0x0000001fff007819 */ /* 0x001fe20000011411 */
[----:B------:R-:W-:Y:S01]  /*9250*/  ULDC.64 UR4, c[0x0][0x2d8] ;  /* 0x0000b60000047ab9 */ /* 0x000fe20000000a00 */
[----:B-1----:R-:W0:Y:S01]  /*9260*/  LDC R8, c[0x0][0x448] ;  /* 0x00011200ff087b82 */ /* 0x002e220000000800 */
[----:B------:R-:W3:Y:S01]  /*9270*/  LDL.LU R4, [R1+0x18] ;  /* 0x0000180001047983 */ /* 0x000ee20000300800 */
[----:B------:R-:W-:-:S03]  /*9280*/  ULDC UR6, c[0x0][0x2b8] ;  /* 0x0000ae0000067ab9 */ /* 0x000fc60000000800 */
[----:B------:R-:W4:Y:S01]  /*9290*/  LDL R9, [R1+0x20] ;  /* 0x0000200001097983 */ /* 0x000f220000100800 */
[----:B------:R-:W-:Y:S02]  /*92a0*/  IMAD R0, R0, UR4, RZ ;  /* 0x0000000400007c24 */ /* 0x000fe4000f8e02ff */
[----:B------:R-:W-:-:S04]  /*92b0*/  IMAD.WIDE.U32 R2, R17, UR4, RZ ;  /* 0x0000000411027c25 */ /* 0x000fc8000f8e00ff */
[----:B------:R-:W-:Y:S01]  /*92c0*/  IMAD R0, R17, UR5, R0 ;  /* 0x0000000511007c24 */ /* 0x000fe2000f8e0200 */
[----:B------:R-:W-:-:S03]  /*92d0*/  ULDC.64 UR4, c[0x0][0x2e0] ;  /* 0x0000b80000047ab9 */ /* 0x000fc60000000a00 */
[----:B------:R-:W-:Y:S01]  /*92e0*/  IMAD.IADD R3, R3, 0x1, R0 ;  /* 0x0000000103037824 */ /* 0x000fe200078e0200 */
[----:B0-----:R-:W-:-:S13]  /*92f0*/  ISETP.NE.AND P0, PT, R8, 0x1, PT ;  /* 0x000000010800780c */ /* 0x001fda0003f05270 */
[----:B------:R-:W0:Y:S08]  /*9300*/  @P0 LDC R6, c[0x0][0x44c] ;  /* 0x00011300ff060b82 */ /* 0x000e300000000800 */
[----:B------:R-:W1:Y:S01]  /*9310*/  @P0 LDC R7, c[0x0][0x450] ;  /* 0x00011400ff070b82 */ /* 0x000e620000000800 */
[----:B--2---:R-:W-:Y:S01]  /*9320*/  SHF.R.S32.HI R0, RZ, 0x1f, R5 ;  /* 0x0000001fff007819 */ /* 0x004fe20000011405 */
[----:B------:R-:W-:-:S04]  /*9330*/  IMAD.WIDE.U32 R2, R5, UR4, R2 ;  /* 0x0000000405027c25 */ /* 0x000fc8000f8e0002 */
[----:B---3--:R-:W-:Y:S02]  /*9340*/  IMAD.MOV R4, RZ, RZ, -R4 ;  /* 0x000000ffff047224 */ /* 0x008fe400078e0a04 */
[----:B------:R-:W-:Y:S01]  /*9350*/  IMAD R0, R0, UR4, RZ ;  /* 0x0000000400007c24 */ /* 0x000fe2000f8e02ff */
[----:B------:R-:W-:Y:S02]  /*9360*/  ULDC UR4, c[0x0][0xc38] ;  /* 0x00030e0000047ab9 */ /* 0x000fe40000000800 */
[----:B----4-:R-:W-:Y:S02]  /*9370*/  IMAD R4, R4, UR4, R9 ;  /* 0x0000000404047c24 */ /* 0x010fe4000f8e0209 */
[----:B------:R2:W5:Y:S01]  /*9380*/  LDL R9, [R1+0x28] ;  /* 0x0000280001097983 */ /* 0x0005620000100800 */
[----:B------:R-:W-:Y:S01]  /*9390*/  IMAD R0, R5, UR5, R0 ;  /* 0x0000000505007c24 */ /* 0x000fe2000f8e0200 */
[----:B------:R-:W-:Y:S01]  /*93a0*/  ULDC.64 UR4, c[0x0][0x2d0] ;  /* 0x0000b40000047ab9 */ /* 0x000fe20000000a00 */
[----:B------:R-:W3:Y:S02]  /*93b0*/  S2R R5, SR_TID.X ;  /* 0x0000000000057919 */ /* 0x000ee40000002100 */
[----:B------:R-:W-:Y:S01]  /*93c0*/  IMAD.IADD R3, R3, 0x1, R0 ;  /* 0x0000000103037824 */ /* 0x000fe200078e0200 */
[----:B---3--:R-:W-:-:S04]  /*93d0*/  LOP3.LUT R5, R5, 0x7f, RZ, 0xc0, !PT ;  /* 0x0000007f05057812 */ /* 0x008fc800078ec0ff */
[----:B------:R-:W-:Y:S02]  /*93e0*/  SHF.R.U32.HI R10, RZ, 0x3, R5 ;  /* 0x00000003ff0a7819 */ /* 0x000fe40000011605 */
[----:B------:R-:W3:Y:S02]  /*93f0*/  S2R R5, SR_TID.X ;  /* 0x0000000000057919 */ /* 0x000ee40000002100 */
[----:B---3--:R-:W-:-:S05]  /*9400*/  IMAD.SHL.U32 R5, R5, 0x10, RZ ;  /* 0x0000001005057824 */ /* 0x008fca00078e00ff */
[----:B------:R-:W-:-:S05]  /*9410*/  LOP3.LUT R5, R10, 0x70, R5, 0xf8, !PT ;  /* 0x000000700a057812 */ /* 0x000fca00078ef805 */
[----:B------:R-:W-:Y:S01]  /*9420*/  IMAD R0, R4, 0x40, R5 ;  /* 0x0000004004007824 */ /* 0x000fe200078e0205 */
[----:B------:R-:W3:Y:S03]  /*9430*/  S2R R10, SR_TID.X ;  /* 0x00000000000a7919 */ /* 0x000ee60000002100 */
[----:B0-----:R-:W-:-:S04]  /*9440*/  @P0 IMAD.HI.U32 R6, R0, R6, RZ ;  /* 0x0000000600060227 */ /* 0x001fc800078e00ff */
[----:B------:R-:W-:Y:S01]  /*9450*/  IMAD.MOV.U32 R5, RZ, RZ, R0 ;  /* 0x000000ffff057224 */ /* 0x000fe200078e0000 */
[----:B-1----:R-:W-:-:S05]  /*9460*/  @P0 SHF.R.U32.HI R5, RZ, R7, R6 ;  /* 0x00000007ff050219 */ /* 0x002fca0000011606 */
[----:B------:R-:W-:-:S04]  /*9470*/  IMAD.MOV R6, RZ, RZ, -R5 ;  /* 0x000000ffff067224 */ /* 0x000fc800078e0a05 */
[----:B------:R-:W-:Y:S01]  /*9480*/  IMAD R0, R8, R6, R0 ;  /* 0x0000000608007224 */ /* 0x000fe200078e0200 */
[----:B------:R-:W-:Y:S01]  /*9490*/  SHF.R.S32.HI R6, RZ, 0x1f, R5 ;  /* 0x0000001fff067819 */ /* 0x000fe20000011405 */
[----:B------:R-:W-:-:S04]  /*94a0*/  IMAD.WIDE.U32 R2, R5, UR4, R2 ;  /* 0x0000000405027c25 */ /* 0x000fc8000f8e0002 */
[----:B------:R-:W-:-:S04]  /*94b0*/  IMAD R6, R6, UR4, RZ ;  /* 0x0000000406067c24 */ /* 0x000fc8000f8e02ff */
[----:B------:R-:W-:Y:S01]  /*94c0*/  IMAD R6, R5, UR5, R6 ;  /* 0x0000000505067c24 */ /* 0x000fe2000f8e0206 */
[----:B------:R-:W-:Y:S01]  /*94d0*/  SHF.R.S32.HI R5, RZ, 0x1f, R0 ;  /* 0x0000001fff057819 */ /* 0x000fe20000011400 */
[----:B------:R-:W-:Y:S02]  /*94e0*/  ULDC.64 UR4, c[0x0][0x2c8] ;  /* 0x0000b20000047ab9 */ /* 0x000fe40000000a00 */
[----:B------:R-:W-:Y:S02]  /*94f0*/  IMAD.IADD R3, R3, 0x1, R6 ;  /* 0x0000000103037824 */ /* 0x000fe400078e0206 */
[----:B------:R-:W-:Y:S02]  /*9500*/  IMAD R5, R5, UR4, RZ ;  /* 0x0000000405057c24 */ /* 0x000fe4000f8e02ff */
[----:B------:R-:W-:-:S04]  /*9510*/  IMAD.WIDE.U32 R2, R0, UR4, R2 ;  /* 0x0000000400027c25 */ /* 0x000fc8000f8e0002 */
[----:B---3--:R-:W-:Y:S02]  /*9520*/  IMAD.SHL.U32 R10, R10, 0x8, RZ ;  /* 0x000000080a0a7824 */ /* 0x008fe400078e00ff */
[----:B------:R-:W-:Y:S01]  /*9530*/  IMAD R5, R0, UR5, R5 ;  /* 0x0000000500057c24 */ /* 0x000fe2000f8e0205 */
[----:B------:R-:W-:Y:S02]  /*9540*/  ULDC.64 UR4, c[0x0][0x280] ;  /* 0x0000a00000047ab9 */ /* 0x000fe40000000a00 */
[----:B------:R-:W-:Y:S01]  /*9550*/  LOP3.LUT R10, R10, 0x38, RZ, 0xc0, !PT ;  /* 0x000000380a0a7812 */ /* 0x000fe200078ec0ff */
[----:B------:R-:W-:Y:S01]  /*9560*/  IMAD.IADD R5, R3, 0x1, R5 ;  /* 0x0000000103057824 */ /* 0x000fe200078e0205 */
[----:B------:R-:W-:Y:S01]  /*9570*/  LEA R0, P1, R2, UR4, 0x1 ;  /* 0x0000000402007c11 */ /* 0x000fe2000f8208ff */
[----:B------:R-:W-:Y:S01]  /*9580*/  UMOV UR4, 0xffffffff ;  /* 0xffffffff00047882 */ /* 0x000fe20000000000 */
[----:B------:R-:W-:Y:S02]  /*9590*/  ISETP.GE.AND P0, PT, R10, UR6, PT ;  /* 0x000000060a007c0c */ /* 0x000fe4000bf06270 */
[----:B------:R-:W-:Y:S01]  /*95a0*/  LEA.HI.X R2, R2, UR5, R5, 0x1, P1 ;  /* 0x0000000502027c11 */ /* 0x000fe200088f0c05 */
[----:B--2---:R-:W-:Y:S10]  /*95b0*/  BRA.DIV UR4, `(.L_x_56) ;  /* 0x0000003e04cc7947 */ /* 0x004ff4000b800000 */
[----:B------:R-:W0:Y:S01]  /*95c0*/  S2R R6, SR_TID.X ;  /* 0x0000000000067919 */ /* 0x000e220000002100 */
[----:B------:R-:W-:Y:S02]  /*95d0*/  ULDC UR4, c[0x0][0x288] ;  /* 0x0000a20000047ab9 */ /* 0x000fe40000000800 */
[----:B------:R-:W-:Y:S01]  /*95e0*/  IMAD R3, R8, UR4, RZ ;  /* 0x0000000408037c24 */ /* 0x000fe2000f8e02ff */
[----:B------:R-:W1:Y:S01]  /*95f0*/  SHFL.IDX PT, R7, R0, RZ, 0x181f ;  /* 0x00181fff00077589 */ /* 0x000e6200000e0000 */
[----:B0-----:R-:W-:-:S04]  /*9600*/  LOP3.LUT R6, R6, 0x7f, RZ, 0xc0, !PT ;  /* 0x0000007f06067812 */ /* 0x001fc800078ec0ff */
[----:B------:R-:W-:Y:S02]  /*9610*/  SHF.R.U32.HI R11, RZ, 0x3, R6 ;  /* 0x00000003ff0b7819 */ /* 0x000fe40000011606 */
[----:B------:R-:W0:Y:S03]  /*9620*/  SHFL.IDX PT, R6, R2, RZ, 0x181f ;  /* 0x00181fff02067589 */ /* 0x000e2600000e0000 */
[----:B------:R-:W-:-:S04]  /*9630*/  IMAD R4, R4, 0x40, R11 ;  /* 0x0000004004047824 */ /* 0x000fc800078e020b */
[C---:B------:R-:W-:Y:S01]  /*9640*/  VIADD R5, R4.reuse, 0x10 ;  /* 0x0000001004057836 */ /* 0x040fe20000000000 */
[----:B------:R-:W-:-:S13]  /*9650*/  ISETP.GE.AND P1, PT, R4, R3, PT ;  /* 0x000000030400720c */ /* 0x000fda0003f26270 */
[----:B-1----:R-:W-:-:S05]  /*9660*/  @!P1 LEA R7, P2, R10, R7, 0x1 ;  /* 0x000000070a079211 */ /* 0x002fca00078408ff */
[----:B0-----:R-:W-:-:S05]  /*9670*/  @!P1 IMAD.X R6, RZ, RZ, R6, P2 ;  /* 0x000000ffff069224 */ /* 0x001fca00010e0606 */
[----:B------:R-:W-:-:S04]  /*9680*/  @!P1 LOP3.LUT R7, R7, R6, RZ, 0x3c, !PT ;  /* 0x0000000607079212 */ /* 0x000fc800078e3cff */
[----:B------:R-:W-:-:S04]  /*9690*/  @!P1 LOP3.LUT R6, R7, R6, RZ, 0x3c, !PT ;  /* 0x0000000607069212 */ /* 0x000fc800078e3cff */
[----:B------:R-:W-:-:S05]  /*96a0*/  @!P1 LOP3.LUT R7, R7, R6, RZ, 0x3c, !PT ;  /* 0x0000000607079212 */ /* 0x000fca00078e3cff */
[----:B------:R-:W-:Y:S01]  /*96b0*/  @!PT LDS RZ, [RZ] ;  /* 0x00000000fffff984 */ /* 0x000fe20000000800 */
[----:B-----5:R0:W-:Y:S01]  /*96c0*/  @!P1 LDGSTS.E.BYPASS.LTC128B.128 [R9+0x20400], desc[UR42][R6.64], !P0 ;  /* 0x2040000006099fae */ /* 0x0201e2000c101d6a */
[----:B------:R-:W-:Y:S01]  /*96d0*/  ISETP.GE.AND P1, PT, R5, R3, PT ;  /* 0x000000030500720c */ /* 0x000fe20003f26270 */
[----:B------:R-:W-:Y:S02]  /*96e0*/  VIADD R5, R4, 0x20 ;  /* 0x0000002004057836 */ /* 0x000fe40000000000 */
[----:B0-----:R-:W0:Y:S04]  /*96f0*/  SHFL.IDX PT, R7, R0, 0x1, 0x181f ;  /* 0x00381f0000077f89 */ /* 0x001e2800000e0000 */
[----:B------:R-:W1:Y:S06]  /*9700*/  SHFL.IDX PT, R6, R2, 0x1, 0x181f ;  /* 0x00381f0002067f89 */ /* 0x000e6c00000e0000 */
[----:B0-----:R-:W-:-:S05]  /*9710*/  @!P1 LEA R7, P2, R10, R7, 0x1 ;  /* 0x000000070a079211 */ /* 0x001fca00078408ff */
[----:B-1----:R-:W-:-:S05]  /*9720*/  @!P1 IMAD.X R6, RZ, RZ, R6, P2 ;  /* 0x000000ffff069224 */ /* 0x002fca00010e0606 */
[----:B------:R-:W-:-:S04]  /*9730*/  @!P1 LOP3.LUT R7, R7, R6, RZ, 0x3c, !PT ;  /* 0x0000000607079212 */ /* 0x000fc800078e3cff */
[----:B------:R-:W-:-:S04]  /*9740*/  @!P1 LOP3.LUT R6, R7, R6, RZ, 0x3c, !PT ;  /* 0x0000000607069212 */ /* 0x000fc800078e3cff */
[----:B------:R-:W-:-:S05]  /*9750*/  @!P1 LOP3.LUT R7, R7, R6, RZ, 0x3c, !PT ;  /* 0x0000000607079212 */ /* 0x000fca00078e3cff */
[----:B------:R0:W-:Y:S01]  /*9760*/  @!P1 LDGSTS.E.BYPASS.LTC128B.128 [R9+0x20c00], desc[UR42][R6.64], !P0 ;  /* 0x20c0000006099fae */ /* 0x0001e2000c101d6a */
[----:B------:R-:W-:-:S03]  /*9770*/  ISETP.GE.AND P1, PT, R5, R3, PT ;  /* 0x000000030500720c */ /* 0x000fc60003f26270 */
[----:B------:R-:W-:Y:S04]  /*9780*/  SHFL.IDX PT, R5, R2, 0x3, 0x181f ;  /* 0x00781f0002057f89 */ /* 0x000fe800000e0000 */
[----:B0-----:R-:W0:Y:S04]  /*9790*/  SHFL.IDX PT, R7, R0, 0x2, 0x181f ;  /* 0x00581f0000077f89 */ /* 0x001e2800000e0000 */
[----:B------:R-:W1:Y:S04]  /*97a0*/  SHFL.IDX PT, R6, R2, 0x2, 0x181f ;  /* 0x00581f0002067f89 */ /* 0x000e6800000e0000 */
[----:B------:R-:W2:Y:S01]  /*97b0*/  SHFL.IDX PT, R0, R0, 0x3, 0x181f ;  /* 0x00781f0000007f89 */ /* 0x000ea200000e0000 */
[----:B0-----:R-:W-:-:S05]  /*97c0*/  @!P1 LEA R7, P2, R10, R7, 0x1 ;  /* 0x000000070a079211 */ /* 0x001fca00078408ff */
[----:B-1----:R-:W-:-:S05]  /*97d0*/  @!P1 IMAD.X R6, RZ, RZ, R6, P2 ;  /* 0x000000ffff069224 */ /* 0x002fca00010e0606 */
[----:B------:R-:W-:-:S04]  /*97e0*/  @!P1 LOP3.LUT R7, R7, R6, RZ, 0x3c, !PT ;  /* 0x0000000607079212 */ /* 0x000fc800078e3cff */
[----:B------:R-:W-:-:S04]  /*97f0*/  @!P1 LOP3.LUT R6, R7, R6, RZ, 0x3c, !PT ;  /* 0x0000000607069212 */ /* 0x000fc800078e3cff */
[----:B------:R-:W-:-:S05]  /*9800*/  @!P1 LOP3.LUT R7, R7, R6, RZ, 0x3c, !PT ;  /* 0x0000000607079212 */ /* 0x000fca00078e3cff */
[----:B--2---:R0:W-:Y:S02]  /*9810*/  @!P1 LDGSTS.E.BYPASS.LTC128B.128 [R9+0x21400], desc[UR42][R6.64], !P0 ;  /* 0x2140000006099fae */ /* 0x0041e4000c101d6a */
.L_x_167:
[----:B01----:R-:W2:Y:S01]  /*9820*/  LDL R6, [R1+0x30] ;  /* 0x0000300001067983 */ /* 0x003ea20000100800 */
[----:B------:R-:W-:-:S05]  /*9830*/  VIADD R4, R4, 0x30 ;  /* 0x0000003004047836 */ /* 0x000fca0000000000 */
[----:B------:R-:W-:-:S13]  /*9840*/  ISETP.GE.AND P1, PT, R4, R3, PT ;  /* 0x000000030400720c */ /* 0x000fda0003f26270 */
[----:B------:R-:W-:-:S05]  /*9850*/  @!P1 LEA R2, P2, R10, R0, 0x1 ;  /* 0x000000000a029211 */ /* 0x000fca00078408ff */
[----:B------:R-:W-:-:S05]  /*9860*/  @!P1 IMAD.X R3, RZ, RZ, R5, P2 ;  /* 0x000000ffff039224 */ /* 0x000fca00010e0605 */
[----:B------:R-:W-:Y:S01]  /*9870*/  @!PT LDS RZ, [RZ] ;  /* 0x00000000fffff984 */ /* 0x000fe20000000800 */
[----:B------:R-:W-:Y:S01]  /*9880*/  @!PT LDS RZ, [RZ] ;  /* 0x00000000fffff984 */ /* 0x000fe20000000800 */
[----:B------:R-:W-:Y:S01]  /*9890*/  @!PT LDS RZ, [RZ] ;  /* 0x00000000fffff984 */ /* 0x000fe20000000800 */
[----:B------:R0:W-:Y:S01]  /*98a0*/  @!P1 LDGSTS.E.BYPASS.LTC128B.128 [R9+0x21c00], desc[UR42][R2.64], !P0 ;  /* 0x21c0000002099fae */ /* 0x0001e2000c101d6a */
[----:B------:R-:W-:Y:S01]  /*98b0*/  NOP ;  /* 0x0000000000007918 */ /* 0x000fe20000000000 */
[----:B------:R-:W-:Y:S02]  /*98c0*/  SYNCS.ARRIVE.TRANS64.RED.A0T1 RZ, [UR36+0x28c00], RZ ;  /* 0x028c00ffffff79a7 */ /* 0x000fe40008200424 */
[----:B------:R-:W-:Y:S01]  /*98d0*/  ARRIVES.LDGSTSBAR.64.TRANSCNT [UR36+0x28c00] ;  /* 0x028c0000ff0079b0 */ /* 0x000fe20008000aa4 */
[----:B--2---:R-:W-:-:S04]  /*98e0*/  LOP3.LUT R0, R6, 0x1, RZ, 0xc, !PT ;  /* 0x0000000106007812 */ /* 0x004fc800078e0cff */
[----:B------:R-:W-:Y:S01]  /*98f0*/  SHF.L.U32 R0, R0, 0x1f, RZ ;  /* 0x0000001f00007819 */ /* 0x000fe200000006ff */
[----:B------:R-:W-:Y:S01]  /*9900*/  NOP ;  /* 0x0000000000007918 */ /* 0x000fe20000000000 */
[----:B------:R-:W-:Y:S01]  /*9910*/  SYNCS.ARRIVE.TRANS64.A1T0 RZ, [UR36+0x28c00], RZ ;  /* 0x028c00ffffff79a7 */ /* 0x000fe20008100024 */
[----:B------:R-:W-:Y:S01]  /*9920*/  BSSY B0, `(.L_x_57) ;  /* 0x0000003000007945 */ /* 0x000fe20003800000 */
[----:B------:R-:W1:Y:S03]  /*9930*/  SYNCS.PHASECHK.TRANS64.TRYWAIT P0, [UR36+0x28c20], R0 ;  /* 0x028c2000ff0075a7 */ /* 0x000e660008000164 */
[----:B01----:R-:W-:Y:S05]  /*9940*/  @!P0 BRA `(.L_x_58) ;  /* 0x00000040003c8947 */ /* 0x003fea0003800000 */
.L_x_168:
[----:B------:R-:W-:Y:S05]  /*9950*/  BSYNC B0 ;  /* 0x0000000000007941 */ /* 0x000fea0003800000 */
.L_x_57:
[----:B------:R-:W2:Y:S01]  /*9960*/  LDL R2, [R1+0x8] ;  /* 0x0000080001027983 */ /* 0x000ea20000100800 */
[----:B------:R-:W-:Y:S01]  /*9970*/  BSSY B0, `(.L_x_59) ;  /* 0x0000095000007945 */ /* 0x000fe20003800000 */
[----:B--2---:R-:W-:-:S13]  /*9980*/  ISETP.NE.AND P0, PT, R2, RZ, PT ;  /* 0x000000ff0200720c */ /* 0x004fda0003f05270 */
[----:B------:R-:W-:Y:S05]  /*9990*/  @!P0 BRA `(.L_x_60) ;  /* 0x0000000800488947 */ /* 0x000fea0003800000 */
[----:B------:R-:W2:Y:S01]  /*99a0*/  LDL R4, [R1] ;  /* 0x0000000001047983 */ /* 0x000ea20000100800 */
[----:B0-----:R-:W-:Y:S01]  /*99b0*/  LEA R3, R18, UR36, 0x3 ;  /* 0x0000002412037c11 */ /* 0x001fe2000f8e18ff */
[----:B------:R-:W-:Y:S01]  /*99c0*/  BSSY B1, `(.L_x_61) ;  /* 0x0000007000017945 */ /* 0x000fe20003800000 */
[----:B------:R-:W0:Y:S02]  /*99d0*/  S2R R2, SR_TID.X ;  /* 0x0000000000027919 */ /* 0x000e240000002100 */
[----:B0-----:R-:W-:-:S04]  /*99e0*/  LOP3.LUT R2, R2, 0x7f, RZ, 0xc0, !PT ;  /* 0x0000007f02027812 */ /* 0x001fc800078ec0ff */
[----:B------:R-:W-:Y:S02]  /*99f0*/  ISETP.NE.AND P1, PT, R2, RZ, PT ;  /* 0x000000ff0200720c */ /* 0x000fe40003f25270 */
[----:B--2---:R-:W-:-:S04]  /*9a00*/  SHF.L.U32 R0, R4, 0x1f, RZ ;  /* 0x0000001f04007819 */ /* 0x004fc800000006ff */
[----:B------:R-:W0:Y:S02]  /*9a10*/  SYNCS.PHASECHK.TRANS64.TRYWAIT P0, [R3+URZ+0x28c60], R0 ;  /* 0x028c6000030075a7 */ /* 0x000e24000800017f */
[----:B0-----:R-:W-:Y:S05]  /*9a20*/  @!P0 BRA `(.L_x_62) ;  /* 0x00000040001c8947 */ /* 0x001fea0003800000 */
.L_x_169:
[----:B------:R-:W-:Y:S05]  /*9a30*/  BSYNC B1 ;  /* 0x0000000000017941 */ /* 0x000fea0003800000 */
.L_x_61:
[----:B------:R-:W-:Y:S04]  /*9a40*/  BSSY B1, `(.L_x_63) ;  /* 0x0000009000017945 */ /* 0x000fe80003800000 */
[----:B------:R-:W-:Y:S05]  /*9a50*/  @P1 BRA `(.L_x_64) ;  /* 0x00000000001c1947 */ /* 0x000fea0003800000 */
[----:B------:R-:W1:Y:S01]  /*9a60*/  S2R R2, SR_TID.X ;  /* 0x0000000000027919 */ /* 0x000e620000002100 */
[----:B0-----:R-:W-:-:S04]  /*9a70*/  IMAD.MOV.U32 R0, RZ, RZ, 0x10000 ;  /* 0x00010000ff007424 */ /* 0x001fc800078e00ff */
[----:B------:R2:W-:Y:S01]  /*9a80*/  SYNCS.ARRIVE.TRANS64 RZ, [R3+URZ+0x28c50], R0 ;  /* 0x028c500003ff79a7 */ /* 0x0005e2000800003f */
[----:B-1----:R-:W-:-:S04]  /*9a90*/  LOP3.LUT R2, R2, 0x1f, RZ, 0xc0, !PT ;  /* 0x0000001f02027812 */ /* 0x002fc800078ec0ff */
[----:B------:R-:W-:-:S13]  /*9aa0*/  ISETP.NE.AND P0, PT, R2, RZ, PT ;  /* 0x000000ff0200720c */ /* 0x000fda0003f05270 */
[----:B--2---:R-:W-:Y:S05]  /*9ab0*/  @!P0 BRA `(.L_x_64) ;  /* 0x0000000000048947 */ /* 0x004fea0003800000 */
[----:B------:R-:W-:Y:S01]  /*9ac0*/  BPT.TRAP 0x1 ;  /* 0x000000040000795c */ /* 0x000fe20000300000 */
.L_x_64:
[----:B------:R-:W-:Y:S05]  /*9ad0*/  BSYNC B1 ;  /* 0x0000000000017941 */ /* 0x000fea0003800000 */
.L_x_63:
[----:B0-----:R-:W2:Y:S01]  /*9ae0*/  LDL R0, [R1+0x24] ;  /* 0x0000240001007983 */ /* 0x001ea20000100800 */
[----:B------:R-:W-:Y:S01]  /*9af0*/  LEA R2, R18, UR36, 0x10 ;  /* 0x0000002412027c11 */ /* 0x000fe2000f8e80ff */
[----:B------:R-:W-:Y:S01]  /*9b00*/  UIADD3 UR4, UP0, UR40, 0x470, URZ ;  /* 0x0000047028047890 */ /* 0x000fe2000ff1e03f */
[----:B------:R-:W-:Y:S01]  /*9b10*/  VIADD R3, R3, 0x28c50 ;  /* 0x00028c5003037836 */ /* 0x000fe20000000000 */
[----:B------:R-:W-:Y:S01]  /*9b20*/  PLOP3.LUT P0, PT, PT, PT, PT, 0x80, 0x0 ;  /* 0x000000000000781c */ /* 0x000fe20003f0f070 */
[----:B------:R-:W-:Y:S01]  /*9b30*/  UMOV UR6, 0x0 ;  /* 0x0000000000067882 */ /* 0x000fe20000000000 */
[----:B------:R-:W-:Y:S01]  /*9b40*/  VIADD R4, R2, 0x400 ;  /* 0x0000040002047836 */ /* 0x000fe20000000000 */
[----:B------:R-:W-:Y:S01]  /*9b50*/  UIADD3.X UR5, URZ, UR41, URZ, UP0, !UPT ;  /* 0x000000293f057290 */ /* 0x000fe200087fe43f */
[----:B------:R-:W-:Y:S01]  /*9b60*/  UMOV UR7, 0x14f00000 ;  /* 0x14f0000000077882 */ /* 0x000fe20000000000 */
[----:B------:R-:W-:Y:S01]  /*9b70*/  UMOV UR10, URZ ;  /* 0x0000003f000a7c82 */ /* 0x000fe20008000000 */
[----:B--2---:R-:W-:-:S09]  /*9b80*/  IMAD.SHL.U32 R0, R0, 0x40, RZ ;  /* 0x0000004000007824 */ /* 0x004fd200078e00ff */
.L_x_65:
[----:B------:R-:W-:-:S13]  /*9b90*/  @P0 ELECT P1, URZ, PT ;  /* 0x00000000003f082f */ /* 0x000fda0003820000 */
[----:B------:R-:W-:Y:S02]  /*9ba0*/  @P1 R2UR UR13, R16 ;  /* 0x00000000100d12ca */ /* 0x000fe400000e0000 */
[----:B------:R-:W-:Y:S02]  /*9bb0*/  @P1 R2UR UR12, R17 ;  /* 0x00000000110c12ca */ /* 0x000fe400000e0000 */
[----:B------:R-:W-:Y:S02]  /*9bc0*/  @P1 R2UR UR11, R0 ;  /* 0x00000000000b12ca */ /* 0x000fe400000e0000 */
[----:B------:R-:W-:Y:S02]  /*9bd0*/  @P1 R2UR UR9, R3 ;  /* 0x00000000030912ca */ /* 0x000fe400000e0000 */
[----:B------:R-:W-:Y:S02]  /*9be0*/  @P1 R2UR UR8, R4 ;  /* 0x00000000040812ca */ /* 0x000fe400000e0000 */
[----:B------:R-:W-:-:S02]  /*9bf0*/  @P1 PLOP3.LUT P0, PT, P1, PT, PT, 0x8, 0x0 ;  /* 0x000000000000181c */ /* 0x000fc40000f0e170 */
[----:B------:R-:W-:-:S09]  /*9c00*/  PLOP3.LUT P1, PT, PT, PT, PT, 0x8, 0x0 ;  /* 0x000000000000781c */ /* 0x000fd20003f2e170 */
[----:B------:R0:W-:Y:S02]  /*9c10*/  UTMALDG.4D [UR8], [UR4], desc[UR6] ;  /* 0x00000608040075b4 */ /* 0x0001e40008019000 */
[----:B0-----:R-:W-:Y:S05]  /*9c20*/  @P0 BRA.U.ANY `(.L_x_65) ;  /* 0xfffffffd00d80947 */ /* 0x001fea000393ffff */
[----:B------:R-:W-:Y:S01]  /*9c30*/  PLOP3.LUT P0, PT, PT, PT, PT, 0x80, 0x0 ;  /* 0x000000000000781c */ /* 0x000fe20003f0f070 */
[----:B------:R-:W-:Y:S01]  /*9c40*/  VIADD R4, R2, 0x2400 ;  /* 0x0000240002047836 */ /* 0x000fe20000000000 */
[----:B------:R-:W-:Y:S01]  /*9c50*/  UMOV UR6, 0x0 ;  /* 0x0000000000067882 */ /* 0x000fe20000000000 */
[----:B------:R-:W-:Y:S01]  /*9c60*/  UMOV UR7, 0x14f00000 ;  /* 0x14f0000000077882 */ /* 0x000fe20000000000 */
[----:B------:R-:W-:-:S09]  /*9c70*/  UMOV UR10, 0x40 ;  /* 0x00000040000a7882 */ /* 0x000fd20000000000 */
.L_x_66:
        /* <DEDUP_REMOVED lines=15> */
.L_x_67:
        /* <DEDUP_REMOVED lines=15> */
.L_x_68:
        /* <DEDUP_REMOVED lines=15> */
.L_x_69:
        /* <DEDUP_REMOVED lines=15> */
.L_x_70:
        /* <DEDUP_REMOVED lines=15> */
.L_x_71:
        /* <DEDUP_REMOVED lines=15> */
.L_x_72:
        /* <DEDUP_REMOVED lines=9> */
[----:B-1----:R-:W-:Y:S05]  /*a2b0*/  @P0 BRA.U.ANY `(.L_x_72) ;  /* 0xfffffffd00d80947 */ /* 0x002fea000393ffff */
.L_x_60:
[----:B------:R-:W-:Y:S05]  /*a2c0*/  BSYNC B0 ;  /* 0x0000000000007941 */ /* 0x000fea0003800000 */
.L_x_59:
[----:B------:R-:W2:Y:S04]  /*a2d0*/  LDL.LU R4, [R1+0x2c] ;  /* 0x00002c0001047983 */ /* 0x000ea80000300800 */
[----:B------:R-:W3:Y:S01]  /*a2e0*/  LDL.LU R7, [R1] ;  /* 0x0000000001077983 */ /* 0x000ee20000300800 */
[----:B------:R-:W-:-:S05]  /*a2f0*/  VIADD R18, R18, 0x1 ;  /* 0x0000000112127836 */ /* 0x000fca0000000000 */
[----:B------:R-:W-:-:S04]  /*a300*/  ISETP.NE.AND P0, PT, R18, 0x2, PT ;  /* 0x000000021200780c */ /* 0x000fc80003f05270 */
[----:B0-----:R-:W-:Y:S02]  /*a310*/  SEL R0, RZ, 0x1, P0 ;  /* 0x00000001ff007807 */ /* 0x001fe40000000000 */
[----:B------:R-:W-:Y:S02]  /*a320*/  SEL R18, R18, RZ, P0 ;  /* 0x000000ff12127207 */ /* 0x000fe40000000000 */
[----:B--2---:R-:W-:Y:S02]  /*a330*/  ISETP.GE.AND P1, PT, R4, 0x41, PT ;  /* 0x000000410400780c */ /* 0x004fe40003f26270 */
[----:B---3--:R-:W-:-:S05]  /*a340*/  LOP3.LUT R7, R7, R0, RZ, 0x3c, !PT ;  /* 0x0000000007077212 */ /* 0x008fca00078e3cff */
[----:B------:R0:W-:Y:S06]  /*a350*/  STL [R1], R7 ;  /* 0x0000000701007387 */ /* 0x0001ec0000100800 */
[----:B------:R-:W-:Y:S05]  /*a360*/  @!P1 BRA `(.L_x_73) ;  /* 0x00000028005c9947 */ /* 0x000fea0003800000 */
[----:B------:R-:W2:Y:S01]  /*a370*/  LDL R4, [R1+0x1c] ;  /* 0x00001c0001047983 */ /* 0x000ea20000100800 */
[----:B------:R-:W-:Y:S02]  /*a380*/  IMAD.MOV.U32 R0, RZ, RZ, 0x1 ;  /* 0x00000001ff007424 */ /* 0x000fe400078e00ff */
[----:B--2---:R-:W-:-:S05]  /*a390*/  IMAD.MOV R6, RZ, RZ, -R4 ;  /* 0x000000ffff067224 */ /* 0x004fca00078e0a04 */
[----:B------:R-:W-:-:S05]  /*a3a0*/  VIADDMNMX R6, R6, R0, 0xffffffff, !PT ;  /* 0xffffffff06067446 */ /* 0x000fca0007800100 */
[----:B------:R-:W-:-:S05]  /*a3b0*/  IMAD.IADD R0, R4, 0x1, R6 ;  /* 0x0000000104007824 */ /* 0x000fca00078e0206 */
[----:B------:R-:W-:-:S04]  /*a3c0*/  LOP3.LUT R0, R0, 0x1, RZ, 0xc0, !PT ;  /* 0x0000000100007812 */ /* 0x000fc800078ec0ff */
[----:B------:R-:W-:Y:S01]  /*a3d0*/  ISETP.NE.U32.AND P0, PT, R0, 0x1, PT ;  /* 0x000000010000780c */ /* 0x000fe20003f05070 */
[----:B------:R-:W-:-:S12]  /*a3e0*/  VIADD R0, R4, 0xfffffffe ;  /* 0xfffffffe04007836 */ /* 0x000fd80000000000 */
[----:B------:R-:W-:Y:S05]  /*a3f0*/  @P0 BRA `(.L_x_74) ;  /* 0x0000000c00600947 */ /* 0x000fea0003800000 */
[----:B------:R-:W2:Y:S01]  /*a400*/  LDL R4, [R1+0x8] ;  /* 0x0000080001047983 */ /* 0x000ea20000100800 */
[----:B------:R-:W-:Y:S01]  /*a410*/  BSSY B0, `(.L_x_75) ;  /* 0x00000cd000007945 */ /* 0x000fe20003800000 */
[----:B--2---:R-:W-:-:S13]  /*a420*/  ISETP.NE.AND P2, PT, R4, RZ, PT ;  /* 0x000000ff0400720c */ /* 0x004fda0003f45270 */
[----:B------:R-:W-:Y:S05]  /*a430*/  @!P2 BRA `(.L_x_76) ;  /* 0x0000000c0028a947 */ /* 0x000fea0003800000 */
[----:B------:R-:W2:Y:S02]  /*a440*/  LDL R4, [R1+0xc] ;  /* 0x00000c0001047983 */ /* 0x000ea40000100800 */
[----:B--2---:R-:W-:-:S13]  /*a450*/  ISETP.NE.AND P2, PT, R4, RZ, PT ;  /* 0x000000ff0400720c */ /* 0x004fda0003f45270 */
[----:B------:R-:W-:Y:S05]  /*a460*/  @!P2 BRA `(.L_x_77) ;  /* 0x00000000004ca947 */ /* 0x000fea0003800000 */
[----:B------:R-:W2:Y:S01]  /*a470*/  LDL R8, [R1+0x4] ;  /* 0x0000040001087983 */ /* 0x000ea20000100800 */
[----:B------:R-:W1:Y:S01]  /*a480*/  LDC R5, c[0x0][0x43c] ;  /* 0x00010f00ff057b82 */ /* 0x000e620000000800 */
[----:B------:R-:W-:Y:S01]  /*a490*/  ULDC.64 UR4, c[0x0][0x428] ;  /* 0x00010a0000047ab9 */ /* 0x000fe20000000a00 */
[----:B-1----:R-:W-:-:S13]  /*a4a0*/  ISETP.NE.AND P0, PT, R5, 0x1, PT ;  /* 0x000000010500780c */ /* 0x002fda0003f05270 */
[----:B------:R-:W1:Y:S02]  /*a4b0*/  @P0 LDC.64 R2, c[0x0][0x440] ;  /* 0x00011000ff020b82 */ /* 0x000e640000000a00 */
[----:B-1----:R-:W-:-:S04]  /*a4c0*/  @P0 IMAD.HI.U32 R4, R0, R2, RZ ;  /* 0x0000000200040227 */ /* 0x002fc800078e00ff */
[----:B------:R-:W-:Y:S01]  /*a4d0*/  IMAD.MOV.U32 R2, RZ, RZ, R0 ;  /* 0x000000ffff027224 */ /* 0x000fe200078e0000 */
[----:B------:R-:W-:-:S05]  /*a4e0*/  @P0 SHF.R.U32.HI R2, RZ, R3, R4 ;  /* 0x00000003ff020219 */ /* 0x000fca0000011604 */
[----:B------:R-:W-:-:S04]  /*a4f0*/  IMAD.MOV R3, RZ, RZ, -R2 ;  /* 0x000000ffff037224 */ /* 0x000fc800078e0a02 */
[----:B------:R-:W-:Y:S01]  /*a500*/  IMAD R0, R5, R3, R0 ;  /* 0x0000000305007224 */ /* 0x000fe200078e0200 */
[----:B------:R-:W-:-:S03]  /*a510*/  SHF.R.S32.HI R3, RZ, 0x1f, R2 ;  /* 0x0000001fff037819 */ /* 0x000fc60000011402 */
[----:B------:R-:W-:-:S04]  /*a520*/  IMAD.WIDE.U32 R2, R19, UR4, R2 ;  /* 0x0000000413027c25 */ /* 0x000fc8000f8e0002 */
[----:B--2---:R-:W-:-:S04]  /*a530*/  IMAD R4, R8, UR4, RZ ;  /* 0x0000000408047c24 */ /* 0x004fc8000f8e02ff */
[----:B------:R-:W-:Y:S01]  /*a540*/  IMAD R4, R19, UR5, R4 ;  /* 0x0000000513047c24 */ /* 0x000fe2000f8e0204 */
[----:B------:R-:W-:-:S03]  /*a550*/  ULDC.64 UR4, c[0x0][0x418] ;  /* 0x0001060000047ab9 */ /* 0x000fc60000000a00 */
[----:B------:R-:W-:Y:S01]  /*a560*/  IMAD.IADD R3, R4, 0x1, R3 ;  /* 0x0000000104037824 */ /* 0x000fe200078e0203 */
[----:B------:R-:W-:-:S04]  /*a570*/  LEA R4, P0, R2, UR4, 0x2 ;  /* 0x0000000402047c11 */ /* 0x000fc8000f8010ff */
[----:B------:R-:W-:-:S05]  /*a580*/  LEA.HI.X R5, R2, UR5, R3, 0x2, P0 ;  /* 0x0000000502057c11 */ /* 0x000fca00080f1403 */
[----:B------:R1:W5:Y:S04]  /*a590*/  LDG.E R16, desc[UR42][R4.64] ;  /* 0x0000002a04107981 */ /* 0x000368000c1e1900 */
.L_x_77:
[----:B------:R-:W-:Y:S01]  /*a5a0*/  LEA R3, R18, UR36, 0x3 ;  /* 0x0000002412037c11 */ /* 0x000fe2000f8e18ff */
[----:B-1----:R-:W1:Y:S01]  /*a5b0*/  S2R R4, SR_TID.X ;  /* 0x0000000000047919 */ /* 0x002e620000002100 */
[----:B------:R-:W-:Y:S01]  /*a5c0*/  SHF.L.U32 R2, R7, 0x1f, RZ ;  /* 0x0000001f07027819 */ /* 0x000fe200000006ff */
[----:B------:R-:W-:Y:S03]  /*a5d0*/  BSSY B1, `(.L_x_78) ;  /* 0x0000005000017945 */ /* 0x000fe60003800000 */
[----:B------:R-:W2:Y:S01]  /*a5e0*/  SYNCS.PHASECHK.TRANS64.TRYWAIT P0, [R3+URZ+0x28c40], R2 ;  /* 0x028c4002030075a7 */ /* 0x000ea2000800017f */
[----:B-1----:R-:W-:-:S04]  /*a5f0*/  LOP3.LUT R4, R4, 0x7f, RZ, 0xc0, !PT ;  /* 0x0000007f04047812 */ /* 0x002fc800078ec0ff */
[----:B------:R-:W-:Y:S01]  /*a600*/  ISETP.NE.AND P1, PT, R4, RZ, PT ;  /* 0x000000ff0400720c */ /* 0x000fe20003f25270 */
[----:B--2---:R-:W-:-:S12]  /*a610*/  @!P0 BRA `(.L_x_79) ;  /* 0x0000003400348947 */ /* 0x004fd80003800000 */
.L_x_170:
[----:B------:R-:W-:Y:S05]  /*a620*/  BSYNC B1 ;  /* 0x0000000000017941 */ /* 0x000fea0003800000 */
.L_x_78:
[----:B------:R-:W-:Y:S04]  /*a630*/  BSSY B1, `(.L_x_80) ;  /* 0x0000009000017945 */ /* 0x000fe80003800000 */
[----:B------:R-:W-:Y:S05]  /*a640*/  @P1 BRA `(.L_x_81) ;  /* 0x00000000001c1947 */ /* 0x000fea0003800000 */
[----:B------:R-:W2:Y:S01]  /*a650*/  S2R R5, SR_TID.X ;  /* 0x0000000000057919 */ /* 0x000ea20000002100 */
[----:B------:R-:W-:-:S04]  /*a660*/  IMAD.MOV.U32 R4, RZ, RZ, 0x2000 ;  /* 0x00002000ff047424 */ /* 0x000fc800078e00ff */
[----:B------:R3:W-:Y:S01]  /*a670*/  SYNCS.ARRIVE.TRANS64 RZ, [R3+URZ+0x28c30], R4 ;  /* 0x028c300403ff79a7 */ /* 0x0007e2000800003f */
[----:B--2---:R-:W-:-:S04]  /*a680*/  LOP3.LUT R5, R5, 0x1f, RZ, 0xc0, !PT ;  /* 0x0000001f05057812 */ /* 0x004fc800078ec0ff */
[----:B------:R-:W-:-:S13]  /*a690*/  ISETP.NE.AND P0, PT, R5, RZ, PT ;  /* 0x000000ff0500720c */ /* 0x000fda0003f05270 */
[----:B---3--:R-:W-:Y:S05]  /*a6a0*/  @!P0 BRA `(.L_x_81) ;  /* 0x0000000000048947 */ /* 0x008fea0003800000 */
[----:B------:R-:W-:Y:S01]  /*a6b0*/  BPT.TRAP 0x1 ;  /* 0x000000040000795c */ /* 0x000fe20000300000 */
.L_x_81:
[----:B------:R-:W-:Y:S05]  /*a6c0*/  BSYNC B1 ;  /* 0x0000000000017941 */ /* 0x000fea0003800000 */
.L_x_80:
[----:B0-----:R-:W-:Y:S01]  /*a6d0*/  IMAD.MOV.U32 R7, RZ, RZ, RZ ;  /* 0x000000ffff077224 */ /* 0x001fe200078e00ff */
[----:B------:R-:W-:Y:S01]  /*a6e0*/  LEA R4, R18, UR36, 0xd ;  /* 0x0000002412047c11 */ /* 0x000fe2000f8e68ff */
[----:B------:R-:W-:Y:S01]  /*a6f0*/  UIADD3 UR4, UP0, UR40, 0x370, URZ ;  /* 0x0000037028047890 */ /* 0x000fe2000ff1e03f */
[----:B------:R-:W-:Y:S01]  /*a700*/  PLOP3.LUT P0, PT, PT, PT, PT, 0x80, 0x0 ;  /* 0x000000000000781c */ /* 0x000fe20003f0f070 */
[----:B------:R-:W-:Y:S01]  /*a710*/  IMAD.SHL.U32 R0, R0, 0x40, RZ ;  /* 0x0000004000007824 */ /* 0x000fe200078e00ff */
[----:B------:R-:W-:Y:S01]  /*a720*/  R2UR UR10, R7 ;  /* 0x00000000070a72ca */ /* 0x000fe200000e0000 */
[----:B------:R-:W-:Y:S01]  /*a730*/  VIADD R4, R4, 0x22400 ;  /* 0x0002240004047836 */ /* 0x000fe20000000000 */
[----:B------:R-:W-:Y:S01]  /*a740*/  UIADD3.X UR5, URZ, UR41, URZ, UP0, !UPT ;  /* 0x000000293f057290 */ /* 0x000fe200087fe43f */
[----:B------:R-:W-:Y:S01]  /*a750*/  VIADD R5, R3, 0x28c30 ;  /* 0x00028c3003057836 */ /* 0x000fe20000000000 */
[----:B------:R-:W-:Y:S01]  /*a760*/  UMOV UR6, 0x0 ;  /* 0x0000000000067882 */ /* 0x000fe20000000000 */
[----:B------:R-:W-:-:S10]  /*a770*/  UMOV UR7, 0x14f00000 ;  /* 0x14f0000000077882 */ /* 0x000fd40000000000 */
.L_x_82:
[----:B------:R-:W-:-:S13]  /*a780*/  @P0 ELECT P2, URZ, PT ;  /* 0x00000000003f082f */ /* 0x000fda0003840000 */
[----:B-----5:R-:W-:Y:S02]  /*a790*/  @P2 R2UR UR13, R16 ;  /* 0x00000000100d22ca */ /* 0x020fe400000e0000 */
        /* <DEDUP_REMOVED lines=8> */
[----:B------:R-:W0:Y:S01]  /*a820*/  SYNCS.PHASECHK.TRANS64.TRYWAIT P0, [R3+URZ+0x28c60], R2 ;  /* 0x028c6002030075a7 */ /* 0x000e22000800017f */
[----:B------:R-:W-:Y:S04]  /*a830*/  BSSY B1, `(.L_x_83) ;  /* 0x0000002000017945 */ /* 0x000fe80003800000 */
[----:B0-----:R-:W-:Y:S05]  /*a840*/  @!P0 BRA `(.L_x_84) ;  /* 0x0000003000bc8947 */ /* 0x001fea0003800000 */
.L_x_171:
[----:B------:R-:W-:Y:S05]  /*a850*/  BSYNC B1 ;  /* 0x0000000000017941 */ /* 0x000fea0003800000 */
.L_x_83:
[----:B------:R-:W-:Y:S01]  /*a860*/  BSSY B1, `(.L_x_85) ;  /* 0x000000b000017945 */ /* 0x000fe20003800000 */
[----:B------:R-:W-:Y:S02]  /*a870*/  IMAD.MOV.U32 R8, RZ, RZ, 0x0 ;  /* 0x00000000ff087424 */ /* 0x000fe400078e00ff */
[----:B------:R-:W-:Y:S01]  /*a880*/  IMAD.MOV.U32 R9, RZ, RZ, 0x14f00000 ;  /* 0x14f00000ff097424 */ /* 0x000fe200078e00ff */
[----:B------:R-:W-:Y:S06]  /*a890*/  @P1 BRA `(.L_x_86) ;  /* 0x00000000001c1947 */ /* 0x000fec0003800000 */
[----:B------:R-:W2:Y:S01]  /*a8a0*/  S2R R4, SR_TID.X ;  /* 0x0000000000047919 */ /* 0x000ea20000002100 */
[----:B01----:R-:W-:-:S04]  /*a8b0*/  IMAD.MOV.U32 R2, RZ, RZ, 0x10000 ;  /* 0x00010000ff027424 */ /* 0x003fc800078e00ff */
[----:B------:R3:W-:Y:S01]  /*a8c0*/  SYNCS.ARRIVE.TRANS64 RZ, [R3+URZ+0x28c50], R2 ;  /* 0x028c500203ff79a7 */ /* 0x0007e2000800003f */
[----:B--2---:R-:W-:-:S04]  /*a8d0*/  LOP3.LUT R4, R4, 0x1f, RZ, 0xc0, !PT ;  /* 0x0000001f04047812 */ /* 0x004fc800078ec0ff */
[----:B------:R-:W-:-:S13]  /*a8e0*/  ISETP.NE.AND P0, PT, R4, RZ, PT ;  /* 0x000000ff0400720c */ /* 0x000fda0003f05270 */
[----:B---3--:R-:W-:Y:S05]  /*a8f0*/  @!P0 BRA `(.L_x_86) ;  /* 0x0000000000048947 */ /* 0x008fea0003800000 */
[----:B------:R-:W-:Y:S01]  /*a900*/  BPT.TRAP 0x1 ;  /* 0x000000040000795c */ /* 0x000fe20000300000 */
.L_x_86:
[----:B------:R-:W-:Y:S05]  /*a910*/  BSYNC B1 ;  /* 0x0000000000017941 */ /* 0x000fea0003800000 */
.L_x_85:
[----:B------:R-:W-:Y:S01]  /*a920*/  R2UR UR10, R7 ;  /* 0x00000000070a72ca */ /* 0x000fe200000e0000 */
[----:B------:R-:W-:Y:S01]  /*a930*/  UIADD3 UR4, UP0, UR40, 0x470, URZ ;  /* 0x0000047028047890 */ /* 0x000fe2000ff1e03f */
[----:B------:R-:W-:Y:S01]  /*a940*/  R2UR UR6, R8 ;  /* 0x00000000080672ca */ /* 0x000fe200000e0000 */
[----:B01----:R-:W-:Y:S01]  /*a950*/  VIADD R3, R3, 0x28c50 ;  /* 0x00028c5003037836 */ /* 0x003fe20000000000 */
[----:B------:R-:W-:Y:S01]  /*a960*/  R2UR UR7, R9 ;  /* 0x00000000090772ca */ /* 0x000fe200000e0000 */
[----:B------:R-:W-:Y:S01]  /*a970*/  UIADD3.X UR5, URZ, UR41, URZ, UP0, !UPT ;  /* 0x000000293f057290 */ /* 0x000fe200087fe43f */
[----:B------:R-:W-:Y:S02]  /*a980*/  LEA R2, R18, UR36, 0x10 ;  /* 0x0000002412027c11 */ /* 0x000fe4000f8e80ff */
[----:B------:R-:W-:-:S03]  /*a990*/  PLOP3.LUT P0, PT, PT, PT, PT, 0x80, 0x0 ;  /* 0x000000000000781c */ /* 0x000fc60003f0f070 */
[----:B------:R-:W-:-:S10]  /*a9a0*/  VIADD R4, R2, 0x400 ;  /* 0x0000040002047836 */ /* 0x000fd40000000000 */
.L_x_87:
        /* <DEDUP_REMOVED lines=10> */
[----:B------:R-:W-:Y:S01]  /*aa50*/  R2UR UR6, R8 ;  /* 0x00000000080672ca */ /* 0x000fe200000e0000 */
[----:B------:R-:W-:Y:S01]  /*aa60*/  VIADD R4, R2, 0x2400 ;  /* 0x0000240002047836 */ /* 0x000fe20000000000 */
[----:B------:R-:W-:Y:S01]  /*aa70*/  R2UR UR7, R9 ;  /* 0x00000000090772ca */ /* 0x000fe200000e0000 */
[----:B------:R-:W-:Y:S01]  /*aa80*/  UMOV UR10, 0x40 ;  /* 0x00000040000a7882 */ /* 0x000fe20000000000 */
[----:B------:R-:W-:-:S13]  /*aa90*/  PLOP3.LUT P0, PT, PT, PT, PT, 0x80, 0x0 ;  /* 0x000000000000781c */ /* 0x000fda0003f0f070 */
.L_x_88:
        /* <DEDUP_REMOVED lines=15> */
.L_x_89:
        /* <DEDUP_REMOVED lines=15> */
.L_x_90:
        /* <DEDUP_REMOVED lines=15> */
.L_x_91:
        /* <DEDUP_REMOVED lines=15> */
.L_x_92:
        /* <DEDUP_REMOVED lines=15> */
.L_x_93:
        /* <DEDUP_REMOVED lines=15> */
.L_x_94:
        /* <DEDUP_REMOVED lines=10> */
.L_x_76:
[----:B------:R-:W-:Y:S05]  /*b0e0*/  BSYNC B0 ;  /* 0x0000000000007941 */ /* 0x000fea0003800000 */
.L_x_75:
[----:B------:R-:W2:Y:S04]  /*b0f0*/  LDL.LU R5, [R1] ;  /* 0x0000000001057983 */ /* 0x000ea80000300800 */
[----:B------:R-:W3:Y:S01]  /*b100*/  LDL.LU R4, [R1+0x1c] ;  /* 0x00001c0001047983 */ /* 0x000ee20000300800 */
[----:B------:R-:W-:-:S05]  /*b110*/  VIADD R18, R18, 0x1 ;  /* 0x0000000112127836 */ /* 0x000fca0000000000 */
[----:B------:R-:W-:-:S04]  /*b120*/  ISETP.NE.AND P0, PT, R18, 0x2, PT ;  /* 0x000000021200780c */ /* 0x000fc80003f05270 */
[----:B------:R-:W-:Y:S02]  /*b130*/  SEL R0, RZ, 0x1, P0 ;  /* 0x00000001ff007807 */ /* 0x000fe40000000000 */
[----:B------:R-:W-:Y:S02]  /*b140*/  SEL R18, R18, RZ, P0 ;  /* 0x000000ff12127207 */ /* 0x000fe40000000000 */
[----:B--2---:R-:W-:Y:S01]  /*b150*/  LOP3.LUT R5, R5, R0, RZ, 0x3c, !PT ;  /* 0x0000000005057212 */ /* 0x004fe200078e3cff */
[----:B---3--:R-:W-:-:S04]  /*b160*/  VIADD R0, R4, 0xfffffffd ;  /* 0xfffffffd04007836 */ /* 0x008fc80000000000 */
[----:B------:R1:W-:Y:S03]  /*b170*/  STL [R1], R5 ;  /* 0x0000000501007387 */ /* 0x0003e60000100800 */
.L_x_74:
[----:B------:R-:W2:Y:S01]  /*b180*/  LDL.LU R2, [R1+0x14] ;  /* 0x0000140001027983 */ /* 0x000ea20000300800 */
[----:B------:R-:W-:Y:S01]  /*b190*/  IMAD.MOV R6, RZ, RZ, -R6 ;  /* 0x000000ffff067224 */ /* 0x000fe200078e0a06 */
[----:B------:R-:W-:Y:S04]  /*b1a0*/  BSSY B0, `(.L_x_73) ;  /* 0x00001b3000007945 */ /* 0x000fe80003800000 */
[----:B--2---:R-:W-:-:S13]  /*b1b0*/  ISETP.NE.AND P0, PT, R2, R6, PT ;  /* 0x000000060200720c */ /* 0x004fda0003f05270 */
[----:B------:R-:W-:Y:S05]  /*b1c0*/  @!P0 BRA `(.L_x_95) ;  /* 0x0000001800c08947 */ /* 0x000fea0003800000 */
.L_x_136:
[----:B--2---:R-:W2:Y:S01]  /*b1d0*/  LDL R2, [R1+0x8] ;  /* 0x0000080001027983 */ /* 0x004ea20000100800 */
[----:B------:R-:W-:Y:S01]  /*b1e0*/  BSSY B1, `(.L_x_96) ;  /* 0x00000cf000017945 */ /* 0x000fe20003800000 */
[----:B--2---:R-:W-:-:S13]  /*b1f0*/  ISETP.NE.AND P0, PT, R2, RZ, PT ;  /* 0x000000ff0200720c */ /* 0x004fda0003f05270 */
[----:B------:R-:W-:Y:S05]  /*b200*/  @!P0 BRA `(.L_x_97) ;  /* 0x0000000c00308947 */ /* 0x000fea0003800000 */
[----:B------:R-:W2:Y:S01]  /*b210*/  LDL R2, [R1+0xc] ;  /* 0x00000c0001027983 */ /* 0x000ea20000100800 */
[----:B------:R-:W-:Y:S01]  /*b220*/  IMAD.MOV.U32 R6, RZ, RZ, R0 ;  /* 0x000000ffff067224 */ /* 0x000fe200078e0000 */
[----:B--2---:R-:W-:-:S13]  /*b230*/  ISETP.NE.AND P0, PT, R2, RZ, PT ;  /* 0x000000ff0200720c */ /* 0x004fda0003f05270 */
[----:B------:R-:W-:Y:S05]  /*b240*/  @!P0 BRA `(.L_x_98) ;  /* 0x00000000004c8947 */ /* 0x000fea0003800000 */
[----:B-1----:R-:W2:Y:S01]  /*b250*/  LDL R5, [R1+0x4] ;  /* 0x0000040001057983 */ /* 0x002ea20000100800 */
        /* <DEDUP_REMOVED lines=18> */
.L_x_98:
[----:B------:R-:W3:Y:S01]  /*b380*/  LDL R2, [R1] ;  /* 0x0000000001027983 */ /* 0x000ee20000100800 */
[----:B--2---:R-:W-:Y:S01]  /*b390*/  LEA R4, R18, UR36, 0x3 ;  /* 0x0000002412047c11 */ /* 0x004fe2000f8e18ff */
[----:B------:R-:W-:Y:S01]  /*b3a0*/  BSSY B2, `(.L_x_99) ;  /* 0x0000007000027945 */ /* 0x000fe20003800000 */
[----:B------:R-:W2:Y:S02]  /*b3b0*/  S2R R3, SR_TID.X ;  /* 0x0000000000037919 */ /* 0x000ea40000002100 */
[----:B--2---:R-:W-:-:S04]  /*b3c0*/  LOP3.LUT R3, R3, 0x7f, RZ, 0xc0, !PT ;  /* 0x0000007f03037812 */ /* 0x004fc800078ec0ff */
[----:B------:R-:W-:Y:S02]  /*b3d0*/  ISETP.NE.AND P1, PT, R3, RZ, PT ;  /* 0x000000ff0300720c */ /* 0x000fe40003f25270 */
[----:B---3--:R-:W-:-:S04]  /*b3e0*/  SHF.L.U32 R2, R2, 0x1f, RZ ;  /* 0x0000001f02027819 */ /* 0x008fc800000006ff */
[----:B------:R-:W2:Y:S02]  /*b3f0*/  SYNCS.PHASECHK.TRANS64.TRYWAIT P0, [R4+URZ+0x28c40], R2 ;  /* 0x028c4002040075a7 */ /* 0x000ea4000800017f */
[----:B--2---:R-:W-:Y:S05]  /*b400*/  @!P0 BRA `(.L_x_100) ;  /* 0x0000002400e08947 */ /* 0x004fea0003800000 */
.L_x_172:
[----:B------:R-:W-:Y:S05]  /*b410*/  BSYNC B2 ;  /* 0x0000000000027941 */ /* 0x000fea0003800000 */
.L_x_99:
[----:B------:R-:W-:Y:S04]  /*b420*/  BSSY B2, `(.L_x_101) ;  /* 0x0000009000027945 */ /* 0x000fe80003800000 */
[----:B------:R-:W-:Y:S05]  /*b430*/  @P1 BRA `(.L_x_102) ;  /* 0x00000000001c1947 */ /* 0x000fea0003800000 */
[----:B-1----:R-:W1:Y:S01]  /*b440*/  S2R R5, SR_TID.X ;  /* 0x0000000000057919 */ /* 0x002e620000002100 */
[----:B------:R-:W-:-:S04]  /*b450*/  IMAD.MOV.U32 R3, RZ, RZ, 0x2000 ;  /* 0x00002000ff037424 */ /* 0x000fc800078e00ff */
[----:B------:R3:W-:Y:S01]  /*b460*/  SYNCS.ARRIVE.TRANS64 RZ, [R4+URZ+0x28c30], R3 ;  /* 0x028c300304ff79a7 */ /* 0x0007e2000800003f */
[----:B-1----:R-:W-:-:S04]  /*b470*/  LOP3.LUT R5, R5, 0x1f, RZ, 0xc0, !PT ;  /* 0x0000001f05057812 */ /* 0x002fc800078ec0ff */
[----:B------:R-:W-:-:S13]  /*b480*/  ISETP.NE.AND P0, PT, R5, RZ, PT ;  /* 0x000000ff0500720c */ /* 0x000fda0003f05270 */
[----:B---3--:R-:W-:Y:S05]  /*b490*/  @!P0 BRA `(.L_x_102) ;  /* 0x0000000000048947 */ /* 0x008fea0003800000 */
[----:B------:R-:W-:Y:S01]  /*b4a0*/  BPT.TRAP 0x1 ;  /* 0x000000040000795c */ /* 0x000fe20000300000 */
.L_x_102:
[----:B------:R-:W-:Y:S05]  /*b4b0*/  BSYNC B2 ;  /* 0x0000000000027941 */ /* 0x000fea0003800000 */
.L_x_101:
[----:B-1----:R-:W-:Y:S01]  /*b4c0*/  IMAD.MOV.U32 R5, RZ, RZ, RZ ;  /* 0x000000ffff057224 */ /* 0x002fe200078e00ff */
[----:B------:R-:W-:Y:S01]  /*b4d0*/  LEA R3, R18, UR36, 0xd ;  /* 0x0000002412037c11 */ /* 0x000fe2000f8e68ff */
[----:B------:R-:W-:Y:S01]  /*b4e0*/  UIADD3 UR4, UP0, UR40, 0x370, URZ ;  /* 0x0000037028047890 */ /* 0x000fe2000ff1e03f */
[----:B------:R-:W-:Y:S01]  /*b4f0*/  PLOP3.LUT P0, PT, PT, PT, PT, 0x80, 0x0 ;  /* 0x000000000000781c */ /* 0x000fe20003f0f070 */
[----:B------:R-:W-:Y:S01]  /*b500*/  IMAD.SHL.U32 R6, R6, 0x40, RZ ;  /* 0x0000004006067824 */ /* 0x000fe200078e00ff */
[----:B------:R-:W-:Y:S01]  /*b510*/  R2UR UR10, R5 ;  /* 0x00000000050a72ca */ /* 0x000fe200000e0000 */
[----:B------:R-:W-:Y:S01]  /*b520*/  VIADD R3, R3, 0x22400 ;  /* 0x0002240003037836 */ /* 0x000fe20000000000 */
[----:B------:R-:W-:Y:S01]  /*b530*/  UIADD3.X UR5, URZ, UR41, URZ, UP0, !UPT ;  /* 0x000000293f057290 */ /* 0x000fe200087fe43f */
[----:B0-----:R-:W-:Y:S01]  /*b540*/  VIADD R7, R4, 0x28c30 ;  /* 0x00028c3004077836 */ /* 0x001fe20000000000 */
[----:B------:R-:W-:Y:S01]  /*b550*/  UMOV UR6, 0x0 ;  /* 0x0000000000067882 */ /* 0x000fe20000000000 */
[----:B------:R-:W-:-:S10]  /*b560*/  UMOV UR7, 0x14f00000 ;  /* 0x14f0000000077882 */ /* 0x000fd40000000000 */
.L_x_103:
        /* <DEDUP_REMOVED lines=13> */
.L_x_173:
[----:B------:R-:W-:Y:S05]  /*b640*/  BSYNC B2 ;  /* 0x0000000000027941 */ /* 0x000fea0003800000 */
.L_x_104:
[----:B------:R-:W-:Y:S01]  /*b650*/  BSSY B2, `(.L_x_106) ;  /* 0x000000b000027945 */ /* 0x000fe20003800000 */
[----:B0-2---:R-:W-:Y:S02]  /*b660*/  IMAD.MOV.U32 R2, RZ, RZ, 0x0 ;  /* 0x00000000ff027424 */ /* 0x005fe400078e00ff */
[----:B------:R-:W-:Y:S01]  /*b670*/  IMAD.MOV.U32 R3, RZ, RZ, 0x14f00000 ;  /* 0x14f00000ff037424 */ /* 0x000fe200078e00ff */
[----:B------:R-:W-:Y:S06]  /*b680*/  @P1 BRA `(.L_x_107) ;  /* 0x00000000001c1947 */ /* 0x000fec0003800000 */
[----:B------:R-:W0:Y:S01]  /*b690*/  S2R R8, SR_TID.X ;  /* 0x0000000000087919 */ /* 0x000e220000002100 */
[----:B------:R-:W-:-:S04]  /*b6a0*/  IMAD.MOV.U32 R7, RZ, RZ, 0x10000 ;  /* 0x00010000ff077424 */ /* 0x000fc800078e00ff */
[----:B------:R1:W-:Y:S01]  /*b6b0*/  SYNCS.ARRIVE.TRANS64 RZ, [R4+URZ+0x28c50], R7 ;  /* 0x028c500704ff79a7 */ /* 0x0003e2000800003f */
[----:B0-----:R-:W-:-:S04]  /*b6c0*/  LOP3.LUT R8, R8, 0x1f, RZ, 0xc0, !PT ;  /* 0x0000001f08087812 */ /* 0x001fc800078ec0ff */
[----:B------:R-:W-:-:S13]  /*b6d0*/  ISETP.NE.AND P0, PT, R8, RZ, PT ;  /* 0x000000ff0800720c */ /* 0x000fda0003f05270 */
[----:B-1----:R-:W-:Y:S05]  /*b6e0*/  @!P0 BRA `(.L_x_107) ;  /* 0x0000000000048947 */ /* 0x002fea0003800000 */
[----:B------:R-:W-:Y:S01]  /*b6f0*/  BPT.TRAP 0x1 ;  /* 0x000000040000795c */ /* 0x000fe20000300000 */
.L_x_107:
[----:B------:R-:W-:Y:S05]  /*b700*/  BSYNC B2 ;  /* 0x0000000000027941 */ /* 0x000fea0003800000 */
.L_x_106:
[----:B------:R-:W-:Y:S01]  /*b710*/  R2UR UR6, R2 ;  /* 0x00000000020672ca */ /* 0x000fe200000e0000 */
[----:B------:R-:W-:Y:S01]  /*b720*/  UIADD3 UR4, UP0, UR40, 0x470, URZ ;  /* 0x0000047028047890 */ /* 0x000fe2000ff1e03f */
[----:B------:R-:W-:Y:S01]  /*b730*/  R2UR UR7, R3 ;  /* 0x00000000030772ca */ /* 0x000fe200000e0000 */
[----:B------:R-:W-:Y:S01]  /*b740*/  VIADD R4, R4, 0x28c50 ;  /* 0x00028c5004047836 */ /* 0x000fe20000000000 */
[----:B------:R-:W-:Y:S01]  /*b750*/  R2UR UR10, R5 ;  /* 0x00000000050a72ca */ /* 0x000fe200000e0000 */
[----:B------:R-:W-:Y:S01]  /*b760*/  UIADD3.X UR5, URZ, UR41, URZ, UP0, !UPT ;  /* 0x000000293f057290 */ /* 0x000fe200087fe43f */
[----:B------:R-:W-:Y:S02]  /*b770*/  LEA R5, R18, UR36, 0x10 ;  /* 0x0000002412057c11 */ /* 0x000fe4000f8e80ff */
[----:B------:R-:W-:-:S03]  /*b780*/  PLOP3.LUT P0, PT, PT, PT, PT, 0x80, 0x0 ;  /* 0x000000000000781c */ /* 0x000fc60003f0f070 */
[----:B------:R-:W-:-:S10]  /*b790*/  VIADD R7, R5, 0x400 ;  /* 0x0000040005077836 */ /* 0x000fd40000000000 */
.L_x_108:
        /* <DEDUP_REMOVED lines=15> */
.L_x_109:
        /* <DEDUP_REMOVED lines=15> */
.L_x_110:
        /* <DEDUP_REMOVED lines=15> */
.L_x_111:
        /* <DEDUP_REMOVED lines=15> */
.L_x_112:
        /* <DEDUP_REMOVED lines=15> */
.L_x_113:
        /* <DEDUP_REMOVED lines=15> */
.L_x_114:
        /* <DEDUP_REMOVED lines=15> */
.L_x_115:
        /* <DEDUP_REMOVED lines=9> */
[----:B--2---:R-:W-:Y:S05]  /*bec0*/  @P0 BRA.U.ANY `(.L_x_115) ;  /* 0xfffffffd00d80947 */ /* 0x004fea000393ffff */
.L_x_97:
[----:B------:R-:W-:Y:S05]  /*bed0*/  BSYNC B1 ;  /* 0x0000000000017941 */ /* 0x000fea0003800000 */
.L_x_96:
[----:B------:R-:W2:Y:S04]  /*bee0*/  LDL R3, [R1+0x8] ;  /* 0x0000080001037983 */ /* 0x000ea80000100800 */
[----:B------:R-:W3:Y:S01]  /*bef0*/  LDL.LU R2, [R1] ;  /* 0x0000000001027983 */ /* 0x000ee20000300800 */
[----:B0-----:R-:W-:Y:S01]  /*bf00*/  VIADD R7, R18, 0x1 ;  /* 0x0000000112077836 */ /* 0x001fe20000000000 */
[----:B------:R-:W-:Y:S04]  /*bf10*/  BSSY B1, `(.L_x_116) ;  /* 0x00000d2000017945 */ /* 0x000fe80003800000 */
[----:B------:R-:W-:-:S04]  /*bf20*/  ISETP.NE.AND P0, PT, R7, 0x2, PT ;  /* 0x000000020700780c */ /* 0x000fc80003f05270 */
[----:B------:R-:W-:Y:S02]  /*bf30*/  SEL R6, RZ, 0x1, P0 ;  /* 0x00000001ff067807 */ /* 0x000fe40000000000 */
[----:B------:R-:W-:Y:S02]  /*bf40*/  SEL R7, R7, RZ, P0 ;  /* 0x000000ff07077207 */ /* 0x000fe40000000000 */
[----:B--2---:R-:W-:Y:S02]  /*bf50*/  ISETP.NE.AND P2, PT, R3, RZ, PT ;  /* 0x000000ff0300720c */ /* 0x004fe40003f45270 */
[----:B---3--:R-:W-:-:S11]  /*bf60*/  LOP3.LUT R6, R2, R6, RZ, 0x3c, !PT ;  /* 0x0000000602067212 */ /* 0x008fd600078e3cff */
[----:B------:R-:W-:Y:S05]  /*bf70*/  @!P2 BRA `(.L_x_117) ;  /* 0x0000000c002ca947 */ /* 0x000fea0003800000 */
[----:B------:R-:W2:Y:S01]  /*bf80*/  LDL R2, [R1+0xc] ;  /* 0x00000c0001027983 */ /* 0x000ea20000100800 */
[----:B------:R-:W-:Y:S01]  /*bf90*/  VIADD R8, R0, 0xffffffff ;  /* 0xffffffff00087836 */ /* 0x000fe20000000000 */
[----:B--2---:R-:W-:-:S13]  /*bfa0*/  ISETP.NE.AND P2, PT, R2, RZ, PT ;  /* 0x000000ff0200720c */ /* 0x004fda0003f45270 */
[----:B------:R-:W-:Y:S05]  /*bfb0*/  @!P2 BRA `(.L_x_118) ;  /* 0x00000000004ca947 */ /* 0x000fea0003800000 */
[----:B------:R-:W2:Y:S01]  /*bfc0*/  LDL R9, [R1+0x4] ;  /* 0x0000040001097983 */ /* 0x000ea20000100800 */
[----:B------:R-:W0:Y:S01]  /*bfd0*/  LDC R4, c[0x0][0x43c] ;  /* 0x00010f00ff047b82 */ /* 0x000e220000000800 */
[----:B------:R-:W-:Y:S01]  /*bfe0*/  ULDC.64 UR4, c[0x0][0x428] ;  /* 0x00010a0000047ab9 */ /* 0x000fe20000000a00 */
[----:B0-----:R-:W-:-:S13]  /*bff0*/  ISETP.NE.AND P0, PT, R4, 0x1, PT ;  /* 0x000000010400780c */ /* 0x001fda0003f05270 */
        /* <DEDUP_REMOVED lines=15> */
.L_x_118:
[----:B0-----:R-:W-:Y:S01]  /*c0f0*/  LEA R4, R7, UR36, 0x3 ;  /* 0x0000002407047c11 */ /* 0x001fe2000f8e18ff */
[----:B------:R-:W0:Y:S01]  /*c100*/  S2R R3, SR_TID.X ;  /* 0x0000000000037919 */ /* 0x000e220000002100 */
[----:B------:R-:W-:Y:S01]  /*c110*/  SHF.L.U32 R2, R6, 0x1f, RZ ;  /* 0x0000001f06027819 */ /* 0x000fe200000006ff */
[----:B------:R-:W-:Y:S03]  /*c120*/  BSSY B2, `(.L_x_119) ;  /* 0x0000005000027945 */ /* 0x000fe60003800000 */
[----:B------:R-:W2:Y:S01]  /*c130*/  SYNCS.PHASECHK.TRANS64.TRYWAIT P0, [R4+URZ+0x28c40], R2 ;  /* 0x028c4002040075a7 */ /* 0x000ea2000800017f */
[----:B0-----:R-:W-:-:S04]  /*c140*/  LOP3.LUT R3, R3, 0x7f, RZ, 0xc0, !PT ;  /* 0x0000007f03037812 */ /* 0x001fc800078ec0ff */
[----:B------:R-:W-:Y:S01]  /*c150*/  ISETP.NE.AND P1, PT, R3, RZ, PT ;  /* 0x000000ff0300720c */ /* 0x000fe20003f25270 */
[----:B--2---:R-:W-:-:S12]  /*c160*/  @!P0 BRA `(.L_x_120) ;  /* 0x0000001800b08947 */ /* 0x004fd80003800000 */
.L_x_174:
[----:B------:R-:W-:Y:S05]  /*c170*/  BSYNC B2 ;  /* 0x0000000000027941 */ /* 0x000fea0003800000 */
.L_x_119:
[----:B------:R-:W-:Y:S04]  /*c180*/  BSSY B2, `(.L_x_121) ;  /* 0x0000009000027945 */ /* 0x000fe80003800000 */
[----:B------:R-:W-:Y:S05]  /*c190*/  @P1 BRA `(.L_x_122) ;  /* 0x00000000001c1947 */ /* 0x000fea0003800000 */
[----:B-1----:R-:W1:Y:S01]  /*c1a0*/  S2R R5, SR_TID.X ;  /* 0x0000000000057919 */ /* 0x002e620000002100 */
[----:B------:R-:W-:-:S04]  /*c1b0*/  IMAD.MOV.U32 R3, RZ, RZ, 0x2000 ;  /* 0x00002000ff037424 */ /* 0x000fc800078e00ff */
[----:B------:R2:W-:Y:S01]  /*c1c0*/  SYNCS.ARRIVE.TRANS64 RZ, [R4+URZ+0x28c30], R3 ;  /* 0x028c300304ff79a7 */ /* 0x0005e2000800003f */
[----:B-1----:R-:W-:-:S04]  /*c1d0*/  LOP3.LUT R5, R5, 0x1f, RZ, 0xc0, !PT ;  /* 0x0000001f05057812 */ /* 0x002fc800078ec0ff */
[----:B------:R-:W-:-:S13]  /*c1e0*/  ISETP.NE.AND P0, PT, R5, RZ, PT ;  /* 0x000000ff0500720c */ /* 0x000fda0003f05270 */
[----:B--2---:R-:W-:Y:S05]  /*c1f0*/  @!P0 BRA `(.L_x_122) ;  /* 0x0000000000048947 */ /* 0x004fea0003800000 */
[----:B------:R-:W-:Y:S01]  /*c200*/  BPT.TRAP 0x1 ;  /* 0x000000040000795c */ /* 0x000fe20000300000 */
.L_x_122:
[----:B------:R-:W-:Y:S05]  /*c210*/  BSYNC B2 ;  /* 0x0000000000027941 */ /* 0x000fea0003800000 */
.L_x_121:
        /* <DEDUP_REMOVED lines=11> */
.L_x_123:
        /* <DEDUP_REMOVED lines=10> */
[----:B------:R-:W1:Y:S01]  /*c370*/  SYNCS.PHASECHK.TRANS64.TRYWAIT P0, [R4+URZ+0x28c60], R2 ;  /* 0x028c6002040075a7 */ /* 0x000e62000800017f */
[----:B------:R-:W-:Y:S04]  /*c380*/  BSSY B2, `(.L_x_124) ;  /* 0x0000002000027945 */ /* 0x000fe80003800000 */
[----:B-1----:R-:W-:Y:S05]  /*c390*/  @!P0 BRA `(.L_x_125) ;  /* 0x0000001800388947 */ /* 0x002fea0003800000 */
.L_x_175:
[----:B------:R-:W-:Y:S05]  /*c3a0*/  BSYNC B2 ;  /* 0x0000000000027941 */ /* 0x000fea0003800000 */
.L_x_124:
[----:B------:R-:W-:Y:S01]  /*c3b0*/  BSSY B2, `(.L_x_126) ;  /* 0x000000b000027945 */ /* 0x000fe20003800000 */
[----:B01----:R-:W-:Y:S02]  /*c3c0*/  IMAD.MOV.U32 R2, RZ, RZ, 0x0 ;  /* 0x00000000ff027424 */ /* 0x003fe400078e00ff */
        /* <DEDUP_REMOVED lines=9> */
.L_x_127:
[----:B------:R-:W-:Y:S05]  /*c460*/  BSYNC B2 ;  /* 0x0000000000027941 */ /* 0x000fea0003800000 */
.L_x_126:
        /* <DEDUP_REMOVED lines=9> */
.L_x_128:
        /* <DEDUP_REMOVED lines=15> */
.L_x_129:
        /* <DEDUP_REMOVED lines=15> */
.L_x_130:
        /* <DEDUP_REMOVED lines=15> */
.L_x_131:
        /* <DEDUP_REMOVED lines=15> */
.L_x_132:
        /* <DEDUP_REMOVED lines=15> */
.L_x_133:
        /* <DEDUP_REMOVED lines=15> */
.L_x_134:
        /* <DEDUP_REMOVED lines=15> */
.L_x_135:
        /* <DEDUP_REMOVED lines=10> */
.L_x_117:
[----:B------:R-:W-:Y:S05]  /*cc30*/  BSYNC B1 ;  /* 0x0000000000017941 */ /* 0x000fea0003800000 */
.L_x_116:
[----:B------:R-:W-:Y:S01]  /*cc40*/  VIADD R7, R7, 0x1 ;  /* 0x0000000107077836 */ /* 0x000fe20000000000 */
[C---:B------:R-:W-:Y:S01]  /*cc50*/  ISETP.GT.AND P1, PT, R0.reuse, 0x1, PT ;  /* 0x000000010000780c */ /* 0x040fe20003f24270 */
[----:B------:R-:W-:-:S03]  /*cc60*/  VIADD R0, R0, 0xfffffffe ;  /* 0xfffffffe00007836 */ /* 0x000fc60000000000 */
[----:B------:R-:W-:-:S04]  /*cc70*/  ISETP.NE.AND P0, PT, R7, 0x2, PT ;  /* 0x000000020700780c */ /* 0x000fc80003f05270 */
[----:B------:R-:W-:Y:S02]  /*cc80*/  SEL R3, RZ, 0x1, P0 ;  /* 0x00000001ff037807 */ /* 0x000fe40000000000 */
[----:B------:R-:W-:Y:S02]  /*cc90*/  SEL R18, R7, RZ, P0 ;  /* 0x000000ff07127207 */ /* 0x000fe40000000000 */
[----:B------:R-:W-:-:S05]  /*cca0*/  LOP3.LUT R2, R6, R3, RZ, 0x3c, !PT ;  /* 0x0000000306027212 */ /* 0x000fca00078e3cff */
[----:B------:R2:W-:Y:S01]  /*ccb0*/  STL [R1], R2 ;  /* 0x0000000201007387 */ /* 0x0005e20000100800 */
[----:B------:R-:W-:Y:S05]  /*ccc0*/  @P1 BRA `(.L_x_136) ;  /* 0xffffffe400401947 */ /* 0x000fea000383ffff */
.L_x_95:
[----:B------:R-:W-:Y:S05]  /*ccd0*/  BSYNC B0 ;  /* 0x0000000000007941 */ /* 0x000fea0003800000 */
.L_x_73:
[----:B--2---:R-:W2:Y:S01]  /*cce0*/  LDL.LU R2, [R1+0x20] ;  /* 0x0000200001027983 */ /* 0x004ea20000300800 */
[----:B------:R-:W-:-:S03]  /*ccf0*/  ULDC UR4, c[0x0][0xc34] ;  /* 0x00030d0000047ab9 */ /* 0x000fc60000000800 */
[----:B------:R-:W3:Y:S01]  /*cd00*/  LDL.LU R0, [R1+0x30] ;  /* 0x0000300001007983 */ /* 0x000ee20000300800 */
[----:B--2---:R-:W-:Y:S02]  /*cd10*/  VIADD R2, R2, UR38 ;  /* 0x0000002602027c36 */ /* 0x004fe40008000000 */
[----:B---3--:R-:W-:-:S03]  /*cd20*/  VIADD R0, R0, 0x1 ;  /* 0x0000000100007836 */ /* 0x008fc60000000000 */
[----:B------:R2:W-:Y:S01]  /*cd30*/  STL [R1+0x20], R2 ;  /* 0x0000200201007387 */ /* 0x0005e20000100800 */
[----:B------:R-:W-:-:S03]  /*cd40*/  ISETP.GE.AND P0, PT, R2, UR4, PT ;  /* 0x0000000402007c0c */ /* 0x000fc6000bf06270 */
[----:B------:R2:W-:Y:S10]  /*cd50*/  STL [R1+0x30], R0 ;  /* 0x0000300001007387 */ /* 0x0005f40000100800 */
[----:B--2---:R-:W-:Y:S05]  /*cd60*/  @!P0 BRA `(.L_x_137) ;  /* 0xffffffb800148947 */ /* 0x004fea000383ffff */
[----:B------:R-:W-:-:S07]  /*cd70*/  LOP3.LUT R2, R0, 0x1, RZ, 0xc, !PT ;  /* 0x0000000100027812 */ /* 0x000fce00078e0cff */
.L_x_45:
[----:B0-----:R-:W0:Y:S01]  /*cd80*/  S2R R3, SR_CgaCtaId ;  /* 0x0000000000037919 */ /* 0x001e220000008800 */
[----:B------:R-:W-:Y:S01]  /*cd90*/  MOV R0, 0x400 ;  /* 0x0000040000007802 */ /* 0x000fe20000000f00 */
[----:B------:R-:W-:Y:S03]  /*cda0*/  BSSY B0, `(.L_x_138) ;  /* 0x0000005000007945 */ /* 0x000fe60003800000 */
[----:B0-----:R-:W-:Y:S02]  /*cdb0*/  LEA R0, R3, R0, 0x18 ;  /* 0x0000000003007211 */ /* 0x001fe400078ec0ff */
[----:B------:R-:W-:-:S04]  /*cdc0*/  SHF.L.U32 R3, R2, 0x1f, RZ ;  /* 0x0000001f02037819 */ /* 0x000fc800000006ff */
[----:B------:R-:W0:Y:S02]  /*cdd0*/  SYNCS.PHASECHK.TRANS64.TRYWAIT P0, [R0+URZ+0x28c20], R3 ;  /* 0x028c2003000075a7 */ /* 0x000e24000800017f */
[----:B0-----:R-:W-:Y:S05]  /*cde0*/  @!P0 BRA `(.L_x_139) ;  /* 0x0000000c00b88947 */ /* 0x001fea0003800000 */
.L_x_176:
[----:B------:R-:W-:Y:S05]  /*cdf0*/  BSYNC B0 ;  /* 0x0000000000007941 */ /* 0x000fea0003800000 */
.L_x_138:
[----:B------:R-:W-:-:S03]  /*ce00*/  UMOV UR4, 0xffffffff ;  /* 0xffffffff00047882 */ /* 0x000fc60000000000 */
[----:B------:R-:W-:Y:S05]  /*ce10*/  BRA.DIV UR4, `(.L_x_140) ;  /* 0x0000000e04c07947 */ /* 0x000fea000b800000 */
[----:B------:R-:W2:Y:S02]  /*ce20*/  S2R R2, SR_TID.X ;  /* 0x0000000000027919 */ /* 0x000ea40000002100 */
[----:B--2---:R-:W-:-:S04]  /*ce30*/  SHF.R.U32.HI R2, RZ, 0x5, R2 ;  /* 0x00000005ff027819 */ /* 0x004fc80000011602 */
[----:B------:R-:W-:-:S05]  /*ce40*/  LOP3.LUT R2, R2, 0x3, RZ, 0xc0, !PT ;  /* 0x0000000302027812 */ /* 0x000fca00078ec0ff */
[----:B------:R2:W3:Y:S02]  /*ce50*/  SHFL.IDX PT, R14, R2, RZ, 0x1f ;  /* 0x00001fff020e7589 */ /* 0x0004e400000e0000 */
.L_x_179:
[----:B---3--:R-:W-:Y:S01]  /*ce60*/  ISETP.NE.AND P0, PT, R14, RZ, PT ;  /* 0x000000ff0e00720c */ /* 0x008fe20003f05270 */
[----:B------:R-:W-:-:S12]  /*ce70*/  BSSY B0, `(.L_x_141) ;  /* 0x0000025000007945 */ /* 0x000fd80003800000 */
[----:B------:R-:W-:Y:S05]  /*ce80*/  @P0 BRA `(.L_x_142) ;  /* 0x00000000008c0947 */ /* 0x000fea0003800000 */
[----:B------:R-:W-:-:S03]  /*ce90*/  UMOV UR4, 0xffffffff ;  /* 0xffffffff00047882 */ /* 0x000fc60000000000 */
[----:B------:R-:W-:Y:S05]  /*cea0*/  BRA.DIV UR4, `(.L_x_143) ;  /* 0x0000000e04d07947 */ /* 0x000fea000b800000 */
[----:B------:R-:W-:-:S13]  /*ceb0*/  ELECT P6, URZ, PT ;  /* 0x00000000003f782f */ /* 0x000fda00038c0000 */
.L_x_182:
[----:B------:R-:W-:Y:S05]  /*cec0*/  @!P6 BRA `(.L_x_142) ;  /* 0x00000000007ce947 */ /* 0x000fea0003800000 */
[----:B------:R-:W-:-:S06]  /*ced0*/  ULOP3.LUT UR4, UR37, 0x2, URZ, 0xfc, !UPT ;  /* 0x0000000225047892 */ /* 0x000fcc000f8efc3f */
[----:B--2---:R-:W-:-:S05]  /*cee0*/  IMAD.U32 R2, RZ, RZ, UR4 ;  /* 0x00000004ff027e24 */ /* 0x004fca000f8e00ff */
[----:B------:R-:W-:-:S13]  /*cef0*/  ISETP.NE.AND P2, PT, R2, 0x3, PT ;  /* 0x000000030200780c */ /* 0x000fda0003f45270 */
[----:B------:R-:W-:Y:S05]  /*cf00*/  @!P2 BRA `(.L_x_144) ;  /* 0x000000000004a947 */ /* 0x000fea0003800000 */
[----:B------:R-:W-:Y:S01]  /*cf10*/  BPT.TRAP 0x1 ;  /* 0x000000040000795c */ /* 0x000fe20000300000 */
.L_x_144:
[----:B------:R-:W1:Y:S01]  /*cf20*/  LDL.LU R7, [R1] ;  /* 0x0000000001077983 */ /* 0x000e620000300800 */
[----:B0-----:R-:W-:Y:S02]  /*cf30*/  VIADD R3, R0, 0x28c40 ;  /* 0x00028c4000037836 */ /* 0x001fe40000000000 */
[C---:B------:R-:W-:Y:S02]  /*cf40*/  VIADD R2, R18.reuse, 0x1 ;  /* 0x0000000112027836 */ /* 0x040fe40000000000 */
[----:B------:R-:W-:-:S03]  /*cf50*/  IMAD R6, R18, 0x8, R3 ;  /* 0x0000000812067824 */ /* 0x000fc600078e0203 */
[----:B------:R-:W-:-:S04]  /*cf60*/  ISETP.NE.AND P1, PT, R2, 0x2, PT ;  /* 0x000000020200780c */ /* 0x000fc80003f25270 */
[----:B------:R-:W-:Y:S02]  /*cf70*/  SEL R4, RZ, 0x1, P1 ;  /* 0x00000001ff047807 */ /* 0x000fe40000800000 */
[C---:B-1----:R-:W-:Y:S02]  /*cf80*/  SHF.L.U32 R5, R7.reuse, 0x1f, RZ ;  /* 0x0000001f07057819 */ /* 0x042fe400000006ff */
[----:B------:R-:W-:Y:S02]  /*cf90*/  LOP3.LUT R7, R7, R4, RZ, 0x3c, !PT ;  /* 0x0000000407077212 */ /* 0x000fe400078e3cff */
[----:B------:R-:W0:Y:S01]  /*cfa0*/  SYNCS.PHASECHK.TRANS64.TRYWAIT P0, [R6+URZ], R5 ;  /* 0x00000005060075a7 */ /* 0x000e22000800017f */
[----:B------:R-:W-:Y:S02]  /*cfb0*/  SEL R4, R2, RZ, P1 ;  /* 0x000000ff02047207 */ /* 0x000fe40000800000 */
[----:B------:R-:W-:-:S03]  /*cfc0*/  SHF.L.U32 R2, R7, 0x1f, RZ ;  /* 0x0000001f07027819 */ /* 0x000fc600000006ff */
[----:B------:R-:W-:Y:S01]  /*cfd0*/  IMAD R3, R4, 0x8, R3 ;  /* 0x0000000804037824 */ /* 0x000fe200078e0203 */
[----:B0-----:R-:W-:Y:S06]  /*cfe0*/  @!P0 BRA `(.L_x_145) ;  /* 0x0000000c00a08947 */ /* 0x001fec0003800000 */
.L_x_183:
[----:B------:R-:W1:Y:S02]  /*cff0*/  SYNCS.PHASECHK.TRANS64.TRYWAIT P0, [R3+URZ], R2 ;  /* 0x00000002030075a7 */ /* 0x000e64000800017f */
[----:B-1----:R-:W-:Y:S05]  /*d000*/  @!P0 BRA `(.L_x_146) ;  /* 0x0000000c00ac8947 */ /* 0x002fea0003800000 */
.L_x_184:
[----:B------:R-:W-:Y:S05]  /*d010*/  @!P2 BRA `(.L_x_147) ;  /* 0x000000000004a947 */ /* 0x000fea0003800000 */
[----:B------:R-:W-:Y:S01]  /*d020*/  BPT.TRAP 0x1 ;  /* 0x000000040000795c */ /* 0x000fe20000300000 */
.L_x_147:
[----:B-1----:R-:W-:-:S04]  /*d030*/  VIADD R3, R0, 0x28c60 ;  /* 0x00028c6000037836 */ /* 0x002fc80000000000 */
[----:B------:R-:W-:-:S04]  /*d040*/  IMAD R18, R18, 0x8, R3 ;  /* 0x0000000812127824 */ /* 0x000fc800078e0203 */
[----:B------:R-:W1:Y:S02]  /*d050*/  SYNCS.PHASECHK.TRANS64.TRYWAIT P0, [R18+URZ], R5 ;  /* 0x00000005120075a7 */ /* 0x000e64000800017f */
[----:B-1----:R-:W-:Y:S05]  /*d060*/  @!P0 BRA `(.L_x_148) ;  /* 0x0000000c00a88947 */ /* 0x002fea0003800000 */
.L_x_185:
[----:B------:R-:W-:-:S07]  /*d070*/  IMAD R3, R4, 0x8, R3 ;  /* 0x0000000804037824 */ /* 0x000fce00078e0203 */
.L_x_149:
[----:B--2---:R2:W3:Y:S02]  /*d080*/  SYNCS.PHASECHK.TRANS64.TRYWAIT P0, [R3+URZ], R2 ;  /* 0x00000002030075a7 */ /* 0x0044e4000800017f */
[----:B---3--:R-:W-:Y:S05]  /*d090*/  @!P0 NANOSLEEP.SYNCS 0x989680 ;  /* 0x009896800000895d */ /* 0x008fea0003900000 */
[----:B------:R-:W3:Y:S02]  /*d0a0*/  @!P0 SYNCS.PHASECHK.TRANS64 P0, [R3+URZ], R2 ;  /* 0x00000002030085a7 */ /* 0x000ee4000800007f */
[----:B---3--:R-:W-:Y:S05]  /*d0b0*/  @!P0 BRA `(.L_x_149) ;  /* 0xfffffffc00f08947 */ /* 0x008fea000383ffff */
.L_x_142:
[----:B------:R-:W-:Y:S05]  /*d0c0*/  BSYNC B0 ;  /* 0x0000000000007941 */ /* 0x000fea0003800000 */
.L_x_141:
[----:B------:R-:W-:Y:S05]  /*d0d0*/  EXIT ;  /* 0x000000000000794d */ /* 0x000fea0003800000 */
.L_x_11:
[----:B0-----:R-:W-:-:S04]  /*d0e0*/  IMAD.U32 R3, RZ, RZ, UR16 ;  /* 0x00000010ff037e24 */ /* 0x001fc8000f8e00ff */
[----:B------:R0:W1:Y:S03]  /*d0f0*/  SYNCS.PHASECHK.TRANS64.TRYWAIT P0, [R3+URZ+0x28c50], R0 ;  /* 0x028c5000030075a7 */ /* 0x000066000800017f */
[----:B-1----:R-:W-:Y:S05]  /*d100*/  @!P0 NANOSLEEP.SYNCS 0x989680 ;  /* 0x009896800000895d */ /* 0x002fea0003900000 */
[----:B------:R-:W1:Y:S02]  /*d110*/  @!P0 SYNCS.PHASECHK.TRANS64 P0, [R3+URZ+0x28c50], R0 ;  /* 0x028c5000030085a7 */ /* 0x000e64000800007f */
[----:B-1----:R-:W-:Y:S05]  /*d120*/  @!P0 BRA `(.L_x_11) ;  /* 0xfffffffc00ec8947 */ /* 0x002fea000383ffff */
[----:B------:R-:W-:Y:S05]  /*d130*/  BRA `(.L_x_150) ;  /* 0xffffff4000687947 */ /* 0x000fea000383ffff */
.L_x_16:
[----:B-1----:R-:W-:-:S04]  /*d140*/  IMAD.U32 R4, RZ, RZ, UR6 ;  /* 0x00000006ff047e24 */ /* 0x002fc8000f8e00ff */
[----:B------:R1:W2:Y:S03]  /*d150*/  SYNCS.PHASECHK.TRANS64.TRYWAIT P0, [R4+URZ+0x28c50], R3 ;  /* 0x028c5003040075a7 */ /* 0x0002a6000800017f */
[----:B--2---:R-:W-:Y:S05]  /*d160*/  @!P0 NANOSLEEP.SYNCS 0x989680 ;  /* 0x009896800000895d */ /* 0x004fea0003900000 */
[----:B------:R-:W2:Y:S02]  /*d170*/  @!P0 SYNCS.PHASECHK.TRANS64 P0, [R4+URZ+0x28c50], R3 ;  /* 0x028c5003040085a7 */ /* 0x000ea4000800007f */
[----:B--2---:R-:W-:Y:S05]  /*d180*/  @!P0 BRA `(.L_x_16) ;  /* 0xfffffffc00ec8947 */ /* 0x004fea000383ffff */
[----:B------:R-:W-:Y:S05]  /*d190*/  BRA `(.L_x_15) ;  /* 0xffffff4c007c7947 */ /* 0x000fea000383ffff */
.L_x_20:
[----:B0-----:R-:W-:-:S04]  /*d1a0*/  IMAD.U32 R3, RZ, RZ, UR41 ;  /* 0x00000029ff037e24 */ /* 0x001fc8000f8e00ff */
[----:B------:R0:W1:Y:S03]  /*d1b0*/  SYNCS.PHASECHK.TRANS64.TRYWAIT P1, [R3+URZ+0x28c00], R0 ;  /* 0x028c0000030075a7 */ /* 0x000066000802017f */
[----:B-1----:R-:W-:Y:S05]  /*d1c0*/  @!P1 NANOSLEEP.SYNCS 0x989680 ;  /* 0x009896800000995d */ /* 0x002fea0003900000 */
[----:B------:R-:W1:Y:S02]  /*d1d0*/  @!P1 SYNCS.PHASECHK.TRANS64 P1, [R3+URZ+0x28c00], R0 ;  /* 0x028c0000030095a7 */ /* 0x000e64000802007f */
[----:B-1----:R-:W-:Y:S05]  /*d1e0*/  @!P1 BRA `(.L_x_20) ;  /* 0xfffffffc00ec9947 */ /* 0x002fea000383ffff */
[----:B------:R-:W-:Y:S05]  /*d1f0*/  BRA `(.L_x_151) ;  /* 0xffffff5800cc7947 */ /* 0x000fea000383ffff */
.L_x_24:
[----:B--2---:R2:W3:Y:S02]  /*d200*/  SYNCS.PHASECHK.TRANS64.TRYWAIT P1, [R7+URZ+0x28c30], R8 ;  /* 0x028c3008070075a7 */ /* 0x0044e4000802017f */
[----:B---3--:R-:W-:Y:S05]  /*d210*/  @!P1 NANOSLEEP.SYNCS 0x989680 ;  /* 0x009896800000995d */ /* 0x008fea0003900000 */
[----:B------:R-:W3:Y:S02]  /*d220*/  @!P1 SYNCS.PHASECHK.TRANS64 P1, [R7+URZ+0x28c30], R8 ;  /* 0x028c3008070095a7 */ /* 0x000ee4000802007f */
[----:B---3--:R-:W-:Y:S05]  /*d230*/  @!P1 BRA `(.L_x_24) ;  /* 0xfffffffc00f09947 */ /* 0x008fea000383ffff */
[----:B------:R-:W-:Y:S05]  /*d240*/  BRA `(.L_x_23) ;  /* 0xffffff5800e87947 */ /* 0x000fea000383ffff */
.L_x_28:
[----:B----4-:R4:W0:Y:S02]  /*d250*/  SYNCS.PHASECHK.TRANS64.TRYWAIT P2, [R7+URZ+0x28c50], R8 ;  /* 0x028c5008070075a7 */ /* 0x010824000804017f */
[----:B0-----:R-:W-:Y:S05]  /*d260*/  @!P2 NANOSLEEP.SYNCS 0x989680 ;  /* 0x009896800000a95d */ /* 0x001fea0003900000 */
[----:B------:R-:W0:Y:S02]  /*d270*/  @!P2 SYNCS.PHASECHK.TRANS64 P2, [R7+URZ+0x28c50], R8 ;  /* 0x028c50080700a5a7 */ /* 0x000e24000804007f */
[----:B0-----:R-:W-:Y:S05]  /*d280*/  @!P2 BRA `(.L_x_28) ;  /* 0xfffffffc00f0a947 */ /* 0x001fea000383ffff */
[----:B------:R-:W-:Y:S05]  /*d290*/  BRA `(.L_x_27) ;  /* 0xffffff6800fc7947 */ /* 0x000fea000383ffff */
.L_x_33:
[----:B--2---:R-:W-:-:S04]  /*d2a0*/  IMAD.U32 R0, RZ, RZ, UR22 ;  /* 0x00000016ff007e24 */ /* 0x004fc8000f8e00ff */
[----:B------:R2:W3:Y:S03]  /*d2b0*/  SYNCS.PHASECHK.TRANS64.TRYWAIT P3, [R0+URZ+0x28c30], R7 ;  /* 0x028c3007000075a7 */ /* 0x0004e6000806017f */
[----:B---3--:R-:W-:Y:S05]  /*d2c0*/  @!P3 NANOSLEEP.SYNCS 0x989680 ;  /* 0x009896800000b95d */ /* 0x008fea0003900000 */
[----:B------:R-:W3:Y:S02]  /*d2d0*/  @!P3 SYNCS.PHASECHK.TRANS64 P3, [R0+URZ+0x28c30], R7 ;  /* 0x028c30070000b5a7 */ /* 0x000ee4000806007f */
[----:B---3--:R-:W-:Y:S05]  /*d2e0*/  @!P3 BRA `(.L_x_33) ;  /* 0xfffffffc00ecb947 */ /* 0x008fea000383ffff */
[----:B------:R-:W-:Y:S05]  /*d2f0*/  BRA `(.L_x_32) ;  /* 0xffffff6c00dc7947 */ /* 0x000fea000383ffff */
.L_x_37:
[----:B---3--:R3:W4:Y:S02]  /*d300*/  SYNCS.PHASECHK.TRANS64.TRYWAIT P3, [R170+URZ+0x28c50], R7 ;  /* 0x028c5007aa0075a7 */ /* 0x008724000806017f */
[----:B----4-:R-:W-:Y:S05]  /*d310*/  @!P3 NANOSLEEP.SYNCS 0x989680 ;  /* 0x009896800000b95d */ /* 0x010fea0003900000 */
[----:B------:R-:W4:Y:S02]  /*d320*/  @!P3 SYNCS.PHASECHK.TRANS64 P3, [R170+URZ+0x28c50], R7 ;  /* 0x028c5007aa00b5a7 */ /* 0x000f24000806007f */
[----:B----4-:R-:W-:Y:S05]  /*d330*/  @!P3 BRA `(.L_x_37) ;  /* 0xfffffffc00f0b947 */ /* 0x010fea000383ffff */
[----:B------:R-:W-:Y:S05]  /*d340*/  BRA `(.L_x_36) ;  /* 0xffffff8400107947 */ /* 0x000fea000383ffff */
.L_x_49:
[----:B0-----:R-:W0:Y:S01]  /*d350*/  S2R R0, SR_TID.X ;  /* 0x0000000000007919 */ /* 0x001e220000002100 */
[----:B------:R-:W-:Y:S01]  /*d360*/  BSSY B0, `(.L_x_152) ;  /* 0x000000a000007945 */ /* 0x000fe20003800000 */
[----:B------:R-:W-:Y:S02]  /*d370*/  IMAD.MOV.U32 R12, RZ, RZ, RZ ;  /* 0x000000ffff0c7224 */ /* 0x000fe400078e00ff */
[----:B------:R-:W-:Y:S02]  /*d380*/  IMAD.MOV.U32 R11, RZ, RZ, 0x1f ;  /* 0x0000001fff0b7424 */ /* 0x000fe400078e00ff */
[----:B------:R-:W-:Y:S01]  /*d390*/  IMAD.MOV.U32 R15, RZ, RZ, -0x1 ;  /* 0xffffffffff0f7424 */ /* 0x000fe200078e00ff */
[----:B0-----:R-:W-:-:S04]  /*d3a0*/  SHF.R.U32.HI R0, RZ, 0x5, R0 ;  /* 0x00000005ff007819 */ /* 0x001fc80000011600 */
[----:B------:R-:W-:-:S05]  /*d3b0*/  LOP3.LUT R0, R0, 0x3, RZ, 0xc0, !PT ;  /* 0x0000000300007812 */ /* 0x000fca00078ec0ff */
[----:B------:R-:W-:-:S07]  /*d3c0*/  IMAD.MOV.U32 R13, RZ, RZ, R0 ;  /* 0x000000ffff0d7224 */ /* 0x000fce00078e0000 */
[----:B------:R-:W-:Y:S05]  /*d3d0*/  WARPSYNC.COLLECTIVE R15, `(.L_x_153) ;  /* 0x000000000f087348 */ /* 0x000fea0003c00000 */
[----:B------:R0:W1:Y:S02]  /*d3e0*/  SHFL.IDX P6, R14, R13, R12, R11 ;  /* 0x0000000c0d0e7389 */ /* 0x00006400000c000b */
[----:B01----:R-:W-:Y:S01]  /*d3f0*/  ENDCOLLECTIVE ;  /* 0x000000000000791b */ /* 0x003fe20003800000 */
.L_x_153:
[----:B------:R-:W-:Y:S05]  /*d400*/  BSYNC B0 ;  /* 0x0000000000007941 */ /* 0x000fea0003800000 */
.L_x_152:
[----:B------:R-:W-:Y:S05]  /*d410*/  BRA `(.L_x_154) ;  /* 0xffffffb800207947 */ /* 0x000fea000383ffff */
.L_x_51:
[----:B------:R-:W-:Y:S01]  /*d420*/  BSSY B0, `(.L_x_155) ;  /* 0x0000006000007945 */ /* 0x000fe20003800000 */
[----:B------:R-:W-:-:S07]  /*d430*/  IMAD.MOV.U32 R15, RZ, RZ, -0x1 ;  /* 0xffffffffff0f7424 */ /* 0x000fce00078e00ff */
[----:B0-----:R-:W-:Y:S05]  /*d440*/  WARPSYNC.COLLECTIVE R15, `(.L_x_156) ;  /* 0x000000000f0c7348 */ /* 0x001fea0003c00000 */
[----:B------:R-:W-:Y:S02]  /*d450*/  ELECT P6, UR62, PT ;  /* 0x00000000003e782f */ /* 0x000fe400038c0000 */
[----:B------:R-:W-:Y:S01]  /*d460*/  MOV R14, UR62 ;  /* 0x0000003e000e7c02 */ /* 0x000fe20008000f00 */
[----:B0-----:R-:W-:Y:S10]  /*d470*/  ENDCOLLECTIVE ;  /* 0x000000000000791b */ /* 0x001ff40003800000 */
.L_x_156:
[----:B------:R-:W-:Y:S05]  /*d480*/  BSYNC B0 ;  /* 0x0000000000007941 */ /* 0x000fea0003800000 */
.L_x_155:
[----:B------:R-:W-:Y:S05]  /*d490*/  BRA `(.L_x_157) ;  /* 0xffffffb800207947 */ /* 0x000fea000383ffff */
.L_x_53:
[----:B0-----:R0:W2:Y:S02]  /*d4a0*/  SYNCS.PHASECHK.TRANS64.TRYWAIT P0, [R0+URZ+0x28c40], R2 ;  /* 0x028c4002000075a7 */ /* 0x0010a4000800017f */
[----:B--2---:R-:W-:Y:S05]  /*d4b0*/  @!P0 NANOSLEEP.SYNCS 0x989680 ;  /* 0x009896800000895d */ /* 0x004fea0003900000 */
[----:B------:R-:W2:Y:S02]  /*d4c0*/  @!P0 SYNCS.PHASECHK.TRANS64 P0, [R0+URZ+0x28c40], R2 ;  /* 0x028c4002000085a7 */ /* 0x000ea4000800007f */
[----:B--2---:R-:W-:Y:S05]  /*d4d0*/  @!P0 BRA `(.L_x_53) ;  /* 0xfffffffc00f08947 */ /* 0x004fea000383ffff */
[----:B------:R-:W-:Y:S05]  /*d4e0*/  BRA `(.L_x_158) ;  /* 0xffffffb8007c7947 */ /* 0x000fea000383ffff */
.L_x_56:
[----:B------:R-:W-:Y:S01]  /*d4f0*/  IMAD.MOV.U32 R13, RZ, RZ, R2 ;  /* 0x000000ffff0d7224 */ /* 0x000fe200078e0002 */
[----:B------:R-:W0:Y:S01]  /*d500*/  S2R R7, SR_TID.X ;  /* 0x0000000000077919 */ /* 0x000e220000002100 */
[----:B------:R-:W-:Y:S02]  /*d510*/  IMAD.MOV.U32 R12, RZ, RZ, RZ ;  /* 0x000000ffff0c7224 */ /* 0x000fe400078e00ff */
[----:B------:R-:W-:Y:S02]  /*d520*/  IMAD.MOV.U32 R11, RZ, RZ, 0x181f ;  /* 0x0000181fff0b7424 */ /* 0x000fe400078e00ff */
[----:B------:R-:W-:-:S07]  /*d530*/  IMAD.MOV.U32 R15, RZ, RZ, -0x1 ;  /* 0xffffffffff0f7424 */ /* 0x000fce00078e00ff */
[----:B0----5:R-:W-:Y:S05]  /*d540*/  WARPSYNC.COLLECTIVE R15, `(.L_x_159) ;  /* 0x000000000f087348 */ /* 0x021fea0003c00000 */
[----:B------:R1:W2:Y:S02]  /*d550*/  SHFL.IDX P6, R14, R13, R12, R11 ;  /* 0x0000000c0d0e7389 */ /* 0x0002a400000c000b */
[----:B012--5:R-:W-:Y:S01]  /*d560*/  ENDCOLLECTIVE ;  /* 0x000000000000791b */ /* 0x027fe20003800000 */
.L_x_159:
[----:B------:R-:W-:Y:S01]  /*d570*/  IMAD.MOV.U32 R13, RZ, RZ, R0 ;  /* 0x000000ffff0d7224 */ /* 0x000fe200078e0000 */
[----:B------:R-:W-:Y:S01]  /*d580*/  LOP3.LUT R7, R7, 0x7f, RZ, 0xc0, !PT ;  /* 0x0000007f07077812 */ /* 0x000fe200078ec0ff */
[----:B------:R-:W-:-:S07]  /*d590*/  IMAD.MOV.U32 R6, RZ, RZ, R14 ;  /* 0x000000ffff067224 */ /* 0x000fce00078e000e */
[----:B------:R-:W-:Y:S05]  /*d5a0*/  WARPSYNC.COLLECTIVE R15, `(.L_x_160) ;  /* 0x000000000f087348 */ /* 0x000fea0003c00000 */
[----:B------:R0:W1:Y:S02]  /*d5b0*/  SHFL.IDX P6, R14, R13, R12, R11 ;  /* 0x0000000c0d0e7389 */ /* 0x00006400000c000b */
[----:B01----:R-:W-:Y:S01]  /*d5c0*/  ENDCOLLECTIVE ;  /* 0x000000000000791b */ /* 0x003fe20003800000 */
.L_x_160:
[----:B------:R-:W-:Y:S01]  /*d5d0*/  SHF.R.U32.HI R5, RZ, 0x3, R7 ;  /* 0x00000003ff057819 */ /* 0x000fe20000011607 */
[----:B------:R-:W-:Y:S02]  /*d5e0*/  ULDC UR4, c[0x0][0x288] ;  /* 0x0000a20000047ab9 */ /* 0x000fe40000000800 */
[----:B------:R-:W-:Y:S02]  /*d5f0*/  IMAD R3, R8, UR4, RZ ;  /* 0x0000000408037c24 */ /* 0x000fe4000f8e02ff */
[----:B------:R-:W-:-:S04]  /*d600*/  IMAD R4, R4, 0x40, R5 ;  /* 0x0000004004047824 */ /* 0x000fc800078e0205 */
[C---:B------:R-:W-:Y:S01]  /*d610*/  VIADD R5, R4.reuse, 0x10 ;  /* 0x0000001004057836 */ /* 0x040fe20000000000 */
[----:B------:R-:W-:Y:S01]  /*d620*/  ISETP.GE.AND P1, PT, R4, R3, PT ;  /* 0x000000030400720c */ /* 0x000fe20003f26270 */
[----:B------:R-:W-:Y:S02]  /*d630*/  IMAD.MOV.U32 R13, RZ, RZ, R2 ;  /* 0x000000ffff0d7224 */ /* 0x000fe400078e0002 */
[----:B------:R-:W-:Y:S02]  /*d640*/  IMAD.MOV.U32 R12, RZ, RZ, 0x1 ;  /* 0x00000001ff0c7424 */ /* 0x000fe400078e00ff */
[----:B------:R-:W-:-:S08]  /*d650*/  IMAD.MOV.U32 R7, RZ, RZ, R14 ;  /* 0x000000ffff077224 */ /* 0x000fd000078e000e */
[----:B------:R-:W-:Y:S05]  /*d660*/  WARPSYNC.COLLECTIVE R15, `(.L_x_161) ;  /* 0x000000000f087348 */ /* 0x000fea0003c00000 */
[----:B------:R0:W1:Y:S02]  /*d670*/  SHFL.IDX P6, R14, R13, R12, R11 ;  /* 0x0000000c0d0e7389 */ /* 0x00006400000c000b */
[----:B01----:R-:W-:Y:S01]  /*d680*/  ENDCOLLECTIVE ;  /* 0x000000000000791b */ /* 0x003fe20003800000 */
.L_x_161:
[----:B------:R-:W-:-:S05]  /*d690*/  @!P1 LEA R7, P2, R10, R7, 0x1 ;  /* 0x000000070a079211 */ /* 0x000fca00078408ff */
[----:B------:R-:W-:-:S05]  /*d6a0*/  @!P1 IMAD.X R6, RZ, RZ, R6, P2 ;  /* 0x000000ffff069224 */ /* 0x000fca00010e0606 */
[----:B------:R-:W-:Y:S01]  /*d6b0*/  @!P1 LOP3.LUT R7, R7, R6, RZ, 0x3c, !PT ;  /* 0x0000000607079212 */ /* 0x000fe200078e3cff */
[----:B------:R-:W-:-:S03]  /*d6c0*/  IMAD.MOV.U32 R13, RZ, RZ, R0 ;  /* 0x000000ffff0d7224 */ /* 0x000fc600078e0000 */
[----:B------:R-:W-:-:S04]  /*d6d0*/  @!P1 LOP3.LUT R6, R7, R6, RZ, 0x3c, !PT ;  /* 0x0000000607069212 */ /* 0x000fc800078e3cff */
[----:B------:R-:W-:-:S05]  /*d6e0*/  @!P1 LOP3.LUT R7, R7, R6, RZ, 0x3c, !PT ;  /* 0x0000000607079212 */ /* 0x000fca00078e3cff */
[----:B------:R-:W-:Y:S01]  /*d6f0*/  @!PT LDS RZ, [RZ] ;  /* 0x00000000fffff984 */ /* 0x000fe20000000800 */
[----:B------:R-:W-:Y:S01]  /*d700*/  @!PT LDS RZ, [RZ] ;  /* 0x00000000fffff984 */ /* 0x000fe20000000800 */
[----:B------:R-:W-:Y:S01]  /*d710*/  @!PT LDS RZ, [RZ] ;  /* 0x00000000fffff984 */ /* 0x000fe20000000800 */
[----:B------:R0:W-:Y:S01]  /*d720*/  @!P1 LDGSTS.E.BYPASS.LTC128B.128 [R9+0x20400], desc[UR42][R6.64], !P0 ;  /* 0x2040000006099fae */ /* 0x0001e2000c101d6a */
[----:B------:R-:W-:Y:S01]  /*d730*/  ISETP.GE.AND P1, PT, R5, R3, PT ;  /* 0x000000030500720c */ /* 0x000fe20003f26270 */
[----:B------:R-:W-:Y:S02]  /*d740*/  VIADD R5, R4, 0x20 ;  /* 0x0000002004057836 */ /* 0x000fe40000000000 */
[----:B0-----:R-:W-:-:S10]  /*d750*/  IMAD.MOV.U32 R6, RZ, RZ, R14 ;  /* 0x000000ffff067224 */ /* 0x001fd400078e000e */
[----:B------:R-:W-:Y:S05]  /*d760*/  WARPSYNC.COLLECTIVE R15, `(.L_x_162) ;  /* 0x000000000f087348 */ /* 0x000fea0003c00000 */
[----:B------:R0:W1:Y:S02]  /*d770*/  SHFL.IDX P6, R14, R13, R12, R11 ;  /* 0x0000000c0d0e7389 */ /* 0x00006400000c000b */
[----:B01----:R-:W-:Y:S01]  /*d780*/  ENDCOLLECTIVE ;  /* 0x000000000000791b */ /* 0x003fe20003800000 */
.L_x_162:
[----:B------:R-:W-:Y:S02]  /*d790*/  IMAD.MOV.U32 R13, RZ, RZ, R2 ;  /* 0x000000ffff0d7224 */ /* 0x000fe400078e0002 */
[----:B------:R-:W-:Y:S02]  /*d7a0*/  IMAD.MOV.U32 R12, RZ, RZ, 0x2 ;  /* 0x00000002ff0c7424 */ /* 0x000fe400078e00ff */
[----:B------:R-:W-:-:S07]  /*d7b0*/  IMAD.MOV.U32 R7, RZ, RZ, R14 ;  /* 0x000000ffff077224 */ /* 0x000fce00078e000e */
[----:B------:R-:W-:Y:S05]  /*d7c0*/  WARPSYNC.COLLECTIVE R15, `(.L_x_163) ;  /* 0x000000000f087348 */ /* 0x000fea0003c00000 */
[----:B------:R0:W1:Y:S02]  /*d7d0*/  SHFL.IDX P6, R14, R13, R12, R11 ;  /* 0x0000000c0d0e7389 */ /* 0x00006400000c000b */
[----:B01----:R-:W-:Y:S01]  /*d7e0*/  ENDCOLLECTIVE ;  /* 0x000000000000791b */ /* 0x003fe20003800000 */
.L_x_163:
        /* <DEDUP_REMOVED lines=11> */
[----:B0-----:R-:W-:-:S12]  /*d8a0*/  IMAD.MOV.U32 R6, RZ, RZ, R14 ;  /* 0x000000ffff067224 */ /* 0x001fd800078e000e */
[----:B------:R-:W-:Y:S05]  /*d8b0*/  WARPSYNC.COLLECTIVE R15, `(.L_x_164) ;  /* 0x000000000f087348 */ /* 0x000fea0003c00000 */
[----:B------:R0:W1:Y:S02]  /*d8c0*/  SHFL.IDX P6, R14, R13, R12, R11 ;  /* 0x0000000c0d0e7389 */ /* 0x00006400000c000b */
[----:B01----:R-:W-:Y:S01]  /*d8d0*/  ENDCOLLECTIVE ;  /* 0x000000000000791b */ /* 0x003fe20003800000 */
.L_x_164:
[----:B------:R-:W-:Y:S02]  /*d8e0*/  IMAD.MOV.U32 R13, RZ, RZ, R2 ;  /* 0x000000ffff0d7224 */ /* 0x000fe400078e0002 */
[----:B------:R-:W-:Y:S02]  /*d8f0*/  IMAD.MOV.U32 R12, RZ, RZ, 0x3 ;  /* 0x00000003ff0c7424 */ /* 0x000fe400078e00ff */
[----:B------:R-:W-:-:S07]  /*d900*/  IMAD.MOV.U32 R7, RZ, RZ, R14 ;  /* 0x000000ffff077224 */ /* 0x000fce00078e000e */
[----:B------:R-:W-:Y:S05]  /*d910*/  WARPSYNC.COLLECTIVE R15, `(.L_x_165) ;  /* 0x000000000f087348 */ /* 0x000fea0003c00000 */
[----:B------:R0:W1:Y:S02]  /*d920*/  SHFL.IDX P6, R14, R13, R12, R11 ;  /* 0x0000000c0d0e7389 */ /* 0x00006400000c000b */
[----:B01----:R-:W-:Y:S01]  /*d930*/  ENDCOLLECTIVE ;  /* 0x000000000000791b */ /* 0x003fe20003800000 */
.L_x_165:
[----:B------:R-:W-:-:S05]  /*d940*/  @!P1 LEA R7, P2, R10, R7, 0x1 ;  /* 0x000000070a079211 */ /* 0x000fca00078408ff */
[----:B------:R-:W-:-:S05]  /*d950*/  @!P1 IMAD.X R6, RZ, RZ, R6, P2 ;  /* 0x000000ffff069224 */ /* 0x000fca00010e0606 */
[----:B------:R-:W-:Y:S01]  /*d960*/  @!P1 LOP3.LUT R7, R7, R6, RZ, 0x3c, !PT ;  /* 0x0000000607079212 */ /* 0x000fe200078e3cff */
[----:B------:R-:W-:-:S03]  /*d970*/  IMAD.MOV.U32 R13, RZ, RZ, R0 ;  /* 0x000000ffff0d7224 */ /* 0x000fc600078e0000 */
[----:B------:R-:W-:-:S04]  /*d980*/  @!P1 LOP3.LUT R6, R7, R6, RZ, 0x3c, !PT ;  /* 0x0000000607069212 */ /* 0x000fc800078e3cff */
[----:B------:R-:W-:Y:S01]  /*d990*/  @!P1 LOP3.LUT R7, R7, R6, RZ, 0x3c, !PT ;  /* 0x0000000607079212 */ /* 0x000fe200078e3cff */
[----:B------:R-:W-:-:S07]  /*d9a0*/  IMAD.MOV.U32 R5, RZ, RZ, R14 ;  /* 0x000000ffff057224 */ /* 0x000fce00078e000e */
[----:B------:R-:W-:Y:S05]  /*d9b0*/  WARPSYNC.COLLECTIVE R15, `(.L_x_166) ;  /* 0x000000000f087348 */ /* 0x000fea0003c00000 */
[----:B------:R0:W1:Y:S02]  /*d9c0*/  SHFL.IDX P6, R14, R13, R12, R11 ;  /* 0x0000000c0d0e7389 */ /* 0x00006400000c000b */
[----:B01----:R-:W-:Y:S01]  /*d9d0*/  ENDCOLLECTIVE ;  /* 0x000000000000791b */ /* 0x003fe20003800000 */
.L_x_166:
[----:B------:R-:W-:Y:S01]  /*d9e0*/  @!PT LDS RZ, [RZ] ;  /* 0x00000000fffff984 */ /* 0x000fe20000000800 */
[----:B------:R-:W-:Y:S01]  /*d9f0*/  @!PT LDS RZ, [RZ] ;  /* 0x00000000fffff984 */ /* 0x000fe20000000800 */
[----:B------:R-:W-:Y:S01]  /*da00*/  @!PT LDS RZ, [RZ] ;  /* 0x00000000fffff984 */ /* 0x000fe20000000800 */
[----:B------:R1:W-:Y:S01]  /*da10*/  @!P1 LDGSTS.E.BYPASS.LTC128B.128 [R9+0x21400], desc[UR42][R6.64], !P0 ;  /* 0x2140000006099fae */ /* 0x0003e2000c101d6a */
[----:B------:R-:W-:Y:S01]  /*da20*/  IMAD.MOV.U32 R0, RZ, RZ, R14 ;  /* 0x000000ffff007224 */ /* 0x000fe200078e000e */
[----:B------:R-:W-:Y:S06]  /*da30*/  BRA `(.L_x_167) ;  /* 0xffffffbc00787947 */ /* 0x000fec000383ffff */
.L_x_58:
[----:B0-----:R-:W-:-:S04]  /*da40*/  IMAD.U32 R3, RZ, RZ, UR36 ;  /* 0x00000024ff037e24 */ /* 0x001fc8000f8e00ff */
[----:B------:R0:W1:Y:S03]  /*da50*/  SYNCS.PHASECHK.TRANS64.TRYWAIT P0, [R3+URZ+0x28c20], R0 ;  /* 0x028c2000030075a7 */ /* 0x000066000800017f */
[----:B-1----:R-:W-:Y:S05]  /*da60*/  @!P0 NANOSLEEP.SYNCS 0x989680 ;  /* 0x009896800000895d */ /* 0x002fea0003900000 */
[----:B------:R-:W1:Y:S02]  /*da70*/  @!P0 SYNCS.PHASECHK.TRANS64 P0, [R3+URZ+0x28c20], R0 ;  /* 0x028c2000030085a7 */ /* 0x000e64000800007f */
[----:B-1----:R-:W-:Y:S05]  /*da80*/  @!P0 BRA `(.L_x_58) ;  /* 0xfffffffc00ec8947 */ /* 0x002fea000383ffff */
[----:B------:R-:W-:Y:S05]  /*da90*/  BRA `(.L_x_168) ;  /* 0xffffffbc00ac7947 */ /* 0x000fea000383ffff */
.L_x_62:
[----:B0-----:R0:W1:Y:S02]  /*daa0*/  SYNCS.PHASECHK.TRANS64.TRYWAIT P0, [R3+URZ+0x28c60], R0 ;  /* 0x028c6000030075a7 */ /* 0x001064000800017f */
[----:B-1----:R-:W-:Y:S05]  /*dab0*/  @!P0 NANOSLEEP.SYNCS 0x989680 ;  /* 0x009896800000895d */ /* 0x002fea0003900000 */
[----:B------:R-:W1:Y:S02]  /*dac0*/  @!P0 SYNCS.PHASECHK.TRANS64 P0, [R3+URZ+0x28c60], R0 ;  /* 0x028c6000030085a7 */ /* 0x000e64000800007f */
[----:B-1----:R-:W-:Y:S05]  /*dad0*/  @!P0 BRA `(.L_x_62) ;  /* 0xfffffffc00f08947 */ /* 0x002fea000383ffff */
[----:B------:R-:W-:Y:S05]  /*dae0*/  BRA `(.L_x_169) ;  /* 0xffffffbc00d07947 */ /* 0x000fea000383ffff */
.L_x_79:
[----:B-1----:R1:W2:Y:S02]  /*daf0*/  SYNCS.PHASECHK.TRANS64.TRYWAIT P0, [R3+URZ+0x28c40], R2 ;  /* 0x028c4002030075a7 */ /* 0x0022a4000800017f */
[----:B--2---:R-:W-:Y:S05]  /*db00*/  @!P0 NANOSLEEP.SYNCS 0x989680 ;  /* 0x009896800000895d */ /* 0x004fea0003900000 */
[----:B------:R-:W2:Y:S02]  /*db10*/  @!P0 SYNCS.PHASECHK.TRANS64 P0, [R3+URZ+0x28c40], R2 ;  /* 0x028c4002030085a7 */ /* 0x000ea4000800007f */
[----:B--2---:R-:W-:Y:S05]  /*db20*/  @!P0 BRA `(.L_x_79) ;  /* 0xfffffffc00f08947 */ /* 0x004fea000383ffff */
[----:B------:R-:W-:Y:S05]  /*db30*/  BRA `(.L_x_170) ;  /* 0xffffffc800b87947 */ /* 0x000fea000383ffff */
.L_x_84:
[----:B0-----:R0:W2:Y:S02]  /*db40*/  SYNCS.PHASECHK.TRANS64.TRYWAIT P0, [R3+URZ+0x28c60], R2 ;  /* 0x028c6002030075a7 */ /* 0x0010a4000800017f */
[----:B--2---:R-:W-:Y:S05]  /*db50*/  @!P0 NANOSLEEP.SYNCS 0x989680 ;  /* 0x009896800000895d */ /* 0x004fea0003900000 */
[----:B------:R-:W2:Y:S02]  /*db60*/  @!P0 SYNCS.PHASECHK.TRANS64 P0, [R3+URZ+0x28c60], R2 ;  /* 0x028c6002030085a7 */ /* 0x000ea4000800007f */
[----:B--2---:R-:W-:Y:S05]  /*db70*/  @!P0 BRA `(.L_x_84) ;  /* 0xfffffffc00f08947 */ /* 0x004fea000383ffff */
[----:B------:R-:W-:Y:S05]  /*db80*/  BRA `(.L_x_171) ;  /* 0xffffffcc00307947 */ /* 0x000fea000383ffff */
.L_x_100:
[----:B--2---:R2:W3:Y:S02]  /*db90*/  SYNCS.PHASECHK.TRANS64.TRYWAIT P0, [R4+URZ+0x28c40], R2 ;  /* 0x028c4002040075a7 */ /* 0x0044e4000800017f */
[----:B---3--:R-:W-:Y:S05]  /*dba0*/  @!P0 NANOSLEEP.SYNCS 0x989680 ;  /* 0x009896800000895d */ /* 0x008fea0003900000 */
[----:B------:R-:W3:Y:S02]  /*dbb0*/  @!P0 SYNCS.PHASECHK.TRANS64 P0, [R4+URZ+0x28c40], R2 ;  /* 0x028c4002040085a7 */ /* 0x000ee4000800007f */
[----:B---3--:R-:W-:Y:S05]  /*dbc0*/  @!P0 BRA `(.L_x_100) ;  /* 0xfffffffc00f08947 */ /* 0x008fea000383ffff */
[----:B------:R-:W-:Y:S05]  /*dbd0*/  BRA `(.L_x_172) ;  /* 0xffffffd8000c7947 */ /* 0x000fea000383ffff */
.L_x_105:
[----:B0-----:R0:W1:Y:S02]  /*dbe0*/  SYNCS.PHASECHK.TRANS64.TRYWAIT P0, [R4+URZ+0x28c60], R2 ;  /* 0x028c6002040075a7 */ /* 0x001064000800017f */
[----:B-1----:R-:W-:Y:S05]  /*dbf0*/  @!P0 NANOSLEEP.SYNCS 0x989680 ;  /* 0x009896800000895d */ /* 0x002fea0003900000 */
[----:B------:R-:W1:Y:S02]  /*dc00*/  @!P0 SYNCS.PHASECHK.TRANS64 P0, [R4+URZ+0x28c60], R2 ;  /* 0x028c6002040085a7 */ /* 0x000e64000800007f */
[----:B-1----:R-:W-:Y:S05]  /*dc10*/  @!P0 BRA `(.L_x_105) ;  /* 0xfffffffc00f08947 */ /* 0x002fea000383ffff */
[----:B------:R-:W-:Y:S05]  /*dc20*/  BRA `(.L_x_173) ;  /* 0xffffffd800847947 */ /* 0x000fea000383ffff */
.L_x_120:
[----:B0-----:R0:W2:Y:S02]  /*dc30*/  SYNCS.PHASECHK.TRANS64.TRYWAIT P0, [R4+URZ+0x28c40], R2 ;  /* 0x028c4002040075a7 */ /* 0x0010a4000800017f */
[----:B--2---:R-:W-:Y:S05]  /*dc40*/  @!P0 NANOSLEEP.SYNCS 0x989680 ;  /* 0x009896800000895d */ /* 0x004fea0003900000 */
[----:B------:R-:W2:Y:S02]  /*dc50*/  @!P0 SYNCS.PHASECHK.TRANS64 P0, [R4+URZ+0x28c40], R2 ;  /* 0x028c4002040085a7 */ /* 0x000ea4000800007f */
[----:B--2---:R-:W-:Y:S05]  /*dc60*/  @!P0 BRA `(.L_x_120) ;  /* 0xfffffffc00f08947 */ /* 0x004fea000383ffff */
[----:B------:R-:W-:Y:S05]  /*dc70*/  BRA `(.L_x_174) ;  /* 0xffffffe4003c7947 */ /* 0x000fea000383ffff */
.L_x_125:
[----:B-1----:R1:W2:Y:S02]  /*dc80*/  SYNCS.PHASECHK.TRANS64.TRYWAIT P0, [R4+URZ+0x28c60], R2 ;  /* 0x028c6002040075a7 */ /* 0x0022a4000800017f */
[----:B--2---:R-:W-:Y:S05]  /*dc90*/  @!P0 NANOSLEEP.SYNCS 0x989680 ;  /* 0x009896800000895d */ /* 0x004fea0003900000 */
[----:B------:R-:W2:Y:S02]  /*dca0*/  @!P0 SYNCS.PHASECHK.TRANS64 P0, [R4+URZ+0x28c60], R2 ;  /* 0x028c6002040085a7 */ /* 0x000ea4000800007f */
[----:B--2---:R-:W-:Y:S05]  /*dcb0*/  @!P0 BRA `(.L_x_125) ;  /* 0xfffffffc00f08947 */ /* 0x004fea000383ffff */
[----:B------:R-:W-:Y:S05]  /*dcc0*/  BRA `(.L_x_175) ;  /* 0xffffffe400b47947 */ /* 0x000fea000383ffff */
.L_x_139:
[----:B0-----:R0:W2:Y:S02]  /*dcd0*/  SYNCS.PHASECHK.TRANS64.TRYWAIT P0, [R0+URZ+0x28c20], R3 ;  /* 0x028c2003000075a7 */ /* 0x0010a4000800017f */
[----:B--2---:R-:W-:Y:S05]  /*dce0*/  @!P0 NANOSLEEP.SYNCS 0x989680 ;  /* 0x009896800000895d */ /* 0x004fea0003900000 */
[----:B------:R-:W2:Y:S02]  /*dcf0*/  @!P0 SYNCS.PHASECHK.TRANS64 P0, [R0+URZ+0x28c20], R3 ;  /* 0x028c2003000085a7 */ /* 0x000ea4000800007f */
[----:B--2---:R-:W-:Y:S05]  /*dd00*/  @!P0 BRA `(.L_x_139) ;  /* 0xfffffffc00f08947 */ /* 0x004fea000383ffff */
[----:B------:R-:W-:Y:S05]  /*dd10*/  BRA `(.L_x_176) ;  /* 0xfffffff000347947 */ /* 0x000fea000383ffff */
.L_x_140:
[----:B------:R-:W2:Y:S01]  /*dd20*/  S2R R2, SR_TID.X ;  /* 0x0000000000027919 */ /* 0x000ea20000002100 */
[----:B------:R-:W-:Y:S01]  /*dd30*/  BSSY B0, `(.L_x_177) ;  /* 0x000000a000007945 */ /* 0x000fe20003800000 */
[----:B------:R-:W-:Y:S02]  /*dd40*/  IMAD.MOV.U32 R12, RZ, RZ, RZ ;  /* 0x000000ffff0c7224 */ /* 0x000fe400078e00ff */
[----:B------:R-:W-:Y:S02]  /*dd50*/  IMAD.MOV.U32 R11, RZ, RZ, 0x1f ;  /* 0x0000001fff0b7424 */ /* 0x000fe400078e00ff */
[----:B------:R-:W-:Y:S01]  /*dd60*/  IMAD.MOV.U32 R15, RZ, RZ, -0x1 ;  /* 0xffffffffff0f7424 */ /* 0x000fe200078e00ff */
[----:B--2---:R-:W-:-:S04]  /*dd70*/  SHF.R.U32.HI R2, RZ, 0x5, R2 ;  /* 0x00000005ff027819 */ /* 0x004fc80000011602 */
[----:B------:R-:W-:-:S05]  /*dd80*/  LOP3.LUT R2, R2, 0x3, RZ, 0xc0, !PT ;  /* 0x0000000302027812 */ /* 0x000fca00078ec0ff */
[----:B------:R-:W-:-:S07]  /*dd90*/  IMAD.MOV.U32 R13, RZ, RZ, R2 ;  /* 0x000000ffff0d7224 */ /* 0x000fce00078e0002 */
[----:B01----:R-:W-:Y:S05]  /*dda0*/  WARPSYNC.COLLECTIVE R15, `(.L_x_178) ;  /* 0x000000000f087348 */ /* 0x003fea0003c00000 */
[----:B------:R2:W3:Y:S02]  /*ddb0*/  SHFL.IDX P6, R14, R13, R12, R11 ;  /* 0x0000000c0d0e7389 */ /* 0x0004e400000c000b */
[----:B0123--:R-:W-:Y:S01]  /*ddc0*/  ENDCOLLECTIVE ;  /* 0x000000000000791b */ /* 0x00ffe20003800000 */
.L_x_178:
[----:B------:R-:W-:Y:S05]  /*ddd0*/  BSYNC B0 ;  /* 0x0000000000007941 */ /* 0x000fea0003800000 */
.L_x_177:
[----:B------:R-:W-:Y:S05]  /*dde0*/  BRA `(.L_x_179) ;  /* 0xfffffff0001c7947 */ /* 0x000fea000383ffff */
.L_x_143:
[----:B------:R-:W-:Y:S01]  /*ddf0*/  BSSY B1, `(.L_x_180) ;  /* 0x0000006000017945 */ /* 0x000fe20003800000 */
[----:B------:R-:W-:-:S07]  /*de00*/  IMAD.MOV.U32 R15, RZ, RZ, -0x1 ;  /* 0xffffffffff0f7424 */ /* 0x000fce00078e00ff */
[----:B012---:R-:W-:Y:S05]  /*de10*/  WARPSYNC.COLLECTIVE R15, `(.L_x_181) ;  /* 0x000000000f0c7348 */ /* 0x007fea0003c00000 */
[----:B------:R-:W-:Y:S02]  /*de20*/  ELECT P6, UR62, PT ;  /* 0x00000000003e782f */ /* 0x000fe400038c0000 */
[----:B------:R-:W-:Y:S01]  /*de30*/  MOV R14, UR62 ;  /* 0x0000003e000e7c02 */ /* 0x000fe20008000f00 */
[----:B012---:R-:W-:Y:S10]  /*de40*/  ENDCOLLECTIVE ;  /* 0x000000000000791b */ /* 0x007ff40003800000 */
.L_x_181:
[----:B------:R-:W-:Y:S05]  /*de50*/  BSYNC B1 ;  /* 0x0000000000017941 */ /* 0x000fea0003800000 */
.L_x_180:
[----:B------:R-:W-:Y:S05]  /*de60*/  BRA `(.L_x_182) ;  /* 0xfffffff000147947 */ /* 0x000fea000383ffff */
.L_x_145:
[----:B0-----:R0:W1:Y:S02]  /*de70*/  SYNCS.PHASECHK.TRANS64.TRYWAIT P0, [R6+URZ], R5 ;  /* 0x00000005060075a7 */ /* 0x001064000800017f */
[----:B-1----:R-:W-:Y:S05]  /*de80*/  @!P0 NANOSLEEP.SYNCS 0x989680 ;  /* 0x009896800000895d */ /* 0x002fea0003900000 */
[----:B------:R-:W1:Y:S02]  /*de90*/  @!P0 SYNCS.PHASECHK.TRANS64 P0, [R6+URZ], R5 ;  /* 0x00000005060085a7 */ /* 0x000e64000800007f */
[----:B-1----:R-:W-:Y:S05]  /*dea0*/  @!P0 BRA `(.L_x_145) ;  /* 0xfffffffc00f08947 */ /* 0x002fea000383ffff */
[----:B------:R-:W-:Y:S05]  /*deb0*/  BRA `(.L_x_183) ;  /* 0xfffffff0004c7947 */ /* 0x000fea000383ffff */
.L_x_146:
[----:B-1----:R1:W2:Y:S02]  /*dec0*/  SYNCS.PHASECHK.TRANS64.TRYWAIT P0, [R3+URZ], R2 ;  /* 0x00000002030075a7 */ /* 0x0022a4000800017f */
[----:B--2---:R-:W-:Y:S05]  /*ded0*/  @!P0 NANOSLEEP.SYNCS 0x989680 ;  /* 0x009896800000895d */ /* 0x004fea0003900000 */
[----:B------:R-:W2:Y:S02]  /*dee0*/  @!P0 SYNCS.PHASECHK.TRANS64 P0, [R3+URZ], R2 ;  /* 0x00000002030085a7 */ /* 0x000ea4000800007f */
[----:B--2---:R-:W-:Y:S05]  /*def0*/  @!P0 BRA `(.L_x_146) ;  /* 0xfffffffc00f08947 */ /* 0x004fea000383ffff */
[----:B------:R-:W-:Y:S05]  /*df00*/  BRA `(.L_x_184) ;  /* 0xfffffff000407947 */ /* 0x000fea000383ffff */
.L_x_148:
[----:B-1----:R1:W2:Y:S02]  /*df10*/  SYNCS.PHASECHK.TRANS64.TRYWAIT P0, [R18+URZ], R5 ;  /* 0x00000005120075a7 */ /* 0x0022a4000800017f */
[----:B--2---:R-:W-:Y:S05]  /*df20*/  @!P0 NANOSLEEP.SYNCS 0x989680 ;  /* 0x009896800000895d */ /* 0x004fea0003900000 */
[----:B------:R-:W2:Y:S02]  /*df30*/  @!P0 SYNCS.PHASECHK.TRANS64 P0, [R18+URZ], R5 ;  /* 0x00000005120085a7 */ /* 0x000ea4000800007f */
[----:B--2---:R-:W-:Y:S05]  /*df40*/  @!P0 BRA `(.L_x_148) ;  /* 0xfffffffc00f08947 */ /* 0x004fea000383ffff */
[----:B------:R-:W-:Y:S05]  /*df50*/  BRA `(.L_x_185) ;  /* 0xfffffff000447947 */ /* 0x000fea000383ffff */
.L_x_186:
[----:B------:R-:W-:-:S00]  /*df60*/  BRA `(.L_x_186) ;  /* 0xfffffffc00fc7947 */ /* 0x000fc0000383ffff */
[----:B------:R-:W-:-:S00]  /*df70*/  NOP ;  /* 0x0000000000007918 */ /* 0x000fc00000000000 */
        /* <DEDUP_REMOVED lines=8> */
.L_x_5867:


//--------------------- .text._ZN7cutlass13device_kernelIN5flash11enable_sm90INS1_16FlashAttnFwdSm90INS1_25CollectiveMainloopFwdSm90ILi2EN4cute5tupleIJNS5_1CILi1EEES8_S8_EEENS6_IJNS7_ILi64EEESA_SA_EEELi512ENS_6half_tEfNS_4arch4Sm90ELb0ELb0ELb0ELb0ELb0ELb0ELb1ELb0ELb0ELb1ELb0ELb0EEENS1_21CollectiveEpilogueFwdINS6_IJSA_NS7_ILi512EEESA_EEES9_SC_SE_Li256ELb0ELb1ELb0ELb0EEENS1_29StaticPersistentTileSchedulerILb0EEEEEEEEEvNT_6ParamsE --------------------------
	.section	.text._ZN7cutlass13device_kernelIN5flash11enable_sm90INS1_16FlashAttnFwdSm90INS1_25CollectiveMainloopFwdSm90ILi2EN4cute5tupleIJNS5_1CILi1EEES8_S8_EEENS6_IJNS7_ILi64EEESA_SA_EEELi512ENS_6half_tEfNS_4arch4Sm90ELb0ELb0ELb0ELb0ELb0ELb0ELb1ELb0ELb0ELb1ELb0ELb0EEENS1_21CollectiveEpilogueFwdINS6_IJSA_NS7_ILi512EEESA_EEES9_SC_SE_Li256ELb0ELb1ELb0ELb0EEENS1_29StaticPersistentTileSchedulerILb0EEEEEEEEEvNT_6ParamsE,"ax",@progbits
	.align	128
.text._ZN7cutlass13device_kernelIN5flash11enable_sm90INS1_16FlashAttnFwdSm90INS1_25CollectiveMainloopFwdSm90ILi2EN4cute5tupleIJNS5_1CILi1EEES8_S8_EEENS6_IJNS7_ILi64EEESA_SA_EEELi512ENS_6half_tEfNS_4arch4Sm90ELb0ELb0ELb0ELb0ELb0ELb0ELb1ELb0ELb0ELb1ELb0ELb0EEENS1_21CollectiveEpilogueFwdINS6_IJSA_NS7_ILi512EEESA_EEES9_SC_SE_Li256ELb0ELb1ELb0ELb0EEENS1_29StaticPersistentTileSchedulerILb0EEEEEEEEEvNT_6ParamsE:
        .type           _ZN7cutlass13device_kernelIN5flash11enable_sm90INS1_16FlashAttnFwdSm90INS1_25CollectiveMainloopFwdSm90ILi2EN4cute5tupleIJNS5_1CILi1EEES8_S8_EEENS6_IJNS7_ILi64EEESA_SA_EEELi512ENS_6half_tEfNS_4arch4Sm90ELb0ELb0ELb0ELb0ELb0ELb0ELb1ELb0ELb0ELb1ELb0ELb0EEENS1_21CollectiveEpilogueFwdINS6_IJSA_NS7_ILi512EEESA_EEES9_SC_SE_Li256ELb0ELb1ELb0ELb0EEENS1_29StaticPersistentTileSchedulerILb0EEEEEEEEEvNT_6ParamsE,@function
        .size           _ZN7cutlass13device_kernelIN5flash11enable_sm90INS1_16FlashAttnFwdSm90INS1_25CollectiveMainloopFwdSm90ILi2EN4cute5tupleIJNS5_1CILi1EEES8_S8_EEENS6_IJNS7_ILi64EEESA_SA_EEELi512ENS_6half_tEfNS_4arch4Sm90ELb0ELb0ELb0ELb0ELb0ELb0ELb1ELb0ELb0ELb1ELb0ELb0EEENS1_21CollectiveEpilogueFwdINS6_IJSA_NS7_ILi512EEESA_EEES9_SC_SE_Li256ELb0ELb1ELb0ELb0EEENS1_29StaticPersistentTileSchedulerILb0EEEEEEEEEvNT_6ParamsE,(.L_x_5868 - _ZN7cutlass13device_kernelIN5flash11enable_sm90INS1_16FlashAttnFwdSm90INS1_25CollectiveMainloopFwdSm90ILi2EN4cute5tupleIJNS5_1CILi1EEES8_S8_EEENS6_IJNS7_ILi64EEESA_SA_EEELi512ENS_6half_tEfNS_4arch4Sm90ELb0ELb0ELb0ELb0ELb0ELb0ELb1ELb0ELb0ELb1ELb0ELb0EEENS1_21CollectiveEpilogueFwdINS6_IJSA_NS7_ILi512EEESA_EEES9_SC_SE_Li256ELb0ELb1ELb0ELb0EEENS1_29StaticPersistentTileSchedulerILb0EEEEEEEEEvNT_6ParamsE)
        .other          _ZN7cutlass13device_kernelIN5flash11enable_sm90INS1_16FlashAttnFwdSm90INS1_25CollectiveMainloopFwdSm90ILi2EN4cute5tupleIJNS5_1CILi1EEES8_S8_EEENS6_IJNS7_ILi64EEESA_SA_EEELi512ENS_6half_tEfNS_4arch4Sm90ELb0ELb0ELb0ELb0ELb0ELb0ELb1ELb0ELb0ELb1ELb0ELb0EEENS1_21CollectiveEpilogueFwdINS6_IJSA_NS7_ILi512EEESA_EEES9_SC_SE_Li256ELb0ELb1ELb0ELb0EEENS1_29StaticPersistentTileSchedulerILb0EEEEEEEEEvNT_6ParamsE,@"STO_CUDA_ENTRY STV_DEFAULT"
_ZN7cutlass13device_kernelIN5flash11enable_sm90INS1_16FlashAttnFwdSm90INS1_25CollectiveMainloopFwdSm90ILi2EN4cute5tupleIJNS5_1CILi1EEES8_S8_EEENS6_IJNS7_ILi64EEESA_SA_EEELi512ENS_6half_tEfNS_4arch4Sm90ELb0ELb0ELb0ELb0ELb0ELb0ELb1ELb0ELb0ELb1ELb0ELb0EEENS1_21CollectiveEpilogueFwdINS6_IJSA_NS7_ILi512EEESA_EEES9_SC_SE_Li256ELb0ELb1ELb0ELb0EEENS1_29StaticPersistentTileSchedulerILb0EEEEEEEEEvNT_6ParamsE:
[----:B------:R-:W0:Y:S02]  /*0000*/  LDC R1, c[0x0][0x28] ;  /* 0x00000a00ff017b82 */ /* 0x000e240000000800 */
[----:B0-----:R-:W-:Y:S01]  /*0010*/  VIADD R1, R1, 0xffffffa8 ;  /* 0xffffffa801017836 */ /* 0x001fe20000000000 */
[----:B------:R-:W0:Y:S01]  /*0020*/  S2R R0, SR_TID.X ;  /* 0x0000000000007919 */ /* 0x000e220000002100 */
[----:B------:R-:W-:Y:S01]  /*0030*/  ELECT P0, URZ, PT ;  /* 0x00000000003f782f */ /* 0x000fe20003800000 */
[----:B------:R-:W-:Y:S01]  /*0040*/  BSSY B0, `(.L_x_187) ;  /* 0x000000d000007945 */ /* 0x000fe20003800000 */
[----:B0-----:R-:W-:-:S05]  /*0050*/  SHF.R.U32.HI R2, RZ, 0x5, R0 ;  /* 0x00000005ff027819 */ /* 0x001fca0000011600 */
[----:B------:R-:W0:Y:S02]  /*0060*/  SHFL.IDX PT, R3, R2, RZ, 0x1f ;  /* 0x00001fff02037589 */ /* 0x000e2400000e0000 */
[----:B0-----:R-:W-:-:S13]  /*0070*/  ISETP.EQ.AND P0, PT, R3, RZ, P0 ;  /* 0x000000ff0300720c */ /* 0x001fda0000702270 */
        /* <DEDUP_REMOVED lines=9> */
.L_x_188:
[----:B------:R-:W-:Y:S05]  /*0110*/  BSYNC B0 ;  /* 0x0000000000007941 */ /* 0x000fea0003800000 */
.L_x_187:
[----:B------:R-:W-:Y:S01]  /*0120*/  SHF.R.U32.HI R4, RZ, 0x7, R0 ;  /* 0x00000007ff047819 */ /* 0x000fe20000011600 */
[----:B------:R-:W-:Y:S01]  /*0130*/  VOTEU.ANY UP0, P0 ;  /* 0x00000000003f7886 */ /* 0x000fe20000000100 */
[----:B------:R-:W0:Y:S01]  /*0140*/  SHFL.IDX PT, R3, R2, RZ, 0x1f ;  /* 0x00001fff02037589 */ /* 0x000e2200000e0000 */
[----:B------:R-:W-:Y:S01]  /*0150*/  UMOV UR4, 0x80 ;  /* 0x0000008000047882 */ /* 0x000fe20000000000 */
[----:B------:R-:W-:Y:S01]  /*0160*/  UMOV UR7, 0x100 ;  /* 0x0000010000077882 */ /* 0x000fe20000000000 */
[----:B------:R-:W-:Y:S01]  /*0170*/  VOTEU.ANY UP1, P0 ;  /* 0x00000000003f7886 */ /* 0x000fe20000020100 */
[----:B------:R-:W1:Y:S01]  /*0180*/  SHFL.IDX PT, R4, R4, RZ, 0x1f ;  /* 0x00001fff04047589 */ /* 0x000e6200000e0000 */
[----:B------:R-:W2:Y:S01]  /*0190*/  @UP0 S2UR UR8, SR_CgaCtaId ;  /* 0x00000000000809c3 */ /* 0x000ea20000008800 */
[----:B------:R-:W-:Y:S01]  /*01a0*/  @UP0 UMOV UR6, 0x400 ;  /* 0x0000040000060882 */ /* 0x000fe20000000000 */
[----:B------:R-:W-:-:S04]  /*01b0*/  @UP0 UIADD3 UR4, -UR4, 0x100000, URZ ;  /* 0x0010000004040890 */ /* 0x000fc8000fffe13f */
[----:B------:R-:W-:Y:S02]  /*01c0*/  @UP0 USHF.L.U32 UR5, UR4, 0xb, URZ ;  /* 0x0000000b04050899 */ /* 0x000fe4000800063f */
[----:B------:R-:W-:Y:S01]  /*01d0*/  @UP0 USHF.L.U32 UR4, UR4, 0x1, URZ ;  /* 0x0000000104040899 */ /* 0x000fe2000800063f */
[----:B------:R-:W-:Y:S01]  /*01e0*/  VOTEU.ANY UP2, P0 ;  /* 0x00000000003f7886 */ /* 0x000fe20000040100 */
[----:B0-----:R-:W-:Y:S01]  /*01f0*/  ISETP.NE.AND P1, PT, R3, RZ, PT ;  /* 0x000000ff0300720c */ /* 0x001fe20003f25270 */
[----:B-1----:R0:W-:Y:S01]  /*0200*/  STL [R1], R4 ;  /* 0x0000000401007387 */ /* 0x0021e20000100800 */
[----:B--2---:R-:W-:Y:S02]  /*0210*/  @UP0 ULEA UR8, UR8, UR6, 0x18 ;  /* 0x0000000608080291 */ /* 0x004fe4000f8ec03f */
[----:B------:R-:W-:-:S04]  /*0220*/  @UP0 UIADD3 UR6, -UR7, 0x100000, URZ ;  /* 0x0010000007060890 */ /* 0x000fc8000fffe13f */
[----:B------:R-:W-:Y:S02]  /*0230*/  @UP0 USHF.L.U32 UR7, UR6, 0xb, URZ ;  /* 0x0000000b06070899 */ /* 0x000fe4000800063f */
[----:B------:R-:W-:Y:S01]  /*0240*/  @UP0 USHF.L.U32 UR6, UR6, 0x1, URZ ;  /* 0x0000000106060899 */ /* 0x000fe2000800063f */
[----:B------:R-:W-:Y:S01]  /*0250*/  VOTEU.ANY UP0, P0 ;  /* 0x00000000003f7886 */ /* 0x000fe20000000100 */
[----:B------:R-:W1:Y:S04]  /*0260*/  FENCE.VIEW.ASYNC.S ;  /* 0x00000000000073c6 */ /* 0x000e680000000000 */
[----:B-1----:R0:W1:Y:S01]  /*0270*/  @UP0 SYNCS.EXCH.64 URZ, [UR8+0x38800], UR4 ;  /* 0x03880004083f05b2 */ /* 0x0020620008000100 */
[----:B------:R0:W2:Y:S05]  /*0280*/  @UP1 SYNCS.EXCH.64 URZ, [UR8+0x38810], UR4 ;  /* 0x03881004083f15b2 */ /* 0x0000aa0008000100 */
[----:B------:R0:W3:Y:S02]  /*0290*/  @UP2 SYNCS.EXCH.64 URZ, [UR8+0x38820], UR6 ;  /* 0x03882006083f25b2 */ /* 0x0000e40008000100 */
[----:B0-----:R-:W-:Y:S05]  /*02a0*/  @P1 BRA `(.L_x_189) ;  /* 0x0000000000381947 */ /* 0x001fea0003800000 */
[----:B------:R-:W0:Y:S01]  /*02b0*/  S2UR UR5, SR_CgaCtaId ;  /* 0x00000000000579c3 */ /* 0x000e220000008800 */
        /* <DEDUP_REMOVED lines=11> */
[----:B------:R0:W0:Y:S01]  /*0370*/  SYNCS.EXCH.64 URZ, [UR6+0x38848], UR4 ;  /* 0x03884804063f75b2 */ /* 0x0000220008000100 */
[----:B------:R-:W-:Y:S01]  /*0380*/  NOP ;  /* 0x0000000000007918 */ /* 0x000fe20000000000 */
.L_x_189:
[----:B------:R-:W5:Y:S01]  /*0390*/  SHFL.IDX PT, R3, R2, RZ, 0x1f ;  /* 0x00001fff02037589 */ /* 0x000f6200000e0000 */
[----:B------:R-:W-:Y:S01]  /*03a0*/  NOP ;  /* 0x0000000000007918 */ /* 0x000fe20000000000 */
[----:B-----5:R-:W-:-:S13]  /*03b0*/  ISETP.NE.AND P0, PT, R3, RZ, PT ;  /* 0x000000ff0300720c */ /* 0x020fda0003f05270 */
        /* <DEDUP_REMOVED lines=17> */
[----:B------:R0:W0:Y:S01]  /*04d0*/  SYNCS.EXCH.64 URZ, [UR8+0x38868], UR4 ;  /* 0x03886804083f75b2 */ /* 0x0000220008000100 */
[----:B------:R-:W-:Y:S01]  /*04e0*/  NOP ;  /* 0x0000000000007918 */ /* 0x000fe20000000000 */
.L_x_190:
[----:B------:R-:W5:Y:S01]  /*04f0*/  SHFL.IDX PT, R3, R2, RZ, 0x1f ;  /* 0x00001fff02037589 */ /* 0x000f6200000e0000 */
[----:B------:R-:W-:Y:S01]  /*0500*/  NOP ;  /* 0x0000000000007918 */ /* 0x000fe20000000000 */
[----:B-----5:R-:W-:-:S13]  /*0510*/  ISETP.NE.AND P0, PT, R3, RZ, PT ;  /* 0x000000ff0300720c */ /* 0x020fda0003f05270 */
        /* <DEDUP_REMOVED lines=13> */
[----:B------:R0:W0:Y:S01]  /*05f0*/  SYNCS.EXCH.64 URZ, [UR6+0x38888], UR4 ;  /* 0x03888804063f75b2 */ /* 0x0000220008000100 */
[----:B------:R-:W-:Y:S01]  /*0600*/  NOP ;  /* 0x0000000000007918 */ /* 0x000fe20000000000 */
.L_x_191:
        /* <DEDUP_REMOVED lines=22> */
.L_x_192:
        /* <DEDUP_REMOVED lines=22> */
.L_x_193:
[----:B------:R-:W-:Y:S01]  /*08d0*/  ISETP.NE.AND P0, PT, R4, RZ, PT ;  /* 0x000000ff0400720c */ /* 0x000fe20003f05270 */
[----:B------:R-:W-:Y:S01]  /*08e0*/  NOP ;  /* 0x0000000000007918 */ /* 0x000fe20000000000 */
[----:B------:R-:W-:Y:S01]  /*08f0*/  ULDC.64 UR38, c[0x0][0x208] ;  /* 0x0000820000267ab9 */ /* 0x000fe20000000a00 */
[----:B01234-:R-:W-:Y:S10]  /*0900*/  BAR.SYNC.DEFER_BLOCKING 0x0 ;  /* 0x0000000000007b1d */ /* 0x01fff40000010000 */
[----:B------:R-:W-:Y:S05]  /*0910*/  @!P0 BRA `(.L_x_194) ;  /* 0x0000009800948947 */ /* 0x000fea0003800000 */
.L_x_195:
        /* <DEDUP_REMOVED lines=17> */
[----:B------:R-:W-:Y:S01]  /*0a30*/  UMOV UR36, URZ ;  /* 0x0000003f00247c82 */ /* 0x000fe20008000000 */
[----:B------:R-:W-:Y:S01]  /*0a40*/  SHF.R.S32.HI R3, RZ, 0x1f, R0 ;  /* 0x0000001fff037819 */ /* 0x000fe20000011400 */
[----:B------:R-:W-:-:S03]  /*0a50*/  IMAD.MOV.U32 R201, RZ, RZ, RZ ;  /* 0x000000ffffc97224 */ /* 0x000fc600078e00ff */
[CC--:B------:R-:W-:Y:S02]  /*0a60*/  LEA.HI R5, R3.reuse, R0.reuse, RZ, 0x5 ;  /* 0x0000000003057211 */ /* 0x0c0fe400078f28ff */
[CC--:B------:R-:W-:Y:S02]  /*0a70*/  LEA.HI R4, R3.reuse, R0.reuse, RZ, 0x4 ;  /* 0x0000000003047211 */ /* 0x0c0fe400078f20ff */
[--C-:B------:R-:W-:Y:S02]  /*0a80*/  SHF.R.S32.HI R10, RZ, 0x5, R5.reuse ;  /* 0x00000005ff0a7819 */ /* 0x100fe40000011405 */
[----:B------:R-:W-:Y:S02]  /*0a90*/  SHF.R.S32.HI R9, RZ, 0x1f, R5 ;  /* 0x0000001fff097819 */ /* 0x000fe40000011405 */
[----:B------:R-:W-:Y:S02]  /*0aa0*/  LEA.HI R6, R3, R0, RZ, 0x2 ;  /* 0x0000000003067211 */ /* 0x000fe400078f10ff */
[----:B------:R-:W-:-:S02]  /*0ab0*/  LOP3.LUT R5, R4, 0xfffffff0, RZ, 0xc0, !PT ;  /* 0xfffffff004057812 */ /* 0x000fc400078ec0ff */
[----:B------:R-:W-:Y:S02]  /*0ac0*/  LOP3.LUT R11, R6, 0xfffffffc, RZ, 0xc0, !PT ;  /* 0xfffffffc060b7812 */ /* 0x000fe400078ec0ff */
[----:B------:R-:W-:Y:S01]  /*0ad0*/  SHF.R.S32.HI R7, RZ, 0x4, R4 ;  /* 0x00000004ff077819 */ /* 0x000fe20000011404 */
[C---:B------:R-:W-:Y:S01]  /*0ae0*/  IMAD.IADD R6, R0.reuse, 0x1, -R5 ;  /* 0x0000000100067824 */ /* 0x040fe200078e0a05 */
[CC--:B------:R-:W-:Y:S01]  /*0af0*/  LEA.HI R2, R3.reuse, R0.reuse, RZ, 0x7 ;  /* 0x0000000003027211 */ /* 0x0c0fe200078f38ff */
[----:B------:R-:W-:Y:S01]  /*0b00*/  IMAD.IADD R11, R0, 0x1, -R11 ;  /* 0x00000001000b7824 */ /* 0x000fe200078e0a0b */
[----:B------:R-:W-:Y:S01]  /*0b10*/  LEA.HI R214, R3, R0, RZ, 0x3 ;  /* 0x0000000003d67211 */ /* 0x000fe200078f18ff */
[----:B0-----:R-:W-:Y:S01]  /*0b20*/  ULEA UR37, UR4, UR37, 0x18 ;  /* 0x0000002504257291 */ /* 0x001fe2000f8ec03f */
[----:B------:R-:W-:Y:S02]  /*0b30*/  LEA.HI R4, R4, R7, RZ, 0x1 ;  /* 0x0000000704047211 */ /* 0x000fe400078f08ff */
[----:B------:R-:W-:-:S02]  /*0b40*/  LEA.HI R9, R9, R10, RZ, 0x2 ;  /* 0x0000000a09097211 */ /* 0x000fc400078f10ff */
[----:B------:R-:W-:Y:S02]  /*0b50*/  SHF.R.S32.HI R5, RZ, 0x1f, R6 ;  /* 0x0000001fff057819 */ /* 0x000fe40000011406 */
[----:B------:R-:W-:Y:S02]  /*0b60*/  LOP3.LUT R3, R2, 0xffffff80, RZ, 0xc0, !PT ;  /* 0xffffff8002037812 */ /* 0x000fe400078ec0ff */
[----:B------:R-:W-:Y:S02]  /*0b70*/  LOP3.LUT R13, R214, 0xfffffff8, RZ, 0xc0, !PT ;  /* 0xfffffff8d60d7812 */ /* 0x000fe400078ec0ff */
[----:B------:R-:W-:Y:S01]  /*0b80*/  LOP3.LUT R4, R4, 0x1ffffffe, RZ, 0xc0, !PT ;  /* 0x1ffffffe04047812 */ /* 0x000fe200078ec0ff */
[C---:B------:R-:W-:Y:S01]  /*0b90*/  IMAD.IADD R3, R0.reuse, 0x1, -R3 ;  /* 0x0000000100037824 */ /* 0x040fe200078e0a03 */
[----:B------:R-:W-:Y:S01]  /*0ba0*/  SHF.R.S32.HI R213, RZ, 0x7, R2 ;  /* 0x00000007ffd57819 */ /* 0x000fe20000011402 */
[----:B------:R-:W-:Y:S01]  /*0bb0*/  IMAD.IADD R212, R0, 0x1, -R13 ;  /* 0x0000000100d47824 */ /* 0x000fe200078e0a0d */
[----:B------:R-:W-:Y:S01]  /*0bc0*/  LOP3.LUT R9, R9, 0x3ffffc, RZ, 0xc0, !PT ;  /* 0x003ffffc09097812 */ /* 0x000fe200078ec0ff */
[----:B------:R-:W-:Y:S01]  /*0bd0*/  IMAD.IADD R8, R7, 0x1, -R4 ;  /* 0x0000000107087824 */ /* 0x000fe200078e0a04 */
[----:B------:R-:W-:Y:S01]  /*0be0*/  LEA.HI R5, R5, R6, RZ, 0x3 ;  /* 0x0000000605057211 */ /* 0x000fe200078f18ff */
[----:B------:R-:W-:Y:S01]  /*0bf0*/  IMAD R0, R213, 0x100, R6 ;  /* 0x00000100d5007824 */ /* 0x000fe200078e0206 */
[----:B------:R-:W-:Y:S01]  /*0c00*/  LEA.HI R7, R11, R11, RZ, 0x1 ;  /* 0x0000000b0b077211 */ /* 0x000fe200078f08ff */
[----:B------:R-:W-:Y:S01]  /*0c10*/  IMAD.IADD R9, R10, 0x1, -R9 ;  /* 0x000000010a097824 */ /* 0x000fe200078e0a09 */
[----:B------:R-:W-:Y:S01]  /*0c20*/  SHF.R.S32.HI R214, RZ, 0x3, R214 ;  /* 0x00000003ffd67819 */ /* 0x000fe200000114d6 */
[C---:B------:R-:W-:Y:S01]  /*0c30*/  IMAD.SHL.U32 R4, R5.reuse, 0x40, RZ ;  /* 0x0000004005047824 */ /* 0x040fe200078e00ff */
[----:B------:R-:W-:Y:S01]  /*0c40*/  LOP3.LUT R5, R5, 0xfffffff8, RZ, 0xc0, !PT ;  /* 0xfffffff805057812 */ /* 0x000fe200078ec0ff */
[----:B------:R-:W-:Y:S01]  /*0c50*/  IMAD R13, R9, 0x10, R0 ;  /* 0x00000010090d7824 */ /* 0x000fe200078e0200 */
[----:B------:R-:W-:Y:S01]  /*0c60*/  LOP3.LUT R12, R7, 0x1ffffffe, RZ, 0xc0, !PT ;  /* 0x1ffffffe070c7812 */ /* 0x000fe200078ec0ff */
[----:B------:R-:W-:Y:S01]  /*0c70*/  IMAD.SHL.U32 R8, R8, 0x8, RZ ;  /* 0x0000000808087824 */ /* 0x000fe200078e00ff */
[----:B------:R-:W-:Y:S01]  /*0c80*/  LOP3.LUT R9, R4, 0x7ffffe00, RZ, 0xc0, !PT ;  /* 0x7ffffe0004097812 */ /* 0x000fe200078ec0ff */
[----:B------:R-:W-:Y:S01]  /*0c90*/  IMAD.IADD R7, R6, 0x1, -R5 ;  /* 0x0000000106077824 */ /* 0x000fe200078e0a05 */
[----:B------:R-:W-:Y:S01]  /*0ca0*/  SHF.R.S32.HI R0, RZ, 0x1f, R3 ;  /* 0x0000001fff007819 */ /* 0x000fe20000011403 */
[----:B------:R-:W-:-:S02]  /*0cb0*/  IMAD.U32 R218, R13, 0x40, R8 ;  /* 0x000000400dda7824 */ /* 0x000fc400078e0008 */
[----:B------:R-:W-:Y:S01]  /*0cc0*/  IMAD R10, R10, 0x400, R9 ;  /* 0x000004000a0a7824 */ /* 0x000fe200078e0209 */
[CC--:B------:R-:W-:Y:S01]  /*0cd0*/  LEA.HI R4, R0.reuse, R3.reuse, RZ, 0x2 ;  /* 0x0000000300047211 */ /* 0x0c0fe200078f10ff */
[----:B------:R-:W-:Y:S01]  /*0ce0*/  IMAD.SHL.U32 R9, R7, 0x40, RZ ;  /* 0x0000004007097824 */ /* 0x000fe200078e00ff */
[----:B------:R-:W-:Y:S01]  /*0cf0*/  LEA.HI R0, R0, R3, RZ, 0x5 ;  /* 0x0000000300007211 */ /* 0x000fe200078f28ff */
[----:B------:R-:W-:Y:S01]  /*0d00*/  IMAD.SHL.U32 R17, R212, 0x8, RZ ;  /* 0x00000008d4117824 */ /* 0x000fe200078e00ff */
[----:B------:R-:W-:Y:S01]  /*0d10*/  SHF.R.S32.HI R5, RZ, 0x2, R4 ;  /* 0x00000002ff057819 */ /* 0x000fe20000011404 */
[----:B------:R-:W-:Y:S01]  /*0d20*/  IMAD.IADD R217, R11, 0x1, -R12 ;  /* 0x000000010bd97824 */ /* 0x000fe200078e0a0c */
[----:B------:R-:W-:Y:S01]  /*0d30*/  LOP3.LUT R9, R9, 0x1c0, RZ, 0xc0, !PT ;  /* 0x000001c009097812 */ /* 0x000fe200078ec0ff */
[C---:B------:R-:W-:Y:S01]  /*0d40*/  VIADD R190, R17.reuse, 0x40 ;  /* 0x0000004011be7836 */ /* 0x040fe20000000000 */
[----:B------:R-:W-:Y:S01]  /*0d50*/  SHF.R.S32.HI R6, RZ, 0x1f, R4 ;  /* 0x0000001fff067819 */ /* 0x000fe20000011404 */
[----:B------:R-:W-:Y:S01]  /*0d60*/  VIADD R189, R17, 0x80 ;  /* 0x0000008011bd7836 */ /* 0x000fe20000000000 */
[----:B------:R-:W-:Y:S01]  /*0d70*/  LOP3.LUT R8, R9, 0x8, R8, 0xf8, !PT ;  /* 0x0000000809087812 */ /* 0x000fe200078ef808 */
[C---:B------:R-:W-:Y:S01]  /*0d80*/  VIADD R188, R17.reuse, 0xc0 ;  /* 0x000000c011bc7836 */ /* 0x040fe20000000000 */
[----:B------:R-:W-:Y:S01]  /*0d90*/  LEA.HI R6, R6, R5, RZ, 0x3 ;  /* 0x0000000506067211 */ /* 0x000fe200078f18ff */
[C---:B------:R-:W-:Y:S01]  /*0da0*/  VIADD R187, R17.reuse, 0x100 ;  /* 0x0000010011bb7836 */ /* 0x040fe20000000000 */
[----:B------:R-:W-:Y:S01]  /*0db0*/  SHF.R.U32.HI R9, RZ, 0x3, R9 ;  /* 0x00000003ff097819 */ /* 0x000fe20000011609 */
[C---:B------:R-:W-:Y:S01]  /*0dc0*/  VIADD R186, R17.reuse, 0x140 ;  /* 0x0000014011ba7836 */ /* 0x040fe20000000000 */
[----:B------:R-:W-:Y:S01]  /*0dd0*/  LOP3.LUT R6, R6, 0xfffffff8, RZ, 0xc0, !PT ;  /* 0xfffffff806067812 */ /* 0x000fe200078ec0ff */
[C---:B------:R-:W-:Y:S01]  /*0de0*/  VIADD R216, R17.reuse, 0x180 ;  /* 0x0000018011d87836 */ /* 0x040fe20000000000 */
[----:B------:R-:W-:Y:S01]  /*0df0*/  LOP3.LUT R9, R8, R9, RZ, 0x3c, !PT ;  /* 0x0000000908097212 */ /* 0x000fe200078e3cff */
[----:B------:R-:W-:Y:S01]  /*0e00*/  VIADD R215, R17, 0x1c0 ;  /* 0x000001c011d77836 */ /* 0x000fe20000000000 */
[----:B------:R-:W-:Y:S01]  /*0e10*/  SHF.R.S32.HI R0, RZ, 0x5, R0 ;  /* 0x00000005ff007819 */ /* 0x000fe20000011400 */
[----:B------:R-:W-:Y:S01]  /*0e20*/  IMAD.IADD R5, R5, 0x1, -R6 ;  /* 0x0000000105057824 */ /* 0x000fe200078e0a06 */
[----:B------:R-:W-:Y:S01]  /*0e30*/  R2P PR, R7, 0x6 ;  /* 0x0000000607007804 */ /* 0x000fe20000000000 */
[----:B------:R-:W-:Y:S01]  /*0e40*/  IMAD.IADD R9, R10, 0x1, R9 ;  /* 0x000000010a097824 */ /* 0x000fe200078e0209 */
[----:B------:R-:W-:Y:S01]  /*0e50*/  LOP3.LUT R4, R4, 0x7ffffffc, RZ, 0xc0, !PT ;  /* 0x7ffffffc04047812 */ /* 0x000fe200078ec0ff */
[----:B------:R-:W-:Y:S01]  /*0e60*/  IMAD R16, R0, 0x10, R5 ;  /* 0x0000001000107824 */ /* 0x000fe200078e0205 */
[----:B------:R-:W-:Y:S01]  /*0e70*/  LEA.HI R0, R2, R213, RZ, 0x1 ;  /* 0x000000d502007211 */ /* 0x000fe200078f08ff */
[----:B------:R-:W-:Y:S01]  /*0e80*/  IMAD.MOV.U32 R2, RZ, RZ, RZ ;  /* 0x000000ffff027224 */ /* 0x000fe200078e00ff */
[----:B------:R-:W-:Y:S01]  /*0e90*/  LEA R23, R9, UR37, 0x1 ;  /* 0x0000002509177c11 */ /* 0x000fe2000f8e08ff */
[----:B------:R-:W-:Y:S01]  /*0ea0*/  IMAD.IADD R4, R3, 0x1, -R4 ;  /* 0x0000000103047824 */ /* 0x000fe200078e0a04 */
[----:B------:R-:W-:Y:S01]  /*0eb0*/  LOP3.LUT R0, R0, 0xfffffe, RZ, 0xc0, !PT ;  /* 0x00fffffe00007812 */ /* 0x000fe200078ec0ff */
[----:B------:R-:W-:Y:S01]  /*0ec0*/  IMAD R217, R217, 0x8, R16 ;  /* 0x00000008d9d97824 */ /* 0x000fe200078e0210 */
[----:B------:R-:W-:Y:S01]  /*0ed0*/  SEL R184, R184, 0xffffffc0, !P2 ;  /* 0xffffffc0b8b87807 */ /* 0x000fe20005000000 */
[C---:B------:R-:W-:Y:S01]  /*0ee0*/  VIADD R185, R23.reuse, 0x36400 ;  /* 0x0003640017b97836 */ /* 0x040fe20000000000 */
[----:B------:R-:W-:Y:S01]  /*0ef0*/  SHF.R.S32.HI R225, RZ, 0x1f, R190 ;  /* 0x0000001fffe17819 */ /* 0x000fe200000114be */
[----:B------:R-:W-:Y:S01]  /*0f00*/  VIADD R22, R23, 0x36420 ;  /* 0x0003642017167836 */ /* 0x000fe20000000000 */
[----:B------:R-:W-:Y:S01]  /*0f10*/  SHF.R.S32.HI R224, RZ, 0x1f, R189 ;  /* 0x0000001fffe07819 */ /* 0x000fe200000114bd */
[----:B------:R-:W-:Y:S01]  /*0f20*/  IMAD.IADD R0, R213, 0x1, -R0 ;  /* 0x00000001d5007824 */ /* 0x000fe200078e0a00 */
[----:B------:R-:W-:Y:S01]  /*0f30*/  SHF.R.S32.HI R223, RZ, 0x1f, R188 ;  /* 0x0000001fffdf7819 */ /* 0x000fe200000114bc */
[C---:B------:R-:W-:Y:S01]  /*0f40*/  @P1 VIADD R22, R185.reuse, 0xffffffe0 ;  /* 0xffffffe0b9161836 */ /* 0x040fe20000000000 */
[----:B------:R-:W-:Y:S01]  /*0f50*/  SHF.R.S32.HI R222, RZ, 0x1f, R187 ;  /* 0x0000001fffde7819 */ /* 0x000fe200000114bb */
[----:B------:R-:W-:Y:S01]  /*0f60*/  IMAD.IADD R185, R185, 0x1, R184 ;  /* 0x00000001b9b97824 */ /* 0x000fe200078e02b8 */
[----:B------:R-:W-:Y:S01]  /*0f70*/  SHF.R.S32.HI R221, RZ, 0x1f, R186 ;  /* 0x0000001fffdd7819 */ /* 0x000fe200000114ba */
[----:B------:R-:W-:Y:S01]  /*0f80*/  IMAD.SHL.U32 R19, R0, 0x100, RZ ;  /* 0x0000010000137824 */ /* 0x000fe200078e00ff */
[----:B------:R-:W-:Y:S01]  /*0f90*/  SHF.R.S32.HI R220, RZ, 0x1f, R216 ;  /* 0x0000001fffdc7819 */ /* 0x000fe200000114d8 */
[----:B------:R-:W-:Y:S01]  /*0fa0*/  IMAD.SHL.U32 R18, R4, 0x2, RZ ;  /* 0x0000000204127824 */ /* 0x000fe200078e00ff */
[----:B------:R-:W-:Y:S01]  /*0fb0*/  SHF.R.S32.HI R219, RZ, 0x1f, R215 ;  /* 0x0000001fffdb7819 */ /* 0x000fe200000114d7 */
[----:B------:R-:W-:-:S07]  /*0fc0*/  IMAD.IADD R184, R184, 0x1, R22 ;  /* 0x00000001b8b87824 */ /* 0x000fce00078e0216 */
.L_x_226:
[----:B--2---:R-:W2:Y:S01]  /*0fd0*/  LDL R0, [R1] ;  /* 0x0000000001007983 */ /* 0x004ea20000100800 */
[----:B------:R-:W-:Y:S01]  /*0fe0*/  ULDC UR4, c[0x0][0xd38] ;  /* 0x00034e0000047ab9 */ /* 0x000fe20000000800 */
[----:B0-----:R-:W0:Y:S01]  /*0ff0*/  LDC R152, c[0x0][0x2f0] ;  /* 0x0000bc00ff987b82 */ /* 0x001e220000000800 */
[----:B------:R-:W-:Y:S01]  /*1000*/  UISETP.NE.AND UP2, UPT, UR4, 0x1, UPT ;  /* 0x000000010400788c */ /* 0x000fe2000bf45270 */
[----:B------:R-:W-:Y:S02]  /*1010*/  ULDC.64 UR6, c[0x0][0x418] ;  /* 0x0001060000067ab9 */ /* 0x000fe40000000a00 */
[----:B------:R-:W-:Y:S01]  /*1020*/  ULDC UR4, c[0x0][0xd44] ;  /* 0x0003510000047ab9 */ /* 0x000fe20000000800 */
[----:B------:R-:W-:Y:S02]  /*1030*/  UISETP.NE.U32.AND UP0, UPT, UR6, URZ, UPT ;  /* 0x0000003f0600728c */ /* 0x000fe4000bf05070 */
[----:B------:R-:W-:Y:S01]  /*1040*/  UISETP.NE.AND UP1, UPT, UR4, 0x1, UPT ;  /* 0x000000010400788c */ /* 0x000fe2000bf25270 */
[----:B------:R-:W-:Y:S01]  /*1050*/  UMOV UR41, UR40 ;  /* 0x0000002800297c82 */ /* 0x000fe20008000000 */
[----:B------:R-:W-:-:S03]  /*1060*/  UISETP.NE.AND.EX UP0, UPT, UR7, URZ, UPT, UP0 ;  /* 0x0000003f0700728c */ /* 0x000fc6000bf05300 */
[----:B------:R-:W-:Y:S01]  /*1070*/  @UP2 ULDC UR4, c[0x0][0xd3c] ;  /* 0x00034f0000042ab9 */ /* 0x000fe20000000800 */
[----:B------:R-:W-:Y:S01]  /*1080*/  @UP2 ULDC UR6, c[0x0][0xd40] ;  /* 0x0003500000062ab9 */ /* 0x000fe20000000800 */
[----:B------:R-:W-:Y:S02]  /*1090*/  UIMAD.WIDE.U32 UR4, UR40, UR4, URZ ;  /* 0x00000004280472a5 */ /* 0x000fe4000f8e003f */
[----:B------:R-:W-:Y:S02]  /*10a0*/  UMOV UR43, UR40 ;  /* 0x00000028002b7c82 */ /* 0x000fe40008000000 */
[----:B------:R-:W-:-:S03]  /*10b0*/  @UP2 USHF.R.U32.HI UR41, URZ, UR6, UR5 ;  /* 0x000000063f292299 */ /* 0x000fc60008011605 */
[----:B------:R-:W-:Y:S02]  /*10c0*/  @UP1 ULDC.64 UR6, c[0x0][0xd48] ;  /* 0x0003520000061ab9 */ /* 0x000fe40000000a00 */
[----:B------:R-:W-:Y:S02]  /*10d0*/  UIMAD.WIDE.U32 UR4, UR41, UR6, URZ ;  /* 0x00000006290472a5 */ /* 0x000fe4000f8e003f */
[----:B------:R-:W-:Y:S01]  /*10e0*/  UMOV UR42, UR41 ;  /* 0x00000029002a7c82 */ /* 0x000fe20008000000 */
[----:B------:R-:W-:Y:S01]  /*10f0*/  ULDC UR6, c[0x0][0x424] ;  /* 0x0001090000067ab9 */ /* 0x000fe20000000800 */
[----:B------:R-:W-:Y:S02]  /*1100*/  @UP1 USHF.R.U32.HI UR42, URZ, UR7, UR5 ;  /* 0x000000073f2a1299 */ /* 0x000fe40008011605 */
[----:B------:R-:W-:-:S06]  /*1110*/  USEL UR6, UR6, 0x1, UP0 ;  /* 0x0000000106067887 */ /* 0x000fcc0008000000 */
[----:B0-----:R-:W-:Y:S01]  /*1120*/  IMAD R152, R152, UR6, RZ ;  /* 0x0000000698987c24 */ /* 0x001fe2000f8e02ff */
[----:B--2---:R-:W-:-:S13]  /*1130*/  ISETP.NE.AND P0, PT, R0, 0x1, PT ;  /* 0x000000010000780c */ /* 0x004fda0003f05270 */
[----:B-1-3-5:R-:W-:Y:S05]  /*1140*/  @!P0 BRA `(.L_x_196) ;  /* 0x0000001400d88947 */ /* 0x02afea0003800000 */
[----:B------:R-:W0:Y:S01]  /*1150*/  SHFL.IDX PT, R0, R213, RZ, 0x1f ;  /* 0x00001fffd5007589 */ /* 0x000e2200000e0000 */
[----:B------:R-:W-:Y:S01]  /*1160*/  UMOV UR7, 0x40000040 ;  /* 0x4000004000077882 */ /* 0x000fe20000000000 */
[----:B------:R-:W-:Y:S01]  /*1170*/  UMOV UR9, 0x40000040 ;  /* 0x4000004000097882 */ /* 0x000fe20000000000 */
[----:B------:R-:W-:Y:S01]  /*1180*/  UMOV UR11, 0x40000040 ;  /* 0x40000040000b7882 */ /* 0x000fe20000000000 */
[----:B------:R-:W-:Y:S01]  /*1190*/  BAR.SYNC.DEFER_BLOCKING 0xe, 0x100 ;  /* 0x0384000000007b1d */ /* 0x000fe20000010000 */
[----:B------:R-:W-:-:S05]  /*11a0*/  ISETP.GE.AND P0, PT, R152, 0x41, PT ;  /* 0x000000419800780c */ /* 0x000fca0003f06270 */
[----:B------:R-:W-:Y:S01]  /*11b0*/  UMOV UR13, 0x40000040 ;  /* 0x40000040000d7882 */ /* 0x000fe20000000000 */
[----:B------:R-:W-:Y:S01]  /*11c0*/  UMOV UR15, 0x40000040 ;  /* 0x40000040000f7882 */ /* 0x000fe20000000000 */
[----:B------:R-:W-:Y:S01]  /*11d0*/  UMOV UR17, 0x40000040 ;  /* 0x4000004000117882 */ /* 0x000fe20000000000 */
[----:B------:R-:W-:Y:S01]  /*11e0*/  UMOV UR19, 0x40000040 ;  /* 0x4000004000137882 */ /* 0x000fe20000000000 */
[----:B------:R-:W1:Y:S01]  /*11f0*/  S2R R3, SR_TID.X ;  /* 0x0000000000037919 */ /* 0x000e620000002100 */
[----:B0-----:R-:W-:Y:S01]  /*1200*/  R2UR UR4, R0 ;  /* 0x00000000000472ca */ /* 0x001fe200000e0000 */
[----:B------:R-:W-:Y:S01]  /*1210*/  IMAD.U32 R0, RZ, RZ, UR36 ;  /* 0x00000024ff007e24 */ /* 0x000fe2000f8e00ff */
[----:B------:R-:W-:-:S11]  /*1220*/  WARPGROUP.ARRIVE ;  /* 0x00000000000079c5 */ /* 0x000fd60000000000 */
[----:B------:R-:W-:-:S04]  /*1230*/  ULEA.HI UR5, UR4, UR4, URZ, 0x1 ;  /* 0x0000000404057291 */ /* 0x000fc8000f8f083f */
[----:B------:R-:W-:-:S04]  /*1240*/  ULOP3.LUT UR5, UR5, 0x1fffe, URZ, 0xc0, !UPT ;  /* 0x0001fffe05057892 */ /* 0x000fc8000f8ec03f */
[----:B------:R-:W-:Y:S01]  /*1250*/  UIADD3 UR5, UR4, -UR5, URZ ;  /* 0x8000000504057290 */ /* 0x000fe2000fffe03f */
[----:B-1----:R-:W-:Y:S01]  /*1260*/  LOP3.LUT R3, R3, 0x7f, RZ, 0xc0, !PT ;  /* 0x0000007f03037812 */ /* 0x002fe200078ec0ff */
[----:B------:R-:W-:Y:S02]  /*1270*/  UIADD3 UR4, UR37, 0x36400, URZ ;  /* 0x0003640025047890 */ /* 0x000fe4000fffe03f */
[----:B------:R-:W-:Y:S01]  /*1280*/  ULEA UR5, UR5, UR37, 0xf ;  /* 0x0000002505057291 */ /* 0x000fe2000f8e783f */
[----:B------:R-:W-:Y:S01]  /*1290*/  ISETP.NE.AND P1, PT, R3, RZ, PT ;  /* 0x000000ff0300720c */ /* 0x000fe20003f25270 */
[----:B------:R-:W-:Y:S02]  /*12a0*/  USHF.R.U32.HI UR4, URZ, 0x4, UR4 ;  /* 0x000000043f047899 */ /* 0x000fe40008011604 */
[----:B------:R-:W-:Y:S02]  /*12b0*/  UIADD3 UR5, UR5, 0x400, URZ ;  /* 0x0000040005057890 */ /* 0x000fe4000fffe03f */
[----:B------:R-:W-:-:S02]  /*12c0*/  ULOP3.LUT UR4, UR4, 0x3fff, URZ, 0xc0, !UPT ;  /* 0x00003fff04047892 */ /* 0x000fc4000f8ec03f */
[----:B------:R-:W-:Y:S02]  /*12d0*/  USHF.R.U32.HI UR5, URZ, 0x4, UR5 ;  /* 0x000000043f057899 */ /* 0x000fe40008011605 */
[----:B------:R-:W-:Y:S02]  /*12e0*/  ULOP3.LUT UR4, UR4, 0x10000, URZ, 0xfc, !UPT ;  /* 0x0001000004047892 */ /* 0x000fe4000f8efc3f */
[----:B------:R-:W-:Y:S02]  /*12f0*/  ULOP3.LUT UR5, UR5, 0x3fff, URZ, 0xc0, !UPT ;  /* 0x00003fff05057892 */ /* 0x000fe4000f8ec03f */
[----:B------:R-:W-:Y:S01]  /*1300*/  UIADD3 UR8, UR4, 0x2, URZ ;  /* 0x0000000204087890 */ /* 0x000fe2000fffe03f */
[----:B------:R-:W-:Y:S01]  /*1310*/  @!P1 LEA R0, R0, UR37, 0x3 ;  /* 0x0000002500009c11 */ /* 0x000fe2000f8e18ff */
[----:B------:R-:W-:Y:S02]  /*1320*/  ULOP3.LUT UR20, UR5, 0x2000000, URZ, 0xfc, !UPT ;  /* 0x0200000005147892 */ /* 0x000fe4000f8efc3f */
[----:B------:R-:W-:-:S02]  /*1330*/  UIADD3 UR12, UR4, 0x4, URZ ;  /* 0x00000004040c7890 */ /* 0x000fc4000fffe03f */
[----:B------:R-:W-:Y:S01]  /*1340*/  ULEA UR6, UR36, UR20, 0xc ;  /* 0x0000001424067291 */ /* 0x000fe2000f8e603f */
[----:B------:R-:W-:Y:S01]  /*1350*/  @!P1 VIADD R0, R0, 0x38860 ;  /* 0x0003886000009836 */ /* 0x000fe20000000000 */
[----:B------:R-:W-:Y:S01]  /*1360*/  UMOV UR5, 0x40000040 ;  /* 0x4000004000057882 */ /* 0x000fe20000000000 */
[----:B------:R-:W-:Y:S02]  /*1370*/  UIADD3 UR16, UR4, 0x6, URZ ;  /* 0x0000000604107890 */ /* 0x000fe4000fffe03f */
[----:B------:R-:W-:Y:S01]  /*1380*/  UIADD3 UR10, UR6, 0x80, URZ ;  /* 0x00000080060a7890 */ /* 0x000fe2000fffe03f */
[----:B------:R-:W-:Y:S01]  /*1390*/  @!P1 PRMT R0, RZ, 0x654, R0 ;  /* 0x00000654ff009816 */ /* 0x000fe20000000000 */
[----:B------:R-:W-:Y:S02]  /*13a0*/  UIADD3 UR14, UR6, 0x100, URZ ;  /* 0x00000100060e7890 */ /* 0x000fe4000fffe03f */
[----:B------:R-:W-:Y:S01]  /*13b0*/  HGMMA.64x256x16.F32 R24, gdesc[UR4].tnspB, RZ, !UPT, gsb0 ;  /* 0x43e00000041879f0 */ /* 0x000fe2000c0008ff */
[----:B------:R-:W-:-:S02]  /*13c0*/  UIADD3 UR18, UR6, 0x180, URZ ;  /* 0x0000018006127890 */ /* 0x000fc4000fffe03f */
        /* <DEDUP_REMOVED lines=15> */
[----:B------:R-:W-:Y:S05]  /*14c0*/  @!P0 BRA `(.L_x_197) ;  /* 0x0000000800bc8947 */ /* 0x000fea0003800000 */
[----:B------:R-:W-:-:S05]  /*14d0*/  VIADD R152, R152, 0x3f ;  /* 0x0000003f98987836 */ /* 0x000fca0000000000 */
[----:B------:R-:W-:-:S04]  /*14e0*/  SHF.R.S32.HI R3, RZ, 0x1f, R152 ;  /* 0x0000001fff037819 */ /* 0x000fc80000011498 */
[----:B------:R-:W-:-:S04]  /*14f0*/  LEA.HI R3, R3, R152, RZ, 0x6 ;  /* 0x0000009803037211 */ /* 0x000fc800078f30ff */
[----:B------:R-:W-:-:S07]  /*1500*/  LEA.HI.SX32 R3, R3, 0xfffffffe, 0x1a ;  /* 0xfffffffe03037811 */ /* 0x000fce00078fd2ff */
.L_x_198:
[----:B------:R-:W-:Y:S01]  /*1510*/  BAR.SYNC.DEFER_BLOCKING 0xe, 0x100 ;  /* 0x0384000000007b1d */ /* 0x000fe20000010000 */
[----:B------:R-:W-:Y:S01]  /*1520*/  IMAD.U32 R5, RZ, RZ, UR36 ;  /* 0x00000024ff057e24 */ /* 0x000fe2000f8e00ff */
[----:B------:R-:W-:Y:S01]  /*1530*/  UIADD3 UR36, UR36, 0x1, URZ ;  /* 0x0000000124247890 */ /* 0x000fe2000fffe03f */
[C---:B------:R-:W-:Y:S01]  /*1540*/  ISETP.GT.AND P0, PT, R3.reuse, RZ, PT ;  /* 0x000000ff0300720c */ /* 0x040fe20003f04270 */
[----:B------:R-:W-:Y:S02]  /*1550*/  VIADD R3, R3, 0xffffffff ;  /* 0xffffffff03037836 */ /* 0x000fe40000000000 */
[----:B01----:R-:W-:Y:S01]  /*1560*/  IMAD R0, R5, 0x40, R16 ;  /* 0x0000004005007824 */ /* 0x003fe200078e0210 */
[----:B------:R-:W-:Y:S01]  /*1570*/  UISETP.NE.AND UP0, UPT, UR36, 0x2, UPT ;  /* 0x000000022400788c */ /* 0x000fe2000bf05270 */
[----:B------:R-:W-:Y:S01]  /*1580*/  UMOV UR7, 0x40000040 ;  /* 0x4000004000077882 */ /* 0x000fe20000000000 */
[----:B------:R-:W-:Y:S02]  /*1590*/  UMOV UR11, 0x40000040 ;  /* 0x40000040000b7882 */ /* 0x000fe40000000000 */
[----:B------:R-:W-:Y:S01]  /*15a0*/  LEA R0, R0, UR37, 0x2 ;  /* 0x0000002500007c11 */ /* 0x000fe2000f8e10ff */
[----:B------:R-:W-:Y:S01]  /*15b0*/  USEL UR36, UR36, URZ, UP0 ;  /* 0x0000003f24247287 */ /* 0x000fe20008000000 */
[----:B------:R-:W-:Y:S01]  /*15c0*/  UMOV UR15, 0x40000040 ;  /* 0x40000040000f7882 */ /* 0x000fe20000000000 */
[----:B------:R-:W-:-:S02]  /*15d0*/  UMOV UR19, 0x40000040 ;  /* 0x4000004000137882 */ /* 0x000fc40000000000 */
[----:B------:R-:W-:-:S04]  /*15e0*/  ULEA UR6, UR36, UR20, 0xc ;  /* 0x0000001424067291 */ /* 0x000fc8000f8e603f */
[----:B------:R-:W-:Y:S02]  /*15f0*/  UIADD3 UR10, UR6, 0x80, URZ ;  /* 0x00000080060a7890 */ /* 0x000fe4000fffe03f */
[----:B------:R-:W-:Y:S01]  /*1600*/  UIADD3 UR14, UR6, 0x100, URZ ;  /* 0x00000100060e7890 */ /* 0x000fe2000fffe03f */
[----:B------:R-:W0:Y:S01]  /*1610*/  LDS R4, [R0+0x38400] ;  /* 0x0384000000047984 */ /* 0x000e220000000800 */
[----:B------:R-:W-:-:S03]  /*1620*/  UIADD3 UR18, UR6, 0x180, URZ ;  /* 0x0000018006127890 */ /* 0x000fc6000fffe03f */
[----:B------:R1:W2:Y:S02]  /*1630*/  LDS R5, [R0+0x38420] ;  /* 0x0384200000057984 */ /* 0x0002a40000000800 */
[----:B-1----:R-:W-:-:S05]  /*1640*/  IMAD.U32 R0, RZ, RZ, UR36 ;  /* 0x00000024ff007e24 */ /* 0x002fca000f8e00ff */
[----:B------:R-:W-:-:S05]  /*1650*/  @!P1 LEA R0, R0, UR37, 0x3 ;  /* 0x0000002500009c11 */ /* 0x000fca000f8e18ff */
[----:B------:R-:W-:-:S05]  /*1660*/  @!P1 VIADD R0, R0, 0x38860 ;  /* 0x0003886000009836 */ /* 0x000fca0000000000 */
[----:B------:R-:W-:Y:S01]  /*1670*/  @!P1 PRMT R0, RZ, 0x654, R0 ;  /* 0x00000654ff009816 */ /* 0x000fe20000000000 */
        /* <DEDUP_REMOVED lines=127> */
[----:B------:R-:W-:-:S06]  /*1e70*/  FMUL.FTZ R151, R151, R5 ;  /* 0x0000000597977220 */ /* 0x000fcc0000410000 */
[----:B------:R-:W-:-:S06]  /*1e80*/  WARPGROUP.ARRIVE ;  /* 0x00000000000079c5 */ /* 0x000fcc0000000000 */
[----:B------:R-:W-:Y:S01]  /*1e90*/  HGMMA.64x256x16.F32 R24, gdesc[UR4].tnspB, R24, gsb0 ;  /* 0x43e00000041879f0 */ /* 0x000fe20008000818 */
[----:B------:R-:W-:-:S06]  /*1ea0*/  USEL UR6, URZ, 0x1, UP0 ;  /* 0x000000013f067887 */ /* 0x000fcc0008000000 */
[----:B------:R-:W-:Y:S01]  /*1eb0*/  LOP3.LUT R2, R2, UR6, RZ, 0x3c, !PT ;  /* 0x0000000602027c12 */ /* 0x000fe2000f8e3cff */
[----:B------:R-:W-:Y:S02]  /*1ec0*/  WARPGROUP.DEPBAR.LE gsb0, 0x0 ;  /* 0x00008000000079c5 */ /* 0x000fe40000010000 */
[----:B------:R-:W-:-:S15]  /*1ed0*/  WARPGROUP.ARRIVE ;  /* 0x00000000000079c5 */ /* 0x000fde0000000000 */
[----:B------:R-:W-:-:S03]  /*1ee0*/  NOP ;  /* 0x0000000000007918 */ /* 0x000fc60000000000 */
        /* <DEDUP_REMOVED lines=13> */
.L_x_197:
[----:B------:R-:W-:Y:S01]  /*1fc0*/  BAR.SYNC.DEFER_BLOCKING 0xe, 0x100 ;  /* 0x0384000000007b1d */ /* 0x000fe20000010000 */
[----:B------:R-:W-:Y:S01]  /*1fd0*/  IMAD.U32 R3, RZ, RZ, UR36 ;  /* 0x00000024ff037e24 */ /* 0x000fe2000f8e00ff */
[----:B------:R-:W-:Y:S01]  /*1fe0*/  UIADD3 UR36, UR36, 0x1, URZ ;  /* 0x0000000124247890 */ /* 0x000fe2000fffe03f */
[----:B------:R-:W-:Y:S02]  /*1ff0*/  IMAD.MOV.U32 R20, RZ, RZ, RZ ;  /* 0x000000ffff147224 */ /* 0x000fe400078e00ff */
[----:B01----:R-:W-:Y:S01]  /*2000*/  IMAD R0, R3, 0x40, R16 ;  /* 0x0000004003007824 */ /* 0x003fe200078e0210 */
[----:B------:R-:W-:-:S04]  /*2010*/  UISETP.NE.AND UP0, UPT, UR36, 0x2, UPT ;  /* 0x000000022400788c */ /* 0x000fc8000bf05270 */
[----:B------:R-:W-:Y:S01]  /*2020*/  LEA R4, R0, UR37, 0x2 ;  /* 0x0000002500047c11 */ /* 0x000fe2000f8e10ff */
[----:B------:R-:W-:Y:S02]  /*2030*/  USEL UR4, URZ, 0x1, UP0 ;  /* 0x000000013f047887 */ /* 0x000fe40008000000 */
[----:B------:R-:W-:-:S04]  /*2040*/  USEL UR36, UR36, URZ, UP0 ;  /* 0x0000003f24247287 */ /* 0x000fc80008000000 */
[----:B------:R-:W-:Y:S01]  /*2050*/  LOP3.LUT R2, R2, UR4, RZ, 0x3c, !PT ;  /* 0x0000000402027c12 */ /* 0x000fe2000f8e3cff */
        /* <DEDUP_REMOVED lines=130> */
[----:B------:R-:W-:Y:S01]  /*2880*/  IMAD.MOV.U32 R3, RZ, RZ, RZ ;  /* 0x000000ffff037224 */ /* 0x000fe200078e00ff */
[----:B------:R-:W-:Y:S06]  /*2890*/  BAR.ARV 0xf, 0x100 ;  /* 0x03c4000000007b1d */ /* 0x000fec0000002000 */
[----:B------:R-:W-:Y:S05]  /*28a0*/  BRA `(.L_x_199) ;  /* 0x0000005800e87947 */ /* 0x000fea0003800000 */
.L_x_196:
[----:B------:R-:W0:Y:S02]  /*28b0*/  SHFL.IDX PT, R0, R213, RZ, 0x1f ;  /* 0x00001fffd5007589 */ /* 0x000e2400000e0000 */
[----:B0-----:R-:W-:Y:S01]  /*28c0*/  R2UR UR4, R0 ;  /* 0x00000000000472ca */ /* 0x001fe200000e0000 */
[----:B------:R-:W-:-:S05]  /*28d0*/  VIADD R0, R152, 0x3f ;  /* 0x0000003f98007836 */ /* 0x000fca0000000000 */
[----:B------:R-:W-:-:S04]  /*28e0*/  SHF.R.S32.HI R3, RZ, 0x1f, R0 ;  /* 0x0000001fff037819 */ /* 0x000fc80000011400 */
[----:B------:R-:W-:-:S03]  /*28f0*/  LEA.HI R3, R3, R0, RZ, 0x6 ;  /* 0x0000000003037211 */ /* 0x000fc600078f30ff */
[----:B------:R-:W-:Y:S01]  /*2900*/  ULEA.HI UR5, UR4, UR4, URZ, 0x1 ;  /* 0x0000000404057291 */ /* 0x000fe2000f8f083f */
[----:B------:R-:W-:-:S03]  /*2910*/  SHF.R.S32.HI R153, RZ, 0x6, R3 ;  /* 0x00000006ff997819 */ /* 0x000fc60000011403 */
        /* <DEDUP_REMOVED lines=26> */
.L_x_200:
[----:B------:R-:W2:Y:S01]  /*2ac0*/  LDL R20, [R1] ;  /* 0x0000000001147983 */ /* 0x000ea20000100800 */
[----:B------:R-:W-:-:S04]  /*2ad0*/  LEA.HI R0, R201, R201, RZ, 0x1 ;  /* 0x000000c9c9007211 */ /* 0x000fc800078f08ff */
[----:B------:R-:W-:-:S05]  /*2ae0*/  LOP3.LUT R0, R0, 0xfffffffe, RZ, 0xc0, !PT ;  /* 0xfffffffe00007812 */ /* 0x000fca00078ec0ff */
[----:B------:R-:W-:-:S05]  /*2af0*/  IMAD.IADD R0, R201, 0x1, -R0 ;  /* 0x00000001c9007824 */ /* 0x000fca00078e0a00 */
[----:B------:R-:W-:-:S04]  /*2b00*/  SHF.L.U32 R0, R0, 0x1f, RZ ;  /* 0x0000001f00007819 */ /* 0x000fc800000006ff */
[----:B------:R-:W0:Y:S01]  /*2b10*/  SYNCS.PHASECHK.TRANS64.TRYWAIT P1, [UR37+0x38800], R0 ;  /* 0x03880000ff0075a7 */ /* 0x000e220008020165 */
[----:B--2---:R-:W-:Y:S01]  /*2b20*/  ISETP.NE.AND P0, PT, R20, RZ, PT ;  /* 0x000000ff1400720c */ /* 0x004fe20003f05270 */
[----:B0-----:R-:W-:-:S12]  /*2b30*/  @!P1 BRA `(.L_x_201) ;  /* 0x000000d400409947 */ /* 0x001fd80003800000 */
.L_x_334:
[----:B------:R-:W-:Y:S05]  /*2b40*/  @P0 BRA `(.L_x_202) ;  /* 0x0000000000040947 */ /* 0x000fea0003800000 */
[----:B------:R-:W-:Y:S01]  /*2b50*/  BPT.TRAP 0x1 ;  /* 0x000000040000795c */ /* 0x000fe20000300000 */
.L_x_202:
[----:B------:R-:W-:Y:S01]  /*2b60*/  IMAD.U32 R6, RZ, RZ, UR36 ;  /* 0x00000024ff067e24 */ /* 0x000fe2000f8e00ff */
[----:B------:R-:W-:-:S04]  /*2b70*/  SHF.L.U32 R5, R2, 0x1f, RZ ;  /* 0x0000001f02057819 */ /* 0x000fc800000006ff */
[----:B------:R-:W-:-:S04]  /*2b80*/  LEA R6, R6, UR37, 0x3 ;  /* 0x0000002506067c11 */ /* 0x000fc8000f8e18ff */
[----:B------:R1:W2:Y:S01]  /*2b90*/  SYNCS.PHASECHK.TRANS64.TRYWAIT P1, [R6+URZ+0x38830], R5 ;  /* 0x03883005060075a7 */ /* 0x0002a2000802017f */
[----:B------:R-:W-:Y:S05]  /*2ba0*/  @P0 BRA `(.L_x_203) ;  /* 0x0000000000040947 */ /* 0x000fea0003800000 */
[----:B------:R-:W-:Y:S01]  /*2bb0*/  BPT.TRAP 0x1 ;  /* 0x000000040000795c */ /* 0x000fe20000300000 */
.L_x_203:
[----:B--2---:R-:W-:Y:S05]  /*2bc0*/  @P1 BRA `(.L_x_204) ;  /* 0x0000000000081947 */ /* 0x004fea0003800000 */
[----:B------:R-:W2:Y:S02]  /*2bd0*/  SYNCS.PHASECHK.TRANS64.TRYWAIT P1, [R6+URZ+0x38830], R5 ;  /* 0x03883005060075a7 */ /* 0x000ea4000802017f */
[----:B--2---:R-:W-:Y:S05]  /*2be0*/  @!P1 BRA `(.L_x_205) ;  /* 0x000000d4002c9947 */ /* 0x004fea0003800000 */
.L_x_204:
[----:B------:R-:W-:-:S04]  /*2bf0*/  UIADD3 UR4, UR37, 0x22400, URZ ;  /* 0x0002240025047890 */ /* 0x000fc8000fffe03f */
[----:B------:R-:W-:-:S04]  /*2c00*/  USHF.R.U32.HI UR4, URZ, 0x4, UR4 ;  /* 0x000000043f047899 */ /* 0x000fc80008011604 */
[----:B------:R-:W-:-:S06]  /*2c10*/  ULOP3.LUT UR4, UR4, 0x3fff, URZ, 0xc0, !UPT ;  /* 0x00003fff04047892 */ /* 0x000fcc000f8ec03f */
[----:B0-----:R-:W-:Y:S01]  /*2c20*/  IMAD.U32 R3, RZ, RZ, UR4 ;  /* 0x00000004ff037e24 */ /* 0x001fe2000f8e00ff */
[----:B------:R-:W-:Y:S05]  /*2c30*/  WARPSYNC.ALL ;  /* 0x0000000000007948 */ /* 0x000fea0003800000 */
[----:B------:R-:W-:-:S04]  /*2c40*/  LOP3.LUT R3, R3, 0x10000, RZ, 0xfc, !PT ;  /* 0x0001000003037812 */ /* 0x000fc800078efcff */
        /* <DEDUP_REMOVED lines=10> */
[----:B------:R-:W-:-:S02]  /*2cf0*/  UMOV UR13, 0x40000040 ;  /* 0x40000040000d7882 */ /* 0x000fc40000000000 */
[----:B------:R-:W-:Y:S02]  /*2d00*/  ULEA UR6, UR36, UR6, 0x9 ;  /* 0x0000000624067291 */ /* 0x000fe4000f8e483f */
[----:B------:R-:W-:Y:S02]  /*2d10*/  ULOP3.LUT UR4, UR4, 0x10000, URZ, 0xfc, !UPT ;  /* 0x0001000004047892 */ /* 0x000fe4000f8efc3f */
[----:B------:R-:W-:Y:S02]  /*2d20*/  UIADD3 UR10, UR6, 0x2, URZ ;  /* 0x00000002060a7890 */ /* 0x000fe4000fffe03f */
[----:B------:R-:W-:Y:S02]  /*2d30*/  UIADD3 UR8, UR4, 0x2, URZ ;  /* 0x0000000204087890 */ /* 0x000fe4000fffe03f */
[----:B------:R-:W-:Y:S02]  /*2d40*/  UIADD3 UR14, UR6, 0x4, URZ ;  /* 0x00000004060e7890 */ /* 0x000fe4000fffe03f */
[----:B------:R-:W-:-:S02]  /*2d50*/  UIADD3 UR12, UR4, 0x4, URZ ;  /* 0x00000004040c7890 */ /* 0x000fc4000fffe03f */
[----:B------:R-:W-:Y:S01]  /*2d60*/  HGMMA.64x64x16.F32 R24, gdesc[UR4], RZ, !UPT, gsb0 ;  /* 0x00e00000041879f0 */ /* 0x000fe2000c0008ff */
[----:B------:R-:W-:Y:S02]  /*2d70*/  UIADD3 UR18, UR6, 0x6, URZ ;  /* 0x0000000606127890 */ /* 0x000fe4000fffe03f */
[----:B------:R-:W-:Y:S01]  /*2d80*/  UIADD3 UR16, UR4, 0x6, URZ ;  /* 0x0000000604107890 */ /* 0x000fe2000fffe03f */
[----:B------:R-:W-:Y:S01]  /*2d90*/  UMOV UR19, 0x40000040 ;  /* 0x4000004000137882 */ /* 0x000fe20000000000 */
[----:B------:R-:W-:Y:S01]  /*2da0*/  UMOV UR17, 0x40000040 ;  /* 0x4000004000117882 */ /* 0x000fe20000000000 */
        /* <DEDUP_REMOVED lines=10> */
[----:B------:R-:W0:Y:S02]  /*2e50*/  SYNCS.PHASECHK.TRANS64.TRYWAIT P1, [UR37+0x38810], R0 ;  /* 0x03881000ff0075a7 */ /* 0x000e240008020165 */
[----:B0-----:R-:W-:Y:S05]  /*2e60*/  @!P1 BRA `(.L_x_206) ;  /* 0x000000d000a09947 */ /* 0x001fea0003800000 */
.L_x_335:
[----:B------:R-:W-:Y:S05]  /*2e70*/  @P0 BRA `(.L_x_207) ;  /* 0x0000000000040947 */ /* 0x000fea0003800000 */
[----:B------:R-:W-:Y:S01]  /*2e80*/  BPT.TRAP 0x1 ;  /* 0x000000040000795c */ /* 0x000fe20000300000 */
.L_x_207:
[----:B------:R3:W4:Y:S01]  /*2e90*/  SYNCS.PHASECHK.TRANS64.TRYWAIT P1, [R6+URZ+0x38850], R5 ;  /* 0x03885005060075a7 */ /* 0x000722000802017f */
[----:B------:R-:W-:Y:S05]  /*2ea0*/  @P0 BRA `(.L_x_208) ;  /* 0x0000000000040947 */ /* 0x000fea0003800000 */
[----:B------:R-:W-:Y:S01]  /*2eb0*/  BPT.TRAP 0x1 ;  /* 0x000000040000795c */ /* 0x000fe20000300000 */
.L_x_208:
[----:B----4-:R-:W-:Y:S05]  /*2ec0*/  @P1 BRA `(.L_x_209) ;  /* 0x0000000000081947 */ /* 0x010fea0003800000 */
[----:B------:R-:W4:Y:S02]  /*2ed0*/  SYNCS.PHASECHK.TRANS64.TRYWAIT P1, [R6+URZ+0x38850], R5 ;  /* 0x03885005060075a7 */ /* 0x000f24000802017f */
[----:B----4-:R-:W-:Y:S05]  /*2ee0*/  @!P1 BRA `(.L_x_210) ;  /* 0x000000d000989947 */ /* 0x010fea0003800000 */
.L_x_209:
[----:B------:R-:W-:Y:S01]  /*2ef0*/  UIADD3 UR4, UR37, 0x400, URZ ;  /* 0x0000040025047890 */ /* 0x000fe2000fffe03f */
[----:B------:R-:W-:Y:S01]  /*2f00*/  WARPGROUP.ARRIVE ;  /* 0x00000000000079c5 */ /* 0x000fe20000000000 */
[----:B------:R-:W-:-:S05]  /*2f10*/  UIADD3 UR5, UR37, 0x26400, URZ ;  /* 0x0002640025057890 */ /* 0x000fca000fffe03f */
[----:B0-----:R-:W0:Y:S01]  /*2f20*/  S2R R0, SR_TID.X ;  /* 0x0000000000007919 */ /* 0x001e220000002100 */
[----:B------:R-:W-:Y:S01]  /*2f30*/  USHF.R.U32.HI UR4, URZ, 0x4, UR4 ;  /* 0x000000043f047899 */ /* 0x000fe20008011604 */
[----:B-1234-:R-:W-:Y:S01]  /*2f40*/  IMAD R5, R153, -0x40, R152 ;  /* 0xffffffc099057824 */ /* 0x01efe200078e0298 */
[----:B------:R-:W-:Y:S01]  /*2f50*/  USHF.R.U32.HI UR5, URZ, 0x4, UR5 ;  /* 0x000000043f057899 */ /* 0x000fe20008011605 */
[----:B------:R-:W1:Y:S01]  /*2f60*/  S2R R57, SR_TID.X ;  /* 0x0000000000397919 */ /* 0x000e620000002100 */
[----:B------:R-:W-:Y:S02]  /*2f70*/  ULOP3.LUT UR4, UR4, 0x3fff, URZ, 0xc0, !UPT ;  /* 0x00003fff04047892 */ /* 0x000fe4000f8ec03f */
[----:B------:R-:W-:Y:S01]  /*2f80*/  ULOP3.LUT UR5, UR5, 0x3fff, URZ, 0xc0, !UPT ;  /* 0x00003fff05057892 */ /* 0x000fe2000f8ec03f */
[----:B------:R-:W-:Y:S01]  /*2f90*/  IADD3 R5, -R18, 0x40, R5 ;  /* 0x0000004012057810 */ /* 0x000fe20007ffe105 */
[----:B------:R-:W-:Y:S02]  /*2fa0*/  ULOP3.LUT UR4, UR4, 0x10000, URZ, 0xfc, !UPT ;  /* 0x0001000004047892 */ /* 0x000fe4000f8efc3f */
[----:B------:R-:W-:Y:S01]  /*2fb0*/  ULOP3.LUT UR6, UR5, 0x10000, URZ, 0xfc, !UPT ;  /* 0x0001000005067892 */ /* 0x000fe2000f8efc3f */
[C---:B------:R-:W-:Y:S01]  /*2fc0*/  ISETP.GT.AND P5, PT, R5.reuse, RZ, PT ;  /* 0x000000ff0500720c */ /* 0x040fe20003fa4270 */
[----:B------:R-:W-:Y:S01]  /*2fd0*/  ULEA UR5, UR36, UR4, 0xc ;  /* 0x0000000424057291 */ /* 0x000fe2000f8e603f */
[C---:B------:R-:W-:Y:S01]  /*2fe0*/  ISETP.GT.AND P4, PT, R5.reuse, 0x1, PT ;  /* 0x000000010500780c */ /* 0x040fe20003f84270 */
[----:B------:R-:W-:Y:S01]  /*2ff0*/  UMOV UR21, 0x40000040 ;  /* 0x4000004000157882 */ /* 0x000fe20000000000 */
[----:B------:R-:W-:Y:S01]  /*3000*/  UMOV UR23, 0x40000040 ;  /* 0x4000004000177882 */ /* 0x000fe20000000000 */
[----:B------:R-:W-:Y:S01]  /*3010*/  UIADD3 UR14, UR6, 0x800, URZ ;  /* 0x00000800060e7890 */ /* 0x000fe2000fffe03f */
[C---:B------:R-:W-:Y:S01]  /*3020*/  ISETP.GT.AND P3, PT, R5.reuse, 0x8, PT ;  /* 0x000000080500780c */ /* 0x040fe20003f64270 */
[----:B------:R-:W-:Y:S01]  /*3030*/  UMOV UR20, UR6 ;  /* 0x0000000600147c82 */ /* 0x000fe20008000000 */
[----:B------:R-:W-:Y:S01]  /*3040*/  UMOV UR22, UR5 ;  /* 0x0000000500167c82 */ /* 0x000fe20008000000 */
[----:B------:R-:W-:Y:S01]  /*3050*/  UIADD3 UR15, UR5, 0x800, URZ ;  /* 0x00000800050f7890 */ /* 0x000fe2000fffe03f */
[----:B------:R-:W-:Y:S01]  /*3060*/  HGMMA.64x64x16.F32 R24, gdesc[UR20], R24, gsb0 ;  /* 0x00e00000141879f0 */ /* 0x000fe20008000818 */
[----:B------:R-:W-:Y:S01]  /*3070*/  UIADD3 UR20, UR6, 0x2, URZ ;  /* 0x0000000206147890 */ /* 0x000fe2000fffe03f */
[C---:B------:R-:W-:Y:S01]  /*3080*/  ISETP.GT.AND P2, PT, R5.reuse, 0x9, PT ;  /* 0x000000090500780c */ /* 0x040fe20003f44270 */
[----:B------:R-:W-:Y:S01]  /*3090*/  UIADD3 UR22, UR5, 0x2, URZ ;  /* 0x0000000205167890 */ /* 0x000fe2000fffe03f */
[C---:B------:R-:W-:Y:S01]  /*30a0*/  ISETP.GT.AND P1, PT, R5.reuse, 0x10, PT ;  /* 0x000000100500780c */ /* 0x040fe20003f24270 */
[----:B------:R-:W-:Y:S01]  /*30b0*/  UMOV UR21, 0x40000040 ;  /* 0x4000004000157882 */ /* 0x000fe20000000000 */
[----:B------:R-:W-:Y:S01]  /*30c0*/  UMOV UR23, 0x40000040 ;  /* 0x4000004000177882 */ /* 0x000fe20000000000 */
[----:B------:R-:W-:-:S02]  /*30d0*/  ISETP.GT.AND P6, PT, R5, 0x11, PT ;  /* 0x000000110500780c */ /* 0x000fc40003fc4270 */
[----:B0-----:R-:W-:Y:S02]  /*30e0*/  SHF.R.U32.HI R0, RZ, 0x7, R0 ;  /* 0x00000007ff007819 */ /* 0x001fe40000011600 */
[----:B-1----:R-:W-:-:S04]  /*30f0*/  LOP3.LUT R57, R57, 0x7f, RZ, 0xc0, !PT ;  /* 0x0000007f39397812 */ /* 0x002fc800078ec0ff */
[----:B------:R-:W0:Y:S02]  /*3100*/  SHFL.IDX PT, R0, R0, RZ, 0x1f ;  /* 0x00001fff00007589 */ /* 0x000e2400000e0000 */
[----:B0-----:R-:W-:-:S13]  /*3110*/  R2UR UR7, R0 ;  /* 0x00000000000772ca */ /* 0x001fda00000e0000 */
[----:B------:R-:W-:-:S03]  /*3120*/  UISETP.GT.AND UP0, UPT, UR7, 0x7f, UPT ;  /* 0x0000007f0700788c */ /* 0x000fc6000bf04270 */
[----:B------:R-:W-:Y:S01]  /*3130*/  UMOV UR7, 0x4 ;  /* 0x0000000400077882 */ /* 0x000fe20000000000 */
[----:B------:R-:W-:Y:S02]  /*3140*/  USEL UR11, URZ, 0x2, !UP0 ;  /* 0x000000023f0b7887 */ /* 0x000fe4000c000000 */
[----:B------:R-:W-:Y:S02]  /*3150*/  USEL UR10, UR7, 0x2, UP0 ;  /* 0x00000002070a7887 */ /* 0x000fe40008000000 */
[----:B------:R-:W-:Y:S01]  /*3160*/  USEL UR7, UR7, 0x6, !UP0 ;  /* 0x0000000607077887 */ /* 0x000fe2000c000000 */
[----:B------:R-:W-:Y:S02]  /*3170*/  WARPGROUP.DEPBAR.LE gsb0, 0x0 ;  /* 0x00008000000079c5 */ /* 0x000fe40000010000 */
[----:B------:R-:W-:-:S06]  /*3180*/  WARPGROUP.ARRIVE ;  /* 0x00000000000079c5 */ /* 0x000fcc0000000000 */
[----:B------:R-:W-:Y:S01]  /*3190*/  HGMMA.64x64x16.F32 R24, gdesc[UR20], R24, gsb0 ;  /* 0x00e00000141879f0 */ /* 0x000fe20008000818 */
[----:B------:R-:W-:Y:S02]  /*31a0*/  UIADD3 UR20, UR6, 0x4, URZ ;  /* 0x0000000406147890 */ /* 0x000fe4000fffe03f */
[----:B------:R-:W-:Y:S01]  /*31b0*/  UIADD3 UR22, UR5, 0x4, URZ ;  /* 0x0000000405167890 */ /* 0x000fe2000fffe03f */
[----:B------:R-:W-:Y:S01]  /*31c0*/  UMOV UR21, 0x40000040 ;  /* 0x4000004000157882 */ /* 0x000fe20000000000 */
[----:B------:R-:W-:Y:S01]  /*31d0*/  UMOV UR23, 0x40000040 ;  /* 0x4000004000177882 */ /* 0x000fe20000000000 */
        /* <DEDUP_REMOVED lines=94> */
[----:B------:R-:W-:Y:S02]  /*37c0*/  UIADD3 UR20, UR11, UR14, URZ ;  /* 0x0000000e0b147290 */ /* 0x000fe4000fffe03f */
[----:B------:R-:W-:Y:S01]  /*37d0*/  UIADD3 UR22, UR11, UR15, URZ ;  /* 0x0000000f0b167290 */ /* 0x000fe2000fffe03f */
        /* <DEDUP_REMOVED lines=16> */
[----:B------:R-:W-:Y:S01]  /*38e0*/  UMOV UR14, 0x28 ;  /* 0x00000028000e7882 */ /* 0x000fe20000000000 */
[----:B------:R-:W-:Y:S01]  /*38f0*/  UMOV UR15, 0xa00 ;  /* 0x00000a00000f7882 */ /* 0x000fe20000000000 */
[----:B------:R-:W-:Y:S02]  /*3900*/  USEL UR14, UR14, 0x26, UP0 ;  /* 0x000000260e0e7887 */ /* 0x000fe40008000000 */
[----:B------:R-:W-:-:S02]  /*3910*/  USEL UR15, UR15, 0x980, UP0 ;  /* 0x000009800f0f7887 */ /* 0x000fc40008000000 */
[----:B------:R-:W-:Y:S02]  /*3920*/  ULOP3.LUT UR14, UR14, 0x6, URZ, 0xc0, !UPT ;  /* 0x000000060e0e7892 */ /* 0x000fe4000f8ec03f */
[----:B------:R-:W-:Y:S01]  /*3930*/  ULOP3.LUT UR15, UR15, 0xa00, URZ, 0xc0, !UPT ;  /* 0x00000a000f0f7892 */ /* 0x000fe2000f8ec03f */
[----:B------:R-:W-:Y:S02]  /*3940*/  WARPGROUP.DEPBAR.LE gsb0, 0x0 ;  /* 0x00008000000079c5 */ /* 0x000fe40000010000 */
[----:B------:R-:W-:-:S06]  /*3950*/  WARPGROUP.ARRIVE ;  /* 0x00000000000079c5 */ /* 0x000fcc0000000000 */
[----:B------:R-:W-:Y:S01]  /*3960*/  HGMMA.64x64x16.F32 R24, gdesc[UR20], R24, gsb0 ;  /* 0x00e00000141879f0 */ /* 0x000fe20008000818 */
[----:B------:R-:W-:Y:S02]  /*3970*/  UIADD3 UR20, UR14, UR15, UR6 ;  /* 0x0000000f0e147290 */ /* 0x000fe4000fffe006 */
[----:B------:R-:W-:Y:S01]  /*3980*/  UIADD3 UR22, UR14, UR15, UR5 ;  /* 0x0000000f0e167290 */ /* 0x000fe2000fffe005 */
[----:B------:R-:W-:Y:S01]  /*3990*/  UMOV UR21, 0x40000040 ;  /* 0x4000004000157882 */ /* 0x000fe20000000000 */
[----:B------:R-:W-:Y:S01]  /*39a0*/  UMOV UR23, 0x40000040 ;  /* 0x4000004000177882 */ /* 0x000fe20000000000 */
[----:B------:R-:W-:Y:S02]  /*39b0*/  UIADD3 UR14, UR6, 0xa00, URZ ;  /* 0x00000a00060e7890 */ /* 0x000fe4000fffe03f */
[----:B------:R-:W-:Y:S01]  /*39c0*/  UIADD3 UR15, UR5, 0xa00, URZ ;  /* 0x00000a00050f7890 */ /* 0x000fe2000fffe03f */
        /* <DEDUP_REMOVED lines=87> */
[----:B------:R-:W-:Y:S02]  /*3f40*/  UMOV UR10, 0x1000 ;  /* 0x00001000000a7882 */ /* 0x000fe40000000000 */
[----:B------:R-:W-:-:S04]  /*3f50*/  USEL UR10, UR10, 0xf80, UP0 ;  /* 0x00000f800a0a7887 */ /* 0x000fc80008000000 */
[----:B------:R-:W-:Y:S01]  /*3f60*/  ULOP3.LUT UR10, UR10, 0x1e00, URZ, 0xc0, !UPT ;  /* 0x00001e000a0a7892 */ /* 0x000fe2000f8ec03f */
        /* <DEDUP_REMOVED lines=9> */
[----:B------:R-:W-:-:S04]  /*4000*/  USEL UR7, UR7, 0x3e, UP0 ;  /* 0x0000003e07077887 */ /* 0x000fc80008000000 */
        /* <DEDUP_REMOVED lines=8> */
[----:B------:R-:W-:Y:S01]  /*4090*/  ULDC UR5, c[0x0][0xa80] ;  /* 0x0002a00000057ab9 */ /* 0x000fe20000000800 */
[----:B------:R-:W-:-:S04]  /*40a0*/  ULOP3.LUT UR7, UR44, 0x2000000, URZ, 0xfc, !UPT ;  /* 0x020000002c077892 */ /* 0x000fc8000f8efc3f */
[----:B------:R-:W-:-:S04]  /*40b0*/  ULEA UR10, UR36, UR7, 0xc ;  /* 0x00000007240a7291 */ /* 0x000fc8000f8e603f */
[----:B------:R-:W-:Y:S01]  /*40c0*/  UIADD3 UR14, UR10, 0x80, URZ ;  /* 0x000000800a0e7890 */ /* 0x000fe2000fffe03f */
        /* <DEDUP_REMOVED lines=33> */
[C---:B------:R-:W-:Y:S02]  /*42e0*/  ISETP.GT.AND P6, PT, R5.reuse, 0x29, PT ;  /* 0x000000290500780c */ /* 0x040fe40003fc4270 */
        /* <DEDUP_REMOVED lines=19> */
[----:B------:R-:W-:Y:S02]  /*4420*/  FMNMX.FTZ R7, R52, R7, !PT ;  /* 0x0000000734077209 */ /* 0x000fe40007810000 */
[----:B------:R-:W-:Y:S02]  /*4430*/  FSEL R46, R46, -INF , P1 ;  /* 0xff8000002e2e7808 */ /* 0x000fe40000800000 */
[----:B------:R-:W-:-:S02]  /*4440*/  FMNMX.FTZ R8, R72, R7, !PT ;  /* 0x0000000748087209 */ /* 0x000fc40007810000 */
[----:B------:R-:W-:Y:S02]  /*4450*/  FSEL R48, R47, -INF , P6 ;  /* 0xff8000002f307808 */ /* 0x000fe40003000000 */
[----:B------:R-:W-:Y:S01]  /*4460*/  FSEL R50, R50, -INF , P5 ;  /* 0xff80000032327808 */ /* 0x000fe20002800000 */
[----:B------:R-:W0:Y:S01]  /*4470*/  SHFL.BFLY PT, R5, R8, 0x2, 0x1f ;  /* 0x0c401f0008057f89 */ /* 0x000e2200000e0000 */
[----:B------:R-:W-:Y:S02]  /*4480*/  FSEL R54, R54, -INF , P3 ;  /* 0xff80000036367808 */ /* 0x000fe40001800000 */
[----:B------:R-:W-:Y:S02]  /*4490*/  FSEL R70, R55, -INF , P2 ;  /* 0xff80000037467808 */ /* 0x000fe40001000000 */
[----:B------:R-:W-:Y:S02]  /*44a0*/  ISETP.GE.AND P2, PT, R152, 0x41, PT ;  /* 0x000000419800780c */ /* 0x000fe40003f46270 */
[----:B0-----:R-:W-:-:S02]  /*44b0*/  FMNMX.FTZ R9, R8, R5, !PT ;  /* 0x0000000508097209 */ /* 0x001fc40007810000 */
[----:B------:R-:W-:-:S03]  /*44c0*/  FMNMX.FTZ R5, R26, R27, !PT ;  /* 0x0000001b1a057209 */ /* 0x000fc60007810000 */
[----:B------:R-:W0:Y:S01]  /*44d0*/  SHFL.BFLY PT, R0, R9, 0x1, 0x1f ;  /* 0x0c201f0009007f89 */ /* 0x000e2200000e0000 */
[----:B------:R-:W-:-:S04]  /*44e0*/  FMNMX.FTZ R5, R30, R5, !PT ;  /* 0x000000051e057209 */ /* 0x000fc80007810000 */
[----:B------:R-:W-:-:S04]  /*44f0*/  FMNMX.FTZ R5, R32, R5, !PT ;  /* 0x0000000520057209 */ /* 0x000fc80007810000 */
[----:B------:R-:W-:-:S04]  /*4500*/  FMNMX.FTZ R5, R34, R5, !PT ;  /* 0x0000000522057209 */ /* 0x000fc80007810000 */
[----:B------:R-:W-:-:S04]  /*4510*/  FMNMX.FTZ R5, R36, R5, !PT ;  /* 0x0000000524057209 */ /* 0x000fc80007810000 */
[----:B------:R-:W-:Y:S01]  /*4520*/  FMNMX.FTZ R7, R38, R5, !PT ;  /* 0x0000000526077209 */ /* 0x000fe20007810000 */
[----:B------:R-:W-:-:S03]  /*4530*/  IMAD.U32 R5, RZ, RZ, UR5 ;  /* 0x00000005ff057e24 */ /* 0x000fc6000f8e00ff */
[----:B------:R-:W-:Y:S02]  /*4540*/  FMNMX.FTZ R7, R40, R7, !PT ;  /* 0x0000000728077209 */ /* 0x000fe40007810000 */
[----:B0-----:R-:W-:Y:S02]  /*4550*/  FMNMX.FTZ R0, R9, R0, !PT ;  /* 0x0000000009007209 */ /* 0x001fe40007810000 */
[----:B------:R-:W-:Y:S02]  /*4560*/  FMNMX.FTZ R7, R42, R7, !PT ;  /* 0x000000072a077209 */ /* 0x000fe40007810000 */
[C---:B------:R-:W-:Y:S01]  /*4570*/  FSETP.NEU.FTZ.AND P1, PT, R0.reuse, -INF , PT ;  /* 0xff8000000000780b */ /* 0x040fe20003f3d000 */
[----:B------:R-:W-:Y:S01]  /*4580*/  FMUL.FTZ R8, R0, R5 ;  /* 0x0000000500087220 */ /* 0x000fe20000410000 */
[----:B------:R-:W-:-:S04]  /*4590*/  FMNMX.FTZ R7, R44, R7, !PT ;  /* 0x000000072c077209 */ /* 0x000fc80007810000 */
[----:B------:R-:W-:Y:S02]  /*45a0*/  FMNMX.FTZ R7, R46, R7, !PT ;  /* 0x000000072e077209 */ /* 0x000fe40007810000 */
[----:B------:R-:W-:Y:S02]  /*45b0*/  FSEL R29, R8, RZ, P1 ;  /* 0x000000ff081d7208 */ /* 0x000fe40000800000 */
[----:B------:R-:W-:-:S03]  /*45c0*/  FMNMX.FTZ R9, R48, R7, !PT ;  /* 0x0000000730097209 */ /* 0x000fc60007810000 */
[-CC-:B------:R-:W-:Y:S01]  /*45d0*/  FFMA.FTZ R10, R24, R5.reuse, -R29.reuse ;  /* 0x00000005180a7223 */ /* 0x180fe2000001081d */
[----:B------:R-:W-:Y:S01]  /*45e0*/  FSEL R24, R51, -INF , P4 ;  /* 0xff80000033187808 */ /* 0x000fe20002000000 */
[--C-:B------:R-:W-:Y:S01]  /*45f0*/  FFMA.FTZ R8, R25, R5, -R29.reuse ;  /* 0x0000000519087223 */ /* 0x100fe2000001081d */
[----:B------:R-:W-:Y:S01]  /*4600*/  FMNMX.FTZ R9, R50, R9, !PT ;  /* 0x0000000932097209 */ /* 0x000fe20007810000 */
[----:B------:R0:W-:Y:S01]  /*4610*/  MUFU.EX2 R7, R10 ;  /* 0x0000000a00077308 */ /* 0x0001e20000000800 */
[-CC-:B------:R-:W-:Y:S01]  /*4620*/  FFMA.FTZ R11, R12, R5.reuse, -R29.reuse ;  /* 0x000000050c0b7223 */ /* 0x180fe2000001081d */
[--C-:B------:R-:W-:Y:S01]  /*4630*/  FFMA.FTZ R12, R14, R5, -R29.reuse ;  /* 0x000000050e0c7223 */ /* 0x100fe2000001081d */
[----:B------:R-:W-:Y:S01]  /*4640*/  FMNMX.FTZ R9, R24, R9, !PT ;  /* 0x0000000918097209 */ /* 0x000fe20007810000 */
[-CC-:B------:R-:W-:Y:S01]  /*4650*/  FFMA.FTZ R13, R20, R5.reuse, -R29.reuse ;  /* 0x00000005140d7223 */ /* 0x180fe2000001081d */
[-CC-:B------:R-:W-:Y:S01]  /*4660*/  FFMA.FTZ R14, R56, R5.reuse, -R29.reuse ;  /* 0x00000005380e7223 */ /* 0x180fe2000001081d */
[--C-:B------:R-:W-:Y:S01]  /*4670*/  FFMA.FTZ R28, R28, R5, -R29.reuse ;  /* 0x000000051c1c7223 */ /* 0x100fe2000001081d */
[----:B------:R-:W-:Y:S01]  /*4680*/  FMNMX.FTZ R9, R54, R9, !PT ;  /* 0x0000000936097209 */ /* 0x000fe20007810000 */
[-CC-:B------:R-:W-:Y:S01]  /*4690*/  FFMA.FTZ R20, R60, R5.reuse, -R29.reuse ;  /* 0x000000053c147223 */ /* 0x180fe2000001081d */
[-CC-:B0-----:R-:W-:Y:S01]  /*46a0*/  FFMA.FTZ R10, R4, R5.reuse, -R29.reuse ;  /* 0x00000005040a7223 */ /* 0x181fe2000001081d */
[--C-:B------:R-:W-:Y:S01]  /*46b0*/  FFMA.FTZ R21, R62, R5, -R29.reuse ;  /* 0x000000053e157223 */ /* 0x100fe2000001081d */
[----:B------:R-:W-:Y:S01]  /*46c0*/  FMNMX.FTZ R15, R70, R9, !PT ;  /* 0x00000009460f7209 */ /* 0x000fe20007810000 */
[-CC-:B------:R-:W-:Y:S01]  /*46d0*/  FFMA.FTZ R154, R64, R5.reuse, -R29.reuse ;  /* 0x00000005409a7223 */ /* 0x180fe2000001081d */
[-CC-:B------:R-:W-:Y:S01]  /*46e0*/  FFMA.FTZ R155, R66, R5.reuse, -R29.reuse ;  /* 0x00000005429b7223 */ /* 0x180fe2000001081d */
[-CC-:B------:R-:W-:Y:S01]  /*46f0*/  FFMA.FTZ R172, R68, R5.reuse, -R29.reuse ;  /* 0x0000000544ac7223 */ /* 0x180fe2000001081d */
[-CC-:B------:R-:W-:Y:S01]  /*4700*/  FFMA.FTZ R173, R52, R5.reuse, -R29.reuse ;  /* 0x0000000534ad7223 */ /* 0x180fe2000001081d */
[----:B------:R-:W0:Y:S01]  /*4710*/  SHFL.BFLY PT, R4, R15, 0x2, 0x1f ;  /* 0x0c401f000f047f89 */ /* 0x000e2200000e0000 */
[--C-:B------:R-:W-:Y:S01]  /*4720*/  FFMA.FTZ R174, R72, R5, -R29.reuse ;  /* 0x0000000548ae7223 */ /* 0x100fe2000001081d */
[----:B------:R-:W1:Y:S08]  /*4730*/  MUFU.EX2 R8, R8 ;  /* 0x0000000800087308 */ /* 0x000e700000000800 */
[----:B------:R-:W-:Y:S08]  /*4740*/  MUFU.EX2 R9, R28 ;  /* 0x0000001c00097308 */ /* 0x000ff00000000800 */
[----:B------:R-:W2:Y:S01]  /*4750*/  MUFU.EX2 R10, R10 ;  /* 0x0000000a000a7308 */ /* 0x000ea20000000800 */
[----:B-1----:R-:W-:Y:S01]  /*4760*/  F2FP.F16.F32.PACK_AB R156, R8, R7 ;  /* 0x00000007089c723e */ /* 0x002fe200000000ff */
[----:B------:R-:W-:Y:S01]  /*4770*/  FADD.FTZ R8, R7, R8 ;  /* 0x0000000807087221 */ /* 0x000fe20000010000 */
[----:B0-----:R-:W-:Y:S01]  /*4780*/  FMNMX.FTZ R25, R15, R4, !PT ;  /* 0x000000040f197209 */ /* 0x001fe20007810000 */
[----:B------:R-:W-:-:S04]  /*4790*/  FFMA.FTZ R15, R58, R5, -R29 ;  /* 0x000000053a0f7223 */ /* 0x000fc8000001081d */
[----:B------:R-:W-:Y:S01]  /*47a0*/  MUFU.EX2 R11, R11 ;  /* 0x0000000b000b7308 */ /* 0x000fe20000000800 */
[----:B------:R-:W0:Y:S07]  /*47b0*/  SHFL.BFLY PT, R4, R25, 0x1, 0x1f ;  /* 0x0c201f0019047f89 */ /* 0x000e2e00000e0000 */
[----:B------:R-:W1:Y:S01]  /*47c0*/  MUFU.EX2 R12, R12 ;  /* 0x0000000c000c7308 */ /* 0x000e620000000800 */
[----:B--2---:R-:W-:Y:S01]  /*47d0*/  F2FP.F16.F32.PACK_AB R158, R10, R9 ;  /* 0x000000090a9e723e */ /* 0x004fe200000000ff */
[----:B------:R-:W-:-:S04]  /*47e0*/  FADD.FTZ R9, R9, R8 ;  /* 0x0000000809097221 */ /* 0x000fc80000010000 */
[----:B------:R-:W-:Y:S02]  /*47f0*/  FADD.FTZ R10, R10, R9 ;  /* 0x000000090a0a7221 */ /* 0x000fe40000010000 */
[----:B------:R-:W-:Y:S08]  /*4800*/  MUFU.EX2 R13, R13 ;  /* 0x0000000d000d7308 */ /* 0x000ff00000000800 */
[----:B------:R-:W2:Y:S01]  /*4810*/  MUFU.EX2 R14, R14 ;  /* 0x0000000e000e7308 */ /* 0x000ea20000000800 */
[----:B-1----:R-:W-:Y:S01]  /*4820*/  F2FP.F16.F32.PACK_AB R160, R12, R11 ;  /* 0x0000000b0ca0723e */ /* 0x002fe200000000ff */
[----:B------:R-:W-:Y:S01]  /*4830*/  FADD.FTZ R11, R11, R10 ;  /* 0x0000000a0b0b7221 */ /* 0x000fe20000010000 */
[----:B0-----:R-:W-:-:S03]  /*4840*/  FMNMX.FTZ R4, R25, R4, !PT ;  /* 0x0000000419047209 */ /* 0x001fc60007810000 */
[----:B------:R-:W-:Y:S01]  /*4850*/  FADD.FTZ R12, R12, R11 ;  /* 0x0000000b0c0c7221 */ /* 0x000fe20000010000 */
[C---:B------:R-:W-:Y:S01]  /*4860*/  FSETP.NEU.FTZ.AND P1, PT, R4.reuse, -INF , PT ;  /* 0xff8000000400780b */ /* 0x040fe20003f3d000 */
[-C--:B------:R-:W-:Y:S01]  /*4870*/  FMUL.FTZ R25, R4, R5.reuse ;  /* 0x0000000504197220 */ /* 0x080fe20000410000 */
[----:B------:R-:W-:Y:S04]  /*4880*/  MUFU.EX2 R15, R15 ;  /* 0x0000000f000f7308 */ /* 0x000fe80000000800 */
[----:B------:R-:W-:Y:S02]  /*4890*/  FSEL R25, R25, RZ, P1 ;  /* 0x000000ff19197208 */ /* 0x000fe40000800000 */
[----:B------:R-:W-:Y:S02]  /*48a0*/  ISETP.NE.AND P1, PT, R57, RZ, PT ;  /* 0x000000ff3900720c */ /* 0x000fe40003f25270 */
[----:B------:R-:W0:Y:S01]  /*48b0*/  MUFU.EX2 R20, R20 ;  /* 0x0000001400147308 */ /* 0x000e220000000800 */
[-CC-:B------:R-:W-:Y:S01]  /*48c0*/  FFMA.FTZ R196, R24, R5.reuse, -R25.reuse ;  /* 0x0000000518c47223 */ /* 0x180fe20000010819 */
        /* <DEDUP_REMOVED lines=8> */
[----:B------:R-:W-:Y:S01]  /*4950*/  FFMA.FTZ R183, R42, R5, -R25 ;  /* 0x000000052ab77223 */ /* 0x000fe20000010819 */
[----:B------:R-:W-:-:S02]  /*4960*/  @!P1 VIADD R24, R6, 0x38840 ;  /* 0x0003884006189836 */ /* 0x000fc40000000000 */
[-CC-:B------:R-:W-:Y:S01]  /*4970*/  FFMA.FTZ R192, R44, R5.reuse, -R25.reuse ;  /* 0x000000052cc07223 */ /* 0x180fe20000010819 */
[-CC-:B------:R-:W-:Y:S01]  /*4980*/  FFMA.FTZ R191, R46, R5.reuse, -R25.reuse ;  /* 0x000000052ebf7223 */ /* 0x180fe20000010819 */
[-CC-:B------:R-:W-:Y:S01]  /*4990*/  FFMA.FTZ R194, R48, R5.reuse, -R25.reuse ;  /* 0x0000000530c27223 */ /* 0x180fe20000010819 */
[-CC-:B------:R-:W-:Y:S01]  /*49a0*/  FFMA.FTZ R193, R50, R5.reuse, -R25.reuse ;  /* 0x0000000532c17223 */ /* 0x180fe20000010819 */
[----:B------:R-:W-:Y:S01]  /*49b0*/  @!P1 PRMT R24, RZ, 0x654, R24 ;  /* 0x00000654ff189816 */ /* 0x000fe20000000018 */
[-CC-:B------:R-:W-:Y:S01]  /*49c0*/  FFMA.FTZ R195, R54, R5.reuse, -R25.reuse ;  /* 0x0000000536c37223 */ /* 0x180fe20000010819 */
[----:B------:R-:W-:Y:S01]  /*49d0*/  FFMA.FTZ R198, R70, R5, -R25 ;  /* 0x0000000546c67223 */ /* 0x000fe20000010819 */
[----:B------:R-:W-:Y:S01]  /*49e0*/  MUFU.EX2 R175, R175 ;  /* 0x000000af00af7308 */ /* 0x000fe20000000800 */
[----:B------:R1:W-:Y:S01]  /*49f0*/  @!P1 SYNCS.ARRIVE.TRANS64.RED.A1T0 RZ, [R24+URZ], RZ ;  /* 0x000000ff18ff99a7 */ /* 0x0003e2000810043f */
[----:B--2---:R-:W-:Y:S01]  /*4a00*/  F2FP.F16.F32.PACK_AB R162, R14, R13 ;  /* 0x0000000d0ea2723e */ /* 0x004fe200000000ff */
[----:B------:R-:W-:Y:S01]  /*4a10*/  FADD.FTZ R13, R13, R12 ;  /* 0x0000000c0d0d7221 */ /* 0x000fe20000010000 */
[----:B0-----:R-:W-:Y:S01]  /*4a20*/  F2FP.F16.F32.PACK_AB R164, R20, R15 ;  /* 0x0000000f14a4723e */ /* 0x001fe200000000ff */
[----:B------:R-:W-:-:S02]  /*4a30*/  @!P1 VIADD R6, R6, 0x38860 ;  /* 0x0003886006069836 */ /* 0x000fc40000000000 */
[----:B------:R-:W-:Y:S01]  /*4a40*/  FADD.FTZ R14, R14, R13 ;  /* 0x0000000d0e0e7221 */ /* 0x000fe20000010000 */
[----:B------:R-:W0:Y:S02]  /*4a50*/  MUFU.EX2 R176, R176 ;  /* 0x000000b000b07308 */ /* 0x000e240000000800 */
[----:B------:R-:W-:Y:S01]  /*4a60*/  @!P1 PRMT R6, RZ, 0x654, R6 ;  /* 0x00000654ff069816 */ /* 0x000fe20000000006 */
[----:B------:R-:W-:-:S04]  /*4a70*/  FADD.FTZ R15, R15, R14 ;  /* 0x0000000e0f0f7221 */ /* 0x000fc80000010000 */
[----:B------:R-:W-:Y:S01]  /*4a80*/  FADD.FTZ R20, R20, R15 ;  /* 0x0000000f14147221 */ /* 0x000fe20000010000 */
[----:B------:R-:W-:Y:S08]  /*4a90*/  MUFU.EX2 R177, R177 ;  /* 0x000000b100b17308 */ /* 0x000ff00000000800 */
[----:B------:R-:W2:Y:S01]  /*4aa0*/  MUFU.EX2 R178, R178 ;  /* 0x000000b200b27308 */ /* 0x000ea20000000800 */
[----:B0-----:R-:W-:Y:S01]  /*4ab0*/  F2FP.F16.F32.PACK_AB R157, R176, R175 ;  /* 0x000000afb09d723e */ /* 0x001fe200000000ff */
[----:B------:R-:W-:-:S06]  /*4ac0*/  FADD.FTZ R176, R175, R176 ;  /* 0x000000b0afb07221 */ /* 0x000fcc0000010000 */
[----:B------:R-:W-:Y:S08]  /*4ad0*/  MUFU.EX2 R179, R179 ;  /* 0x000000b300b37308 */ /* 0x000ff00000000800 */
[----:B------:R-:W0:Y:S01]  /*4ae0*/  MUFU.EX2 R180, R180 ;  /* 0x000000b400b47308 */ /* 0x000e220000000800 */
[----:B--2---:R-:W-:Y:S01]  /*4af0*/  F2FP.F16.F32.PACK_AB R159, R178, R177 ;  /* 0x000000b1b29f723e */ /* 0x004fe200000000ff */
[----:B------:R-:W-:Y:S01]  /*4b00*/  BAR.SYNC.DEFER_BLOCKING 0xf, 0x100 ;  /* 0x03c4000000007b1d */ /* 0x000fe20000010000 */
[----:B------:R-:W-:-:S04]  /*4b10*/  FADD.FTZ R177, R177, R176 ;  /* 0x000000b0b1b17221 */ /* 0x000fc80000010000 */
[----:B------:R-:W-:Y:S01]  /*4b20*/  FADD.FTZ R178, R178, R177 ;  /* 0x000000b1b2b27221 */ /* 0x000fe20000010000 */
[----:B------:R-:W-:Y:S08]  /*4b30*/  MUFU.EX2 R181, R181 ;  /* 0x000000b500b57308 */ /* 0x000ff00000000800 */
[----:B------:R-:W2:Y:S01]  /*4b40*/  MUFU.EX2 R182, R182 ;  /* 0x000000b600b67308 */ /* 0x000ea20000000800 */
[----:B0-----:R-:W-:Y:S01]  /*4b50*/  F2FP.F16.F32.PACK_AB R161, R180, R179 ;  /* 0x000000b3b4a1723e */ /* 0x001fe200000000ff */
[----:B------:R-:W-:-:S04]  /*4b60*/  FADD.FTZ R179, R179, R178 ;  /* 0x000000b2b3b37221 */ /* 0x000fc80000010000 */
[----:B------:R-:W-:Y:S02]  /*4b70*/  FADD.FTZ R180, R180, R179 ;  /* 0x000000b3b4b47221 */ /* 0x000fe40000010000 */
[----:B------:R-:W-:Y:S01]  /*4b80*/  MUFU.EX2 R21, R21 ;  /* 0x0000001500157308 */ /* 0x000fe20000000800 */
[----:B------:R0:W-:Y:S07]  /*4b90*/  STSM.16.M88.4 [R23+0x36400], R156 ;  /* 0x0364009c17007844 */ /* 0x0001ee0000000200 */
[----:B------:R-:W3:Y:S01]  /*4ba0*/  MUFU.EX2 R154, R154 ;  /* 0x0000009a009a7308 */ /* 0x000ee20000000800 */
[----:B--2---:R-:W-:Y:S01]  /*4bb0*/  F2FP.F16.F32.PACK_AB R163, R182, R181 ;  /* 0x000000b5b6a3723e */ /* 0x004fe200000000ff */
[----:B------:R-:W-:-:S04]  /*4bc0*/  FADD.FTZ R181, R181, R180 ;  /* 0x000000b4b5b57221 */ /* 0x000fc80000010000 */
[----:B------:R0:W-:Y:S01]  /*4bd0*/  STSM.16.M88.4 [R22], R160 ;  /* 0x000000a016007844 */ /* 0x0001e20000000200 */
[----:B------:R-:W-:Y:S01]  /*4be0*/  FADD.FTZ R182, R182, R181 ;  /* 0x000000b5b6b67221 */ /* 0x000fe20000010000 */
[----:B------:R-:W-:Y:S08]  /*4bf0*/  MUFU.EX2 R183, R183 ;  /* 0x000000b700b77308 */ /* 0x000ff00000000800 */
[----:B------:R-:W2:Y:S01]  /*4c00*/  MUFU.EX2 R192, R192 ;  /* 0x000000c000c07308 */ /* 0x000ea20000000800 */
[----:B---3--:R-:W-:Y:S01]  /*4c10*/  F2FP.F16.F32.PACK_AB R166, R154, R21 ;  /* 0x000000159aa6723e */ /* 0x008fe200000000ff */
[----:B------:R-:W-:-:S04]  /*4c20*/  FADD.FTZ R21, R21, R20 ;  /* 0x0000001415157221 */ /* 0x000fc80000010000 */
[----:B------:R-:W-:Y:S02]  /*4c30*/  FADD.FTZ R154, R154, R21 ;  /* 0x000000159a9a7221 */ /* 0x000fe40000010000 */
[----:B------:R-:W-:Y:S08]  /*4c40*/  MUFU.EX2 R191, R191 ;  /* 0x000000bf00bf7308 */ /* 0x000ff00000000800 */
[----:B------:R-:W3:Y:S01]  /*4c50*/  MUFU.EX2 R194, R194 ;  /* 0x000000c200c27308 */ /* 0x000ee20000000800 */
[----:B--2---:R-:W-:Y:S01]  /*4c60*/  F2FP.F16.F32.PACK_AB R165, R192, R183 ;  /* 0x000000b7c0a5723e */ /* 0x004fe200000000ff */
[----:B------:R-:W-:-:S04]  /*4c70*/  FADD.FTZ R183, R183, R182 ;  /* 0x000000b6b7b77221 */ /* 0x000fc80000010000 */
[----:B------:R-:W-:Y:S02]  /*4c80*/  FADD.FTZ R192, R192, R183 ;  /* 0x000000b7c0c07221 */ /* 0x000fe40000010000 */
[----:B------:R-:W-:Y:S08]  /*4c90*/  MUFU.EX2 R155, R155 ;  /* 0x0000009b009b7308 */ /* 0x000ff00000000800 */
[----:B------:R-:W2:Y:S01]  /*4ca0*/  MUFU.EX2 R172, R172 ;  /* 0x000000ac00ac7308 */ /* 0x000ea20000000800 */
[----:B---3--:R-:W-:Y:S01]  /*4cb0*/  F2FP.F16.F32.PACK_AB R167, R194, R191 ;  /* 0x000000bfc2a7723e */ /* 0x008fe200000000ff */
[----:B------:R-:W-:-:S04]  /*4cc0*/  FADD.FTZ R191, R191, R192 ;  /* 0x000000c0bfbf7221 */ /* 0x000fc80000010000 */
[----:B------:R0:W-:Y:S01]  /*4cd0*/  STSM.16.M88.4 [R185], R164 ;  /* 0x000000a4b9007844 */ /* 0x0001e20000000200 */
[----:B------:R-:W-:Y:S01]  /*4ce0*/  FADD.FTZ R194, R194, R191 ;  /* 0x000000bfc2c27221 */ /* 0x000fe20000010000 */
        /* <DEDUP_REMOVED lines=8> */
[----:B------:R-:W-:-:S06]  /*4d70*/  FADD.FTZ R173, R173, R172 ;  /* 0x000000acadad7221 */ /* 0x000fcc0000010000 */
[----:B------:R-:W3:Y:S08]  /*4d80*/  MUFU.EX2 R195, R195 ;  /* 0x000000c300c37308 */ /* 0x000ef00000000800 */
[----:B------:R-:W4:Y:S01]  /*4d90*/  MUFU.EX2 R198, R198 ;  /* 0x000000c600c67308 */ /* 0x000f220000000800 */
[----:B--2---:R-:W-:Y:S01]  /*4da0*/  F2FP.F16.F32.PACK_AB R169, R196, R193 ;  /* 0x000000c1c4a9723e */ /* 0x004fe200000000ff */
[----:B------:R-:W-:-:S04]  /*4db0*/  FADD.FTZ R193, R193, R194 ;  /* 0x000000c2c1c17221 */ /* 0x000fc80000010000 */
[----:B------:R-:W-:-:S04]  /*4dc0*/  FADD.FTZ R196, R196, R193 ;  /* 0x000000c1c4c47221 */ /* 0x000fc80000010000 */
[----:B---3--:R-:W-:Y:S01]  /*4dd0*/  FADD.FTZ R7, R195, R196 ;  /* 0x000000c4c3077221 */ /* 0x008fe20000010000 */
[----:B----4-:R-:W-:-:S03]  /*4de0*/  F2FP.F16.F32.PACK_AB R171, R198, R195 ;  /* 0x000000c3c6ab723e */ /* 0x010fc600000000ff */
[----:B------:R-:W-:Y:S02]  /*4df0*/  FADD.FTZ R7, R198, R7 ;  /* 0x00000007c6077221 */ /* 0x000fe40000010000 */
[----:B------:R0:W-:Y:S01]  /*4e00*/  STSM.16.M88.4 [R184], R168 ;  /* 0x000000a8b8007844 */ /* 0x0001e20000000200 */
[----:B-1----:R-:W-:-:S06]  /*4e10*/  WARPGROUP.ARRIVE ;  /* 0x00000000000079c5 */ /* 0x002fcc0000000000 */
[----:B------:R-:W-:Y:S01]  /*4e20*/  HGMMA.64x256x16.F32 R24, R156, gdesc[UR8].tnspB, RZ, !UPT, gsb0 ;  /* 0x43e000089c187df0 */ /* 0x000fe2000c0008ff */
[----:B------:R-:W-:Y:S02]  /*4e30*/  UMOV UR11, 0x40000040 ;  /* 0x40000040000b7882 */ /* 0x000fe40000000000 */
[----:B------:R-:W-:Y:S02]  /*4e40*/  WARPGROUP.DEPBAR.LE gsb0, 0x0 ;  /* 0x00008000000079c5 */ /* 0x000fe40000010000 */
[----:B------:R-:W-:-:S15]  /*4e50*/  WARPGROUP.ARRIVE ;  /* 0x00000000000079c5 */ /* 0x000fde0000000000 */
[----:B------:R-:W-:-:S08]  /*4e60*/  NOP ;  /* 0x0000000000007918 */ /* 0x000fd00000000000 */
[----:B------:R-:W-:Y:S01]  /*4e70*/  HGMMA.64x256x16.F32 R24, R160, gdesc[UR12].tnspB, R24, gsb0 ;  /* 0x43e0000ca0187df0 */ /* 0x000fe20008000818 */
[----:B------:R-:W-:Y:S01]  /*4e80*/  UIADD3 UR14, UR10, 0x100, URZ ;  /* 0x000001000a0e7890 */ /* 0x000fe2000fffe03f */
[----:B------:R-:W-:Y:S01]  /*4e90*/  UMOV UR15, 0x40000040 ;  /* 0x40000040000f7882 */ /* 0x000fe20000000000 */
[----:B------:R-:W-:Y:S01]  /*4ea0*/  UIADD3 UR10, UR10, 0x180, URZ ;  /* 0x000001800a0a7890 */ /* 0x000fe2000fffe03f */
[----:B------:R-:W-:Y:S02]  /*4eb0*/  WARPGROUP.DEPBAR.LE gsb0, 0x0 ;  /* 0x00008000000079c5 */ /* 0x000fe40000010000 */
[----:B------:R-:W-:-:S15]  /*4ec0*/  WARPGROUP.ARRIVE ;  /* 0x00000000000079c5 */ /* 0x000fde0000000000 */
[----:B------:R-:W-:-:S07]  /*4ed0*/  NOP ;  /* 0x0000000000007918 */ /* 0x000fce0000000000 */
[----:B------:R-:W-:Y:S03]  /*4ee0*/  HGMMA.64x256x16.F32 R24, R164, gdesc[UR12].tnspB, R24, gsb0 ;  /* 0x43e0000ca4187df0 */ /* 0x000fe60008000818 */
        /* <DEDUP_REMOVED lines=13> */
[----:B------:R1:W-:Y:S02]  /*4fc0*/  @!P1 SYNCS.ARRIVE.TRANS64.RED.A1T0 RZ, [R6+URZ], RZ ;  /* 0x000000ff06ff99a7 */ /* 0x0003e4000810043f */
[----:B-1----:R-:W-:Y:S01]  /*4fd0*/  FADD.FTZ R6, R174, R173 ;  /* 0x000000adae067221 */ /* 0x002fe20000010000 */
[----:B0-----:R-:W-:Y:S06]  /*4fe0*/  @!P2 BRA `(.L_x_211) ;  /* 0x000000280078a947 */ /* 0x001fec0003800000 */
[----:B------:R-:W-:Y:S01]  /*4ff0*/  VIADD R8, R153, 0xfffffffe ;  /* 0xfffffffe99087836 */ /* 0x000fe20000000000 */
[----:B------:R-:W-:Y:S01]  /*5000*/  UMOV UR24, UR36 ;  /* 0x0000002400187c82 */ /* 0x000fe20008000000 */
[----:B------:R-:W-:Y:S02]  /*5010*/  IMAD.MOV.U32 R191, RZ, RZ, R4 ;  /* 0x000000ffffbf7224 */ /* 0x000fe400078e0004 */
[----:B------:R-:W-:-:S07]  /*5020*/  IMAD.MOV.U32 R9, RZ, RZ, R0 ;  /* 0x000000ffff097224 */ /* 0x000fce00078e0000 */
.L_x_220:
[----:B------:R-:W-:Y:S01]  /*5030*/  UIADD3 UR36, UR24, 0x1, URZ ;  /* 0x0000000118247890 */ /* 0x000fe2000fffe03f */
[C---:B------:R-:W-:Y:S01]  /*5040*/  ISETP.GT.AND P2, PT, R8.reuse, RZ, PT ;  /* 0x000000ff0800720c */ /* 0x040fe20003f44270 */
[----:B------:R-:W-:Y:S02]  /*5050*/  VIADD R8, R8, 0xffffffff ;  /* 0xffffffff08087836 */ /* 0x000fe40000000000 */
[----:B------:R-:W-:-:S04]  /*5060*/  UISETP.NE.AND UP0, UPT, UR36, 0x2, UPT ;  /* 0x000000022400788c */ /* 0x000fc8000bf05270 */
[----:B------:R-:W-:Y:S02]  /*5070*/  USEL UR5, URZ, 0x1, UP0 ;  /* 0x000000013f057887 */ /* 0x000fe40008000000 */
[----:B------:R-:W-:-:S04]  /*5080*/  USEL UR36, UR36, URZ, UP0 ;  /* 0x0000003f24247287 */ /* 0x000fc80008000000 */
[----:B------:R-:W-:Y:S01]  /*5090*/  LOP3.LUT R2, R2, UR5, RZ, 0x3c, !PT ;  /* 0x0000000502027c12 */ /* 0x000fe2000f8e3cff */
[----:B-1----:R-:W-:Y:S07]  /*50a0*/  @P0 BRA `(.L_x_212) ;  /* 0x0000000000040947 */ /* 0x002fee0003800000 */
[----:B------:R-:W-:Y:S01]  /*50b0*/  BPT.TRAP 0x1 ;  /* 0x000000040000795c */ /* 0x000fe20000300000 */
.L_x_212:
[----:B------:R-:W-:Y:S01]  /*50c0*/  ULEA UR5, UR36, UR37, 0x3 ;  /* 0x0000002524057291 */ /* 0x000fe2000f8e183f */
[----:B------:R-:W-:-:S08]  /*50d0*/  SHF.L.U32 R0, R2, 0x1f, RZ ;  /* 0x0000001f02007819 */ /* 0x000fd000000006ff */
[----:B------:R0:W1:Y:S01]  /*50e0*/  SYNCS.PHASECHK.TRANS64.TRYWAIT P3, [UR5+0x38830], R0 ;  /* 0x03883000ff0075a7 */ /* 0x0000620008060145 */
[----:B------:R-:W-:Y:S05]  /*50f0*/  @P0 BRA `(.L_x_213) ;  /* 0x0000000000040947 */ /* 0x000fea0003800000 */
[----:B------:R-:W-:Y:S01]  /*5100*/  BPT.TRAP 0x1 ;  /* 0x000000040000795c */ /* 0x000fe20000300000 */
.L_x_213:
[----:B-1----:R-:W-:Y:S05]  /*5110*/  @P3 BRA `(.L_x_214) ;  /* 0x0000000000083947 */ /* 0x002fea0003800000 */
[----:B------:R-:W1:Y:S02]  /*5120*/  SYNCS.PHASECHK.TRANS64.TRYWAIT P3, [UR5+0x38830], R0 ;  /* 0x03883000ff0075a7 */ /* 0x000e640008060145 */
[----:B-1----:R-:W-:Y:S05]  /*5130*/  @!P3 BRA `(.L_x_215) ;  /* 0x000000b00018b947 */ /* 0x002fea0003800000 */
.L_x_214:
        /* <DEDUP_REMOVED lines=26> */
[----:B------:R-:W-:Y:S05]  /*52e0*/  @P0 BRA `(.L_x_216) ;  /* 0x0000000000040947 */ /* 0x000fea0003800000 */
[----:B------:R-:W-:Y:S01]  /*52f0*/  BPT.TRAP 0x1 ;  /* 0x000000040000795c */ /* 0x000fe20000300000 */
.L_x_216:
[----:B------:R2:W3:Y:S01]  /*5300*/  SYNCS.PHASECHK.TRANS64.TRYWAIT P3, [UR5+0x38850], R0 ;  /* 0x03885000ff0075a7 */ /* 0x0004e20008060145 */
[----:B------:R-:W-:Y:S05]  /*5310*/  @P0 BRA `(.L_x_217) ;  /* 0x0000000000040947 */ /* 0x000fea0003800000 */
[----:B------:R-:W-:Y:S01]  /*5320*/  BPT.TRAP 0x1 ;  /* 0x000000040000795c */ /* 0x000fe20000300000 */
.L_x_217:
[----:B---3--:R-:W-:Y:S05]  /*5330*/  @P3 BRA `(.L_x_218) ;  /* 0x0000000000083947 */ /* 0x008fea0003800000 */
[----:B------:R-:W3:Y:S02]  /*5340*/  SYNCS.PHASECHK.TRANS64.TRYWAIT P3, [UR5+0x38850], R0 ;  /* 0x03885000ff0075a7 */ /* 0x000ee40008060145 */
[----:B---3--:R-:W-:Y:S05]  /*5350*/  @!P3 BRA `(.L_x_219) ;  /* 0x000000ac00a8b947 */ /* 0x008fea0003800000 */
.L_x_218:
[----:B------:R-:W-:Y:S01]  /*5360*/  UIADD3 UR10, UR37, 0x26400, URZ ;  /* 0x00026400250a7890 */ /* 0x000fe2000fffe03f */
[----:B------:R-:W-:Y:S01]  /*5370*/  WARPGROUP.ARRIVE ;  /* 0x00000000000079c5 */ /* 0x000fe20000000000 */
[----:B------:R-:W-:-:S05]  /*5380*/  UIADD3 UR14, UR6, 0x200, URZ ;  /* 0x00000200060e7890 */ /* 0x000fca000fffe03f */
[----:B------:R-:W3:Y:S01]  /*5390*/  S2R R4, SR_TID.X ;  /* 0x0000000000047919 */ /* 0x000ee20000002100 */
[----:B------:R-:W-:Y:S02]  /*53a0*/  USHF.R.U32.HI UR10, URZ, 0x4, UR10 ;  /* 0x000000043f0a7899 */ /* 0x000fe4000801160a */
[----:B------:R-:W-:Y:S02]  /*53b0*/  UIADD3 UR11, UR6, 0x202, URZ ;  /* 0x00000202060b7890 */ /* 0x000fe4000fffe03f */
[----:B------:R-:W-:Y:S02]  /*53c0*/  ULOP3.LUT UR15, UR10, 0x3fff, URZ, 0xc0, !UPT ;  /* 0x00003fff0a0f7892 */ /* 0x000fe4000f8ec03f */
[----:B------:R-:W-:Y:S02]  /*53d0*/  ULEA UR10, UR36, UR4, 0xc ;  /* 0x00000004240a7291 */ /* 0x000fe4000f8e603f */
[----:B------:R-:W-:Y:S01]  /*53e0*/  ULOP3.LUT UR6, UR15, 0x10000, URZ, 0xfc, !UPT ;  /* 0x000100000f067892 */ /* 0x000fe2000f8efc3f */
[----:B------:R-:W-:Y:S01]  /*53f0*/  UMOV UR23, 0x40000040 ;  /* 0x4000004000177882 */ /* 0x000fe20000000000 */
[----:B------:R-:W-:Y:S01]  /*5400*/  UMOV UR21, 0x40000040 ;  /* 0x4000004000157882 */ /* 0x000fe20000000000 */
[----:B------:R-:W-:-:S02]  /*5410*/  UIADD3 UR18, UR10, 0x800, URZ ;  /* 0x000008000a127890 */ /* 0x000fc4000fffe03f */
[----:B------:R-:W-:Y:S02]  /*5420*/  UMOV UR22, UR10 ;  /* 0x0000000a00167c82 */ /* 0x000fe40008000000 */
[----:B------:R-:W-:Y:S01]  /*5430*/  UMOV UR20, UR6 ;  /* 0x0000000600147c82 */ /* 0x000fe20008000000 */
[----:B------:R-:W-:Y:S01]  /*5440*/  UIADD3 UR19, UR6, 0x800, URZ ;  /* 0x0000080006137890 */ /* 0x000fe2000fffe03f */
[----:B------:R-:W-:Y:S01]  /*5450*/  HGMMA.64x64x16.F32 R152, gdesc[UR20], R152, gsb0 ;  /* 0x00e00000149879f0 */ /* 0x000fe20008000898 */
[----:B------:R-:W-:Y:S02]  /*5460*/  UIADD3 UR22, UR10, 0x2, URZ ;  /* 0x000000020a167890 */ /* 0x000fe4000fffe03f */
[----:B------:R-:W-:Y:S01]  /*5470*/  UIADD3 UR20, UR6, 0x2, URZ ;  /* 0x0000000206147890 */ /* 0x000fe2000fffe03f */
[----:B------:R-:W-:Y:S01]  /*5480*/  UMOV UR23, 0x40000040 ;  /* 0x4000004000177882 */ /* 0x000fe20000000000 */
[----:B------:R-:W-:Y:S01]  /*5490*/  UMOV UR21, 0x40000040 ;  /* 0x4000004000157882 */ /* 0x000fe20000000000 */
[----:B---3--:R-:W-:-:S05]  /*54a0*/  SHF.R.U32.HI R4, RZ, 0x7, R4 ;  /* 0x00000007ff047819 */ /* 0x008fca0000011604 */
[----:B012---:R-:W0:Y:S01]  /*54b0*/  SHFL.IDX PT, R0, R4, RZ, 0x1f ;  /* 0x00001fff04007589 */ /* 0x007e2200000e0000 */
        /* <DEDUP_REMOVED lines=17> */
[----:B------:R-:W-:Y:S01]  /*55d0*/  UIADD3 UR22, UR10, 0x200, URZ ;  /* 0x000002000a167890 */ /* 0x000fe2000fffe03f */
[----:B------:R-:W-:Y:S01]  /*55e0*/  UMOV UR20, UR14 ;  /* 0x0000000e00147c82 */ /* 0x000fe20008000000 */
        /* <DEDUP_REMOVED lines=228> */
[----:B------:R-:W-:Y:S01]  /*6430*/  ULEA UR10, UR36, UR7, 0xc ;  /* 0x00000007240a7291 */ /* 0x000fe2000f8e603f */
[----:B------:R-:W-:-:S03]  /*6440*/  UMOV UR11, 0x40000040 ;  /* 0x40000040000b7882 */ /* 0x000fc60000000000 */
[----:B------:R-:W-:Y:S01]  /*6450*/  UIADD3 UR14, UR10, 0x80, URZ ;  /* 0x000000800a0e7890 */ /* 0x000fe2000fffe03f */
[----:B------:R-:W-:Y:S02]  /*6460*/  WARPGROUP.DEPBAR.LE gsb0, 0x0 ;  /* 0x00008000000079c5 */ /* 0x000fe40000010000 */
[----:B------:R-:W-:-:S06]  /*6470*/  WARPGROUP.ARRIVE ;  /* 0x00000000000079c5 */ /* 0x000fcc0000000000 */
[----:B------:R-:W-:Y:S03]  /*6480*/  HGMMA.64x64x16.F32 R152, gdesc[UR20], R152, gsb0 ;  /* 0x00e00000149879f0 */ /* 0x000fe60008000898 */
[----:B------:R-:W-:Y:S02]  /*6490*/  WARPGROUP.DEPBAR.LE gsb0, 0x0 ;  /* 0x00008000000079c5 */ /* 0x000fe40000010000 */
        /* <DEDUP_REMOVED lines=25> */
[----:B------:R-:W-:Y:S01]  /*6630*/  FMNMX.FTZ R11, R167, R4, !PT ;  /* 0x00000004a70b7209 */ /* 0x000fe20007810000 */
[----:B------:R-:W0:Y:S02]  /*6640*/  LDC R5, c[0x0][0xa80] ;  /* 0x0002a000ff057b82 */ /* 0x000e240000000800 */
[----:B------:R-:W1:Y:S01]  /*6650*/  SHFL.BFLY PT, R13, R12, 0x1, 0x1f ;  /* 0x0c201f000c0d7f89 */ /* 0x000e6200000e0000 */
[----:B------:R-:W-:-:S04]  /*6660*/  FMNMX.FTZ R4, R170, R11, !PT ;  /* 0x0000000baa047209 */ /* 0x000fc80007810000 */
[----:B------:R-:W-:-:S04]  /*6670*/  FMNMX.FTZ R11, R171, R4, !PT ;  /* 0x00000004ab0b7209 */ /* 0x000fc80007810000 */
[----:B------:R-:W-:Y:S02]  /*6680*/  FMNMX.FTZ R4, R174, R11, !PT ;  /* 0x0000000bae047209 */ /* 0x000fe40007810000 */
[----:B-1----:R-:W-:Y:S02]  /*6690*/  FMNMX.FTZ R0, R12, R13, !PT ;  /* 0x0000000d0c007209 */ /* 0x002fe40007810000 */
[----:B------:R-:W-:-:S03]  /*66a0*/  FMNMX.FTZ R13, R175, R4, !PT ;  /* 0x00000004af0d7209 */ /* 0x000fc60007810000 */
[----:B0-----:R-:W-:Y:S01]  /*66b0*/  FMUL.FTZ R192, R0, R5 ;  /* 0x0000000500c07220 */ /* 0x001fe20000410000 */
[----:B------:R-:W-:Y:S01]  /*66c0*/  FMNMX.FTZ R4, R178, R13, !PT ;  /* 0x0000000db2047209 */ /* 0x000fe20007810000 */
[----:B------:R-:W-:Y:S02]  /*66d0*/  FADD.FTZ R10, -R0, R9 ;  /* 0x00000009000a7221 */ /* 0x000fe40000010100 */
[-CC-:B------:R-:W-:Y:S01]  /*66e0*/  FFMA.FTZ R11, R153, R5.reuse, -R192.reuse ;  /* 0x00000005990b7223 */ /* 0x180fe200000108c0 */
[----:B------:R-:W-:Y:S01]  /*66f0*/  FMNMX.FTZ R13, R179, R4, !PT ;  /* 0x00000004b30d7209 */ /* 0x000fe20007810000 */
[-C--:B------:R-:W-:Y:S01]  /*6700*/  FMUL.FTZ R9, R10, R5.reuse ;  /* 0x000000050a097220 */ /* 0x080fe20000410000 */
[-CC-:B------:R-:W-:Y:S01]  /*6710*/  FFMA.FTZ R10, R152, R5.reuse, -R192.reuse ;  /* 0x00000005980a7223 */ /* 0x180fe200000108c0 */
[--C-:B------:R-:W-:Y:S01]  /*6720*/  FFMA.FTZ R12, R156, R5, -R192.reuse ;  /* 0x000000059c0c7223 */ /* 0x100fe200000108c0 */
[----:B------:R-:W-:Y:S01]  /*6730*/  FMNMX.FTZ R4, R182, R13, !PT ;  /* 0x0000000db6047209 */ /* 0x000fe20007810000 */
[-CC-:B------:R-:W-:Y:S01]  /*6740*/  FFMA.FTZ R13, R157, R5.reuse, -R192.reuse ;  /* 0x000000059d0d7223 */ /* 0x180fe200000108c0 */
[-CC-:B------:R-:W-:Y:S01]  /*6750*/  FFMA.FTZ R14, R160, R5.reuse, -R192.reuse ;  /* 0x00000005a00e7223 */ /* 0x180fe200000108c0 */
[-CC-:B------:R-:W-:Y:S01]  /*6760*/  FFMA.FTZ R15, R161, R5.reuse, -R192.reuse ;  /* 0x00000005a10f7223 */ /* 0x180fe200000108c0 */
[----:B------:R-:W-:Y:S01]  /*6770*/  FMNMX.FTZ R4, R183, R4, !PT ;  /* 0x00000004b7047209 */ /* 0x000fe20007810000 */
[-CC-:B------:R-:W-:Y:S01]  /*6780*/  FFMA.FTZ R20, R164, R5.reuse, -R192.reuse ;  /* 0x00000005a4147223 */ /* 0x180fe200000108c0 */
[-CC-:B------:R-:W-:Y:S01]  /*6790*/  FFMA.FTZ R21, R165, R5.reuse, -R192.reuse ;  /* 0x00000005a5157223 */ /* 0x180fe200000108c0 */
[-CC-:B------:R-:W-:Y:S01]  /*67a0*/  FFMA.FTZ R168, R168, R5.reuse, -R192.reuse ;  /* 0x00000005a8a87223 */ /* 0x180fe200000108c0 */
[-CC-:B------:R-:W-:Y:S01]  /*67b0*/  FFMA.FTZ R169, R169, R5.reuse, -R192.reuse ;  /* 0x00000005a9a97223 */ /* 0x180fe200000108c0 */
[----:B------:R-:W0:Y:S01]  /*67c0*/  SHFL.BFLY PT, R153, R4, 0x2, 0x1f ;  /* 0x0c401f0004997f89 */ /* 0x000e2200000e0000 */
[-CC-:B------:R-:W-:Y:S01]  /*67d0*/  FFMA.FTZ R172, R172, R5.reuse, -R192.reuse ;  /* 0x00000005acac7223 */ /* 0x180fe200000108c0 */
[-CC-:B------:R-:W-:Y:S01]  /*67e0*/  FFMA.FTZ R173, R173, R5.reuse, -R192.reuse ;  /* 0x00000005adad7223 */ /* 0x180fe200000108c0 */
[-CC-:B------:R-:W-:Y:S01]  /*67f0*/  FFMA.FTZ R176, R176, R5.reuse, -R192.reuse ;  /* 0x00000005b0b07223 */ /* 0x180fe200000108c0 */
[-CC-:B------:R-:W-:Y:S01]  /*6800*/  FFMA.FTZ R177, R177, R5.reuse, -R192.reuse ;  /* 0x00000005b1b17223 */ /* 0x180fe200000108c0 */
[-CC-:B------:R-:W-:Y:S01]  /*6810*/  FFMA.FTZ R180, R180, R5.reuse, -R192.reuse ;  /* 0x00000005b4b47223 */ /* 0x180fe200000108c0 */
[----:B------:R-:W-:Y:S01]  /*6820*/  FFMA.FTZ R181, R181, R5, -R192 ;  /* 0x00000005b5b57223 */ /* 0x000fe200000108c0 */
[----:B------:R-:W1:Y:S08]  /*6830*/  MUFU.EX2 R9, R9 ;  /* 0x0000000900097308 */ /* 0x000e700000000800 */
[----:B------:R-:W-:Y:S08]  /*6840*/  MUFU.EX2 R10, R10 ;  /* 0x0000000a000a7308 */ /* 0x000ff00000000800 */
[----:B------:R-:W2:Y:S01]  /*6850*/  MUFU.EX2 R11, R11 ;  /* 0x0000000b000b7308 */ /* 0x000ea20000000800 */
[----:B0-----:R-:W-:Y:S01]  /*6860*/  FMNMX.FTZ R153, R4, R153, !PT ;  /* 0x0000009904997209 */ /* 0x001fe20007810000 */
[-C--:B-1----:R-:W-:Y:S01]  /*6870*/  FMUL.FTZ R24, R24, R9.reuse ;  /* 0x0000000918187220 */ /* 0x082fe20000410000 */
[-C--:B------:R-:W-:Y:S01]  /*6880*/  FMUL.FTZ R25, R25, R9.reuse ;  /* 0x0000000919197220 */ /* 0x080fe20000410000 */
[-C--:B------:R-:W-:Y:S01]  /*6890*/  FMUL.FTZ R28, R28, R9.reuse ;  /* 0x000000091c1c7220 */ /* 0x080fe20000410000 */
[-C--:B------:R-:W-:Y:S01]  /*68a0*/  FMUL.FTZ R29, R29, R9.reuse ;  /* 0x000000091d1d7220 */ /* 0x080fe20000410000 */
[----:B------:R-:W0:Y:S01]  /*68b0*/  SHFL.BFLY PT, R4, R153, 0x1, 0x1f ;  /* 0x0c201f0099047f89 */ /* 0x000e2200000e0000 */
        /* <DEDUP_REMOVED lines=23> */
[----:B0-----:R-:W-:Y:S01]  /*6a30*/  FMNMX.FTZ R4, R153, R4, !PT ;  /* 0x0000000499047209 */ /* 0x001fe20007810000 */
[----:B------:R-:W-:Y:S01]  /*6a40*/  IMAD.MOV R153, RZ, RZ, -R19 ;  /* 0x000000ffff997224 */ /* 0x000fe200078e0a13 */
[----:B------:R-:W-:Y:S01]  /*6a50*/  MUFU.EX2 R15, R15 ;  /* 0x0000000f000f7308 */ /* 0x000fe20000000800 */
[-C--:B------:R-:W-:Y:S01]  /*6a60*/  FMUL.FTZ R72, R72, R9.reuse ;  /* 0x0000000948487220 */ /* 0x080fe20000410000 */
[----:B------:R-:W-:Y:S01]  /*6a70*/  FMUL.FTZ R73, R73, R9 ;  /* 0x0000000949497220 */ /* 0x000fe20000410000 */
[----:B------:R-:W-:Y:S01]  /*6a80*/  FADD.FTZ R152, -R4, R191 ;  /* 0x000000bf04987221 */ /* 0x000fe20000010100 */
[----:B------:R-:W-:Y:S01]  /*6a90*/  ISETP.NE.AND P3, PT, R18, R153, PT ;  /* 0x000000991200720c */ /* 0x000fe20003f65270 */
[-C--:B------:R-:W-:Y:S01]  /*6aa0*/  FMUL.FTZ R76, R76, R9.reuse ;  /* 0x000000094c4c7220 */ /* 0x080fe20000410000 */
[----:B------:R-:W-:Y:S01]  /*6ab0*/  FMUL.FTZ R77, R77, R9 ;  /* 0x000000094d4d7220 */ /* 0x000fe20000410000 */
[-C--:B------:R-:W-:Y:S01]  /*6ac0*/  FMUL.FTZ R192, R152, R5.reuse ;  /* 0x0000000598c07220 */ /* 0x080fe20000410000 */
[----:B------:R-:W-:Y:S01]  /*6ad0*/  FMUL.FTZ R152, R4, R5 ;  /* 0x0000000504987220 */ /* 0x000fe20000410000 */
[----:B------:R-:W-:Y:S01]  /*6ae0*/  MUFU.EX2 R20, R20 ;  /* 0x0000001400147308 */ /* 0x000fe20000000800 */
[-C--:B------:R-:W-:Y:S01]  /*6af0*/  FMUL.FTZ R80, R80, R9.reuse ;  /* 0x0000000950507220 */ /* 0x080fe20000410000 */
[----:B------:R-:W-:Y:S01]  /*6b00*/  FMUL.FTZ R81, R81, R9 ;  /* 0x0000000951517220 */ /* 0x000fe20000410000 */
[-CC-:B------:R-:W-:Y:S01]  /*6b10*/  FFMA.FTZ R194, R155, R5.reuse, -R152.reuse ;  /* 0x000000059bc27223 */ /* 0x180fe20000010898 */
[----:B------:R-:W-:Y:S01]  /*6b20*/  FFMA.FTZ R199, R179, R5, -R152 ;  /* 0x00000005b3c77223 */ /* 0x000fe20000010898 */
[----:B------:R-:W-:-:S02]  /*6b30*/  IMAD.U32 R179, RZ, RZ, UR5 ;  /* 0x00000005ffb37e24 */ /* 0x000fc4000f8e00ff */
[-CC-:B------:R-:W-:Y:S01]  /*6b40*/  FFMA.FTZ R191, R154, R5.reuse, -R152.reuse ;  /* 0x000000059abf7223 */ /* 0x180fe20000010898 */
[----:B------:R-:W-:Y:S01]  /*6b50*/  IMAD.U32 R155, RZ, RZ, UR24 ;  /* 0x00000018ff9b7e24 */ /* 0x000fe2000f8e00ff */
[----:B------:R-:W0:Y:S01]  /*6b60*/  MUFU.EX2 R192, R192 ;  /* 0x000000c000c07308 */ /* 0x000e220000000800 */
[----:B------:R-:W-:Y:S02]  /*6b70*/  @!P1 VIADD R153, R179, 0x38840 ;  /* 0x00038840b3999836 */ /* 0x000fe40000000000 */
[-C--:B------:R-:W-:Y:S01]  /*6b80*/  FFMA.FTZ R193, R158, R5.reuse, -R152 ;  /* 0x000000059ec17223 */ /* 0x080fe20000010898 */
[----:B------:R-:W-:Y:S02]  /*6b90*/  @!P3 IMAD R154, R155, 0x40, R16 ;  /* 0x000000409b9ab824 */ /* 0x000fe400078e0210 */
[-CC-:B------:R-:W-:Y:S01]  /*6ba0*/  FFMA.FTZ R196, R159, R5.reuse, -R152.reuse ;  /* 0x000000059fc47223 */ /* 0x180fe20000010898 */
[-CC-:B------:R-:W-:Y:S01]  /*6bb0*/  FFMA.FTZ R195, R162, R5.reuse, -R152.reuse ;  /* 0x00000005a2c37223 */ /* 0x180fe20000010898 */
[----:B------:R-:W-:Y:S01]  /*6bc0*/  @!P1 PRMT R153, RZ, 0x654, R153 ;  /* 0x00000654ff999816 */ /* 0x000fe20000000099 */
[-CC-:B------:R-:W-:Y:S01]  /*6bd0*/  FFMA.FTZ R198, R163, R5.reuse, -R152.reuse ;  /* 0x00000005a3c67223 */ /* 0x180fe20000010898 */
[----:B------:R-:W-:Y:S01]  /*6be0*/  @!P3 LEA R154, R154, UR37, 0x2 ;  /* 0x000000259a9abc11 */ /* 0x000fe2000f8e10ff */
[-CC-:B------:R-:W-:Y:S01]  /*6bf0*/  FFMA.FTZ R197, R166, R5.reuse, -R152.reuse ;  /* 0x00000005a6c57223 */ /* 0x180fe20000010898 */
[-CC-:B------:R-:W-:Y:S01]  /*6c00*/  FFMA.FTZ R200, R167, R5.reuse, -R152.reuse ;  /* 0x00000005a7c87223 */ /* 0x180fe20000010898 */
[-CC-:B------:R-:W-:Y:S01]  /*6c10*/  FFMA.FTZ R170, R170, R5.reuse, -R152.reuse ;  /* 0x00000005aaaa7223 */ /* 0x180fe20000010898 */
[-CC-:B------:R-:W-:Y:S01]  /*6c20*/  FFMA.FTZ R171, R171, R5.reuse, -R152.reuse ;  /* 0x00000005abab7223 */ /* 0x180fe20000010898 */
[-CC-:B------:R-:W-:Y:S01]  /*6c30*/  FFMA.FTZ R174, R174, R5.reuse, -R152.reuse ;  /* 0x00000005aeae7223 */ /* 0x180fe20000010898 */
[-CC-:B------:R-:W-:Y:S01]  /*6c40*/  FFMA.FTZ R175, R175, R5.reuse, -R152.reuse ;  /* 0x00000005afaf7223 */ /* 0x180fe20000010898 */
[----:B------:R1:W-:Y:S01]  /*6c50*/  @!P1 SYNCS.ARRIVE.TRANS64.RED.A1T0 RZ, [R153+URZ], RZ ;  /* 0x000000ff99ff99a7 */ /* 0x0003e2000810043f */
[-CC-:B------:R-:W-:Y:S01]  /*6c60*/  FFMA.FTZ R178, R178, R5.reuse, -R152.reuse ;  /* 0x00000005b2b27223 */ /* 0x180fe20000010898 */
[-CC-:B------:R-:W-:Y:S01]  /*6c70*/  FFMA.FTZ R182, R182, R5.reuse, -R152.reuse ;  /* 0x00000005b6b67223 */ /* 0x180fe20000010898 */
[----:B------:R-:W-:Y:S01]  /*6c80*/  FFMA.FTZ R183, R183, R5, -R152 ;  /* 0x00000005b7b77223 */ /* 0x000fe20000010898 */
[----:B------:R-:W-:Y:S01]  /*6c90*/  @!P3 STS [R154+0x38400], R9 ;  /* 0x038400099a00b388 */ /* 0x000fe20000000800 */
[----:B------:R-:W-:Y:S01]  /*6ca0*/  MUFU.EX2 R191, R191 ;  /* 0x000000bf00bf7308 */ /* 0x000fe20000000800 */
[----:B--2---:R-:W-:Y:S01]  /*6cb0*/  F2FP.F16.F32.PACK_AB R152, R11, R10 ;  /* 0x0000000a0b98723e */ /* 0x004fe200000000ff */
[----:B0-----:R-:W-:Y:S01]  /*6cc0*/  FMUL.FTZ R26, R26, R192 ;  /* 0x000000c01a1a7220 */ /* 0x001fe20000410000 */
[----:B------:R0:W-:Y:S01]  /*6cd0*/  @!P3 STS [R154+0x38420], R192 ;  /* 0x038420c09a00b388 */ /* 0x0001e20000000800 */
[----:B------:R-:W-:Y:S01]  /*6ce0*/  F2FP.F16.F32.PACK_AB R156, R15, R14 ;  /* 0x0000000e0f9c723e */ /* 0x000fe200000000ff */
[-C--:B------:R-:W-:Y:S01]  /*6cf0*/  FMUL.FTZ R27, R27, R192.reuse ;  /* 0x000000c01b1b7220 */ /* 0x080fe20000410000 */
[-C--:B------:R-:W-:Y:S01]  /*6d00*/  FMUL.FTZ R30, R30, R192.reuse ;  /* 0x000000c01e1e7220 */ /* 0x080fe20000410000 */
[-C--:B------:R-:W-:Y:S01]  /*6d10*/  FMUL.FTZ R31, R31, R192.reuse ;  /* 0x000000c01f1f7220 */ /* 0x080fe20000410000 */
[----:B------:R-:W1:Y:S01]  /*6d20*/  MUFU.EX2 R194, R194 ;  /* 0x000000c200c27308 */ /* 0x000e620000000800 */
[-C--:B------:R-:W-:Y:S01]  /*6d30*/  FMUL.FTZ R34, R34, R192.reuse ;  /* 0x000000c022227220 */ /* 0x080fe20000410000 */
[-C--:B------:R-:W-:Y:S01]  /*6d40*/  FMUL.FTZ R35, R35, R192.reuse ;  /* 0x000000c023237220 */ /* 0x080fe20000410000 */
[-C--:B------:R-:W-:Y:S01]  /*6d50*/  FMUL.FTZ R38, R38, R192.reuse ;  /* 0x000000c026267220 */ /* 0x080fe20000410000 */
[----:B------:R-:W-:Y:S01]  /*6d60*/  FMUL.FTZ R39, R39, R192 ;  /* 0x000000c027277220 */ /* 0x000fe20000410000 */
[----:B0-----:R-:W-:Y:S01]  /*6d70*/  F2FP.F16.F32.PACK_AB R154, R13, R12 ;  /* 0x0000000c0d9a723e */ /* 0x001fe200000000ff */
        /* <DEDUP_REMOVED lines=10> */
[----:B------:R-:W0:Y:S01]  /*6e20*/  MUFU.EX2 R196, R196 ;  /* 0x000000c400c47308 */ /* 0x000e220000000800 */
[----:B-1----:R-:W-:Y:S01]  /*6e30*/  F2FP.F16.F32.PACK_AB R153, R194, R191 ;  /* 0x000000bfc299723e */ /* 0x002fe200000000ff */
[-C--:B------:R-:W-:Y:S01]  /*6e40*/  FMUL.FTZ R59, R59, R192.reuse ;  /* 0x000000c03b3b7220 */ /* 0x080fe20000410000 */
[-C--:B------:R-:W-:Y:S01]  /*6e50*/  FMUL.FTZ R62, R62, R192.reuse ;  /* 0x000000c03e3e7220 */ /* 0x080fe20000410000 */
[-C--:B------:R-:W-:Y:S01]  /*6e60*/  FMUL.FTZ R63, R63, R192.reuse ;  /* 0x000000c03f3f7220 */ /* 0x080fe20000410000 */
[-C--:B------:R-:W-:Y:S01]  /*6e70*/  FMUL.FTZ R66, R66, R192.reuse ;  /* 0x000000c042427220 */ /* 0x080fe20000410000 */
[-C--:B------:R-:W-:Y:S01]  /*6e80*/  FMUL.FTZ R67, R67, R192.reuse ;  /* 0x000000c043437220 */ /* 0x080fe20000410000 */
[-C--:B------:R-:W-:Y:S01]  /*6e90*/  FMUL.FTZ R70, R70, R192.reuse ;  /* 0x000000c046467220 */ /* 0x080fe20000410000 */
[----:B------:R-:W1:Y:S01]  /*6ea0*/  MUFU.EX2 R21, R21 ;  /* 0x0000001500157308 */ /* 0x000e620000000800 */
        /* <DEDUP_REMOVED lines=8> */
[----:B0-----:R-:W-:Y:S01]  /*6f30*/  F2FP.F16.F32.PACK_AB R155, R196, R193 ;  /* 0x000000c1c49b723e */ /* 0x001fe200000000ff */
[----:B------:R-:W-:Y:S01]  /*6f40*/  BAR.SYNC.DEFER_BLOCKING 0xf, 0x100 ;  /* 0x03c4000000007b1d */ /* 0x000fe20000010000 */
[-C--:B------:R-:W-:Y:S01]  /*6f50*/  FMUL.FTZ R84, R84, R9.reuse ;  /* 0x0000000954547220 */ /* 0x080fe20000410000 */
[-C--:B------:R-:W-:Y:S01]  /*6f60*/  FMUL.FTZ R85, R85, R9.reuse ;  /* 0x0000000955557220 */ /* 0x080fe20000410000 */
[-C--:B------:R-:W-:Y:S01]  /*6f70*/  FMUL.FTZ R86, R86, R192.reuse ;  /* 0x000000c056567220 */ /* 0x080fe20000410000 */
[----:B------:R-:W-:Y:S01]  /*6f80*/  FMUL.FTZ R87, R87, R192 ;  /* 0x000000c057577220 */ /* 0x000fe20000410000 */
        /* <DEDUP_REMOVED lines=17> */
[----:B------:R-:W1:Y:S01]  /*70a0*/  MUFU.EX2 R200, R200 ;  /* 0x000000c800c87308 */ /* 0x000e620000000800 */
[----:B0-----:R-:W-:Y:S01]  /*70b0*/  F2FP.F16.F32.PACK_AB R157, R198, R195 ;  /* 0x000000c3c69d723e */ /* 0x001fe200000000ff */
        /* <DEDUP_REMOVED lines=57> */
[----:B------:R-:W-:Y:S01]  /*7450*/  FMUL.FTZ R149, R149, R9 ;  /* 0x0000000995957220 */ /* 0x000fe20000410000 */
[-C--:B------:R-:W-:Y:S01]  /*7460*/  FMUL.FTZ R150, R150, R192.reuse ;  /* 0x000000c096967220 */ /* 0x080fe20000410000 */
[----:B------:R-:W-:Y:S01]  /*7470*/  FMUL.FTZ R151, R151, R192 ;  /* 0x000000c097977220 */ /* 0x000fe20000410000 */
[----:B------:R1:W-:Y:S01]  /*7480*/  STSM.16.M88.4 [R23+0x36400], R152 ;  /* 0x0364009817007844 */ /* 0x0003e20000000200 */
[----:B------:R-:W-:Y:S01]  /*7490*/  FFMA.FTZ R6, R9, R6, R10 ;  /* 0x0000000609067223 */ /* 0x000fe2000001000a */
[----:B------:R-:W2:Y:S01]  /*74a0*/  MUFU.EX2 R175, R175 ;  /* 0x000000af00af7308 */ /* 0x000ea20000000800 */
[----:B0-----:R-:W-:Y:S01]  /*74b0*/  F2FP.F16.F32.PACK_AB R161, R171, R170 ;  /* 0x000000aaaba1723e */ /* 0x001fe200000000ff */
[----:B------:R1:W-:Y:S01]  /*74c0*/  STSM.16.M88.4 [R22], R156 ;  /* 0x0000009c16007844 */ /* 0x0003e20000000200 */
[----:B------:R-:W-:Y:S01]  /*74d0*/  FFMA.FTZ R7, R192, R7, R191 ;  /* 0x00000007c0077223 */ /* 0x000fe200000100bf */
[----:B------:R-:W-:Y:S01]  /*74e0*/  FADD.FTZ R11, R11, R6 ;  /* 0x000000060b0b7221 */ /* 0x000fe20000010000 */
[----:B------:R-:W-:Y:S01]  /*74f0*/  @!P1 VIADD R179, R179, 0x38860 ;  /* 0x00038860b3b39836 */ /* 0x000fe20000000000 */
[----:B------:R-:W-:Y:S01]  /*7500*/  UMOV UR24, UR36 ;  /* 0x0000002400187c82 */ /* 0x000fe20008000000 */
[----:B------:R-:W-:Y:S01]  /*7510*/  FADD.FTZ R194, R194, R7 ;  /* 0x00000007c2c27221 */ /* 0x000fe20000010000 */
[----:B------:R-:W-:Y:S01]  /*7520*/  MUFU.EX2 R176, R176 ;  /* 0x000000b000b07308 */ /* 0x000fe20000000800 */
[----:B------:R-:W-:Y:S01]  /*7530*/  FADD.FTZ R12, R12, R11 ;  /* 0x0000000b0c0c7221 */ /* 0x000fe20000010000 */
[----:B------:R-:W-:Y:S01]  /*7540*/  @!P1 PRMT R179, RZ, 0x654, R179 ;  /* 0x00000654ffb39816 */ /* 0x000fe200000000b3 */
[----:B------:R-:W-:Y:S01]  /*7550*/  FADD.FTZ R193, R193, R194 ;  /* 0x000000c2c1c17221 */ /* 0x000fe20000010000 */
[----:B------:R-:W-:-:S02]  /*7560*/  IMAD.MOV.U32 R191, RZ, RZ, R4 ;  /* 0x000000ffffbf7224 */ /* 0x000fc400078e0004 */
[----:B------:R-:W-:Y:S01]  /*7570*/  FADD.FTZ R13, R13, R12 ;  /* 0x0000000c0d0d7221 */ /* 0x000fe20000010000 */
[----:B------:R-:W-:Y:S02]  /*7580*/  IMAD.MOV.U32 R9, RZ, RZ, R0 ;  /* 0x000000ffff097224 */ /* 0x000fe400078e0000 */
[----:B------:R-:W-:Y:S01]  /*7590*/  FADD.FTZ R196, R196, R193 ;  /* 0x000000c1c4c47221 */ /* 0x000fe20000010000 */
[----:B------:R-:W0:Y:S01]  /*75a0*/  MUFU.EX2 R177, R177 ;  /* 0x000000b100b17308 */ /* 0x000e220000000800 */
[----:B--2---:R-:W-:Y:S01]  /*75b0*/  F2FP.F16.F32.PACK_AB R163, R175, R174 ;  /* 0x000000aeafa3723e */ /* 0x004fe200000000ff */
[----:B------:R-:W-:Y:S01]  /*75c0*/  FADD.FTZ R14, R14, R13 ;  /* 0x0000000d0e0e7221 */ /* 0x000fe20000010000 */
[----:B------:R-:W-:-:S03]  /*75d0*/  FADD.FTZ R195, R195, R196 ;  /* 0x000000c4c3c37221 */ /* 0x000fc60000010000 */
[----:B------:R1:W-:Y:S01]  /*75e0*/  STSM.16.M88.4 [R185], R160 ;  /* 0x000000a0b9007844 */ /* 0x0003e20000000200 */
[----:B------:R-:W-:Y:S01]  /*75f0*/  FADD.FTZ R15, R15, R14 ;  /* 0x0000000e0f0f7221 */ /* 0x000fe20000010000 */
[----:B------:R-:W-:Y:S01]  /*7600*/  MUFU.EX2 R180, R180 ;  /* 0x000000b400b47308 */ /* 0x000fe20000000800 */
[----:B------:R-:W-:Y:S02]  /*7610*/  FADD.FTZ R198, R198, R195 ;  /* 0x000000c3c6c67221 */ /* 0x000fe40000010000 */
[----:B------:R-:W-:Y:S02]  /*7620*/  FADD.FTZ R20, R20, R15 ;  /* 0x0000000f14147221 */ /* 0x000fe40000010000 */
[----:B------:R-:W-:Y:S02]  /*7630*/  FADD.FTZ R197, R197, R198 ;  /* 0x000000c6c5c57221 */ /* 0x000fe40000010000 */
[----:B------:R-:W-:Y:S01]  /*7640*/  FADD.FTZ R21, R21, R20 ;  /* 0x0000001415157221 */ /* 0x000fe20000010000 */
[----:B------:R-:W2:Y:S01]  /*7650*/  MUFU.EX2 R181, R181 ;  /* 0x000000b500b57308 */ /* 0x000ea20000000800 */
[----:B0-----:R-:W-:Y:S01]  /*7660*/  F2FP.F16.F32.PACK_AB R164, R177, R176 ;  /* 0x000000b0b1a4723e */ /* 0x001fe200000000ff */
[----:B------:R-:W-:Y:S01]  /*7670*/  FADD.FTZ R197, R200, R197 ;  /* 0x000000c5c8c57221 */ /* 0x000fe20000010000 */
[----:B------:R-:W-:-:S03]  /*7680*/  FADD.FTZ R168, R168, R21 ;  /* 0x00000015a8a87221 */ /* 0x000fc60000010000 */
[----:B------:R-:W-:Y:S01]  /*7690*/  FADD.FTZ R170, R170, R197 ;  /* 0x000000c5aaaa7221 */ /* 0x000fe20000010000 */
[----:B------:R-:W-:Y:S01]  /*76a0*/  FADD.FTZ R169, R169, R168 ;  /* 0x000000a8a9a97221 */ /* 0x000fe20000010000 */
[----:B------:R-:W-:Y:S02]  /*76b0*/  MUFU.EX2 R178, R178 ;  /* 0x000000b200b27308 */ /* 0x000fe40000000800 */
[----:B------:R-:W-:Y:S01]  /*76c0*/  FADD.FTZ R171, R171, R170 ;  /* 0x000000aaabab7221 */ /* 0x000fe20000010000 */
[----:B------:R-:W-:-:S03]  /*76d0*/  FADD.FTZ R172, R172, R169 ;  /* 0x000000a9acac7221 */ /* 0x000fc60000010000 */
[----:B------:R-:W-:Y:S01]  /*76e0*/  FADD.FTZ R174, R174, R171 ;  /* 0x000000abaeae7221 */ /* 0x000fe20000010000 */
[----:B------:R-:W-:Y:S01]  /*76f0*/  FADD.FTZ R173, R173, R172 ;  /* 0x000000acadad7221 */ /* 0x000fe20000010000 */
[----:B------:R-:W0:Y:S01]  /*7700*/  MUFU.EX2 R199, R199 ;  /* 0x000000c700c77308 */ /* 0x000e220000000800 */
[----:B--2---:R-:W-:Y:S01]  /*7710*/  F2FP.F16.F32.PACK_AB R166, R181, R180 ;  /* 0x000000b4b5a6723e */ /* 0x004fe200000000ff */
[----:B------:R-:W-:Y:S01]  /*7720*/  FADD.FTZ R175, R175, R174 ;  /* 0x000000aeafaf7221 */ /* 0x000fe20000010000 */
[----:B------:R-:W-:-:S04]  /*7730*/  FADD.FTZ R176, R176, R173 ;  /* 0x000000adb0b07221 */ /* 0x000fc80000010000 */
[----:B------:R-:W-:Y:S01]  /*7740*/  FADD.FTZ R177, R177, R176 ;  /* 0x000000b0b1b17221 */ /* 0x000fe20000010000 */
[----:B------:R-:W-:Y:S03]  /*7750*/  MUFU.EX2 R182, R182 ;  /* 0x000000b600b67308 */ /* 0x000fe60000000800 */
[----:B------:R-:W-:-:S04]  /*7760*/  FADD.FTZ R6, R180, R177 ;  /* 0x000000b1b4067221 */ /* 0x000fc80000010000 */
[----:B------:R-:W-:Y:S01]  /*7770*/  FADD.FTZ R6, R181, R6 ;  /* 0x00000006b5067221 */ /* 0x000fe20000010000 */
[----:B------:R-:W2:Y:S01]  /*7780*/  MUFU.EX2 R183, R183 ;  /* 0x000000b700b77308 */ /* 0x000ea20000000800 */
[----:B0-----:R-:W-:Y:S01]  /*7790*/  F2FP.F16.F32.PACK_AB R165, R199, R178 ;  /* 0x000000b2c7a5723e */ /* 0x001fe200000000ff */
[----:B------:R-:W-:-:S04]  /*77a0*/  FADD.FTZ R178, R178, R175 ;  /* 0x000000afb2b27221 */ /* 0x000fc80000010000 */
[----:B------:R-:W-:Y:S01]  /*77b0*/  FADD.FTZ R199, R199, R178 ;  /* 0x000000b2c7c77221 */ /* 0x000fe20000010000 */
[----:B--2---:R-:W-:-:S03]  /*77c0*/  F2FP.F16.F32.PACK_AB R167, R183, R182 ;  /* 0x000000b6b7a7723e */ /* 0x004fc600000000ff */
[----:B------:R-:W-:Y:S02]  /*77d0*/  FADD.FTZ R182, R182, R199 ;  /* 0x000000c7b6b67221 */ /* 0x000fe40000010000 */
[----:B------:R1:W-:Y:S01]  /*77e0*/  STSM.16.M88.4 [R184], R164 ;  /* 0x000000a4b8007844 */ /* 0x0003e20000000200 */
[----:B------:R-:W-:Y:S01]  /*77f0*/  WARPGROUP.ARRIVE ;  /* 0x00000000000079c5 */ /* 0x000fe20000000000 */
[----:B------:R-:W-:-:S05]  /*7800*/  FADD.FTZ R7, R183, R182 ;  /* 0x000000b6b7077221 */ /* 0x000fca0000010000 */
[----:B------:R-:W-:Y:S01]  /*7810*/  HGMMA.64x256x16.F32 R24, R152, gdesc[UR8].tnspB, R24, gsb0 ;  /* 0x43e0000898187df0 */ /* 0x000fe20008000818 */
        /* <DEDUP_REMOVED lines=22> */
[----:B0-----:R-:W0:Y:S02]  /*7980*/  FENCE.VIEW.ASYNC.S ;  /* 0x00000000000073c6 */ /* 0x001e240000000000 */
[----:B0-----:R-:W-:Y:S01]  /*7990*/  NOP ;  /* 0x0000000000007918 */ /* 0x001fe20000000000 */
[----:B------:R-:W-:Y:S06]  /*79a0*/  BAR.ARV 0xe, 0x100 ;  /* 0x0384000000007b1d */ /* 0x000fec0000002000 */
[----:B------:R1:W-:Y:S01]  /*79b0*/  @!P1 SYNCS.ARRIVE.TRANS64.RED.A1T0 RZ, [R179+URZ], RZ ;  /* 0x000000ffb3ff99a7 */ /* 0x0003e2000810043f */
[----:B------:R-:W-:Y:S05]  /*79c0*/  @P2 BRA `(.L_x_220) ;  /* 0xffffffd400982947 */ /* 0x000fea000383ffff */
.L_x_211:
[----:B------:R-:W0:Y:S01]  /*79d0*/  SHFL.BFLY PT, R3, R6, 0x2, 0x1f ;  /* 0x0c401f0006037f89 */ /* 0x000e2200000e0000 */
[----:B------:R-:W-:Y:S02]  /*79e0*/  IMAD.MOV R15, RZ, RZ, -R19 ;  /* 0x000000ffff0f7224 */ /* 0x000fe400078e0a13 */
[----:B------:R-:W-:Y:S01]  /*79f0*/  IMAD.MOV.U32 R11, RZ, RZ, RZ ;  /* 0x000000ffff0b7224 */ /* 0x000fe200078e00ff */
[----:B------:R-:W2:Y:S01]  /*7a00*/  SHFL.BFLY PT, R10, R7, 0x2, 0x1f ;  /* 0x0c401f00070a7f89 */ /* 0x000ea200000e0000 */
[----:B------:R-:W-:Y:S01]  /*7a10*/  IMAD.MOV.U32 R20, RZ, RZ, -0x800000 ;  /* 0xff800000ff147424 */ /* 0x000fe200078e00ff */
[----:B------:R-:W-:Y:S08]  /*7a20*/  BAR.ARV 0x8, 0x100 ;  /* 0x0204000000007b1d */ /* 0x000ff00000002000 */
[----:B------:R-:W-:Y:S01]  /*7a30*/  BAR.SYNC.DEFER_BLOCKING 0xf, 0x100 ;  /* 0x03c4000000007b1d */ /* 0x000fe20000010000 */
[----:B------:R-:W-:Y:S01]  /*7a40*/  ISETP.NE.AND P2, PT, R18, R15, PT ;  /* 0x0000000f1200720c */ /* 0x000fe20003f45270 */
[----:B------:R-:W-:-:S02]  /*7a50*/  VIADD R201, R201, 0x1 ;  /* 0x00000001c9c97836 */ /* 0x000fc40000000000 */
[----:B0-----:R-:W-:Y:S01]  /*7a60*/  FADD.FTZ R3, R3, R6 ;  /* 0x0000000603037221 */ /* 0x001fe20000010000 */
[----:B------:R-:W-:Y:S02]  /*7a70*/  IMAD.MOV.U32 R6, RZ, RZ, RZ ;  /* 0x000000ffff067224 */ /* 0x000fe400078e00ff */
[----:B--2---:R-:W-:Y:S02]  /*7a80*/  FADD.FTZ R10, R10, R7 ;  /* 0x000000070a0a7221 */ /* 0x004fe40000010000 */
[----:B------:R-:W0:Y:S04]  /*7a90*/  SHFL.BFLY PT, R8, R3, 0x1, 0x1f ;  /* 0x0c201f0003087f89 */ /* 0x000e2800000e0000 */
[----:B------:R-:W2:Y:S01]  /*7aa0*/  SHFL.BFLY PT, R9, R10, 0x1, 0x1f ;  /* 0x0c201f000a097f89 */ /* 0x000ea200000e0000 */
[----:B0-----:R-:W-:Y:S01]  /*7ab0*/  FADD.FTZ R13, R3, R8 ;  /* 0x00000008030d7221 */ /* 0x001fe20000010000 */
[----:B------:R-:W-:Y:S01]  /*7ac0*/  IMAD.U32 R3, RZ, RZ, UR36 ;  /* 0x00000024ff037e24 */ /* 0x000fe2000f8e00ff */
[----:B------:R-:W-:Y:S01]  /*7ad0*/  UIADD3 UR36, UR36, 0x1, URZ ;  /* 0x0000000124247890 */ /* 0x000fe2000fffe03f */
[----:B--2---:R-:W-:-:S02]  /*7ae0*/  FADD.FTZ R8, R10, R9 ;  /* 0x000000090a087221 */ /* 0x004fc40000010000 */
[----:B------:R-:W-:Y:S01]  /*7af0*/  FSETP.NE.FTZ.AND P0, PT, R13, RZ, PT ;  /* 0x000000ff0d00720b */ /* 0x000fe20003f15000 */
[----:B------:R-:W-:Y:S01]  /*7b00*/  @!P2 IMAD R3, R3, 0x40, R16 ;  /* 0x000000400303a824 */ /* 0x000fe200078e0210 */
[----:B------:R-:W-:Y:S01]  /*7b10*/  UISETP.NE.AND UP0, UPT, UR36, 0x2, UPT ;  /* 0x000000022400788c */ /* 0x000fe2000bf05270 */
[----:B------:R-:W-:-:S03]  /*7b20*/  FSETP.NE.FTZ.AND P1, PT, R8, RZ, PT ;  /* 0x000000ff0800720b */ /* 0x000fc60003f35000 */
[----:B------:R-:W-:Y:S01]  /*7b30*/  @!P2 LEA R12, R3, UR37, 0x2 ;  /* 0x00000025030cac11 */ /* 0x000fe2000f8e10ff */
[----:B------:R-:W-:Y:S01]  /*7b40*/  USEL UR4, URZ, 0x1, UP0 ;  /* 0x000000013f047887 */ /* 0x000fe20008000000 */
[----:B------:R-:W-:Y:S01]  /*7b50*/  IMAD.MOV.U32 R3, RZ, RZ, -0x800000 ;  /* 0xff800000ff037424 */ /* 0x000fe200078e00ff */
[----:B------:R-:W-:-:S04]  /*7b60*/  USEL UR36, UR36, URZ, UP0 ;  /* 0x0000003f24247287 */ /* 0x000fc80008000000 */
[----:B------:R-:W0:Y:S01]  /*7b70*/  @P0 MUFU.RCP R11, R13 ;  /* 0x0000000d000b0308 */ /* 0x000e220000001000 */
[C---:B------:R-:W-:Y:S01]  /*7b80*/  @P0 FMUL.FTZ R9, R5.reuse, 0.69314718246459960938 ;  /* 0x3f31721805090820 */ /* 0x040fe20000410000 */
[----:B------:R-:W-:Y:S01]  /*7b90*/  LOP3.LUT R2, R2, UR4, RZ, 0x3c, !PT ;  /* 0x0000000402027c12 */ /* 0x000fe2000f8e3cff */
[----:B------:R-:W-:-:S05]  /*7ba0*/  @P1 FMUL.FTZ R14, R5, 0.69314718246459960938 ;  /* 0x3f317218050e1820 */ /* 0x000fca0000410000 */
[----:B------:R-:W2:Y:S08]  /*7bb0*/  @P1 MUFU.RCP R6, R8 ;  /* 0x0000000800061308 */ /* 0x000eb00000001000 */
[----:B------:R-:W3:Y:S01]  /*7bc0*/  @P0 MUFU.LG2 R10, R13 ;  /* 0x0000000d000a0308 */ /* 0x000ee20000000c00 */
[----:B0-----:R0:W-:Y:S01]  /*7bd0*/  @!P2 STS [R12+0x38400], R11 ;  /* 0x0384000b0c00a388 */ /* 0x0011e20000000800 */
[-C--:B-1----:R-:W-:Y:S01]  /*7be0*/  FMUL.FTZ R154, R92, R11.reuse ;  /* 0x0000000b5c9a7220 */ /* 0x082fe20000410000 */
[-C--:B------:R-:W-:Y:S01]  /*7bf0*/  FMUL.FTZ R208, R24, R11.reuse ;  /* 0x0000000b18d07220 */ /* 0x080fe20000410000 */
[-C--:B------:R-:W-:Y:S01]  /*7c00*/  FMUL.FTZ R205, R25, R11.reuse ;  /* 0x0000000b19cd7220 */ /* 0x080fe20000410000 */
[-C--:B------:R-:W-:Y:S01]  /*7c10*/  FMUL.FTZ R204, R28, R11.reuse ;  /* 0x0000000b1ccc7220 */ /* 0x080fe20000410000 */
[-C--:B------:R-:W-:Y:S01]  /*7c20*/  FMUL.FTZ R7, R29, R11.reuse ;  /* 0x0000000b1d077220 */ /* 0x080fe20000410000 */
[-C--:B------:R-:W-:Y:S01]  /*7c30*/  FMUL.FTZ R211, R32, R11.reuse ;  /* 0x0000000b20d37220 */ /* 0x080fe20000410000 */
[----:B------:R-:W1:Y:S01]  /*7c40*/  @P1 MUFU.LG2 R8, R8 ;  /* 0x0000000800081308 */ /* 0x000e620000000c00 */
[----:B--2---:R0:W-:Y:S01]  /*7c50*/  @!P2 STS [R12+0x38420], R6 ;  /* 0x038420060c00a388 */ /* 0x0041e20000000800 */
[-C--:B------:R-:W-:Y:S01]  /*7c60*/  FMUL.FTZ R210, R33, R11.reuse ;  /* 0x0000000b21d27220 */ /* 0x080fe20000410000 */
[-C--:B------:R-:W-:Y:S01]  /*7c70*/  FMUL.FTZ R209, R36, R11.reuse ;  /* 0x0000000b24d17220 */ /* 0x080fe20000410000 */
[-C--:B------:R-:W-:Y:S01]  /*7c80*/  FMUL.FTZ R207, R37, R11.reuse ;  /* 0x0000000b25cf7220 */ /* 0x080fe20000410000 */
[-C--:B------:R-:W-:Y:S01]  /*7c90*/  FMUL.FTZ R206, R40, R11.reuse ;  /* 0x0000000b28ce7220 */ /* 0x080fe20000410000 */
[-C--:B------:R-:W-:Y:S01]  /*7ca0*/  FMUL.FTZ R203, R41, R11.reuse ;  /* 0x0000000b29cb7220 */ /* 0x080fe20000410000 */
[-C--:B------:R-:W-:Y:S01]  /*7cb0*/  FMUL.FTZ R202, R44, R11.reuse ;  /* 0x0000000b2cca7220 */ /* 0x080fe20000410000 */
[-C--:B------:R-:W-:Y:S01]  /*7cc0*/  FMUL.FTZ R200, R45, R11.reuse ;  /* 0x0000000b2dc87220 */ /* 0x080fe20000410000 */
[----:B---3--:R-:W-:Y:S01]  /*7cd0*/  @P0 FMUL.FTZ R10, R10, 0.69314718246459960938 ;  /* 0x3f3172180a0a0820 */ /* 0x008fe20000410000 */
        /* <DEDUP_REMOVED lines=116> */
[----:B------:R-:W-:Y:S01]  /*8420*/  @P0 FFMA.FTZ R20, R9, R0, R10 ;  /* 0x0000000009140223 */ /* 0x000fe2000001000a */
[----:B------:R-:W-:Y:S01]  /*8430*/  @P1 FFMA.FTZ R3, R14, R4, R5 ;  /* 0x000000040e031223 */ /* 0x000fe20000010005 */
[----:B0-----:R-:W-:Y:S06]  /*8440*/  BAR.ARV 0xe, 0x100 ;  /* 0x0384000000007b1d */ /* 0x001fec0000002000 */
.L_x_199:
[----:B------:R-:W0:Y:S01]  /*8450*/  S2UR UR6, SR_SWINHI ;  /* 0x00000000000679c3 */ /* 0x000e220000002f00 */
[----:B------:R-:W-:Y:S01]  /*8460*/  IMAD R9, R214, 0x40, R17 ;  /* 0x00000040d6097824 */ /* 0x000fe200078e0211 */
[----:B------:R-:W1:Y:S01]  /*8470*/  SHFL.IDX PT, R0, R213, RZ, 0x1f ;  /* 0x00001fffd5007589 */ /* 0x000e6200000e0000 */
        /* <DEDUP_REMOVED lines=15> */
[----:B------:R-:W-:Y:S01]  /*8570*/  F2FP.F16.F32.PACK_AB R128, R129, R128 ;  /* 0x000000808180723e */ /* 0x000fe200000000ff */
[----:B------:R-:W-:Y:S01]  /*8580*/  IMAD.U32 R114, RZ, RZ, UR4 ;  /* 0x00000004ff727e24 */ /* 0x000fe2000f8e00ff */
[----:B------:R-:W-:Y:S01]  /*8590*/  BAR.SYNC.DEFER_BLOCKING 0x1, 0x100 ;  /* 0x0044000000007b1d */ /* 0x000fe20000010000 */
[----:B------:R-:W-:Y:S01]  /*85a0*/  IMAD.U32 R115, RZ, RZ, UR5 ;  /* 0x00000005ff737e24 */ /* 0x000fe2000f8e00ff */
[----:B-1----:R-:W-:Y:S01]  /*85b0*/  ISETP.NE.AND P0, PT, R0, RZ, PT ;  /* 0x000000ff0000720c */ /* 0x002fe20003f05270 */
[----:B------:R-:W-:Y:S01]  /*85c0*/  UIADD3 UR5, -UR42, URZ, URZ ;  /* 0x0000003f2a057290 */ /* 0x000fe2000fffe13f */
[----:B------:R-:W-:Y:S01]  /*85d0*/  F2FP.F16.F32.PACK_AB R129, R163, R162 ;  /* 0x000000a2a381723e */ /* 0x000fe200000000ff */
[----:B------:R-:W-:Y:S01]  /*85e0*/  IMAD.WIDE R4, R218, 0x2, R114 ;  /* 0x00000002da047825 */ /* 0x000fe200078e0272 */
[----:B------:R-:W-:Y:S01]  /*85f0*/  ULDC UR4, c[0x0][0xc] ;  /* 0x0000030000047ab9 */ /* 0x000fe20000000800 */
[----:B------:R-:W-:-:S02]  /*8600*/  UIMAD UR7, UR7, UR5, UR41 ;  /* 0x00000005070772a4 */ /* 0x000fc4000f8e0229 */
[----:B------:R-:W-:Y:S01]  /*8610*/  IMAD.WIDE R114, R9, 0x2, R114 ;  /* 0x0000000209727825 */ /* 0x000fe200078e0272 */
[C---:B------:R-:W-:Y:S01]  /*8620*/  IADD3 R37, P3, R4.reuse, 0x40, RZ ;  /* 0x0000004004257810 */ /* 0x040fe20007f7e0ff */
[----:B------:R-:W-:Y:S01]  /*8630*/  UIADD3 UR40, UR4, UR40, URZ ;  /* 0x0000002804287290 */ /* 0x000fe2000fffe03f */
[C---:B------:R-:W-:Y:S01]  /*8640*/  IADD3 R33, P2, R4.reuse, 0x20, RZ ;  /* 0x0000002004217810 */ /* 0x040fe20007f5e0ff */
[----:B------:R-:W-:Y:S01]  /*8650*/  USHF.R.S32.HI UR10, URZ, 0x1f, UR7 ;  /* 0x0000001f3f0a7899 */ /* 0x000fe20008011407 */
[----:B------:R-:W-:Y:S01]  /*8660*/  LOP3.LUT R10, R37, 0x380, RZ, 0xc0, !PT ;  /* 0x00000380250a7812 */ /* 0x000fe200078ec0ff */
[--C-:B------:R-:W-:Y:S01]  /*8670*/  IMAD.X R11, RZ, RZ, R5.reuse, P3 ;  /* 0x000000ffff0b7224 */ /* 0x100fe200018e0605 */
[----:B------:R-:W-:Y:S01]  /*8680*/  IADD3 R53, P6, R4, 0x2020, RZ ;  /* 0x0000202004357810 */ /* 0x000fe20007fde0ff */
[--C-:B------:R-:W-:Y:S01]  /*8690*/  IMAD.X R9, RZ, RZ, R5.reuse, P2 ;  /* 0x000000ffff097224 */ /* 0x100fe200010e0605 */
[----:B------:R-:W-:Y:S02]  /*86a0*/  SHF.R.U64 R10, R10, 0x3, RZ ;  /* 0x000000030a0a7819 */ /* 0x000fe400000012ff */
[----:B------:R-:W-:Y:S01]  /*86b0*/  IADD3 R40, P2, R4, 0x2060, RZ ;  /* 0x0000206004287810 */ /* 0x000fe20007f5e0ff */
[----:B------:R-:W-:Y:S01]  /*86c0*/  IMAD.X R49, RZ, RZ, R5, P6 ;  /* 0x000000ffff317224 */ /* 0x000fe200030e0605 */
[----:B------:R-:W-:-:S02]  /*86d0*/  LOP3.LUT R10, R10, R37, RZ, 0x3c, !PT ;  /* 0x000000250a0a7212 */ /* 0x000fc400078e3cff */
[----:B------:R-:W-:Y:S01]  /*86e0*/  LOP3.LUT R37, R40, 0x380, RZ, 0xc0, !PT ;  /* 0x0000038028257812 */ /* 0x000fe200078ec0ff */
[--C-:B------:R-:W-:Y:S01]  /*86f0*/  IMAD.X R123, RZ, RZ, R5.reuse, P2 ;  /* 0x000000ffff7b7224 */ /* 0x100fe200010e0605 */
[C---:B------:R-:W-:Y:S02]  /*8700*/  IADD3 R41, P4, R4.reuse, 0x60, RZ ;  /* 0x0000006004297810 */ /* 0x040fe40007f9e0ff */
[----:B------:R-:W-:Y:S02]  /*8710*/  LOP3.LUT R8, R33, 0x380, RZ, 0xc0, !PT ;  /* 0x0000038021087812 */ /* 0x000fe400078ec0ff */
[----:B------:R-:W-:Y:S01]  /*8720*/  SHF.R.U64 R37, R37, 0x3, RZ ;  /* 0x0000000325257819 */ /* 0x000fe200000012ff */
[----:B------:R-:W-:Y:S01]  /*8730*/  IMAD.X R25, RZ, RZ, R5, P4 ;  /* 0x000000ffff197224 */ /* 0x000fe200020e0605 */
[C---:B------:R-:W-:Y:S02]  /*8740*/  IADD3 R52, P6, R4.reuse, 0x4060, RZ ;  /* 0x0000406004347810 */ /* 0x040fe40007fde0ff */
[----:B------:R-:W-:-:S02]  /*8750*/  IADD3 R45, P5, R4, 0x2000, RZ ;  /* 0x00002000042d7810 */ /* 0x000fc40007fbe0ff */
[C---:B------:R-:W-:Y:S01]  /*8760*/  IADD3 R57, P3, R4.reuse, 0x4000, RZ ;  /* 0x0000400004397810 */ /* 0x040fe20007f7e0ff */
[--C-:B------:R-:W-:Y:S01]  /*8770*/  IMAD.X R139, RZ, RZ, R5.reuse, P6 ;  /* 0x000000ffff8b7224 */ /* 0x100fe200030e0605 */
[C---:B------:R-:W-:Y:S01]  /*8780*/  IADD3 R44, P4, R4.reuse, 0x4020, RZ ;  /* 0x00004020042c7810 */ /* 0x040fe20007f9e0ff */
[--C-:B------:R-:W-:Y:S01]  /*8790*/  IMAD.X R29, RZ, RZ, R5.reuse, P5 ;  /* 0x000000ffff1d7224 */ /* 0x100fe200028e0605 */
[----:B------:R-:W-:Y:S01]  /*87a0*/  IADD3 R14, P2, R4, 0x6020, RZ ;  /* 0x00006020040e7810 */ /* 0x000fe20007f5e0ff */
[--C-:B------:R-:W-:Y:S01]  /*87b0*/  IMAD.X R127, RZ, RZ, R5.reuse, P3 ;  /* 0x000000ffff7f7224 */ /* 0x100fe200018e0605 */
[----:B------:R-:W-:Y:S01]  /*87c0*/  SHF.R.U64 R8, R8, 0x3, RZ ;  /* 0x0000000308087819 */ /* 0x000fe200000012ff */
[--C-:B------:R-:W-:Y:S01]  /*87d0*/  IMAD.X R131, RZ, RZ, R5.reuse, P4 ;  /* 0x000000ffff837224 */ /* 0x100fe200020e0605 */
[----:B------:R-:W-:Y:S01]  /*87e0*/  LOP3.LUT R122, R37, R40, RZ, 0x3c, !PT ;  /* 0x00000028257a7212 */ /* 0x000fe200078e3cff */
[----:B------:R-:W-:Y:S01]  /*87f0*/  IMAD.X R147, RZ, RZ, R5, P2 ;  /* 0x000000ffff937224 */ /* 0x000fe200010e0605 */
[----:B------:R-:W-:-:S02]  /*8800*/  IADD3 R36, P1, R4, 0x2040, RZ ;  /* 0x0000204004247810 */ /* 0x000fc40007f3e0ff */
[----:B------:R-:W-:Y:S02]  /*8810*/  LOP3.LUT R37, R52, 0x380, RZ, 0xc0, !PT ;  /* 0x0000038034257812 */ /* 0x000fe400078ec0ff */
[----:B------:R-:W-:Y:S01]  /*8820*/  LOP3.LUT R15, R4, 0x380, RZ, 0xc0, !PT ;  /* 0x00000380040f7812 */ /* 0x000fe200078ec0ff */
[----:B------:R-:W-:Y:S01]  /*8830*/  IMAD.X R119, RZ, RZ, R5, P1 ;  /* 0x000000ffff777224 */ /* 0x000fe200008e0605 */
[----:B------:R-:W-:Y:S02]  /*8840*/  LOP3.LUT R28, R45, 0x380, RZ, 0xc0, !PT ;  /* 0x000003802d1c7812 */ /* 0x000fe400078ec0ff */
[----:B------:R-:W-:Y:S02]  /*8850*/  LOP3.LUT R8, R8, R33, RZ, 0x3c, !PT ;  /* 0x0000002108087212 */ /* 0x000fe400078e3cff */
[----:B------:R-:W-:Y:S02]  /*8860*/  LOP3.LUT R33, R36, 0x380, RZ, 0xc0, !PT ;  /* 0x0000038024217812 */ /* 0x000fe400078ec0ff */
[----:B------:R-:W-:-:S02]  /*8870*/  SHF.R.U64 R37, R37, 0x3, RZ ;  /* 0x0000000325257819 */ /* 0x000fc400000012ff */
[C---:B------:R-:W-:Y:S02]  /*8880*/  IADD3 R12, P3, R4.reuse, 0x6040, RZ ;  /* 0x00006040040c7810 */ /* 0x040fe40007f7e0ff */
[----:B------:R-:W-:Y:S02]  /*8890*/  IADD3 R6, P4, R4, 0x6060, RZ ;  /* 0x0000606004067810 */ /* 0x000fe40007f9e0ff */
[----:B------:R-:W-:Y:S01]  /*88a0*/  SHF.R.U64 R15, R15, 0x3, RZ ;  /* 0x000000030f0f7819 */ /* 0x000fe200000012ff */
[----:B------:R-:W-:Y:S01]  /*88b0*/  IMAD.X R13, RZ, RZ, R5, P3 ;  /* 0x000000ffff0d7224 */ /* 0x000fe200018e0605 */
[----:B------:R-:W-:Y:S02]  /*88c0*/  SHF.R.U64 R28, R28, 0x3, RZ ;  /* 0x000000031c1c7819 */ /* 0x000fe400000012ff */
[----:B------:R-:W-:Y:S02]  /*88d0*/  IADD3 R73, P2, R114, 0x3000, RZ ;  /* 0x0000300072497810 */ /* 0x000fe40007f5e0ff */
[----:B------:R-:W-:-:S02]  /*88e0*/  LOP3.LUT R32, R53, 0x380, RZ, 0xc0, !PT ;  /* 0x0000038035207812 */ /* 0x000fc400078ec0ff */
[C---:B------:R-:W-:Y:S02]  /*88f0*/  IADD3 R61, P5, R4.reuse, 0x4040, RZ ;  /* 0x00004040043d7810 */ /* 0x040fe40007fbe0ff */
[----:B------:R-:W-:Y:S02]  /*8900*/  IADD3 R0, P1, R4, 0x6000, RZ ;  /* 0x0000600004007810 */ /* 0x000fe40007f3e0ff */
[----:B------:R-:W-:Y:S01]  /*8910*/  SHF.R.U64 R33, R33, 0x3, RZ ;  /* 0x0000000321217819 */ /* 0x000fe200000012ff */
[--C-:B------:R-:W-:Y:S01]  /*8920*/  IMAD.X R135, RZ, RZ, R5.reuse, P5 ;  /* 0x000000ffff877224 */ /* 0x100fe200028e0605 */
[----:B------:R-:W-:Y:S01]  /*8930*/  LOP3.LUT R138, R37, R52, RZ, 0x3c, !PT ;  /* 0x00000034258a7212 */ /* 0x000fe200078e3cff */
[--C-:B------:R-:W-:Y:S01]  /*8940*/  IMAD.X R143, RZ, RZ, R5.reuse, P1 ;  /* 0x000000ffff8f7224 */ /* 0x100fe200008e0605 */
[----:B------:R-:W-:Y:S01]  /*8950*/  LOP3.LUT R4, R15, R4, RZ, 0x3c, !PT ;  /* 0x000000040f047212 */ /* 0x000fe200078e3cff */
[----:B------:R-:W-:Y:S01]  /*8960*/  IMAD.X R15, RZ, RZ, R5, P4 ;  /* 0x000000ffff0f7224 */ /* 0x000fe200020e0605 */
[----:B------:R-:W-:-:S02]  /*8970*/  LOP3.LUT R28, R28, R45, RZ, 0x3c, !PT ;  /* 0x0000002d1c1c7212 */ /* 0x000fc400078e3cff */
[----:B------:R-:W-:Y:S02]  /*8980*/  LOP3.LUT R37, R14, 0x380, RZ, 0xc0, !PT ;  /* 0x000003800e257812 */ /* 0x000fe400078ec0ff */
[----:B------:R-:W-:Y:S02]  /*8990*/  LOP3.LUT R72, R73, 0x380, RZ, 0xc0, !PT ;  /* 0x0000038049487812 */ /* 0x000fe400078ec0ff */
[----:B------:R-:W-:Y:S02]  /*89a0*/  LOP3.LUT R45, R6, 0x380, RZ, 0xc0, !PT ;  /* 0x00000380062d7812 */ /* 0x000fe400078ec0ff */
[----:B------:R-:W-:Y:S02]  /*89b0*/  SHF.R.U64 R32, R32, 0x3, RZ ;  /* 0x0000000320207819 */ /* 0x000fe400000012ff */
[C---:B------:R-:W-:Y:S02]  /*89c0*/  IADD3 R81, P4, R114.reuse, 0x1000, RZ ;  /* 0x0000100072517810 */ /* 0x040fe40007f9e0ff */
[----:B------:R-:W-:-:S02]  /*89d0*/  IADD3 R77, P3, R114, 0x2000, RZ ;  /* 0x00002000724d7810 */ /* 0x000fc40007f7e0ff */
[----:B------:R-:W-:Y:S02]  /*89e0*/  LOP3.LUT R118, R33, R36, RZ, 0x3c, !PT ;  /* 0x0000002421767212 */ /* 0x000fe400078e3cff */
[----:B------:R-:W-:Y:S02]  /*89f0*/  LOP3.LUT R33, R44, 0x380, RZ, 0xc0, !PT ;  /* 0x000003802c217812 */ /* 0x000fe400078ec0ff */
[----:B------:R-:W-:Y:S02]  /*8a00*/  SHF.R.U64 R37, R37, 0x3, RZ ;  /* 0x0000000325257819 */ /* 0x000fe400000012ff */
[----:B------:R-:W-:Y:S02]  /*8a10*/  SHF.R.U64 R72, R72, 0x3, RZ ;  /* 0x0000000348487819 */ /* 0x000fe400000012ff */
[----:B------:R-:W-:Y:S02]  /*8a20*/  SHF.R.U64 R45, R45, 0x3, RZ ;  /* 0x000000032d2d7819 */ /* 0x000fe400000012ff */
[----:B------:R-:W-:-:S02]  /*8a30*/  LOP3.LUT R48, R32, R53, RZ, 0x3c, !PT ;  /* 0x0000003520307212 */ /* 0x000fc400078e3cff */
[----:B------:R-:W-:Y:S02]  /*8a40*/  LOP3.LUT R80, R81, 0x380, RZ, 0xc0, !PT ;  /* 0x0000038051507812 */ /* 0x000fe400078ec0ff */
[----:B------:R-:W-:Y:S02]  /*8a50*/  LOP3.LUT R76, R77, 0x380, RZ, 0xc0, !PT ;  /* 0x000003804d4c7812 */ /* 0x000fe400078ec0ff */
[----:B------:R-:W-:Y:S02]  /*8a60*/  LOP3.LUT R32, R57, 0x380, RZ, 0xc0, !PT ;  /* 0x0000038039207812 */ /* 0x000fe400078ec0ff */
[----:B------:R-:W-:Y:S02]  /*8a70*/  LOP3.LUT R36, R61, 0x380, RZ, 0xc0, !PT ;  /* 0x000003803d247812 */ /* 0x000fe400078ec0ff */
[----:B------:R-:W-:Y:S02]  /*8a80*/  SHF.R.U64 R33, R33, 0x3, RZ ;  /* 0x0000000321217819 */ /* 0x000fe400000012ff */
[----:B------:R-:W-:-:S02]  /*8a90*/  LOP3.LUT R146, R37, R14, RZ, 0x3c, !PT ;  /* 0x0000000e25927212 */ /* 0x000fc400078e3cff */
[----:B------:R-:W-:Y:S01]  /*8aa0*/  LOP3.LUT R72, R72, R73, RZ, 0x3c, !PT ;  /* 0x0000004948487212 */ /* 0x000fe200078e3cff */
[----:B------:R-:W-:Y:S01]  /*8ab0*/  IMAD.X R73, RZ, RZ, R115, P2 ;  /* 0x000000ffff497224 */ /* 0x000fe200010e0673 */
[----:B------:R-:W-:Y:S02]  /*8ac0*/  LOP3.LUT R14, R45, R6, RZ, 0x3c, !PT ;  /* 0x000000062d0e7212 */ /* 0x000fe400078e3cff */
[----:B------:R-:W-:Y:S02]  /*8ad0*/  SHF.R.U64 R80, R80, 0x3, RZ ;  /* 0x0000000350507819 */ /* 0x000fe400000012ff */
[----:B------:R-:W-:Y:S02]  /*8ae0*/  SHF.R.U64 R76, R76, 0x3, RZ ;  /* 0x000000034c4c7819 */ /* 0x000fe400000012ff */
[----:B------:R-:W-:Y:S02]  /*8af0*/  IADD3 R45, P2, R114, 0x9000, RZ ;  /* 0x00009000722d7810 */ /* 0x000fe40007f5e0ff */
[----:B------:R-:W-:-:S02]  /*8b00*/  SHF.R.U64 R32, R32, 0x3, RZ ;  /* 0x0000000320207819 */ /* 0x000fc400000012ff */
[----:B------:R-:W-:Y:S02]  /*8b10*/  SHF.R.U64 R36, R36, 0x3, RZ ;  /* 0x0000000324247819 */ /* 0x000fe400000012ff */
[----:B------:R-:W-:Y:S02]  /*8b20*/  LOP3.LUT R24, R41, 0x380, RZ, 0xc0, !PT ;  /* 0x0000038029187812 */ /* 0x000fe400078ec0ff */
[----:B------:R-:W-:Y:S02]  /*8b30*/  LOP3.LUT R130, R33, R44, RZ, 0x3c, !PT ;  /* 0x0000002c21827212 */ /* 0x000fe400078e3cff */
[----:B------:R-:W-:Y:S02]  /*8b40*/  LOP3.LUT R33, R0, 0x380, RZ, 0xc0, !PT ;  /* 0x0000038000217812 */ /* 0x000fe400078ec0ff */
[----:B------:R-:W-:Y:S01]  /*8b50*/  LOP3.LUT R80, R80, R81, RZ, 0x3c, !PT ;  /* 0x0000005150507212 */ /* 0x000fe200078e3cff */
[--C-:B------:R-:W-:Y:S01]  /*8b60*/  IMAD.X R81, RZ, RZ, R115.reuse, P4 ;  /* 0x000000ffff517224 */ /* 0x100fe200020e0673 */
[----:B------:R-:W-:Y:S01]  /*8b70*/  LOP3.LUT R76, R76, R77, RZ, 0x3c, !PT ;  /* 0x0000004d4c4c7212 */ /* 0x000fe200078e3cff */
[----:B------:R-:W-:Y:S01]  /*8b80*/  IMAD.X R77, RZ, RZ, R115, P3 ;  /* 0x000000ffff4d7224 */ /* 0x000fe200018e0673 */
[----:B------:R-:W-:-:S02]  /*8b90*/  LOP3.LUT R44, R45, 0x380, RZ, 0xc0, !PT ;  /* 0x000003802d2c7812 */ /* 0x000fc400078ec0ff */
[----:B------:R-:W-:Y:S02]  /*8ba0*/  LOP3.LUT R126, R32, R57, RZ, 0x3c, !PT ;  /* 0x00000039207e7212 */ /* 0x000fe400078e3cff */
[----:B------:R-:W-:Y:S02]  /*8bb0*/  LOP3.LUT R134, R36, R61, RZ, 0x3c, !PT ;  /* 0x0000003d24867212 */ /* 0x000fe400078e3cff */
[----:B------:R-:W-:Y:S02]  /*8bc0*/  SHF.R.U64 R24, R24, 0x3, RZ ;  /* 0x0000000318187819 */ /* 0x000fe400000012ff */
[C---:B------:R-:W-:Y:S02]  /*8bd0*/  IADD3 R69, P1, R114.reuse, 0x4000, RZ ;  /* 0x0000400072457810 */ /* 0x040fe40007f3e0ff */
[C---:B------:R-:W-:Y:S02]  /*8be0*/  IADD3 R65, P6, R114.reuse, 0x5000, RZ ;  /* 0x0000500072417810 */ /* 0x040fe40007fde0ff */
[----:B------:R-:W-:-:S02]  /*8bf0*/  IADD3 R61, P5, R114, 0x6000, RZ ;  /* 0x00006000723d7810 */ /* 0x000fc40007fbe0ff */
[C---:B------:R-:W-:Y:S02]  /*8c00*/  IADD3 R57, P4, R114.reuse, 0x7000, RZ ;  /* 0x0000700072397810 */ /* 0x040fe40007f9e0ff */
[----:B------:R-:W-:Y:S02]  /*8c10*/  IADD3 R53, P3, R114, 0x8000, RZ ;  /* 0x0000800072357810 */ /* 0x000fe40007f7e0ff */
[----:B------:R-:W-:Y:S02]  /*8c20*/  SHF.R.U64 R33, R33, 0x3, RZ ;  /* 0x0000000321217819 */ /* 0x000fe400000012ff */
[----:B------:R-:W-:Y:S02]  /*8c30*/  SHF.R.U64 R44, R44, 0x3, RZ ;  /* 0x000000032c2c7819 */ /* 0x000fe400000012ff */
[----:B------:R-:W-:Y:S02]  /*8c40*/  LOP3.LUT R24, R24, R41, RZ, 0x3c, !PT ;  /* 0x0000002918187212 */ /* 0x000fe400078e3cff */
[----:B------:R-:W-:-:S02]  /*8c50*/  LOP3.LUT R68, R69, 0x380, RZ, 0xc0, !PT ;  /* 0x0000038045447812 */ /* 0x000fc400078ec0ff */
[----:B------:R-:W-:Y:S02]  /*8c60*/  LOP3.LUT R64, R65, 0x380, RZ, 0xc0, !PT ;  /* 0x0000038041407812 */ /* 0x000fe400078ec0ff */
[----:B------:R-:W-:Y:S02]  /*8c70*/  LOP3.LUT R60, R61, 0x380, RZ, 0xc0, !PT ;  /* 0x000003803d3c7812 */ /* 0x000fe400078ec0ff */
[----:B------:R-:W-:Y:S02]  /*8c80*/  LOP3.LUT R56, R57, 0x380, RZ, 0xc0, !PT ;  /* 0x0000038039387812 */ /* 0x000fe400078ec0ff */
[----:B------:R-:W-:Y:S02]  /*8c90*/  LOP3.LUT R52, R53, 0x380, RZ, 0xc0, !PT ;  /* 0x0000038035347812 */ /* 0x000fe400078ec0ff */
[----:B------:R-:W-:Y:S02]  /*8ca0*/  LOP3.LUT R41, R12, 0x380, RZ, 0xc0, !PT ;  /* 0x000003800c297812 */ /* 0x000fe400078ec0ff */
[----:B------:R-:W-:-:S02]  /*8cb0*/  LOP3.LUT R142, R33, R0, RZ, 0x3c, !PT ;  /* 0x00000000218e7212 */ /* 0x000fc400078e3cff */
[----:B------:R-:W-:Y:S02]  /*8cc0*/  F2FP.F16.F32.PACK_AB R6, R7, R204 ;  /* 0x000000cc0706723e */ /* 0x000fe400000000ff */
[----:B------:R-:W-:Y:S01]  /*8cd0*/  LOP3.LUT R44, R44, R45, RZ, 0x3c, !PT ;  /* 0x0000002d2c2c7212 */ /* 0x000fe200078e3cff */
[----:B------:R-:W-:Y:S01]  /*8ce0*/  IMAD.X R45, RZ, RZ, R115, P2 ;  /* 0x000000ffff2d7224 */ /* 0x000fe200010e0673 */
[----:B------:R-:W-:Y:S02]  /*8cf0*/  MOV R0, R4 ;  /* 0x0000000400007202 */ /* 0x000fe40000000f00 */
[----:B------:R-:W-:Y:S02]  /*8d00*/  F2FP.F16.F32.PACK_AB R7, R31, R30 ;  /* 0x0000001e1f07723e */ /* 0x000fe400000000ff */
[----:B------:R-:W-:Y:S02]  /*8d10*/  F2FP.F16.F32.PACK_AB R5, R27, R26 ;  /* 0x0000001a1b05723e */ /* 0x000fe400000000ff */
[----:B------:R-:W-:-:S02]  /*8d20*/  LOP3.LUT R31, R114, 0x380, RZ, 0xc0, !PT ;  /* 0x00000380721f7812 */ /* 0x000fc400078ec0ff */
[----:B------:R-:W-:Y:S02]  /*8d30*/  SHF.R.U64 R68, R68, 0x3, RZ ;  /* 0x0000000344447819 */ /* 0x000fe400000012ff */
[----:B------:R-:W-:Y:S02]  /*8d40*/  SHF.R.U64 R64, R64, 0x3, RZ ;  /* 0x0000000340407819 */ /* 0x000fe400000012ff */
[----:B------:R-:W-:Y:S02]  /*8d50*/  SHF.R.U64 R60, R60, 0x3, RZ ;  /* 0x000000033c3c7819 */ /* 0x000fe400000012ff */
[----:B------:R-:W-:Y:S02]  /*8d60*/  SHF.R.U64 R56, R56, 0x3, RZ ;  /* 0x0000000338387819 */ /* 0x000fe400000012ff */
[----:B------:R-:W-:Y:S02]  /*8d70*/  SHF.R.U64 R52, R52, 0x3, RZ ;  /* 0x0000000334347819 */ /* 0x000fe400000012ff */
[----:B------:R-:W-:-:S02]  /*8d80*/  IADD3 R27, P2, R114, 0xf000, RZ ;  /* 0x0000f000721b7810 */ /* 0x000fc40007f5e0ff */
[----:B------:R-:W-:Y:S02]  /*8d90*/  SHF.R.U64 R41, R41, 0x3, RZ ;  /* 0x0000000329297819 */ /* 0x000fe400000012ff */
[----:B------:R-:W-:Y:S01]  /*8da0*/  F2FP.F16.F32.PACK_AB R4, R205, R208 ;  /* 0x000000d0cd04723e */ /* 0x000fe200000000ff */
[--C-:B------:R-:W-:Y:S01]  /*8db0*/  IMAD.X R111, RZ, RZ, R115.reuse, P2 ;  /* 0x000000ffff6f7224 */ /* 0x100fe200010e0673 */
        /* <DEDUP_REMOVED lines=11> */
[----:B------:R-:W-:Y:S01]  /*8e70*/  LOP3.LUT R26, R27, 0x380, RZ, 0xc0, !PT ;  /* 0x000003801b1a7812 */ /* 0x000fe200078ec0ff */
[----:B------:R0:W-:Y:S01]  /*8e80*/  STSM.16.M88.4 [R0], R4 ;  /* 0x0000000400007844 */ /* 0x0001e20000000200 */
[----:B------:R-:W-:-:S02]  /*8e90*/  LOP3.LUT R12, R41, R12, RZ, 0x3c, !PT ;  /* 0x0000000c290c7212 */ /* 0x000fc400078e3cff */
[C---:B------:R-:W-:Y:S02]  /*8ea0*/  IADD3 R41, P1, R114.reuse, 0xa000, RZ ;  /* 0x0000a00072297810 */ /* 0x040fe40007f3e0ff */
[C---:B------:R-:W-:Y:S02]  /*8eb0*/  IADD3 R37, P6, R114.reuse, 0xb000, RZ ;  /* 0x0000b00072257810 */ /* 0x040fe40007fde0ff */
[C---:B------:R-:W-:Y:S02]  /*8ec0*/  IADD3 R33, P5, R114.reuse, 0xc000, RZ ;  /* 0x0000c00072217810 */ /* 0x040fe40007fbe0ff */
[C---:B------:R-:W-:Y:S02]  /*8ed0*/  IADD3 R89, P4, R114.reuse, 0xd000, RZ ;  /* 0x0000d00072597810 */ /* 0x040fe40007f9e0ff */
[----:B------:R-:W-:Y:S02]  /*8ee0*/  IADD3 R85, P3, R114, 0xe000, RZ ;  /* 0x0000e00072557810 */ /* 0x000fe40007f7e0ff */
[----:B------:R-:W-:-:S02]  /*8ef0*/  LOP3.LUT R114, R31, R114, RZ, 0x3c, !PT ;  /* 0x000000721f727212 */ /* 0x000fc400078e3cff */
[----:B------:R-:W-:Y:S02]  /*8f00*/  SHF.R.U64 R26, R26, 0x3, RZ ;  /* 0x000000031a1a7819 */ /* 0x000fe400000012ff */
[----:B------:R-:W-:Y:S02]  /*8f10*/  MOV R31, R8 ;  /* 0x00000008001f7202 */ /* 0x000fe40000000f00 */
[----:B0-----:R-:W-:Y:S02]  /*8f20*/  F2FP.F16.F32.PACK_AB R4, R210, R211 ;  /* 0x000000d3d204723e */ /* 0x001fe400000000ff */
[----:B------:R-:W-:Y:S02]  /*8f30*/  F2FP.F16.F32.PACK_AB R5, R35, R34 ;  /* 0x000000222305723e */ /* 0x000fe400000000ff */
[----:B------:R-:W-:Y:S02]  /*8f40*/  F2FP.F16.F32.PACK_AB R6, R207, R209 ;  /* 0x000000d1cf06723e */ /* 0x000fe400000000ff */
[----:B------:R-:W-:-:S02]  /*8f50*/  F2FP.F16.F32.PACK_AB R7, R39, R38 ;  /* 0x000000262707723e */ /* 0x000fc400000000ff */
[----:B------:R-:W-:Y:S02]  /*8f60*/  MOV R30, R10 ;  /* 0x0000000a001e7202 */ /* 0x000fe40000000f00 */
[----:B------:R-:W-:Y:S01]  /*8f70*/  F2FP.F16.F32.PACK_AB R8, R203, R206 ;  /* 0x000000cecb08723e */ /* 0x000fe200000000ff */
[----:B------:R0:W-:Y:S01]  /*8f80*/  STSM.16.M88.4 [R31], R4 ;  /* 0x000000041f007844 */ /* 0x0001e20000000200 */
[----:B------:R-:W-:Y:S02]  /*8f90*/  F2FP.F16.F32.PACK_AB R9, R43, R42 ;  /* 0x0000002a2b09723e */ /* 0x000fe400000000ff */
[----:B------:R-:W-:Y:S02]  /*8fa0*/  F2FP.F16.F32.PACK_AB R10, R200, R202 ;  /* 0x000000cac80a723e */ /* 0x000fe400000000ff */
[----:B------:R-:W-:Y:S02]  /*8fb0*/  F2FP.F16.F32.PACK_AB R11, R47, R46 ;  /* 0x0000002e2f0b723e */ /* 0x000fe400000000ff */
[----:B------:R-:W-:-:S02]  /*8fc0*/  MOV R34, R12 ;  /* 0x0000000c00227202 */ /* 0x000fc40000000f00 */
[----:B------:R-:W-:Y:S01]  /*8fd0*/  MOV R35, R14 ;  /* 0x0000000e00237202 */ /* 0x000fe20000000f00 */
[----:B------:R1:W-:Y:S01]  /*8fe0*/  STSM.16.M88.4 [R30], R8 ;  /* 0x000000081e007844 */ /* 0x0003e20000000200 */
[----:B------:R-:W-:Y:S02]  /*8ff0*/  LOP3.LUT R110, R26, R27, RZ, 0x3c, !PT ;  /* 0x0000001b1a6e7212 */ /* 0x000fe400078e3cff */
[----:B------:R-:W-:Y:S02]  /*9000*/  MOV R0, R24 ;  /* 0x0000001800007202 */ /* 0x000fe40000000f00 */
        /* <DEDUP_REMOVED lines=24> */
[----:B------:R1:W-:Y:S01]  /*9190*/  STSM.16.M88.4 [R118], R8 ;  /* 0x0000000876007844 */ /* 0x0003e20000000200 */
        /* <DEDUP_REMOVED lines=13> */
[----:B------:R-:W-:Y:S01]  /*9270*/  F2FP.F16.F32.PACK_AB R4, R113, R112 ;  /* 0x000000707104723e */ /* 0x000fe200000000ff */
[----:B------:R0:W-:Y:S01]  /*9280*/  STSM.16.M88.4 [R130], R96 ;  /* 0x0000006082007844 */ /* 0x0001e20000000200 */
[----:B------:R-:W-:-:S02]  /*9290*/  F2FP.F16.F32.PACK_AB R5, R153, R152 ;  /* 0x000000989905723e */ /* 0x000fc400000000ff */
[----:B------:R-:W-:Y:S01]  /*92a0*/  F2FP.F16.F32.PACK_AB R6, R117, R116 ;  /* 0x000000747506723e */ /* 0x000fe200000000ff */
[----:B------:R-:W-:Y:S01]  /*92b0*/  STSM.16.M88.4 [R134], R104 ;  /* 0x0000006886007844 */ /* 0x000fe20000000200 */
[----:B------:R-:W-:Y:S02]  /*92c0*/  F2FP.F16.F32.PACK_AB R7, R156, R155 ;  /* 0x0000009b9c07723e */ /* 0x000fe400000000ff */
[----:B------:R-:W-:Y:S02]  /*92d0*/  MOV R142, R142 ;  /* 0x0000008e008e7202 */ /* 0x000fe40000000f00 */
[----:B------:R-:W-:Y:S01]  /*92e0*/  F2FP.F16.F32.PACK_AB R156, R121, R120 ;  /* 0x00000078799c723e */ /* 0x000fe200000000ff */
[----:B------:R2:W-:Y:S01]  /*92f0*/  STSM.16.M88.4 [R138], R4 ;  /* 0x000000048a007844 */ /* 0x0005e20000000200 */
[----:B------:R-:W-:Y:S02]  /*9300*/  MOV R146, R146 ;  /* 0x0000009200927202 */ /* 0x000fe40000000f00 */
[----:B------:R-:W-:Y:S01]  /*9310*/  F2FP.F16.F32.PACK_AB R131, R165, R164 ;  /* 0x000000a4a583723e */ /* 0x000fe200000000ff */
[----:B------:R3:W-:Y:S01]  /*9320*/  STSM.16.M88.4 [R142], R156 ;  /* 0x0000009c8e007844 */ /* 0x0007e20000000200 */
[----:B-1----:R-:W-:-:S02]  /*9330*/  F2FP.F16.F32.PACK_AB R8, R137, R136 ;  /* 0x000000888908723e */ /* 0x002fc400000000ff */
[----:B0-----:R-:W-:Y:S02]  /*9340*/  F2FP.F16.F32.PACK_AB R130, R133, R132 ;  /* 0x000000848582723e */ /* 0x001fe400000000ff */
[----:B------:R-:W-:Y:S02]  /*9350*/  F2FP.F16.F32.PACK_AB R9, R167, R166 ;  /* 0x000000a6a709723e */ /* 0x000fe400000000ff */
[----:B------:R-:W-:Y:S01]  /*9360*/  F2FP.F16.F32.PACK_AB R10, R141, R140 ;  /* 0x0000008c8d0a723e */ /* 0x000fe200000000ff */
[----:B------:R3:W-:Y:S01]  /*9370*/  STSM.16.M88.4 [R146], R128 ;  /* 0x0000008092007844 */ /* 0x0007e20000000200 */
[----:B------:R-:W-:Y:S02]  /*9380*/  F2FP.F16.F32.PACK_AB R11, R169, R168 ;  /* 0x000000a8a90b723e */ /* 0x000fe400000000ff */
[----:B------:R-:W-:Y:S02]  /*9390*/  LOP3.LUT R40, R41, 0x380, RZ, 0xc0, !PT ;  /* 0x0000038029287812 */ /* 0x000fe400078ec0ff */
[----:B------:R-:W-:Y:S01]  /*93a0*/  LOP3.LUT R36, R37, 0x380, RZ, 0xc0, !PT ;  /* 0x0000038025247812 */ /* 0x000fe200078ec0ff */
[----:B------:R3:W-:Y:S01]  /*93b0*/  STSM.16.M88.4 [R34], R8 ;  /* 0x0000000822007844 */ /* 0x0007e20000000200 */
[----:B------:R-:W-:-:S02]  /*93c0*/  LOP3.LUT R32, R33, 0x380, RZ, 0xc0, !PT ;  /* 0x0000038021207812 */ /* 0x000fc400078ec0ff */
[----:B------:R-:W-:Y:S02]  /*93d0*/  LOP3.LUT R88, R89, 0x380, RZ, 0xc0, !PT ;  /* 0x0000038059587812 */ /* 0x000fe400078ec0ff */
[----:B------:R-:W-:Y:S02]  /*93e0*/  LOP3.LUT R84, R85, 0x380, RZ, 0xc0, !PT ;  /* 0x0000038055547812 */ /* 0x000fe400078ec0ff */
[----:B--2---:R-:W-:Y:S02]  /*93f0*/  F2FP.F16.F32.PACK_AB R4, R145, R144 ;  /* 0x000000909104723e */ /* 0x004fe400000000ff */
[----:B------:R-:W-:Y:S02]  /*9400*/  F2FP.F16.F32.PACK_AB R5, R171, R170 ;  /* 0x000000aaab05723e */ /* 0x000fe400000000ff */
        /* <DEDUP_REMOVED lines=19> */
[----:B---3--:R-:W-:Y:S05]  /*9540*/  @P0 BRA `(.L_x_221) ;  /* 0x0000000000cc0947 */ /* 0x008fea0003800000 */
[----:B------:R-:W0:Y:S01]  /*9550*/  LDC R8, c[0x0][0xce8] ;  /* 0x00033a00ff087b82 */ /* 0x000e220000000800 */
[----:B------:R-:W-:Y:S01]  /*9560*/  IMAD R0, RZ, RZ, -UR41 ;  /* 0x80000029ff007e24 */ /* 0x000fe2000f8e02ff */
[----:B------:R-:W-:Y:S02]  /*9570*/  ULDC.64 UR8, c[0x0][0xc90] ;  /* 0x0003240000087ab9 */ /* 0x000fe40000000a00 */
        /* <DEDUP_REMOVED lines=10> */
[----:B------:R-:W-:-:S07]  /*9620*/  IMAD.MOV.U32 R7, RZ, RZ, R13 ;  /* 0x000000ffff077224 */ /* 0x000fce00078e000d */
        /* <DEDUP_REMOVED lines=12> */
[----:B------:R-:W-:Y:S01]  /*96f0*/  SHF.R.S32.HI R11, RZ, 0x1f, R7 ;  /* 0x0000001fff0b7819 */ /* 0x000fe20000011407 */
[----:B------:R-:W-:Y:S01]  /*9700*/  IMAD R13, R12, 0x40, R16 ;  /* 0x000000400c0d7824 */ /* 0x000fe200078e0210 */
        /* <DEDUP_REMOVED lines=9> */
[----:B------:R-:W-:Y:S01]  /*97a0*/  IMAD.MOV R9, RZ, RZ, -R19 ;  /* 0x000000ffff097224 */ /* 0x000fe200078e0a13 */
[----:B------:R-:W-:Y:S02]  /*97b0*/  ULDC UR4, c[0x0][0xb88] ;  /* 0x0002e20000047ab9 */ /* 0x000fe40000000800 */
[----:B------:R-:W-:Y:S01]  /*97c0*/  LEA.HI.X R11, R4, UR5, R5, 0x2, P0 ;  /* 0x00000005040b7c11 */ /* 0x000fe200080f1405 */
[----:B------:R-:W-:Y:S01]  /*97d0*/  SHFL.IDX PT, R6, R10, 0x1, 0x1c1f ;  /* 0x003c1f000a067f89 */ /* 0x000fe200000e0000 */
[----:B------:R-:W-:Y:S01]  /*97e0*/  IMAD R0, R8, UR4, RZ ;  /* 0x0000000408007c24 */ /* 0x000fe2000f8e02ff */
[----:B------:R-:W-:Y:S01]  /*97f0*/  ISETP.NE.AND P0, PT, R18, R9, PT ;  /* 0x000000091200720c */ /* 0x000fe20003f05270 */
[C---:B------:R-:W-:Y:S01]  /*9800*/  VIADD R9, R13.reuse, 0x8 ;  /* 0x000000080d097836 */ /* 0x040fe20000000000 */
[----:B------:R-:W-:Y:S02]  /*9810*/  SHFL.IDX PT, R4, R10, RZ, 0x1c1f ;  /* 0x001c1fff0a047589 */ /* 0x000fe400000e0000 */
[----:B------:R-:W-:-:S02]  /*9820*/  ISETP.GE.OR P1, PT, R13, R0, P0 ;  /* 0x000000000d00720c */ /* 0x000fc40000726670 */
[----:B------:R-:W0:Y:S01]  /*9830*/  SHFL.IDX PT, R5, R11, RZ, 0x1c1f ;  /* 0x001c1fff0b057589 */ /* 0x000e2200000e0000 */
[----:B------:R-:W-:-:S03]  /*9840*/  ISETP.GE.OR P0, PT, R9, R0, P0 ;  /* 0x000000000900720c */ /* 0x000fc60000706670 */
[----:B------:R-:W1:Y:S07]  /*9850*/  SHFL.IDX PT, R7, R11, 0x1, 0x1c1f ;  /* 0x003c1f000b077f89 */ /* 0x000e6e00000e0000 */
[----:B0-----:R0:W-:Y:S04]  /*9860*/  @!P1 ST.E desc[UR38][R4.64], R20 ;  /* 0x0000001404009985 */ /* 0x0011e8000c101926 */
[----:B-1----:R0:W-:Y:S02]  /*9870*/  @!P0 ST.E desc[UR38][R6.64], R3 ;  /* 0x0000000306008985 */ /* 0x0021e4000c101926 */
.L_x_221:
        /* <DEDUP_REMOVED lines=36> */
[----:B------:R-:W-:Y:S01]  /*9ac0*/  ISETP.GE.AND P1, PT, R187, UR12, PT ;  /* 0x0000000cbb007c0c */ /* 0x000fe2000bf26270 */
[----:B------:R-:W5:Y:S01]  /*9ad0*/  LD.E.128 R36, desc[UR38][R36.64] ;  /* 0x0000002624247980 */ /* 0x000f62000c101d00 */
[----:B-1----:R-:W-:Y:S02]  /*9ae0*/  @P3 IMAD.HI.U32 R0, R11, R12, RZ ;  /* 0x0000000c0b003227 */ /* 0x002fe400078e00ff */
[----:B------:R-:W-:Y:S01]  /*9af0*/  LOP3.LUT R3, R4, 0x8, R3, 0xe2, !PT ;  /* 0x0000000804037812 */ /* 0x000fe200078ee203 */
[----:B------:R-:W-:Y:S01]  /*9b00*/  UIMAD UR6, UR10, UR8, URZ ;  /* 0x000000080a0672a4 */ /* 0x000fe2000f8e023f */
[----:B------:R-:W-:Y:S01]  /*9b10*/  IMAD.MOV.U32 R4, RZ, RZ, R11 ;  /* 0x000000ffff047224 */ /* 0x000fe200078e000b */
[----:B------:R-:W5:Y:S01]  /*9b20*/  LD.E.128 R32, desc[UR38][R32.64] ;  /* 0x0000002620207980 */ /* 0x000f62000c101d00 */
[----:B---3--:R-:W-:-:S03]  /*9b30*/  @P3 SHF.R.U32.HI R4, RZ, R7, R0 ;  /* 0x00000007ff043219 */ /* 0x008fc60000011600 */
[----:B------:R-:W5:Y:S01]  /*9b40*/  LD.E.128 R88, desc[UR38][R88.64] ;  /* 0x0000002658587980 */ /* 0x000f62000c101d00 */
[----:B------:R-:W-:Y:S01]  /*9b50*/  SEL R0, RZ, 0xffffffff, P1 ;  /* 0xffffffffff007807 */ /* 0x000fe20000800000 */
[----:B------:R-:W-:Y:S01]  /*9b60*/  UIMAD.WIDE.U32 UR4, UR7, UR8, URZ ;  /* 0x00000008070472a5 */ /* 0x000fe2000f8e003f */
[--C-:B------:R-:W-:Y:S01]  /*9b70*/  SHF.R.S32.HI R7, RZ, 0x1f, R4.reuse ;  /* 0x0000001fff077819 */ /* 0x100fe20000011404 */
[----:B------:R-:W-:Y:S01]  /*9b80*/  UIMAD UR6, UR7, UR9, UR6 ;  /* 0x00000009070672a4 */ /* 0x000fe2000f8e0206 */
[----:B------:R-:W-:Y:S01]  /*9b90*/  ISETP.GE.AND P0, PT, R186, UR12, PT ;  /* 0x0000000cba007c0c */ /* 0x000fe2000bf06270 */
[----:B------:R-:W-:Y:S01]  /*9ba0*/  IMAD.SHL.U32 R0, R0, 0x10, RZ ;  /* 0x0000001000007824 */ /* 0x000fe200078e00ff */
[----:B------:R-:W-:Y:S01]  /*9bb0*/  ULDC.64 UR8, c[0x0][0xbf0] ;  /* 0x0002fc0000087ab9 */ /* 0x000fe20000000a00 */
[----:B------:R-:W-:Y:S01]  /*9bc0*/  UIADD3 UR5, UR5, UR6, URZ ;  /* 0x0000000605057290 */ /* 0x000fe2000fffe03f */
[----:B------:R-:W-:Y:S01]  /*9bd0*/  IMAD.MOV R6, RZ, RZ, -R4 ;  /* 0x000000ffff067224 */ /* 0x000fe200078e0a04 */
[----:B------:R-:W-:Y:S01]  /*9be0*/  UIMAD UR6, UR11, UR8, URZ ;  /* 0x000000080b0672a4 */ /* 0x000fe2000f8e023f */
[----:B------:R-:W-:Y:S01]  /*9bf0*/  SEL R5, RZ, 0xffffffff, P0 ;  /* 0xffffffffff057807 */ /* 0x000fe20000000000 */
[----:B--2---:R-:W-:Y:S01]  /*9c00*/  IMAD R7, R7, R8, RZ ;  /* 0x0000000807077224 */ /* 0x004fe200078e02ff */
[----:B------:R-:W-:Y:S01]  /*9c10*/  LOP3.LUT R0, R0, 0x10, R3, 0xe2, !PT ;  /* 0x0000001000007812 */ /* 0x000fe200078ee203 */
[----:B------:R-:W-:Y:S01]  /*9c20*/  IMAD R3, R10, R6, R11 ;  /* 0x000000060a037224 */ /* 0x000fe200078e020b */
[----:B------:R-:W-:Y:S01]  /*9c30*/  UIMAD UR6, UR42, UR9, UR6 ;  /* 0x000000092a0672a4 */ /* 0x000fe2000f8e0206 */
[----:B------:R-:W-:Y:S01]  /*9c40*/  IMAD R9, R4, R9, R7 ;  /* 0x0000000904097224 */ /* 0x000fe200078e0207 */
[----:B------:R-:W-:Y:S01]  /*9c50*/  UIMAD.WIDE.U32 UR42, UR42, UR8, UR4 ;  /* 0x000000082a2a72a5 */ /* 0x000fe2000f8e0004 */
[----:B------:R-:W-:Y:S01]  /*9c60*/  IMAD.SHL.U32 R7, R5, 0x20, RZ ;  /* 0x0000002005077824 */ /* 0x000fe200078e00ff */
[----:B------:R-:W-:Y:S01]  /*9c70*/  ISETP.GE.AND P0, PT, R216, UR12, PT ;  /* 0x0000000cd8007c0c */ /* 0x000fe2000bf06270 */
[----:B------:R-:W-:Y:S01]  /*9c80*/  ULDC.64 UR4, c[0x0][0xbd8] ;  /* 0x0002f60000047ab9 */ /* 0x000fe20000000a00 */
[----:B------:R-:W-:Y:S01]  /*9c90*/  SHF.R.S32.HI R6, RZ, 0x1f, R3 ;  /* 0x0000001fff067819 */ /* 0x000fe20000011403 */
[----:B------:R-:W-:Y:S01]  /*9ca0*/  UIADD3 UR43, UR43, UR6, URZ ;  /* 0x000000062b2b7290 */ /* 0x000fe2000fffe03f */
[----:B------:R-:W-:Y:S01]  /*9cb0*/  LOP3.LUT R0, R7, 0x20, R0, 0xe2, !PT ;  /* 0x0000002007007812 */ /* 0x000fe200078ee200 */
[----:B------:R-:W5:Y:S01]  /*9cc0*/  LD.E.128 R84, desc[UR38][R84.64] ;  /* 0x0000002654547980 */ /* 0x000f62000c101d00 */
[----:B------:R-:W-:Y:S01]  /*9cd0*/  SEL R7, RZ, 0x40, P0 ;  /* 0x00000040ff077807 */ /* 0x000fe20000000000 */
[----:B------:R-:W-:Y:S01]  /*9ce0*/  IMAD R6, R6, UR4, RZ ;  /* 0x0000000406067c24 */ /* 0x000fe2000f8e02ff */
[----:B------:R-:W-:Y:S01]  /*9cf0*/  ULDC.64 UR6, c[0x0][0xb80] ;  /* 0x0002e00000067ab9 */ /* 0x000fe20000000a00 */
[----:B------:R-:W5:Y:S01]  /*9d00*/  LD.E.128 R108, desc[UR38][R110.64] ;  /* 0x000000266e6c7980 */ /* 0x000f62000c101d00 */
[----:B------:R-:W-:Y:S01]  /*9d10*/  IMAD.WIDE.U32 R4, R4, R8, UR42 ;  /* 0x0000002a04047e25 */ /* 0x000fe2000f8e0008 */
[----:B------:R-:W-:Y:S01]  /*9d20*/  LOP3.LUT R0, R0, R7, RZ, 0xfc, !PT ;  /* 0x0000000700007212 */ /* 0x000fe200078efcff */
[----:B------:R-:W-:Y:S01]  /*9d30*/  BSSY B0, `(.L_x_222) ;  /* 0x0000039000007945 */ /* 0x000fe20003800000 */
[----:B------:R-:W-:Y:S01]  /*9d40*/  @!PT LDS RZ, [RZ] ;  /* 0x00000000fffff984 */ /* 0x000fe20000000800 */
[----:B------:R-:W-:Y:S01]  /*9d50*/  @!PT LDS RZ, [RZ] ;  /* 0x00000000fffff984 */ /* 0x000fe20000000800 */
[----:B------:R-:W-:Y:S01]  /*9d60*/  @!PT LDS RZ, [RZ] ;  /* 0x00000000fffff984 */ /* 0x000fe20000000800 */
[----:B------:R-:W-:Y:S01]  /*9d70*/  @!PT LDS RZ, [RZ] ;  /* 0x00000000fffff984 */ /* 0x000fe20000000800 */
[----:B------:R0:W-:Y:S06]  /*9d80*/  MEMBAR.ALL.CTA ;  /* 0x0000000000007992 */ /* 0x0001ec0000008000 */
[----:B0-----:R-:W0:Y:S01]  /*9d90*/  FENCE.VIEW.ASYNC.S ;  /* 0x00000000000073c6 */ /* 0x001e220000000000 */
[----:B------:R-:W-:Y:S01]  /*9da0*/  IMAD R7, R3, UR5, R6 ;  /* 0x0000000503077c24 */ /* 0x000fe2000f8e0206 */
[----:B------:R-:W-:Y:S01]  /*9db0*/  ULDC UR5, c[0x0][0xb88] ;  /* 0x0002e20000057ab9 */ /* 0x000fe20000000800 */
[----:B------:R-:W-:Y:S01]  /*9dc0*/  IMAD.IADD R5, R5, 0x1, R9 ;  /* 0x0000000105057824 */ /* 0x000fe200078e0209 */
[----:B------:R-:W-:Y:S01]  /*9dd0*/  ISETP.GE.AND P0, PT, R215, UR12, PT ;  /* 0x0000000cd7007c0c */ /* 0x000fe2000bf06270 */
[----:B------:R-:W-:-:S02]  /*9de0*/  IMAD R25, R10, UR5, RZ ;  /* 0x000000050a197c24 */ /* 0x000fc4000f8e02ff */
[----:B------:R-:W-:Y:S02]  /*9df0*/  IMAD R24, R13, 0x40, R214 ;  /* 0x000000400d187824 */ /* 0x000fe400078e02d6 */
        /* <DEDUP_REMOVED lines=44> */
.L_x_223:
[----:B------:R-:W-:Y:S05]  /*a0c0*/  BSYNC B0 ;  /* 0x0000000000007941 */ /* 0x000fea0003800000 */
.L_x_222:
        /* <DEDUP_REMOVED lines=37> */
.L_x_225:
[----:B------:R-:W-:Y:S05]  /*a320*/  BSYNC B0 ;  /* 0x0000000000007941 */ /* 0x000fea0003800000 */
.L_x_224:
[----:B------:R-:W4:Y:S02]  /*a330*/  LDC R0, c[0x0][0xd34] ;  /* 0x00034d00ff007b82 */ /* 0x000f240000000800 */
[----:B----4-:R-:W-:-:S13]  /*a340*/  ISETP.LE.AND P0, PT, R0, UR40, PT ;  /* 0x0000002800007c0c */ /* 0x010fda000bf03270 */
[----:B------:R-:W-:Y:S05]  /*a350*/  @!P0 BRA `(.L_x_226) ;  /* 0xffffff6c001c8947 */ /* 0x000fea000383ffff */
[----:B------:R-:W-:Y:S05]  /*a360*/  EXIT ;  /* 0x000000000000794d */ /* 0x000fea0003800000 */
.L_x_194:
        /* <DEDUP_REMOVED lines=8> */
[----:B------:R0:W-:Y:S07]  /*a3f0*/  STL [R1+0x8], R3 ;  /* 0x0000080301007387 */ /* 0x0001ee0000100800 */
[----:B------:R-:W-:Y:S05]  /*a400*/  @P0 BRA `(.L_x_227) ;  /* 0x0000005800500947 */ /* 0x000fea0003800000 */
[----:B------:R-:W1:Y:S01]  /*a410*/  S2UR UR4, SR_CgaCtaId ;  /* 0x00000000000479c3 */ /* 0x000e620000008800 */
[C---:B------:R-:W-:Y:S01]  /*a420*/  IMAD.SHL.U32 R2, R0.reuse, 0x8, RZ ;  /* 0x0000000800027824 */ /* 0x040fe200078e00ff */
[----:B------:R-:W-:Y:S01]  /*a430*/  LOP3.LUT R5, R0, 0x7f, RZ, 0xc0, !PT ;  /* 0x0000007f00057812 */ /* 0x000fe200078ec0ff */
[----:B------:R-:W-:Y:S01]  /*a440*/  UMOV UR36, 0x400 ;  /* 0x0000040000247882 */ /* 0x000fe20000000000 */
[----:B------:R-:W-:Y:S01]  /*a450*/  IMAD.MOV.U32 R19, RZ, RZ, RZ ;  /* 0x000000ffff137224 */ /* 0x000fe200078e00ff */
[----:B------:R-:W-:Y:S01]  /*a460*/  ULDC.64 UR40, c[0x0][0x198] ;  /* 0x0000660000287ab9 */ /* 0x000fe20000000a00 */
[C---:B0-----:R-:W-:Y:S01]  /*a470*/  LOP3.LUT R3, R2.reuse, 0x1f8, RZ, 0xc0, !PT ;  /* 0x000001f802037812 */ /* 0x041fe200078ec0ff */
[----:B------:R-:W-:Y:S01]  /*a480*/  ULDC UR37, c[0x0][0xc] ;  /* 0x0000030000257ab9 */ /* 0x000fe20000000800 */
[----:B------:R-:W-:Y:S02]  /*a490*/  LOP3.LUT R2, R2, 0x38, RZ, 0xc0, !PT ;  /* 0x0000003802027812 */ /* 0x000fe400078ec0ff */
        /* <DEDUP_REMOVED lines=8> */
[----:B------:R-:W-:Y:S01]  /*a520*/  LEA R4, R3, UR36, 0x1 ;  /* 0x0000002403047c11 */ /* 0x000fe2000f8e08ff */
[----:B------:R-:W-:-:S04]  /*a530*/  IMAD.U32 R3, RZ, RZ, UR5 ;  /* 0x00000005ff037e24 */ /* 0x000fc8000f8e00ff */
[----:B------:R0:W-:Y:S04]  /*a540*/  STL [R1+0x4], R4 ;  /* 0x0000040401007387 */ /* 0x0001e80000100800 */
[----:B------:R1:W-:Y:S04]  /*a550*/  STL [R1+0x24], R3 ;  /* 0x0000240301007387 */ /* 0x0003e80000100800 */
[----:B------:R2:W-:Y:S01]  /*a560*/  STL [R1+0x8], R0 ;  /* 0x0000080001007387 */ /* 0x0005e20000100800 */
[----:B0-----:R-:W-:-:S03]  /*a570*/  LOP3.LUT R4, R2, 0x80, RZ, 0xfc, !PT ;  /* 0x0000008002047812 */ /* 0x001fc600078efcff */
[----:B------:R0:W-:Y:S01]  /*a580*/  STL [R1+0x50], RZ ;  /* 0x000050ff01007387 */ /* 0x0001e20000100800 */
[C---:B------:R-:W-:Y:S02]  /*a590*/  LOP3.LUT R4, R2.reuse, 0x140, RZ, 0xfc, !PT ;  /* 0x0000014002047812 */ /* 0x040fe400078efcff */
[C---:B-1----:R-:W-:Y:S02]  /*a5a0*/  LOP3.LUT R3, R2.reuse, 0xc0, RZ, 0xfc, !PT ;  /* 0x000000c002037812 */ /* 0x042fe400078efcff */
[C---:B------:R-:W-:Y:S02]  /*a5b0*/  LOP3.LUT R3, R2.reuse, 0x180, RZ, 0xfc, !PT ;  /* 0x0000018002037812 */ /* 0x040fe400078efcff */
[C---:B--2---:R-:W-:Y:S02]  /*a5c0*/  LOP3.LUT R0, R2.reuse, 0x40, RZ, 0xfc, !PT ;  /* 0x0000004002007812 */ /* 0x044fe400078efcff */
[C---:B------:R-:W-:Y:S02]  /*a5d0*/  LOP3.LUT R0, R2.reuse, 0x100, RZ, 0xfc, !PT ;  /* 0x0000010002007812 */ /* 0x040fe400078efcff */
[----:B0-----:R-:W-:-:S07]  /*a5e0*/  LOP3.LUT R0, R2, 0x1c0, RZ, 0xfc, !PT ;  /* 0x000001c002007812 */ /* 0x001fce00078efcff */
.L_x_323:
        /* <DEDUP_REMOVED lines=11> */
[----:B0-----:R-:W-:-:S13]  /*a6a0*/  ISETP.NE.AND P0, PT, R0, 0x1, PT ;  /* 0x000000010000780c */ /* 0x001fda0003f05270 */
[----:B------:R-:W2:Y:S08]  /*a6b0*/  @P0 LDC R2, c[0x0][0xd3c] ;  /* 0x00034f00ff020b82 */ /* 0x000eb00000000800 */
[----:B------:R-:W0:Y:S01]  /*a6c0*/  @P0 LDC R0, c[0x0][0xd40] ;  /* 0x00035000ff000b82 */ /* 0x000e220000000800 */
[----:B--2---:R-:W-:-:S04]  /*a6d0*/  @P0 IMAD.HI.U32 R2, R3, R2, RZ ;  /* 0x0000000203020227 */ /* 0x004fc800078e00ff */
[----:B------:R-:W-:Y:S01]  /*a6e0*/  IMAD.MOV.U32 R4, RZ, RZ, R3 ;  /* 0x000000ffff047224 */ /* 0x000fe200078e0003 */
[----:B0-----:R-:W-:Y:S02]  /*a6f0*/  @P0 SHF.R.U32.HI R4, RZ, R0, R2 ;  /* 0x00000000ff040219 */ /* 0x001fe40000011602 */
[----:B-1----:R-:W-:-:S03]  /*a700*/  ISETP.NE.AND P0, PT, R17, 0x1, PT ;  /* 0x000000011100780c */ /* 0x002fc60003f05270 */
[----:B------:R-:W-:Y:S01]  /*a710*/  IMAD.MOV.U32 R5, RZ, RZ, R4 ;  /* 0x000000ffff057224 */ /* 0x000fe200078e0004 */
[----:B------:R-:W-:Y:S09]  /*a720*/  STL [R1+0x14], R4 ;  /* 0x0000140401007387 */ /* 0x000ff20000100800 */
[----:B------:R-:W0:Y:S02]  /*a730*/  @P0 LDC.64 R2, c[0x0][0xd48] ;  /* 0x00035200ff020b82 */ /* 0x000e240000000a00 */
[----:B0-----:R-:W-:-:S05]  /*a740*/  @P0 IMAD.HI.U32 R2, R4, R2, RZ ;  /* 0x0000000204020227 */ /* 0x001fca00078e00ff */
[----:B------:R-:W-:Y:S02]  /*a750*/  @P0 SHF.R.U32.HI R5, RZ, R3, R2 ;  /* 0x00000003ff050219 */ /* 0x000fe40000011602 */
[----:B------:R-:W-:-:S03]  /*a760*/  PLOP3.LUT P0, PT, PT, PT, UP0, 0x80, 0x0 ;  /* 0x000000000000781c */ /* 0x000fc60003f0f008 */
[----:B------:R-:W-:Y:S01]  /*a770*/  IMAD.MOV R0, RZ, RZ, -R5 ;  /* 0x000000ffff007224 */ /* 0x000fe200078e0a05 */
[----:B------:R-:W-:Y:S03]  /*a780*/  STL [R1+0x10], R5 ;  /* 0x0000100501007387 */ /* 0x000fe60000100800 */
[----:B------:R-:W-:Y:S02]  /*a790*/  IMAD R17, R17, R0, R4 ;  /* 0x0000000011117224 */ /* 0x000fe400078e0204 */
[----:B------:R-:W0:Y:S02]  /*a7a0*/  LDC R0, c[0x0][0x2f0] ;  /* 0x0000bc00ff007b82 */ /* 0x000e240000000800 */
[----:B0-----:R-:W-:-:S04]  /*a7b0*/  IMAD R2, R0, UR4, RZ ;  /* 0x0000000400027c24 */ /* 0x001fc8000f8e02ff */
[----:B------:R-:W-:Y:S01]  /*a7c0*/  VIADD R0, R2, 0x3f ;  /* 0x0000003f02007836 */ /* 0x000fe20000000000 */
[----:B------:R0:W-:Y:S04]  /*a7d0*/  STL [R1+0x4c], R2 ;  /* 0x00004c0201007387 */ /* 0x0001e80000100800 */
[----:B0-----:R-:W-:-:S04]  /*a7e0*/  SHF.R.S32.HI R2, RZ, 0x1f, R0 ;  /* 0x0000001fff027819 */ /* 0x001fc80000011400 */
        /* <DEDUP_REMOVED lines=8> */
[----:B------:R-:W-:Y:S02]  /*a870*/  IMAD.U32 R4, RZ, RZ, UR6 ;  /* 0x00000006ff047e24 */ /* 0x000fe4000f8e00ff */
[----:B------:R-:W1:Y:S01]  /*a880*/  LDC.64 R2, c[0x4][R2] ;  /* 0x0100000002027b82 */ /* 0x000e620000000a00 */
        /* <DEDUP_REMOVED lines=9> */
[----:B01----:R-:W-:Y:S05]  /*a920*/  CALL.ABS.NOINC R2 ;  /* 0x0000000002007343 */ /* 0x003fea0003c00000 */
.L_x_228:
        /* <DEDUP_REMOVED lines=19> */
[----:B0-2---:R-:W-:Y:S05]  /*aa60*/  CALL.ABS.NOINC R2 ;  /* 0x0000000002007343 */ /* 0x005fea0003c00000 */
.L_x_230:
        /* <DEDUP_REMOVED lines=15> */
.L_x_229:
[----:B------:R-:W2:Y:S01]  /*ab60*/  LDL R2, [R1+0x20] ;  /* 0x0000200001027983 */ /* 0x000ea20000100800 */
[----:B------:R-:W-:-:S03]  /*ab70*/  ULDC.64 UR4, c[0x0][0xaf0] ;  /* 0x0002bc0000047ab9 */ /* 0x000fc60000000a00 */
[----:B0-----:R-:W3:Y:S01]  /*ab80*/  LDL R0, [R1+0x10] ;  /* 0x0000100001007983 */ /* 0x001ee20000100800 */
[----:B------:R-:W-:-:S04]  /*ab90*/  ISETP.NE.U32.AND P0, PT, RZ, UR4, PT ;  /* 0x00000004ff007c0c */ /* 0x000fc8000bf05070 */
[----:B------:R-:W-:Y:S01]  /*aba0*/  ISETP.NE.AND.EX P0, PT, RZ, UR5, PT, P0 ;  /* 0x00000005ff007c0c */ /* 0x000fe2000bf05300 */
[----:B--2---:R-:W-:-:S12]  /*abb0*/  IMAD.MOV.U32 R16, RZ, RZ, R2 ;  /* 0x000000ffff107224 */ /* 0x004fd800078e0002 */
[----:B------:R-:W0:Y:S01]  /*abc0*/  @P0 LDC.64 R2, c[0x0][0xaf0] ;  /* 0x0002bc00ff020b82 */ /* 0x000e220000000a00 */
[----:B---3--:R-:W-:Y:S02]  /*abd0*/  IMAD.MOV.U32 R7, RZ, RZ, R0 ;  /* 0x000000ffff077224 */ /* 0x008fe400078e0000 */
[----:B0-----:R-:W-:-:S05]  /*abe0*/  @P0 IMAD.WIDE R2, R0, 0x4, R2 ;  /* 0x0000000400020825 */ /* 0x001fca00078e0202 */
[----:B------:R0:W2:Y:S01]  /*abf0*/  @P0 LDG.E R7, desc[UR38][R2.64] ;  /* 0x0000002602070981 */ /* 0x0000a2000c1e1900 */
[----:B------:R-:W-:Y:S01]  /*ac00*/  VIADD R9, R16, 0xffffffff ;  /* 0xffffffff10097836 */ /* 0x000fe20000000000 */
[----:B------:R-:W-:Y:S01]  /*ac10*/  UMOV UR4, 0xffffffff ;  /* 0xffffffff00047882 */ /* 0x000fe20000000000 */
[----:B------:R-:W-:Y:S01]  /*ac20*/  LOP3.LUT R18, R18, 0xfffffffe, RZ, 0xc0, !PT ;  /* 0xfffffffe12127812 */ /* 0x000fe200078ec0ff */
[----:B0-----:R-:W0:Y:S02]  /*ac30*/  LDC.64 R2, c[0x0][0x418] ;  /* 0x00010600ff027b82 */ /* 0x001e240000000a00 */
[----:B0-----:R-:W-:-:S04]  /*ac40*/  ISETP.NE.U32.AND P0, PT, R2, RZ, PT ;  /* 0x000000ff0200720c */ /* 0x001fc80003f05070 */
[----:B------:R-:W-:-:S13]  /*ac50*/  ISETP.NE.AND.EX P1, PT, R3, RZ, PT, P0 ;  /* 0x000000ff0300720c */ /* 0x000fda0003f25300 */
[----:B------:R-:W-:Y:S02]  /*ac60*/  @P1 LOP3.LUT R18, R18, 0x1, RZ, 0xfc, !PT ;  /* 0x0000000112121812 */ /* 0x000fe400078efcff */
[----:B--2---:R-:W-:Y:S01]  /*ac70*/  SHF.R.S32.HI R8, RZ, 0x1f, R7 ;  /* 0x0000001fff087819 */ /* 0x004fe20000011407 */
[----:B------:R0:W-:Y:S01]  /*ac80*/  STL [R1], R7 ;  /* 0x0000000701007387 */ /* 0x0001e20000100800 */
[----:B------:R-:W-:-:S03]  /*ac90*/  SEL R16, R7, RZ, !P1 ;  /* 0x000000ff07107207 */ /* 0x000fc60004800000 */
[----:B------:R0:W-:Y:S04]  /*aca0*/  STL [R1+0x1c], R9 ;  /* 0x00001c0901007387 */ /* 0x0001e80000100800 */
[----:B------:R0:W-:Y:S01]  /*acb0*/  STL [R1+0xc], R8 ;  /* 0x00000c0801007387 */ /* 0x0001e20000100800 */
[----:B------:R-:W-:Y:S05]  /*acc0*/  BRA.DIV UR4, `(.L_x_231) ;  /* 0x0000005604647947 */ /* 0x000fea000b800000 */
[----:B------:R-:W1:Y:S02]  /*acd0*/  S2R R0, SR_TID.X ;  /* 0x0000000000007919 */ /* 0x000e640000002100 */
[----:B-1----:R-:W-:-:S04]  /*ace0*/  SHF.R.U32.HI R0, RZ, 0x5, R0 ;  /* 0x00000005ff007819 */ /* 0x002fc80000011600 */
[----:B------:R-:W-:-:S05]  /*acf0*/  LOP3.LUT R0, R0, 0x3, RZ, 0xc0, !PT ;  /* 0x0000000300007812 */ /* 0x000fca00078ec0ff */
[----:B------:R1:W2:Y:S02]  /*ad00*/  SHFL.IDX PT, R14, R0, RZ, 0x1f ;  /* 0x00001fff000e7589 */ /* 0x0002a400000e0000 */
.L_x_338:
[----:B--2---:R-:W-:Y:S02]  /*ad10*/  ISETP.NE.AND P0, PT, R14, RZ, PT ;  /* 0x000000ff0e00720c */ /* 0x004fe40003f05270 */
[----:B------:R-:W-:Y:S02]  /*ad20*/  PLOP3.LUT P2, PT, PT, PT, PT, 0x8, 0x0 ;  /* 0x000000000000781c */ /* 0x000fe40003f4e170 */
[----:B------:R-:W-:-:S11]  /*ad30*/  LOP3.LUT R18, R18, 0xfffffffd, RZ, 0xc0, !PT ;  /* 0xfffffffd12127812 */ /* 0x000fd600078ec0ff */
[----:B------:R-:W-:Y:S01]  /*ad40*/  @P2 LOP3.LUT R18, R18, 0x2, RZ, 0xfc, !PT ;  /* 0x0000000212122812 */ /* 0x000fe200078efcff */
[----:B------:R-:W-:Y:S06]  /*ad50*/  @P0 BRA `(.L_x_232) ;  /* 0x0000000000f40947 */ /* 0x000fec0003800000 */
[----:B------:R-:W-:-:S03]  /*ad60*/  UMOV UR4, 0xffffffff ;  /* 0xffffffff00047882 */ /* 0x000fc60000000000 */
[----:B------:R-:W-:Y:S05]  /*ad70*/  BRA.DIV UR4, `(.L_x_233) ;  /* 0x00000056046c7947 */ /* 0x000fea000b800000 */
[----:B------:R-:W-:-:S13]  /*ad80*/  ELECT P6, URZ, PT ;  /* 0x00000000003f782f */ /* 0x000fda00038c0000 */
.L_x_341:
[----:B------:R-:W-:Y:S05]  /*ad90*/  @!P6 BRA `(.L_x_232) ;  /* 0x0000000000e4e947 */ /* 0x000fea0003800000 */
[----:B------:R2:W-:Y:S01]  /*ada0*/  STL [R1+0x40], R9 ;  /* 0x0000400901007387 */ /* 0x0005e20000100800 */
[----:B------:R-:W-:Y:S01]  /*adb0*/  IMAD.MOV.U32 R16, RZ, RZ, R7 ;  /* 0x000000ffff107224 */ /* 0x000fe200078e0007 */
[----:B------:R-:W-:Y:S06]  /*adc0*/  @!P1 BRA `(.L_x_234) ;  /* 0x0000000000489947 */ /* 0x000fec0003800000 */
[----:B------:R-:W3:Y:S01]  /*add0*/  LDC R6, c[0x0][0x43c] ;  /* 0x00010f00ff067b82 */ /* 0x000ee20000000800 */
[----:B------:R-:W-:Y:S01]  /*ade0*/  ULDC.64 UR4, c[0x0][0x428] ;  /* 0x00010a0000047ab9 */ /* 0x000fe20000000a00 */
[----:B---3--:R-:W-:-:S13]  /*adf0*/  ISETP.NE.AND P0, PT, R6, 0x1, PT ;  /* 0x000000010600780c */ /* 0x008fda0003f05270 */
[----:B------:R-:W1:Y:S02]  /*ae00*/  @P0 LDC.64 R4, c[0x0][0x440] ;  /* 0x00011000ff040b82 */ /* 0x000e640000000a00 */
[----:B-1----:R-:W-:-:S04]  /*ae10*/  @P0 IMAD.HI.U32 R0, R9, R4, RZ ;  /* 0x0000000409000227 */ /* 0x002fc800078e00ff */
[----:B------:R-:W-:Y:S01]  /*ae20*/  IMAD.MOV.U32 R4, RZ, RZ, R9 ;  /* 0x000000ffff047224 */ /* 0x000fe200078e0009 */
[----:B------:R-:W-:-:S04]  /*ae30*/  @P0 SHF.R.U32.HI R4, RZ, R5, R0 ;  /* 0x00000005ff040219 */ /* 0x000fc80000011600 */
[--C-:B------:R-:W-:Y:S01]  /*ae40*/  SHF.R.S32.HI R5, RZ, 0x1f, R4.reuse ;  /* 0x0000001fff057819 */ /* 0x100fe20000011404 */
[----:B------:R-:W-:-:S04]  /*ae50*/  IMAD.MOV R0, RZ, RZ, -R4 ;  /* 0x000000ffff007224 */ /* 0x000fc800078e0a04 */
[----:B------:R-:W-:Y:S02]  /*ae60*/  IMAD R0, R6, R0, R9 ;  /* 0x0000000006007224 */ /* 0x000fe400078e0209 */
[----:B------:R-:W-:-:S03]  /*ae70*/  IMAD.WIDE.U32 R4, R7, UR4, R4 ;  /* 0x0000000407047c25 */ /* 0x000fc6000f8e0004 */
[----:B------:R1:W-:Y:S01]  /*ae80*/  STL [R1+0x40], R0 ;  /* 0x0000400001007387 */ /* 0x0003e20000100800 */
[----:B------:R-:W-:Y:S01]  /*ae90*/  LEA R2, P0, R4, R2, 0x2 ;  /* 0x0000000204027211 */ /* 0x000fe200078010ff */
[----:B-1----:R-:W-:-:S04]  /*aea0*/  IMAD R0, R8, UR4, RZ ;  /* 0x0000000408007c24 */ /* 0x002fc8000f8e02ff */
[----:B------:R-:W-:-:S04]  /*aeb0*/  IMAD R0, R7, UR5, R0 ;  /* 0x0000000507007c24 */ /* 0x000fc8000f8e0200 */
[----:B------:R-:W-:-:S05]  /*aec0*/  IMAD.IADD R0, R5, 0x1, R0 ;  /* 0x0000000105007824 */ /* 0x000fca00078e0200 */
[----:B------:R-:W-:-:S05]  /*aed0*/  LEA.HI.X R3, R4, R3, R0, 0x2, P0 ;  /* 0x0000000304037211 */ /* 0x000fca00000f1400 */
[----:B------:R3:W5:Y:S02]  /*aee0*/  LDG.E R16, desc[UR38][R2.64] ;  /* 0x0000002602107981 */ /* 0x000764000c1e1900 */
.L_x_234:
[----:B---3--:R-:W3:Y:S01]  /*aef0*/  LDL R2, [R1+0x8] ;  /* 0x0000080001027983 */ /* 0x008ee20000100800 */
[----:B-1----:R-:W-:Y:S02]  /*af00*/  LEA R0, R19, UR36, 0x3 ;  /* 0x0000002413007c11 */ /* 0x002fe4000f8e18ff */
[----:B---3--:R-:W-:-:S04]  /*af10*/  SHF.L.U32 R2, R2, 0x1f, RZ ;  /* 0x0000001f02027819 */ /* 0x008fc800000006ff */
[----:B------:R-:W1:Y:S02]  /*af20*/  SYNCS.PHASECHK.TRANS64.TRYWAIT P0, [R0+URZ+0x38840], R2 ;  /* 0x03884002000075a7 */ /* 0x000e64000800017f */
[----:B-1----:R-:W-:Y:S05]  /*af30*/  @!P0 BRA `(.L_x_235) ;  /* 0x00000054001c8947 */ /* 0x002fea0003800000 */
.L_x_342:
[----:B------:R-:W3:Y:S02]  /*af40*/  S2R R3, SR_TID.X ;  /* 0x0000000000037919 */ /* 0x000ee40000002100 */
[----:B---3--:R-:W-:-:S04]  /*af50*/  LOP3.LUT R3, R3, 0x7f, RZ, 0xc0, !PT ;  /* 0x0000007f03037812 */ /* 0x008fc800078ec0ff */
[----:B------:R-:W-:-:S13]  /*af60*/  ISETP.NE.AND P0, PT, R3, RZ, PT ;  /* 0x000000ff0300720c */ /* 0x000fda0003f05270 */
[----:B------:R-:W-:Y:S05]  /*af70*/  @P0 BRA `(.L_x_236) ;  /* 0x00000000001c0947 */ /* 0x000fea0003800000 */
[----:B------:R-:W3:Y:S01]  /*af80*/  S2R R3, SR_TID.X ;  /* 0x0000000000037919 */ /* 0x000ee20000002100 */
[----:B-1----:R-:W-:-:S04]  /*af90*/  IMAD.MOV.U32 R2, RZ, RZ, 0x2000 ;  /* 0x00002000ff027424 */ /* 0x002fc800078e00ff */
[----:B------:R4:W-:Y:S01]  /*afa0*/  SYNCS.ARRIVE.TRANS64 RZ, [R0+URZ+0x38830], R2 ;  /* 0x0388300200ff79a7 */ /* 0x0009e2000800003f */
[----:B---3--:R-:W-:-:S04]  /*afb0*/  LOP3.LUT R3, R3, 0x1f, RZ, 0xc0, !PT ;  /* 0x0000001f03037812 */ /* 0x008fc800078ec0ff */
[----:B------:R-:W-:-:S13]  /*afc0*/  ISETP.NE.AND P0, PT, R3, RZ, PT ;  /* 0x000000ff0300720c */ /* 0x000fda0003f05270 */
[----:B----4-:R-:W-:Y:S05]  /*afd0*/  @!P0 BRA `(.L_x_236) ;  /* 0x0000000000048947 */ /* 0x010fea0003800000 */
[----:B------:R-:W-:Y:S01]  /*afe0*/  BPT.TRAP 0x1 ;  /* 0x000000040000795c */ /* 0x000fe20000300000 */
.L_x_236:
[----:B-1----:R-:W3:Y:S01]  /*aff0*/  LDL R2, [R1+0x40] ;  /* 0x0000400001027983 */ /* 0x002ee20000100800 */
        /* <DEDUP_REMOVED lines=8> */
[----:B------:R-:W-:Y:S01]  /*b080*/  UMOV UR10, URZ ;  /* 0x0000003f000a7c82 */ /* 0x000fe20008000000 */
[----:B------:R-:W-:-:S02]  /*b090*/  PLOP3.LUT P0, PT, PT, PT, PT, 0x80, 0x0 ;  /* 0x000000000000781c */ /* 0x000fc40003f0f070 */
[----:B------:R-:W-:Y:S02]  /*b0a0*/  LOP3.LUT R18, R18, 0xfffffffd, RZ, 0xc0, !PT ;  /* 0xfffffffd12127812 */ /* 0x000fe400078ec0ff */
[----:B------:R-:W-:Y:S02]  /*b0b0*/  ULEA UR8, UR8, UR36, 0xd ;  /* 0x0000002408087291 */ /* 0x000fe4000f8e683f */
[----:B------:R-:W-:Y:S02]  /*b0c0*/  UIADD3 UR9, UR9, 0x38830, URZ ;  /* 0x0003883009097890 */ /* 0x000fe4000fffe03f */
[----:B------:R-:W-:-:S05]  /*b0d0*/  UIADD3 UR8, UR8, 0x22400, URZ ;  /* 0x0002240008087890 */ /* 0x000fca000fffe03f */
[----:B------:R-:W-:Y:S02]  /*b0e0*/  @P0 LOP3.LUT R18, R18, 0x2, RZ, 0xfc, !PT ;  /* 0x0000000212120812 */ /* 0x000fe400078efcff */
[----:B---3--:R-:W-:-:S13]  /*b0f0*/  R2UR UR11, R2 ;  /* 0x00000000020b72ca */ /* 0x008fda00000e0000 */
[----:B------:R-:W-:-:S09]  /*b100*/  USHF.L.U32 UR11, UR11, 0x6, URZ ;  /* 0x000000060b0b7899 */ /* 0x000fd2000800063f */
[----:B------:R3:W-:Y:S02]  /*b110*/  UTMALDG.4D [UR8], [UR4], desc[UR6] ;  /* 0x00000608040075b4 */ /* 0x0007e40008019000 */
[----:B---3--:R-:W-:Y:S01]  /*b120*/  NOP ;  /* 0x0000000000007918 */ /* 0x008fe20000000000 */
.L_x_232:
[----:B-1----:R-:W3:Y:S01]  /*b130*/  LDL R0, [R1+0x10] ;  /* 0x0000100001007983 */ /* 0x002ee20000100800 */
[----:B------:R-:W-:Y:S05]  /*b140*/  WARPSYNC.ALL ;  /* 0x0000000000007948 */ /* 0x000fea0003800000 */
[----:B------:R-:W-:Y:S01]  /*b150*/  UIADD3 UR4, UR36, 0x20400, URZ ;  /* 0x0002040024047890 */ /* 0x000fe2000fffe03f */
[----:B------:R-:W-:-:S03]  /*b160*/  SHF.R.S32.HI R2, RZ, 0x1f, R17 ;  /* 0x0000001fff027819 */ /* 0x000fc60000011411 */
[----:B------:R-:W-:Y:S01]  /*b170*/  ULOP3.LUT UP0, URZ, UR4, 0x3ff, URZ, 0xc0, !UPT ;  /* 0x000003ff043f7892 */ /* 0x000fe2000f80c03f */
[----:B------:R-:W-:Y:S05]  /*b180*/  BAR.SYNC.DEFER_BLOCKING 0x8, 0x100 ;  /* 0x0204000000007b1d */ /* 0x000fea0000010000 */
[----:B------:R-:W-:Y:S02]  /*b190*/  PLOP3.LUT P0, PT, PT, PT, UP0, 0x80, 0x0 ;  /* 0x000000000000781c */ /* 0x000fe40003f0f008 */
[----:B---3--:R-:W-:-:S05]  /*b1a0*/  SHF.R.S32.HI R0, RZ, 0x1f, R0 ;  /* 0x0000001fff007819 */ /* 0x008fca0000011400 */
[----:B------:R1:W-:Y:S04]  /*b1b0*/  STL [R1+0x44], R0 ;  /* 0x0000440001007387 */ /* 0x0003e80000100800 */
[----:B------:R1:W-:Y:S02]  /*b1c0*/  STL [R1+0x30], R2 ;  /* 0x0000300201007387 */ /* 0x0003e40000100800 */
[----:B------:R-:W-:Y:S05]  /*b1d0*/  @!P0 BRA `(.L_x_237) ;  /* 0x0000000000408947 */ /* 0x000fea0003800000 */
[----:B-1----:R-:W-:Y:S01]  /*b1e0*/  MOV R2, 0x0 ;  /* 0x0000000000027802 */ /* 0x002fe20000000f00 */
[----:B------:R-:W-:Y:S01]  /*b1f0*/  ULDC.64 UR4, c[0x4][0x90] ;  /* 0x0100240000047ab9 */ /* 0x000fe20000000a00 */
[----:B------:R-:W-:Y:S01]  /*b200*/  ULDC.64 UR6, c[0x4][0x98] ;  /* 0x0100260000067ab9 */ /* 0x000fe20000000a00 */
[----:B------:R-:W-:Y:S01]  /*b210*/  ULDC.64 UR8, c[0x4][0x20] ;  /* 0x0100080000087ab9 */ /* 0x000fe20000000a00 */
[----:B------:R-:W-:Y:S02]  /*b220*/  IMAD.U32 R4, RZ, RZ, UR4 ;  /* 0x00000004ff047e24 */ /* 0x000fe4000f8e00ff */
[----:B------:R-:W1:Y:S01]  /*b230*/  LDC.64 R2, c[0x4][R2] ;  /* 0x0100000002027b82 */ /* 0x000e620000000a00 */
[----:B------:R-:W-:Y:S02]  /*b240*/  IMAD.U32 R5, RZ, RZ, UR5 ;  /* 0x00000005ff057e24 */ /* 0x000fe4000f8e00ff */
[----:B------:R-:W-:Y:S02]  /*b250*/  IMAD.U32 R6, RZ, RZ, UR6 ;  /* 0x00000006ff067e24 */ /* 0x000fe4000f8e00ff */
[----:B0-----:R-:W-:-:S02]  /*b260*/  IMAD.U32 R7, RZ, RZ, UR7 ;  /* 0x00000007ff077e24 */ /* 0x001fc4000f8e00ff */
[----:B------:R-:W-:Y:S02]  /*b270*/  IMAD.U32 R10, RZ, RZ, UR8 ;  /* 0x00000008ff0a7e24 */ /* 0x000fe4000f8e00ff */
[----:B------:R-:W-:Y:S02]  /*b280*/  IMAD.U32 R11, RZ, RZ, UR9 ;  /* 0x00000009ff0b7e24 */ /* 0x000fe4000f8e00ff */
[----:B------:R-:W-:Y:S02]  /*b290*/  IMAD.MOV.U32 R8, RZ, RZ, 0x70 ;  /* 0x00000070ff087424 */ /* 0x000fe400078e00ff */
[----:B------:R-:W-:Y:S02]  /*b2a0*/  IMAD.MOV.U32 R12, RZ, RZ, 0x1 ;  /* 0x00000001ff0c7424 */ /* 0x000fe400078e00ff */
[----:B------:R-:W-:-:S07]  /*b2b0*/  IMAD.MOV.U32 R13, RZ, RZ, RZ ;  /* 0x000000ffff0d7224 */ /* 0x000fce00078e00ff */
[----:B------:R-:W-:-:S07]  /*b2c0*/  LEPC R20, `(.L_x_237) ;  /* 0x000000001014794e */ /* 0x000fce0000000000 */
[----:B-12---:R-:W-:Y:S05]  /*b2d0*/  CALL.ABS.NOINC R2 ;  /* 0x0000000002007343 */ /* 0x006fea0003c00000 */
.L_x_237:
[----:B------:R-:W3:Y:S01]  /*b2e0*/  LDL.LU R4, [R1+0x14] ;  /* 0x0000140001047983 */ /* 0x000ee20000300800 */
[----:B0-----:R-:W0:Y:S01]  /*b2f0*/  LDC R7, c[0x0][0x448] ;  /* 0x00011200ff077b82 */ /* 0x001e220000000800 */
[----:B------:R-:W-:Y:S01]  /*b300*/  ULDC UR4, c[0x0][0xd38] ;  /* 0x00034e0000047ab9 */ /* 0x000fe20000000800 */
[----:B------:R-:W-:Y:S01]  /*b310*/  ULDC.64 UR6, c[0x0][0x280] ;  /* 0x0000a00000067ab9 */ /* 0x000fe20000000a00 */
[----:B------:R-:W4:Y:S04]  /*b320*/  LDL R5, [R1+0x24] ;  /* 0x0000240001057983 */ /* 0x000f280000100800 */
[----:B------:R-:W4:Y:S04]  /*b330*/  LDL R8, [R1+0x30] ;  /* 0x0000300001087983 */ /* 0x000f280000100800 */
[----:B------:R-:W4:Y:S04]  /*b340*/  LDL R10, [R1+0x44] ;  /* 0x00004400010a7983 */ /* 0x000f280000100800 */
[----:B--2---:R-:W2:Y:S01]  /*b350*/  LDL R9, [R1+0x10] ;  /* 0x0000100001097983 */ /* 0x004ea20000100800 */
[----:B-1----:R-:W1:Y:S01]  /*b360*/  S2R R0, SR_TID.X ;  /* 0x0000000000007919 */ /* 0x002e620000002100 */
[----:B0-----:R-:W-:-:S13]  /*b370*/  ISETP.NE.AND P0, PT, R7, 0x1, PT ;  /* 0x000000010700780c */ /* 0x001fda0003f05270 */
[----:B------:R-:W0:Y:S08]  /*b380*/  @P0 LDC R2, c[0x0][0x44c] ;  /* 0x00011300ff020b82 */ /* 0x000e300000000800 */
[----:B------:R-:W0:Y:S01]  /*b390*/  @P0 LDC R3, c[0x0][0x450] ;  /* 0x00011400ff030b82 */ /* 0x000e220000000800 */
[----:B-1----:R-:W-:-:S04]  /*b3a0*/  LOP3.LUT R0, R0, 0x7f, RZ, 0xc0, !PT ;  /* 0x0000007f00007812 */ /* 0x002fc800078ec0ff */
[----:B------:R-:W-:Y:S02]  /*b3b0*/  SHF.R.U32.HI R6, RZ, 0x3, R0 ;  /* 0x00000003ff067819 */ /* 0x000fe40000011600 */
[----:B------:R-:W1:Y:S02]  /*b3c0*/  S2R R0, SR_TID.X ;  /* 0x0000000000007919 */ /* 0x000e640000002100 */
[----:B-1----:R-:W-:-:S05]  /*b3d0*/  IMAD.SHL.U32 R0, R0, 0x10, RZ ;  /* 0x0000001000007824 */ /* 0x002fca00078e00ff */
[----:B------:R-:W-:Y:S01]  /*b3e0*/  LOP3.LUT R0, R6, 0x70, R0, 0xf8, !PT ;  /* 0x0000007006007812 */ /* 0x000fe200078ef800 */
[----:B---3--:R-:W-:-:S04]  /*b3f0*/  IMAD.MOV R4, RZ, RZ, -R4 ;  /* 0x000000ffff047224 */ /* 0x008fc800078e0a04 */
[----:B----4-:R-:W-:Y:S01]  /*b400*/  IMAD R4, R4, UR4, R5 ;  /* 0x0000000404047c24 */ /* 0x010fe2000f8e0205 */
[----:B------:R-:W-:-:S03]  /*b410*/  ULDC.64 UR4, c[0x0][0x2d8] ;  /* 0x0000b60000047ab9 */ /* 0x000fc60000000a00 */
[----:B------:R-:W-:Y:S02]  /*b420*/  IMAD R6, R4, 0x40, R0 ;  /* 0x0000004004067824 */ /* 0x000fe400078e0200 */
[----:B------:R-:W-:Y:S02]  /*b430*/  IMAD R5, R8, UR4, RZ ;  /* 0x0000000408057c24 */ /* 0x000fe4000f8e02ff */
[----:B0-----:R-:W-:-:S04]  /*b440*/  @P0 IMAD.HI.U32 R2, R6, R2, RZ ;  /* 0x0000000206020227 */ /* 0x001fc800078e00ff */
[----:B------:R-:W-:Y:S01]  /*b450*/  IMAD.MOV.U32 R0, RZ, RZ, R6 ;  /* 0x000000ffff007224 */ /* 0x000fe200078e0006 */
[----:B------:R-:W-:Y:S01]  /*b460*/  @P0 SHF.R.U32.HI R0, RZ, R3, R2 ;  /* 0x00000003ff000219 */ /* 0x000fe20000011602 */
[C---:B------:R-:W-:Y:S02]  /*b470*/  IMAD R5, R17.reuse, UR5, R5 ;  /* 0x0000000511057c24 */ /* 0x040fe4000f8e0205 */
[----:B------:R-:W-:Y:S01]  /*b480*/  IMAD.WIDE.U32 R2, R17, UR4, RZ ;  /* 0x0000000411027c25 */ /* 0x000fe2000f8e00ff */
[----:B------:R-:W-:-:S03]  /*b490*/  ULDC.64 UR4, c[0x0][0x2e0] ;  /* 0x0000b80000047ab9 */ /* 0x000fc60000000a00 */
[----:B------:R-:W-:Y:S02]  /*b4a0*/  IMAD.IADD R3, R3, 0x1, R5 ;  /* 0x0000000103037824 */ /* 0x000fe400078e0205 */
[----:B------:R-:W-:Y:S01]  /*b4b0*/  IMAD R5, R10, UR4, RZ ;  /* 0x000000040a057c24 */ /* 0x000fe2000f8e02ff */
[----:B------:R0:W-:Y:S01]  /*b4c0*/  STL [R1+0x18], R6 ;  /* 0x0000180601007387 */ /* 0x0001e20000100800 */
[----:B--2---:R-:W-:-:S04]  /*b4d0*/  IMAD.WIDE.U32 R2, R9, UR4, R2 ;  /* 0x0000000409027c25 */ /* 0x004fc8000f8e0002 */
[----:B------:R-:W-:Y:S01]  /*b4e0*/  IMAD R5, R9, UR5, R5 ;  /* 0x0000000509057c24 */ /* 0x000fe2000f8e0205 */
[----:B------:R-:W1:Y:S01]  /*b4f0*/  S2R R10, SR_TID.X ;  /* 0x00000000000a7919 */ /* 0x000e620000002100 */
[----:B------:R-:W-:Y:S01]  /*b500*/  ULDC.64 UR4, c[0x0][0x2d0] ;  /* 0x0000b40000047ab9 */ /* 0x000fe20000000a00 */
[----:B------:R0:W5:Y:S01]  /*b510*/  LDL R9, [R1+0x4] ;  /* 0x0000040001097983 */ /* 0x0001620000100800 */
[----:B------:R-:W-:Y:S01]  /*b520*/  IMAD.IADD R3, R3, 0x1, R5 ;  /* 0x0000000103037824 */ /* 0x000fe200078e0205 */
[----:B------:R-:W-:-:S05]  /*b530*/  SHF.R.S32.HI R5, RZ, 0x1f, R0 ;  /* 0x0000001fff057819 */ /* 0x000fca0000011400 */
[----:B------:R-:W-:Y:S02]  /*b540*/  IMAD R5, R5, UR4, RZ ;  /* 0x0000000405057c24 */ /* 0x000fe4000f8e02ff */
[----:B------:R-:W-:-:S04]  /*b550*/  IMAD.WIDE.U32 R2, R0, UR4, R2 ;  /* 0x0000000400027c25 */ /* 0x000fc8000f8e0002 */
[----:B------:R-:W-:Y:S01]  /*b560*/  IMAD R5, R0, UR5, R5 ;  /* 0x0000000500057c24 */ /* 0x000fe2000f8e0205 */
[----:B------:R-:W-:Y:S01]  /*b570*/  ULDC.64 UR4, c[0x0][0x2c8] ;  /* 0x0000b20000047ab9 */ /* 0x000fe20000000a00 */
[----:B------:R-:W-:-:S04]  /*b580*/  IMAD.MOV R0, RZ, RZ, -R0 ;  /* 0x000000ffff007224 */ /* 0x000fc800078e0a00 */
[----:B------:R-:W-:Y:S02]  /*b590*/  IMAD R0, R7, R0, R6 ;  /* 0x0000000007007224 */ /* 0x000fe400078e0206 */
[----:B------:R-:W-:-:S03]  /*b5a0*/  IMAD.IADD R3, R3, 0x1, R5 ;  /* 0x0000000103037824 */ /* 0x000fc600078e0205 */
[----:B------:R-:W-:Y:S01]  /*b5b0*/  SHF.R.S32.HI R5, RZ, 0x1f, R0 ;  /* 0x0000001fff057819 */ /* 0x000fe20000011400 */
[----:B------:R-:W-:-:S04]  /*b5c0*/  IMAD.WIDE.U32 R2, R0, UR4, R2 ;  /* 0x0000000400027c25 */ /* 0x000fc8000f8e0002 */
[----:B------:R-:W-:Y:S01]  /*b5d0*/  IMAD R5, R5, UR4, RZ ;  /* 0x0000000405057c24 */ /* 0x000fe2000f8e02ff */
[----:B------:R-:W-:Y:S01]  /*b5e0*/  ULDC UR4, c[0x0][0x2b8] ;  /* 0x0000ae0000047ab9 */ /* 0x000fe20000000800 */
[----:B-1----:R-:W-:Y:S02]  /*b5f0*/  IMAD.SHL.U32 R10, R10, 0x8, RZ ;  /* 0x000000080a0a7824 */ /* 0x002fe400078e00ff */
[----:B------:R-:W-:-:S03]  /*b600*/  IMAD R5, R0, UR5, R5 ;  /* 0x0000000500057c24 */ /* 0x000fc6000f8e0205 */
[----:B------:R-:W-:Y:S01]  /*b610*/  LOP3.LUT R10, R10, 0x38, RZ, 0xc0, !PT ;  /* 0x000000380a0a7812 */ /* 0x000fe200078ec0ff */
[----:B------:R-:W-:Y:S01]  /*b620*/  IMAD.IADD R5, R3, 0x1, R5 ;  /* 0x0000000103057824 */ /* 0x000fe200078e0205 */
[----:B------:R-:W-:Y:S02]  /*b630*/  LEA R0, P1, R2, UR6, 0x1 ;  /* 0x0000000602007c11 */ /* 0x000fe4000f8208ff */
[----:B------:R-:W-:Y:S01]  /*b640*/  ISETP.GE.AND P0, PT, R10, UR4, PT ;  /* 0x000000040a007c0c */ /* 0x000fe2000bf06270 */
[----:B------:R-:W-:Y:S01]  /*b650*/  UMOV UR4, 0xffffffff ;  /* 0xffffffff00047882 */ /* 0x000fe20000000000 */
[----:B------:R-:W-:Y:S02]  /*b660*/  LEA.HI.X R2, R2, UR7, R5, 0x1, P1 ;  /* 0x0000000702027c11 */ /* 0x000fe400088f0c05 */
[----:B0-----:R-:W-:Y:S09]  /*b670*/  BRA.DIV UR4, `(.L_x_238) ;  /* 0x0000004e04607947 */ /* 0x001ff2000b800000 */
        /* <DEDUP_REMOVED lines=9> */
[----:B------:R-:W-:Y:S01]  /*b710*/  ISETP.GE.AND P1, PT, R11, R3, PT ;  /* 0x000000030b00720c */ /* 0x000fe20003f26270 */
[----:B------:R-:W-:Y:S04]  /*b720*/  STL [R1+0x14], R11 ;  /* 0x0000140b01007387 */ /* 0x000fe80000100800 */
[----:B------:R2:W-:Y:S08]  /*b730*/  STL [R1+0x28], R7 ;  /* 0x0000280701007387 */ /* 0x0005f00000100800 */
[----:B-1----:R-:W-:-:S05]  /*b740*/  @!P1 LEA R5, P2, R10, R5, 0x1 ;  /* 0x000000050a059211 */ /* 0x002fca00078408ff */
[----:B0-----:R-:W-:Y:S02]  /*b750*/  @!P1 IMAD.X R4, RZ, RZ, R6, P2 ;  /* 0x000000ffff049224 */ /* 0x001fe400010e0606 */
[----:B------:R-:W-:Y:S03]  /*b760*/  SHFL.IDX PT, R6, R2, 0x1, 0x181f ;  /* 0x00381f0002067f89 */ /* 0x000fe600000e0000 */
[----:B------:R-:W-:-:S04]  /*b770*/  @!P1 LOP3.LUT R5, R5, R4, RZ, 0x3c, !PT ;  /* 0x0000000405059212 */ /* 0x000fc800078e3cff */
[----:B------:R-:W-:-:S04]  /*b780*/  @!P1 LOP3.LUT R4, R5, R4, RZ, 0x3c, !PT ;  /* 0x0000000405049212 */ /* 0x000fc800078e3cff */
[----:B------:R-:W-:-:S05]  /*b790*/  @!P1 LOP3.LUT R5, R5, R4, RZ, 0x3c, !PT ;  /* 0x0000000405059212 */ /* 0x000fca00078e3cff */
[----:B-----5:R0:W-:Y:S01]  /*b7a0*/  @!P1 LDGSTS.E.BYPASS.LTC128B.128 [R9+0x20400], desc[UR38][R4.64], !P0 ;  /* 0x2040000004099fae */ /* 0x0201e2000c101d66 */
[----:B------:R-:W-:Y:S01]  /*b7b0*/  ISETP.GE.AND P1, PT, R7, R3, PT ;  /* 0x000000030700720c */ /* 0x000fe20003f26270 */
[----:B--2---:R-:W-:-:S05]  /*b7c0*/  VIADD R7, R11, 0x20 ;  /* 0x000000200b077836 */ /* 0x004fca0000000000 */
[----:B------:R-:W-:Y:S04]  /*b7d0*/  STL [R1+0x2c], R7 ;  /* 0x00002c0701007387 */ /* 0x000fe80000100800 */
[----:B0-----:R-:W0:Y:S03]  /*b7e0*/  SHFL.IDX PT, R4, R0, 0x1, 0x181f ;  /* 0x00381f0000047f89 */ /* 0x001e2600000e0000 */
[----:B0-----:R-:W-:-:S05]  /*b7f0*/  @!P1 LEA R5, P2, R10, R4, 0x1 ;  /* 0x000000040a059211 */ /* 0x001fca00078408ff */
[----:B------:R-:W-:Y:S02]  /*b800*/  @!P1 IMAD.X R4, RZ, RZ, R6, P2 ;  /* 0x000000ffff049224 */ /* 0x000fe400010e0606 */
[----:B------:R-:W-:Y:S03]  /*b810*/  SHFL.IDX PT, R6, R2, 0x2, 0x181f ;  /* 0x00581f0002067f89 */ /* 0x000fe600000e0000 */
[----:B------:R-:W-:-:S04]  /*b820*/  @!P1 LOP3.LUT R5, R5, R4, RZ, 0x3c, !PT ;  /* 0x0000000405059212 */ /* 0x000fc800078e3cff */
[----:B------:R-:W-:-:S04]  /*b830*/  @!P1 LOP3.LUT R4, R5, R4, RZ, 0x3c, !PT ;  /* 0x0000000405049212 */ /* 0x000fc800078e3cff */
[----:B------:R-:W-:-:S05]  /*b840*/  @!P1 LOP3.LUT R5, R5, R4, RZ, 0x3c, !PT ;  /* 0x0000000405059212 */ /* 0x000fca00078e3cff */
[----:B------:R0:W-:Y:S01]  /*b850*/  @!P1 LDGSTS.E.BYPASS.LTC128B.128 [R9+0x20c00], desc[UR38][R4.64], !P0 ;  /* 0x20c0000004099fae */ /* 0x0001e2000c101d66 */
[----:B------:R-:W-:-:S03]  /*b860*/  ISETP.GE.AND P1, PT, R7, R3, PT ;  /* 0x000000030700720c */ /* 0x000fc60003f26270 */
[----:B0-----:R-:W0:Y:S04]  /*b870*/  SHFL.IDX PT, R4, R0, 0x2, 0x181f ;  /* 0x00581f0000047f89 */ /* 0x001e2800000e0000 */
[----:B------:R-:W1:Y:S06]  /*b880*/  SHFL.IDX PT, R0, R0, 0x3, 0x181f ;  /* 0x00781f0000007f89 */ /* 0x000e6c00000e0000 */
[----:B0-----:R-:W-:-:S05]  /*b890*/  @!P1 LEA R5, P2, R10, R4, 0x1 ;  /* 0x000000040a059211 */ /* 0x001fca00078408ff */
[----:B------:R-:W-:-:S05]  /*b8a0*/  @!P1 IMAD.X R4, RZ, RZ, R6, P2 ;  /* 0x000000ffff049224 */ /* 0x000fca00010e0606 */
[----:B------:R-:W-:-:S04]  /*b8b0*/  @!P1 LOP3.LUT R5, R5, R4, RZ, 0x3c, !PT ;  /* 0x0000000405059212 */ /* 0x000fc800078e3cff */
[----:B------:R-:W-:-:S04]  /*b8c0*/  @!P1 LOP3.LUT R4, R5, R4, RZ, 0x3c, !PT ;  /* 0x0000000405049212 */ /* 0x000fc800078e3cff */
[----:B------:R-:W-:-:S05]  /*b8d0*/  @!P1 LOP3.LUT R5, R5, R4, RZ, 0x3c, !PT ;  /* 0x0000000405059212 */ /* 0x000fca00078e3cff */
[----:B------:R0:W-:Y:S04]  /*b8e0*/  @!P1 LDGSTS.E.BYPASS.LTC128B.128 [R9+0x21400], desc[UR38][R4.64], !P0 ;  /* 0x2140000004099fae */ /* 0x0001e8000c101d66 */
[----:B01----:R0:W2:Y:S02]  /*b8f0*/  SHFL.IDX PT, R4, R2, 0x3, 0x181f ;  /* 0x00781f0002047f89 */ /* 0x0030a400000e0000 */
.L_x_351:
[----:B0-----:R-:W3:Y:S02]  /*b900*/  LDL R2, [R1+0x14] ;  /* 0x0000140001027983 */ /* 0x001ee40000100800 */
[----:B---3--:R-:W-:-:S05]  /*b910*/  VIADD R2, R2, 0x30 ;  /* 0x0000003002027836 */ /* 0x008fca0000000000 */
[----:B------:R-:W-:Y:S01]  /*b920*/  ISETP.GE.AND P1, PT, R2, R3, PT ;  /* 0x000000030200720c */ /* 0x000fe20003f26270 */
[----:B------:R0:W-:-:S12]  /*b930*/  STL [R1+0x48], R2 ;  /* 0x0000480201007387 */ /* 0x0001d80000100800 */
[----:B0-----:R-:W-:-:S05]  /*b940*/  @!P1 LEA R2, P2, R10, R0, 0x1 ;  /* 0x000000000a029211 */ /* 0x001fca00078408ff */
[----:B--2---:R-:W-:-:S05]  /*b950*/  @!P1 IMAD.X R3, RZ, RZ, R4, P2 ;  /* 0x000000ffff039224 */ /* 0x004fca00010e0604 */
[----:B------:R-:W-:Y:S01]  /*b960*/  @!PT LDS RZ, [RZ] ;  /* 0x00000000fffff984 */ /* 0x000fe20000000800 */
[----:B------:R-:W-:Y:S01]  /*b970*/  @!PT LDS RZ, [RZ] ;  /* 0x00000000fffff984 */ /* 0x000fe20000000800 */
[----:B------:R-:W-:Y:S01]  /*b980*/  @!PT LDS RZ, [RZ] ;  /* 0x00000000fffff984 */ /* 0x000fe20000000800 */
[----:B------:R0:W-:Y:S01]  /*b990*/  @!P1 LDGSTS.E.BYPASS.LTC128B.128 [R9+0x21c00], desc[UR38][R2.64], !P0 ;  /* 0x21c0000002099fae */ /* 0x0001e2000c101d66 */
[----:B------:R-:W-:Y:S01]  /*b9a0*/  NOP ;  /* 0x0000000000007918 */ /* 0x000fe20000000000 */
[----:B------:R-:W-:Y:S02]  /*b9b0*/  SYNCS.ARRIVE.TRANS64.RED.A0T1 RZ, [UR36+0x38800], RZ ;  /* 0x038800ffffff79a7 */ /* 0x000fe40008200424 */
[----:B------:R-:W-:Y:S01]  /*b9c0*/  ARRIVES.LDGSTSBAR.64.TRANSCNT [UR36+0x38800] ;  /* 0x03880000ff0079b0 */ /* 0x000fe20008000aa4 */
[----:B------:R-:W-:Y:S01]  /*b9d0*/  NOP ;  /* 0x0000000000007918 */ /* 0x000fe20000000000 */
[----:B------:R-:W-:Y:S01]  /*b9e0*/  ULDC.64 UR4, c[0x0][0x3d8] ;  /* 0x0000f60000047ab9 */ /* 0x000fe20000000a00 */
[----:B------:R-:W-:Y:S01]  /*b9f0*/  UIADD3 UR6, UR36, 0x26400, URZ ;  /* 0x0002640024067890 */ /* 0x000fe2000fffe03f */
[----:B------:R-:W-:Y:S01]  /*ba00*/  IMAD R0, R8, UR4, RZ ;  /* 0x0000000408007c24 */ /* 0x000fe2000f8e02ff */
[----:B------:R-:W-:Y:S01]  /*ba10*/  SYNCS.ARRIVE.TRANS64.A1T0 RZ, [UR36+0x38800], RZ ;  /* 0x038800ffffff79a7 */ /* 0x000fe20008100024 */
[----:B0-----:R-:W-:Y:S01]  /*ba20*/  IMAD.WIDE.U32 R2, R17, UR4, RZ ;  /* 0x0000000411027c25 */ /* 0x001fe2000f8e00ff */
[----:B------:R-:W-:-:S03]  /*ba30*/  ULOP3.LUT UP0, URZ, UR6, 0x3ff, URZ, 0xc0, !UPT ;  /* 0x000003ff063f7892 */ /* 0x000fc6000f80c03f */
[----:B------:R-:W-:Y:S01]  /*ba40*/  IMAD R0, R17, UR5, R0 ;  /* 0x0000000511007c24 */ /* 0x000fe2000f8e0200 */
[----:B------:R0:W-:Y:S02]  /*ba50*/  STL.64 [R1+0x38], R2 ;  /* 0x0000380201007387 */ /* 0x0001e40000100a00 */
[----:B------:R-:W-:Y:S01]  /*ba60*/  PLOP3.LUT P0, PT, PT, PT, UP0, 0x80, 0x0 ;  /* 0x000000000000781c */ /* 0x000fe20003f0f008 */
[----:B------:R-:W-:-:S05]  /*ba70*/  IMAD.IADD R0, R3, 0x1, R0 ;  /* 0x0000000103007824 */ /* 0x000fca00078e0200 */
[----:B------:R0:W-:Y:S07]  /*ba80*/  STL [R1+0x30], R0 ;  /* 0x0000300001007387 */ /* 0x0001ee0000100800 */
[----:B------:R-:W-:Y:S05]  /*ba90*/  @!P0 BRA `(.L_x_239) ;  /* 0x0000000000408947 */ /* 0x000fea0003800000 */
[----:B0-----:R-:W-:Y:S01]  /*baa0*/  MOV R2, 0x0 ;  /* 0x0000000000027802 */ /* 0x001fe20000000f00 */
[----:B------:R-:W-:Y:S01]  /*bab0*/  ULDC.64 UR6, c[0x4][0x90] ;  /* 0x0100240000067ab9 */ /* 0x000fe20000000a00 */
[----:B------:R-:W-:Y:S01]  /*bac0*/  ULDC.64 UR8, c[0x4][0x98] ;  /* 0x0100260000087ab9 */ /* 0x000fe20000000a00 */
[----:B------:R-:W-:Y:S01]  /*bad0*/  ULDC.64 UR4, c[0x4][0x28] ;  /* 0x01000a0000047ab9 */ /* 0x000fe20000000a00 */
[----:B------:R-:W-:Y:S02]  /*bae0*/  IMAD.U32 R4, RZ, RZ, UR6 ;  /* 0x00000006ff047e24 */ /* 0x000fe4000f8e00ff */
        /* <DEDUP_REMOVED lines=11> */
.L_x_239:
[----:B------:R-:W2:Y:S01]  /*bba0*/  LDL.LU R5, [R1+0x30] ;  /* 0x0000300001057983 */ /* 0x000ea20000300800 */
[----:B------:R-:W1:Y:S01]  /*bbb0*/  LDC R8, c[0x0][0x448] ;  /* 0x00011200ff087b82 */ /* 0x000e620000000800 */
[----:B------:R-:W-:Y:S02]  /*bbc0*/  ULDC.64 UR4, c[0x0][0x3e0] ;  /* 0x0000f80000047ab9 */ /* 0x000fe40000000a00 */
[----:B0-----:R-:W2:Y:S04]  /*bbd0*/  LDL.LU.64 R2, [R1+0x38] ;  /* 0x0000380001027983 */ /* 0x001ea80000300a00 */
[----:B------:R-:W3:Y:S04]  /*bbe0*/  LDL.LU R0, [R1+0x44] ;  /* 0x0000440001007983 */ /* 0x000ee80000300800 */
[----:B------:R-:W4:Y:S04]  /*bbf0*/  LDL.LU R4, [R1+0x10] ;  /* 0x0000100001047983 */ /* 0x000f280000300800 */
[----:B------:R-:W5:Y:S01]  /*bc00*/  LDL.LU R6, [R1+0x18] ;  /* 0x0000180001067983 */ /* 0x000f620000300800 */
[----:B------:R-:W-:Y:S01]  /*bc10*/  LOP3.LUT R18, R18, 0xffffffef, RZ, 0xc0, !PT ;  /* 0xffffffef12127812 */ /* 0x000fe200078ec0ff */
[----:B------:R-:W0:Y:S01]  /*bc20*/  S2R R7, SR_TID.X ;  /* 0x0000000000077919 */ /* 0x000e220000002100 */
[----:B------:R-:W0:Y:S01]  /*bc30*/  S2R R9, SR_TID.X ;  /* 0x0000000000097919 */ /* 0x000e220000002100 */
[----:B-1----:R-:W-:Y:S01]  /*bc40*/  ISETP.NE.AND P0, PT, R8, 0x1, PT ;  /* 0x000000010800780c */ /* 0x002fe20003f05270 */
[----:B0-----:R-:W-:-:S02]  /*bc50*/  IMAD.SHL.U32 R7, R7, 0x8, RZ ;  /* 0x0000000807077824 */ /* 0x001fc400078e00ff */
[----:B------:R-:W-:-:S03]  /*bc60*/  IMAD.SHL.U32 R9, R9, 0x8, RZ ;  /* 0x0000000809097824 */ /* 0x000fc600078e00ff */
[----:B------:R-:W-:-:S04]  /*bc70*/  LOP3.LUT R7, R7, 0x38, RZ, 0xc0, !PT ;  /* 0x0000003807077812 */ /* 0x000fc800078ec0ff */
[C---:B------:R-:W-:Y:S02]  /*bc80*/  LOP3.LUT R10, R7.reuse, 0x80, RZ, 0xfc, !PT ;  /* 0x00000080070a7812 */ /* 0x040fe400078efcff */
[----:B------:R-:W-:Y:S02]  /*bc90*/  LOP3.LUT R7, R7, 0x40, RZ, 0xfc, !PT ;  /* 0x0000004007077812 */ /* 0x000fe400078efcff */
[----:B------:R-:W-:Y:S01]  /*bca0*/  LOP3.LUT R9, R9, 0x38, RZ, 0xc0, !PT ;  /* 0x0000003809097812 */ /* 0x000fe200078ec0ff */
[----:B--2---:R-:W-:Y:S02]  /*bcb0*/  IMAD.MOV.U32 R3, RZ, RZ, R5 ;  /* 0x000000ffff037224 */ /* 0x004fe400078e0005 */
[----:B------:R-:W0:Y:S01]  /*bcc0*/  @P0 LDC R5, c[0x0][0x450] ;  /* 0x00011400ff050b82 */ /* 0x000e220000000800 */
[----:B---3--:R-:W-:-:S04]  /*bcd0*/  IMAD R0, R0, UR4, RZ ;  /* 0x0000000400007c24 */ /* 0x008fc8000f8e02ff */
[C---:B----4-:R-:W-:Y:S02]  /*bce0*/  IMAD R0, R4.reuse, UR5, R0 ;  /* 0x0000000504007c24 */ /* 0x050fe4000f8e0200 */
[----:B------:R-:W-:Y:S01]  /*bcf0*/  IMAD.WIDE.U32 R2, R4, UR4, R2 ;  /* 0x0000000404027c25 */ /* 0x000fe2000f8e0002 */
[----:B------:R-:W-:-:S03]  /*bd00*/  ULDC.64 UR4, c[0x0][0x3d0] ;  /* 0x0000f40000047ab9 */ /* 0x000fc60000000a00 */
[----:B------:R-:W-:Y:S02]  /*bd10*/  IMAD.IADD R3, R3, 0x1, R0 ;  /* 0x0000000103037824 */ /* 0x000fe400078e0200 */
[----:B------:R-:W1:Y:S01]  /*bd20*/  @P0 LDC R0, c[0x0][0x44c] ;  /* 0x00011300ff000b82 */ /* 0x000e620000000800 */
[----:B-----5:R-:W-:Y:S02]  /*bd30*/  IMAD.MOV.U32 R4, RZ, RZ, R6 ;  /* 0x000000ffff047224 */ /* 0x020fe400078e0006 */
[----:B-1----:R-:W-:-:S05]  /*bd40*/  @P0 IMAD.HI.U32 R0, R6, R0, RZ ;  /* 0x0000000006000227 */ /* 0x002fca00078e00ff */
[----:B0-----:R-:W-:-:S04]  /*bd50*/  @P0 SHF.R.U32.HI R4, RZ, R5, R0 ;  /* 0x00000005ff040219 */ /* 0x001fc80000011600 */
[--C-:B------:R-:W-:Y:S01]  /*bd60*/  SHF.R.S32.HI R5, RZ, 0x1f, R4.reuse ;  /* 0x0000001fff057819 */ /* 0x100fe20000011404 */
[----:B------:R-:W-:Y:S02]  /*bd70*/  IMAD.MOV R0, RZ, RZ, -R4 ;  /* 0x000000ffff007224 */ /* 0x000fe400078e0a04 */
[----:B------:R-:W-:-:S04]  /*bd80*/  IMAD.WIDE.U32 R2, R4, UR4, R2 ;  /* 0x0000000404027c25 */ /* 0x000fc8000f8e0002 */
[----:B------:R-:W-:Y:S02]  /*bd90*/  IMAD R0, R8, R0, R6 ;  /* 0x0000000008007224 */ /* 0x000fe400078e0206 */
[----:B------:R-:W-:-:S04]  /*bda0*/  IMAD R5, R5, UR4, RZ ;  /* 0x0000000405057c24 */ /* 0x000fc8000f8e02ff */
[----:B------:R-:W-:Y:S01]  /*bdb0*/  IMAD R5, R4, UR5, R5 ;  /* 0x0000000504057c24 */ /* 0x000fe2000f8e0205 */
[----:B------:R-:W-:Y:S01]  /*bdc0*/  SHF.R.S32.HI R4, RZ, 0x1f, R0 ;  /* 0x0000001fff047819 */ /* 0x000fe20000011400 */
[----:B------:R-:W-:Y:S02]  /*bdd0*/  ULDC.64 UR4, c[0x0][0x3c8] ;  /* 0x0000f20000047ab9 */ /* 0x000fe40000000a00 */
[----:B------:R-:W-:Y:S02]  /*bde0*/  IMAD.IADD R3, R3, 0x1, R5 ;  /* 0x0000000103037824 */ /* 0x000fe400078e0205 */
[----:B------:R-:W-:Y:S02]  /*bdf0*/  IMAD R4, R4, UR4, RZ ;  /* 0x0000000404047c24 */ /* 0x000fe4000f8e02ff */
[----:B------:R-:W-:-:S04]  /*be00*/  IMAD.WIDE.U32 R2, R0, UR4, R2 ;  /* 0x0000000400027c25 */ /* 0x000fc8000f8e0002 */
[----:B------:R-:W-:Y:S01]  /*be10*/  IMAD R4, R0, UR5, R4 ;  /* 0x0000000500047c24 */ /* 0x000fe2000f8e0204 */
[----:B------:R-:W-:Y:S02]  /*be20*/  ULDC.64 UR4, c[0x0][0x390] ;  /* 0x0000e40000047ab9 */ /* 0x000fe40000000a00 */
[----:B------:R-:W-:Y:S01]  /*be30*/  LEA R0, P0, R2, UR4, 0x1 ;  /* 0x0000000402007c11 */ /* 0x000fe2000f8008ff */
[----:B------:R-:W-:Y:S01]  /*be40*/  ULDC UR4, c[0x0][0x3b8] ;  /* 0x0000ee0000047ab9 */ /* 0x000fe20000000800 */
[----:B------:R-:W-:Y:S01]  /*be50*/  IMAD.IADD R6, R3, 0x1, R4 ;  /* 0x0000000103067824 */ /* 0x000fe200078e0204 */
[----:B------:R-:W-:Y:S02]  /*be60*/  ISETP.GE.AND P1, PT, R7, UR4, PT ;  /* 0x0000000407007c0c */ /* 0x000fe4000bf26270 */
[----:B------:R-:W0:Y:S01]  /*be70*/  S2R R7, SR_TID.X ;  /* 0x0000000000077919 */ /* 0x000e220000002100 */
[----:B------:R-:W-:Y:S02]  /*be80*/  ISETP.GE.AND P2, PT, R10, UR4, PT ;  /* 0x000000040a007c0c */ /* 0x000fe4000bf46270 */
[----:B------:R-:W-:-:S02]  /*be90*/  LEA.HI.X R6, R2, UR5, R6, 0x1, P0 ;  /* 0x0000000502067c11 */ /* 0x000fc400080f0c06 */
[----:B------:R-:W-:Y:S02]  /*bea0*/  ISETP.GE.AND P3, PT, R9, UR4, PT ;  /* 0x0000000409007c0c */ /* 0x000fe4000bf66270 */
[----:B------:R-:W-:Y:S02]  /*beb0*/  SEL R2, RZ, 0x4, P2 ;  /* 0x00000004ff027807 */ /* 0x000fe40001000000 */
[----:B------:R-:W-:Y:S02]  /*bec0*/  SEL R4, RZ, 0x1, P3 ;  /* 0x00000001ff047807 */ /* 0x000fe40001800000 */
[----:B------:R-:W-:-:S04]  /*bed0*/  SEL R3, RZ, 0x2, P1 ;  /* 0x00000002ff037807 */ /* 0x000fc80000800000 */
[----:B------:R-:W-:-:S03]  /*bee0*/  IADD3 R2, R2, R3, R4 ;  /* 0x0000000302027210 */ /* 0x000fc60007ffe004 */
[----:B------:R-:W-:-:S04]  /*bef0*/  @P3 LOP3.LUT R18, R18, 0x10, RZ, 0xfc, !PT ;  /* 0x0000001012123812 */ /* 0x000fc800078efcff */
[----:B------:R-:W-:-:S04]  /*bf00*/  LOP3.LUT R18, R18, 0xfffffffb, RZ, 0xc0, !PT ;  /* 0xfffffffb12127812 */ /* 0x000fc800078ec0ff */
[----:B------:R-:W-:-:S04]  /*bf10*/  @P2 LOP3.LUT R18, R18, 0x4, RZ, 0xfc, !PT ;  /* 0x0000000412122812 */ /* 0x000fc800078efcff */
[----:B------:R-:W-:Y:S01]  /*bf20*/  LOP3.LUT R18, R18, 0xfffffff7, RZ, 0xc0, !PT ;  /* 0xfffffff712127812 */ /* 0x000fe200078ec0ff */
[----:B0-----:R-:W-:-:S03]  /*bf30*/  IMAD.SHL.U32 R7, R7, 0x8, RZ ;  /* 0x0000000807077824 */ /* 0x001fc600078e00ff */
[----:B------:R-:W-:Y:S02]  /*bf40*/  @P1 LOP3.LUT R18, R18, 0x8, RZ, 0xfc, !PT ;  /* 0x0000000812121812 */ /* 0x000fe400078efcff */
[----:B------:R-:W-:-:S04]  /*bf50*/  LOP3.LUT R7, R7, 0x38, RZ, 0xc0, !PT ;  /* 0x0000003807077812 */ /* 0x000fc800078ec0ff */
[C---:B------:R-:W-:Y:S02]  /*bf60*/  LOP3.LUT R10, R7.reuse, 0x100, RZ, 0xfc, !PT ;  /* 0x00000100070a7812 */ /* 0x040fe400078efcff */
[----:B------:R-:W-:Y:S02]  /*bf70*/  LOP3.LUT R7, R7, 0xc0, RZ, 0xfc, !PT ;  /* 0x000000c007077812 */ /* 0x000fe400078efcff */
[----:B------:R-:W-:Y:S02]  /*bf80*/  ISETP.GE.AND P0, PT, R10, UR4, PT ;  /* 0x000000040a007c0c */ /* 0x000fe4000bf06270 */
[----:B------:R-:W0:Y:S01]  /*bf90*/  S2R R10, SR_TID.X ;  /* 0x00000000000a7919 */ /* 0x000e220000002100 */
[----:B------:R-:W-:Y:S02]  /*bfa0*/  ISETP.GE.AND P5, PT, R7, UR4, PT ;  /* 0x0000000407007c0c */ /* 0x000fe4000bfa6270 */
[----:B------:R-:W-:Y:S01]  /*bfb0*/  SEL R4, RZ, 0x10, P0 ;  /* 0x00000010ff047807 */ /* 0x000fe20000000000 */
[----:B------:R-:W1:Y:S01]  /*bfc0*/  S2R R7, SR_TID.X ;  /* 0x0000000000077919 */ /* 0x000e620000002100 */
[----:B------:R-:W-:-:S04]  /*bfd0*/  SEL R3, RZ, 0x8, P5 ;  /* 0x00000008ff037807 */ /* 0x000fc80002800000 */
[----:B------:R-:W-:Y:S01]  /*bfe0*/  IADD3 R2, R4, R2, R3 ;  /* 0x0000000204027210 */ /* 0x000fe20007ffe003 */
[----:B0-----:R-:W-:Y:S02]  /*bff0*/  IMAD.SHL.U32 R10, R10, 0x8, RZ ;  /* 0x000000080a0a7824 */ /* 0x001fe400078e00ff */
[----:B-1----:R-:W-:-:S03]  /*c000*/  IMAD.SHL.U32 R7, R7, 0x8, RZ ;  /* 0x0000000807077824 */ /* 0x002fc600078e00ff */
[----:B------:R-:W-:-:S04]  /*c010*/  LOP3.LUT R10, R10, 0x38, RZ, 0xc0, !PT ;  /* 0x000000380a0a7812 */ /* 0x000fc800078ec0ff */
[----:B------:R-:W-:Y:S02]  /*c020*/  LOP3.LUT R11, R10, 0x180, RZ, 0xfc, !PT ;  /* 0x000001800a0b7812 */ /* 0x000fe400078efcff */
[----:B------:R-:W-:Y:S02]  /*c030*/  LOP3.LUT R7, R7, 0x38, RZ, 0xc0, !PT ;  /* 0x0000003807077812 */ /* 0x000fe400078ec0ff */
[----:B------:R-:W-:Y:S02]  /*c040*/  ISETP.GE.AND P1, PT, R11, UR4, PT ;  /* 0x000000040b007c0c */ /* 0x000fe4000bf26270 */
[C---:B------:R-:W-:Y:S02]  /*c050*/  LOP3.LUT R10, R7.reuse, 0x140, RZ, 0xfc, !PT ;  /* 0x00000140070a7812 */ /* 0x040fe400078efcff */
[----:B------:R-:W-:Y:S02]  /*c060*/  SEL R5, RZ, 0x40, P1 ;  /* 0x00000040ff057807 */ /* 0x000fe40000800000 */
[----:B------:R-:W-:-:S02]  /*c070*/  LOP3.LUT R7, R7, 0x1c0, RZ, 0xfc, !PT ;  /* 0x000001c007077812 */ /* 0x000fc400078efcff */
[----:B------:R-:W-:Y:S02]  /*c080*/  ISETP.GE.AND P1, PT, R10, UR4, PT ;  /* 0x000000040a007c0c */ /* 0x000fe4000bf26270 */
[----:B------:R-:W-:Y:S01]  /*c090*/  ISETP.GE.AND P2, PT, R7, UR4, PT ;  /* 0x0000000407007c0c */ /* 0x000fe2000bf46270 */
[----:B------:R-:W-:Y:S01]  /*c0a0*/  UMOV UR4, 0xffffffff ;  /* 0xffffffff00047882 */ /* 0x000fe20000000000 */
[----:B------:R-:W-:Y:S02]  /*c0b0*/  SEL R3, RZ, 0x20, P1 ;  /* 0x00000020ff037807 */ /* 0x000fe40000800000 */
[----:B------:R-:W-:Y:S02]  /*c0c0*/  SEL R7, RZ, 0x80, P2 ;  /* 0x00000080ff077807 */ /* 0x000fe40001000000 */
[----:B------:R-:W-:-:S05]  /*c0d0*/  IADD3 R5, R5, R2, R3 ;  /* 0x0000000205057210 */ /* 0x000fca0007ffe003 */
[----:B------:R-:W-:Y:S01]  /*c0e0*/  IMAD.IADD R7, R5, 0x1, R7 ;  /* 0x0000000105077824 */ /* 0x000fe200078e0207 */
[----:B------:R-:W-:Y:S06]  /*c0f0*/  BRA.DIV UR4, `(.L_x_240) ;  /* 0x0000004a04247947 */ /* 0x000fec000b800000 */
[----:B------:R-:W2:Y:S01]  /*c100*/  LDL.LU R3, [R1+0x14] ;  /* 0x0000140001037983 */ /* 0x000ea20000300800 */
[----:B------:R-:W-:-:S03]  /*c110*/  ULDC UR4, c[0x0][0x288] ;  /* 0x0000a20000047ab9 */ /* 0x000fc60000000800 */
[----:B------:R-:W3:Y:S04]  /*c120*/  LDL.LU R2, [R1+0x28] ;  /* 0x0000280001027983 */ /* 0x000ee80000300800 */
[----:B------:R-:W4:Y:S01]  /*c130*/  LDL R11, [R1+0x4] ;  /* 0x00000400010b7983 */ /* 0x000f220000100800 */
[----:B------:R-:W-:Y:S01]  /*c140*/  IMAD R4, R8, UR4, RZ ;  /* 0x0000000408047c24 */ /* 0x000fe2000f8e02ff */
[----:B------:R-:W-:Y:S02]  /*c150*/  LOP3.LUT R18, R18, 0xfffffdff, RZ, 0xc0, !PT ;  /* 0xfffffdff12127812 */ /* 0x000fe400078ec0ff */
[----:B------:R-:W5:Y:S02]  /*c160*/  LDL.LU R13, [R1+0x2c] ;  /* 0x00002c00010d7983 */ /* 0x000f640000300800 */
[----:B------:R-:W-:Y:S01]  /*c170*/  @P0 LOP3.LUT R18, R18, 0x200, RZ, 0xfc, !PT ;  /* 0x0000020012120812 */ /* 0x000fe200078efcff */
[----:B------:R-:W0:Y:S03]  /*c180*/  S2R R12, SR_TID.X ;  /* 0x00000000000c7919 */ /* 0x000e260000002100 */
[----:B------:R-:W-:-:S02]  /*c190*/  LOP3.LUT P0, RZ, R18, 0x10, RZ, 0xc0, !PT ;  /* 0x0000001012ff7812 */ /* 0x000fc4000780c0ff */
[----:B------:R-:W-:-:S04]  /*c1a0*/  LOP3.LUT R18, R18, 0xfffffeff, RZ, 0xc0, !PT ;  /* 0xfffffeff12127812 */ /* 0x000fc800078ec0ff */
[----:B------:R-:W-:-:S04]  /*c1b0*/  @P1 LOP3.LUT R18, R18, 0x100, RZ, 0xfc, !PT ;  /* 0x0000010012121812 */ /* 0x000fc800078efcff */
[----:B------:R-:W-:Y:S01]  /*c1c0*/  LOP3.LUT P1, RZ, R18, 0x8, RZ, 0xc0, !PT ;  /* 0x0000000812ff7812 */ /* 0x000fe2000782c0ff */
[----:B0-----:R-:W-:-:S05]  /*c1d0*/  IMAD.SHL.U32 R12, R12, 0x8, RZ ;  /* 0x000000080c0c7824 */ /* 0x001fca00078e00ff */
[----:B------:R-:W-:Y:S02]  /*c1e0*/  LOP3.LUT R12, R12, 0x38, RZ, 0xc0, !PT ;  /* 0x000000380c0c7812 */ /* 0x000fe400078ec0ff */
[----:B------:R-:W-:Y:S01]  /*c1f0*/  LOP3.LUT R18, R18, 0xffffff7f, RZ, 0xc0, !PT ;  /* 0xffffff7f12127812 */ /* 0x000fe200078ec0ff */
[----:B------:R-:W-:Y:S01]  /*c200*/  SHFL.IDX PT, R14, R0, 0x1, 0x181f ;  /* 0x00381f00000e7f89 */ /* 0x000fe200000e0000 */
[----:B--2---:R-:W-:-:S03]  /*c210*/  ISETP.GE.AND P2, PT, R3, R4, PT ;  /* 0x000000040300720c */ /* 0x004fc60003f46270 */
[----:B------:R-:W0:Y:S01]  /*c220*/  SHFL.IDX PT, R3, R0, RZ, 0x181f ;  /* 0x00181fff00037589 */ /* 0x000e2200000e0000 */
[----:B---3--:R-:W-:-:S03]  /*c230*/  ISETP.GE.AND P3, PT, R2, R4, PT ;  /* 0x000000040200720c */ /* 0x008fc60003f66270 */
[----:B------:R-:W1:Y:S06]  /*c240*/  SHFL.IDX PT, R2, R6, RZ, 0x181f ;  /* 0x00181fff06027589 */ /* 0x000e6c00000e0000 */
[----:B0-----:R-:W-:-:S05]  /*c250*/  @!P2 LEA R3, P6, R12, R3, 0x1 ;  /* 0x000000030c03a211 */ /* 0x001fca00078c08ff */
[----:B-1----:R-:W-:-:S05]  /*c260*/  @!P2 IMAD.X R2, RZ, RZ, R2, P6 ;  /* 0x000000ffff02a224 */ /* 0x002fca00030e0602 */
[-C--:B------:R-:W-:Y:S02]  /*c270*/  @!P2 LOP3.LUT R3, R3, R2.reuse, RZ, 0x3c, !PT ;  /* 0x000000020303a212 */ /* 0x080fe400078e3cff */
[----:B------:R-:W-:Y:S02]  /*c280*/  @!P2 LOP3.LUT R8, R5, 0x40, RZ, 0xc0, !PT ;  /* 0x000000400508a812 */ /* 0x000fe400078ec0ff */
[C---:B------:R-:W-:Y:S02]  /*c290*/  @!P2 LOP3.LUT R2, R3.reuse, R2, RZ, 0x3c, !PT ;  /* 0x000000020302a212 */ /* 0x040fe400078e3cff */
[----:B------:R-:W-:Y:S02]  /*c2a0*/  @P3 LOP3.LUT R18, R18, 0x80, RZ, 0xfc, !PT ;  /* 0x0000008012123812 */ /* 0x000fe400078efcff */
[----:B------:R-:W-:Y:S02]  /*c2b0*/  @!P2 LOP3.LUT R3, R3, R2, RZ, 0x3c, !PT ;  /* 0x000000020303a212 */ /* 0x000fe400078e3cff */
[----:B------:R-:W-:-:S02]  /*c2c0*/  @!P2 SHF.R.U32.HI R8, RZ, 0x2, R8 ;  /* 0x00000002ff08a819 */ /* 0x000fc40000011608 */
[----:B------:R-:W-:Y:S01]  /*c2d0*/  LOP3.LUT P6, RZ, R18, 0x4, RZ, 0xc0, !PT ;  /* 0x0000000412ff7812 */ /* 0x000fe200078cc0ff */
[----:B----4-:R-:W-:Y:S01]  /*c2e0*/  @!P2 LDGSTS.E.BYPASS.LTC128B.128 [R11+0x26400], desc[UR38][R2.64], !P0 ;  /* 0x26400000020bafae */ /* 0x010fe2000c101d66 */
[----:B------:R-:W-:Y:S02]  /*c2f0*/  @!P2 ISETP.NE.U32.AND P3, PT, R8, RZ, PT ;  /* 0x000000ff0800a20c */ /* 0x000fe40003f65070 */
[----:B------:R-:W-:Y:S01]  /*c300*/  @!P2 LOP3.LUT R8, R7, 0x80, RZ, 0xc0, !PT ;  /* 0x000000800708a812 */ /* 0x000fe200078ec0ff */
[----:B------:R-:W-:Y:S01]  /*c310*/  @!P2 LDGSTS.E.BYPASS.LTC128B.128 [R11+0x28400], desc[UR38][R2.64+0x80], !P1 ;  /* 0x28400080020bafae */ /* 0x000fe2000c901d66 */
[C---:B------:R-:W-:Y:S02]  /*c320*/  LOP3.LUT P0, RZ, R18.reuse, 0x200, RZ, 0xc0, !PT ;  /* 0x0000020012ff7812 */ /* 0x040fe4000780c0ff */
[----:B------:R-:W-:Y:S02]  /*c330*/  LOP3.LUT P1, RZ, R18, 0x100, RZ, 0xc0, !PT ;  /* 0x0000010012ff7812 */ /* 0x000fe4000782c0ff */
[----:B------:R-:W-:-:S03]  /*c340*/  @!P2 SHF.R.U32.HI R8, RZ, 0x3, R8 ;  /* 0x00000003ff08a819 */ /* 0x000fc60000011608 */
[----:B------:R-:W-:Y:S01]  /*c350*/  @!P2 LDGSTS.E.BYPASS.LTC128B.128 [R11+0x2a400], desc[UR38][R2.64+0x100], !P6 ;  /* 0x2a400100020bafae */ /* 0x000fe2000f101d66 */
[----:B------:R-:W-:-:S03]  /*c360*/  @!P2 ISETP.NE.U32.AND P4, PT, R8, RZ, PT ;  /* 0x000000ff0800a20c */ /* 0x000fc60003f85070 */
[----:B------:R-:W0:Y:S04]  /*c370*/  SHFL.IDX PT, R8, R6, 0x1, 0x181f ;  /* 0x00381f0006087f89 */ /* 0x000e2800000e0000 */
[----:B------:R-:W-:Y:S04]  /*c380*/  @!P2 LDGSTS.E.BYPASS.LTC128B.128 [R11+0x2c400], desc[UR38][R2.64+0x180], !P5 ;  /* 0x2c400180020bafae */ /* 0x000fe8000e901d66 */
[----:B------:R-:W-:Y:S04]  /*c390*/  @!P2 LDGSTS.E.BYPASS.LTC128B.128 [R11+0x2e400], desc[UR38][R2.64+0x200], !P0 ;  /* 0x2e400200020bafae */ /* 0x000fe8000c101d66 */
[----:B------:R-:W-:Y:S04]  /*c3a0*/  @!P2 LDGSTS.E.BYPASS.LTC128B.128 [R11+0x30400], desc[UR38][R2.64+0x280], !P1 ;  /* 0x30400280020bafae */ /* 0x000fe8000c901d66 */
[----:B------:R-:W-:Y:S01]  /*c3b0*/  @!P2 LDGSTS.E.BYPASS.LTC128B.128 [R11+0x32400], desc[UR38][R2.64+0x300], P3 ;  /* 0x32400300020bafae */ /* 0x000fe20009901d66 */
[----:B------:R-:W-:-:S03]  /*c3c0*/  LOP3.LUT P3, RZ, R18, 0x80, RZ, 0xc0, !PT ;  /* 0x0000008012ff7812 */ /* 0x000fc6000786c0ff */
[----:B------:R1:W-:Y:S10]  /*c3d0*/  @!P2 LDGSTS.E.BYPASS.LTC128B.128 [R11+0x34400], desc[UR38][R2.64+0x380], P4 ;  /* 0x34400380020bafae */ /* 0x0003f4000a101d66 */
[----:B------:R-:W-:-:S05]  /*c3e0*/  @!P3 LEA R9, P4, R12, R14, 0x1 ;  /* 0x0000000e0c09b211 */ /* 0x000fca00078808ff */
[----:B0-----:R-:W-:Y:S01]  /*c3f0*/  @!P3 IMAD.X R10, RZ, RZ, R8, P4 ;  /* 0x000000ffff0ab224 */ /* 0x001fe200020e0608 */
[C---:B------:R-:W-:Y:S02]  /*c400*/  LOP3.LUT P4, RZ, R18.reuse, 0x10, RZ, 0xc0, !PT ;  /* 0x0000001012ff7812 */ /* 0x040fe4000788c0ff */
[----:B------:R-:W-:Y:S01]  /*c410*/  @!P3 LOP3.LUT R8, R5, 0x40, RZ, 0xc0, !PT ;  /* 0x000000400508b812 */ /* 0x000fe200078ec0ff */
[----:B-1----:R-:W-:Y:S01]  /*c420*/  @!P3 IMAD.MOV.U32 R2, RZ, RZ, R9 ;  /* 0x000000ffff02b224 */ /* 0x002fe200078e0009 */
[----:B------:R-:W-:Y:S01]  /*c430*/  LOP3.LUT P2, RZ, R18, 0x8, RZ, 0xc0, !PT ;  /* 0x0000000812ff7812 */ /* 0x000fe2000784c0ff */
[----:B------:R-:W-:Y:S01]  /*c440*/  @!P3 IMAD.MOV.U32 R3, RZ, RZ, R10 ;  /* 0x000000ffff03b224 */ /* 0x000fe200078e000a */
[----:B------:R-:W-:-:S07]  /*c450*/  @!P3 SHF.R.U32.HI R8, RZ, 0x2, R8 ;  /* 0x00000002ff08b819 */ /* 0x000fce0000011608 */
[----:B------:R-:W-:Y:S01]  /*c460*/  @!P3 LDGSTS.E.BYPASS.LTC128B.128 [R11+0x26c00], desc[UR38][R2.64], !P4 ;  /* 0x26c00000020bbfae */ /* 0x000fe2000e101d66 */
[----:B------:R-:W-:Y:S02]  /*c470*/  @!P3 ISETP.NE.U32.AND P4, PT, R8, RZ, PT ;  /* 0x000000ff0800b20c */ /* 0x000fe40003f85070 */
[----:B------:R-:W-:Y:S01]  /*c480*/  @!P3 LOP3.LUT R8, R7, 0x80, RZ, 0xc0, !PT ;  /* 0x000000800708b812 */ /* 0x000fe200078ec0ff */
[----:B------:R-:W-:Y:S03]  /*c490*/  @!P3 LDGSTS.E.BYPASS.LTC128B.128 [R11+0x28c00], desc[UR38][R2.64+0x80], !P2 ;  /* 0x28c00080020bbfae */ /* 0x000fe6000d101d66 */
[----:B------:R-:W-:Y:S01]  /*c4a0*/  @!P3 SHF.R.U32.HI R8, RZ, 0x3, R8 ;  /* 0x00000003ff08b819 */ /* 0x000fe20000011608 */
[----:B------:R-:W-:Y:S04]  /*c4b0*/  @!P3 LDGSTS.E.BYPASS.LTC128B.128 [R11+0x2ac00], desc[UR38][R2.64+0x100], !P6 ;  /* 0x2ac00100020bbfae */ /* 0x000fe8000f101d66 */
[----:B------:R-:W-:Y:S04]  /*c4c0*/  @!P3 LDGSTS.E.BYPASS.LTC128B.128 [R11+0x2cc00], desc[UR38][R2.64+0x180], !P5 ;  /* 0x2cc00180020bbfae */ /* 0x000fe8000e901d66 */
[----:B------:R-:W-:Y:S04]  /*c4d0*/  @!P3 LDGSTS.E.BYPASS.LTC128B.128 [R11+0x2ec00], desc[UR38][R2.64+0x200], !P0 ;  /* 0x2ec00200020bbfae */ /* 0x000fe8000c101d66 */
[----:B------:R-:W-:Y:S04]  /*c4e0*/  @!P3 LDGSTS.E.BYPASS.LTC128B.128 [R11+0x30c00], desc[UR38][R2.64+0x280], !P1 ;  /* 0x30c00280020bbfae */ /* 0x000fe8000c901d66 */
[----:B------:R-:W-:Y:S01]  /*c4f0*/  @!P3 LDGSTS.E.BYPASS.LTC128B.128 [R11+0x32c00], desc[UR38][R2.64+0x300], P4 ;  /* 0x32c00300020bbfae */ /* 0x000fe2000a101d66 */
[----:B------:R-:W-:-:S13]  /*c500*/  @!P3 ISETP.NE.U32.AND P4, PT, R8, RZ, PT ;  /* 0x000000ff0800b20c */ /* 0x000fda0003f85070 */
[----:B------:R0:W-:Y:S01]  /*c510*/  @!P3 LDGSTS.E.BYPASS.LTC128B.128 [R11+0x34c00], desc[UR38][R2.64+0x380], P4 ;  /* 0x34c00380020bbfae */ /* 0x0001e2000a101d66 */
[----:B-----5:R-:W-:-:S03]  /*c520*/  ISETP.GE.AND P2, PT, R13, R4, PT ;  /* 0x000000040d00720c */ /* 0x020fc60003f46270 */
[----:B0-----:R-:W0:Y:S04]  /*c530*/  SHFL.IDX PT, R3, R0, 0x2, 0x181f ;  /* 0x00581f0000037f89 */ /* 0x001e2800000e0000 */
[----:B------:R-:W1:Y:S06]  /*c540*/  SHFL.IDX PT, R2, R6, 0x2, 0x181f ;  /* 0x00581f0006027f89 */ /* 0x000e6c00000e0000 */
[----:B------:R-:W-:-:S02]  /*c550*/  @!P2 LOP3.LUT R8, R5, 0x40, RZ, 0xc0, !PT ;  /* 0x000000400508a812 */ /* 0x000fc400078ec0ff */
[----:B0-----:R-:W-:-:S05]  /*c560*/  @!P2 LEA R3, P4, R12, R3, 0x1 ;  /* 0x000000030c03a211 */ /* 0x001fca00078808ff */
[----:B-1----:R-:W-:Y:S01]  /*c570*/  @!P2 IMAD.X R2, RZ, RZ, R2, P4 ;  /* 0x000000ffff02a224 */ /* 0x002fe200020e0602 */
[----:B------:R-:W-:-:S04]  /*c580*/  LOP3.LUT P4, RZ, R18, 0x10, RZ, 0xc0, !PT ;  /* 0x0000001012ff7812 */ /* 0x000fc8000788c0ff */
[----:B------:R-:W-:-:S04]  /*c590*/  @!P2 LOP3.LUT R3, R3, R2, RZ, 0x3c, !PT ;  /* 0x000000020303a212 */ /* 0x000fc800078e3cff */
[C---:B------:R-:W-:Y:S02]  /*c5a0*/  @!P2 LOP3.LUT R2, R3.reuse, R2, RZ, 0x3c, !PT ;  /* 0x000000020302a212 */ /* 0x040fe400078e3cff */
[----:B------:R-:W-:Y:S02]  /*c5b0*/  LOP3.LUT P3, RZ, R18, 0x8, RZ, 0xc0, !PT ;  /* 0x0000000812ff7812 */ /* 0x000fe4000786c0ff */
[----:B------:R-:W-:Y:S02]  /*c5c0*/  @!P2 LOP3.LUT R3, R3, R2, RZ, 0x3c, !PT ;  /* 0x000000020303a212 */ /* 0x000fe400078e3cff */
[----:B------:R-:W-:-:S03]  /*c5d0*/  @!P2 SHF.R.U32.HI R8, RZ, 0x2, R8 ;  /* 0x00000002ff08a819 */ /* 0x000fc60000011608 */
[----:B------:R0:W-:Y:S01]  /*c5e0*/  @!P2 LDGSTS.E.BYPASS.LTC128B.128 [R11+0x27400], desc[UR38][R2.64], !P4 ;  /* 0x27400000020bafae */ /* 0x0001e2000e101d66 */
[----:B------:R-:W-:Y:S02]  /*c5f0*/  @!P2 ISETP.NE.U32.AND P4, PT, R8, RZ, PT ;  /* 0x000000ff0800a20c */ /* 0x000fe40003f85070 */
[----:B------:R-:W-:-:S03]  /*c600*/  @!P2 LOP3.LUT R8, R7, 0x80, RZ, 0xc0, !PT ;  /* 0x000000800708a812 */ /* 0x000fc600078ec0ff */
[----:B------:R0:W-:Y:S01]  /*c610*/  @!P2 LDGSTS.E.BYPASS.LTC128B.128 [R11+0x29400], desc[UR38][R2.64+0x80], !P3 ;  /* 0x29400080020bafae */ /* 0x0001e2000d901d66 */
[----:B------:R-:W-:-:S03]  /*c620*/  @!P2 SHF.R.U32.HI R8, RZ, 0x3, R8 ;  /* 0x00000003ff08a819 */ /* 0x000fc60000011608 */
[----:B------:R0:W-:Y:S04]  /*c630*/  @!P2 LDGSTS.E.BYPASS.LTC128B.128 [R11+0x2b400], desc[UR38][R2.64+0x100], !P6 ;  /* 0x2b400100020bafae */ /* 0x0001e8000f101d66 */
[----:B------:R0:W-:Y:S04]  /*c640*/  @!P2 LDGSTS.E.BYPASS.LTC128B.128 [R11+0x2d400], desc[UR38][R2.64+0x180], !P5 ;  /* 0x2d400180020bafae */ /* 0x0001e8000e901d66 */
[----:B------:R0:W-:Y:S04]  /*c650*/  @!P2 LDGSTS.E.BYPASS.LTC128B.128 [R11+0x2f400], desc[UR38][R2.64+0x200], !P0 ;  /* 0x2f400200020bafae */ /* 0x0001e8000c101d66 */
[----:B------:R0:W-:Y:S04]  /*c660*/  @!P2 LDGSTS.E.BYPASS.LTC128B.128 [R11+0x31400], desc[UR38][R2.64+0x280], !P1 ;  /* 0x31400280020bafae */ /* 0x0001e8000c901d66 */
[----:B------:R0:W-:Y:S01]  /*c670*/  @!P2 LDGSTS.E.BYPASS.LTC128B.128 [R11+0x33400], desc[UR38][R2.64+0x300], P4 ;  /* 0x33400300020bafae */ /* 0x0001e2000a101d66 */
[----:B------:R-:W-:-:S03]  /*c680*/  @!P2 ISETP.NE.U32.AND P4, PT, R8, RZ, PT ;  /* 0x000000ff0800a20c */ /* 0x000fc60003f85070 */
[----:B------:R-:W1:Y:S04]  /*c690*/  SHFL.IDX PT, R6, R6, 0x3, 0x181f ;  /* 0x00781f0006067f89 */ /* 0x000e6800000e0000 */
[----:B------:R-:W2:Y:S06]  /*c6a0*/  SHFL.IDX PT, R0, R0, 0x3, 0x181f ;  /* 0x00781f0000007f89 */ /* 0x000eac00000e0000 */
[----:B------:R0:W-:Y:S02]  /*c6b0*/  @!P2 LDGSTS.E.BYPASS.LTC128B.128 [R11+0x35400], desc[UR38][R2.64+0x380], P4 ;  /* 0x35400380020bafae */ /* 0x0001e4000a101d66 */
.L_x_361:
[----:B0-----:R-:W3:Y:S01]  /*c6c0*/  LDL.LU R2, [R1+0x48] ;  /* 0x0000480001027983 */ /* 0x001ee20000300800 */
[----:B------:R-:W-:Y:S01]  /*c6d0*/  BSSY B0, `(.L_x_241) ;  /* 0x000001d000007945 */ /* 0x000fe20003800000 */
[----:B---3--:R-:W-:-:S13]  /*c6e0*/  ISETP.GE.AND P2, PT, R2, R4, PT ;  /* 0x000000040200720c */ /* 0x008fda0003f46270 */
[----:B------:R-:W-:Y:S05]  /*c6f0*/  @P2 BRA `(.L_x_242) ;  /* 0x0000000000682947 */ /* 0x000fea0003800000 */
[----:B------:R-:W3:Y:S01]  /*c700*/  LDL R8, [R1+0x4] ;  /* 0x0000040001087983 */ /* 0x000ee20000100800 */
[C---:B------:R-:W-:Y:S02]  /*c710*/  LOP3.LUT P6, RZ, R18.reuse, 0x10, RZ, 0xc0, !PT ;  /* 0x0000001012ff7812 */ /* 0x040fe400078cc0ff */
[C---:B------:R-:W-:Y:S01]  /*c720*/  LOP3.LUT P4, RZ, R18.reuse, 0x8, RZ, 0xc0, !PT ;  /* 0x0000000812ff7812 */ /* 0x040fe2000788c0ff */
[----:B------:R-:W0:Y:S01]  /*c730*/  S2R R2, SR_TID.X ;  /* 0x0000000000027919 */ /* 0x000e220000002100 */
[----:B------:R-:W-:Y:S02]  /*c740*/  LOP3.LUT P3, RZ, R18, 0x4, RZ, 0xc0, !PT ;  /* 0x0000000412ff7812 */ /* 0x000fe4000786c0ff */
[----:B------:R-:W-:Y:S02]  /*c750*/  LOP3.LUT R5, R5, 0x40, RZ, 0xc0, !PT ;  /* 0x0000004005057812 */ /* 0x000fe400078ec0ff */
[----:B------:R-:W-:Y:S02]  /*c760*/  LOP3.LUT R7, R7, 0x80, RZ, 0xc0, !PT ;  /* 0x0000008007077812 */ /* 0x000fe400078ec0ff */
[----:B------:R-:W-:-:S02]  /*c770*/  SHF.R.U32.HI R5, RZ, 0x2, R5 ;  /* 0x00000002ff057819 */ /* 0x000fc40000011605 */
[----:B------:R-:W-:Y:S01]  /*c780*/  SHF.R.U32.HI R7, RZ, 0x3, R7 ;  /* 0x00000003ff077819 */ /* 0x000fe20000011607 */
[----:B0-----:R-:W-:-:S05]  /*c790*/  IMAD.SHL.U32 R2, R2, 0x8, RZ ;  /* 0x0000000802027824 */ /* 0x001fca00078e00ff */
[----:B------:R-:W-:-:S04]  /*c7a0*/  LOP3.LUT R2, R2, 0x38, RZ, 0xc0, !PT ;  /* 0x0000003802027812 */ /* 0x000fc800078ec0ff */
[----:B--2---:R-:W-:-:S05]  /*c7b0*/  LEA R2, P2, R2, R0, 0x1 ;  /* 0x0000000002027211 */ /* 0x004fca00078408ff */
[----:B-1----:R-:W-:Y:S01]  /*c7c0*/  IMAD.X R3, RZ, RZ, R6, P2 ;  /* 0x000000ffff037224 */ /* 0x002fe200010e0606 */
[----:B------:R-:W-:-:S04]  /*c7d0*/  ISETP.NE.U32.AND P2, PT, R5, RZ, PT ;  /* 0x000000ff0500720c */ /* 0x000fc80003f45070 */
[----:B------:R-:W-:Y:S01]  /*c7e0*/  @!PT LDS RZ, [RZ] ;  /* 0x00000000fffff984 */ /* 0x000fe20000000800 */
[----:B------:R-:W-:Y:S01]  /*c7f0*/  @!PT LDS RZ, [RZ] ;  /* 0x00000000fffff984 */ /* 0x000fe20000000800 */
[----:B------:R-:W-:Y:S01]  /*c800*/  @!PT LDS RZ, [RZ] ;  /* 0x00000000fffff984 */ /* 0x000fe20000000800 */
[----:B---3--:R0:W-:Y:S04]  /*c810*/  LDGSTS.E.BYPASS.LTC128B.128 [R8+0x27c00], desc[UR38][R2.64], !P6 ;  /* 0x27c0000002087fae */ /* 0x0081e8000f101d66 */
[----:B------:R0:W-:Y:S04]  /*c820*/  LDGSTS.E.BYPASS.LTC128B.128 [R8+0x29c00], desc[UR38][R2.64+0x80], !P4 ;  /* 0x29c0008002087fae */ /* 0x0001e8000e101d66 */
[----:B------:R0:W-:Y:S01]  /*c830*/  LDGSTS.E.BYPASS.LTC128B.128 [R8+0x2bc00], desc[UR38][R2.64+0x100], !P3 ;  /* 0x2bc0010002087fae */ /* 0x0001e2000d901d66 */
[----:B------:R-:W-:-:S03]  /*c840*/  ISETP.NE.U32.AND P3, PT, R7, RZ, PT ;  /* 0x000000ff0700720c */ /* 0x000fc60003f65070 */
[----:B------:R0:W-:Y:S04]  /*c850*/  LDGSTS.E.BYPASS.LTC128B.128 [R8+0x2dc00], desc[UR38][R2.64+0x180], !P5 ;  /* 0x2dc0018002087fae */ /* 0x0001e8000e901d66 */
[----:B------:R0:W-:Y:S04]  /*c860*/  LDGSTS.E.BYPASS.LTC128B.128 [R8+0x2fc00], desc[UR38][R2.64+0x200], !P0 ;  /* 0x2fc0020002087fae */ /* 0x0001e8000c101d66 */
[----:B------:R0:W-:Y:S04]  /*c870*/  LDGSTS.E.BYPASS.LTC128B.128 [R8+0x31c00], desc[UR38][R2.64+0x280], !P1 ;  /* 0x31c0028002087fae */ /* 0x0001e8000c901d66 */
[----:B------:R0:W-:Y:S04]  /*c880*/  LDGSTS.E.BYPASS.LTC128B.128 [R8+0x33c00], desc[UR38][R2.64+0x300], P2 ;  /* 0x33c0030002087fae */ /* 0x0001e80009101d66 */
[----:B------:R0:W-:Y:S02]  /*c890*/  LDGSTS.E.BYPASS.LTC128B.128 [R8+0x35c00], desc[UR38][R2.64+0x380], P3 ;  /* 0x35c0038002087fae */ /* 0x0001e40009901d66 */
.L_x_242:
[----:B------:R-:W-:Y:S05]  /*c8a0*/  BSYNC B0 ;  /* 0x0000000000007941 */ /* 0x000fea0003800000 */
.L_x_241:
[----:B0-----:R-:W2:Y:S01]  /*c8b0*/  LDL R2, [R1+0x50] ;  /* 0x0000500001027983 */ /* 0x001ea20000100800 */
        /* <DEDUP_REMOVED lines=8> */
[----:B------:R-:W0:Y:S03]  /*c940*/  SYNCS.PHASECHK.TRANS64.TRYWAIT P0, [UR36+0x38820], R0 ;  /* 0x03882000ff0075a7 */ /* 0x000e260008000164 */
[----:B0-----:R-:W-:Y:S05]  /*c950*/  @!P0 BRA `(.L_x_244) ;  /* 0x0000004800608947 */ /* 0x001fea0003800000 */
.L_x_362:
[----:B------:R-:W-:Y:S05]  /*c960*/  BSYNC B0 ;  /* 0x0000000000007941 */ /* 0x000fea0003800000 */
.L_x_243:
[----:B------:R-:W-:Y:S01]  /*c970*/  LOP3.LUT P0, RZ, R18, 0x2, RZ, 0xc0, !PT ;  /* 0x0000000212ff7812 */ /* 0x000fe2000780c0ff */
[----:B------:R-:W-:-:S12]  /*c980*/  BSSY B0, `(.L_x_245) ;  /* 0x0000094000007945 */ /* 0x000fd80003800000 */
[----:B------:R-:W-:Y:S05]  /*c990*/  @!P0 BRA `(.L_x_246) ;  /* 0x0000000800488947 */ /* 0x000fea0003800000 */
[----:B------:R-:W2:Y:S01]  /*c9a0*/  LDL R4, [R1+0x8] ;  /* 0x0000080001047983 */ /* 0x000ea20000100800 */
        /* <DEDUP_REMOVED lines=8> */
.L_x_363:
[----:B------:R-:W-:Y:S05]  /*ca30*/  BSYNC B1 ;  /* 0x0000000000017941 */ /* 0x000fea0003800000 */
.L_x_247:
[----:B------:R-:W-:Y:S04]  /*ca40*/  BSSY B1, `(.L_x_249) ;  /* 0x0000009000017945 */ /* 0x000fe80003800000 */
        /* <DEDUP_REMOVED lines=8> */
.L_x_250:
[----:B------:R-:W-:Y:S05]  /*cad0*/  BSYNC B1 ;  /* 0x0000000000017941 */ /* 0x000fea0003800000 */
.L_x_249:
        /* <DEDUP_REMOVED lines=11> */
.L_x_251:
        /* <DEDUP_REMOVED lines=15> */
.L_x_252:
        /* <DEDUP_REMOVED lines=15> */
.L_x_253:
        /* <DEDUP_REMOVED lines=15> */
.L_x_254:
        /* <DEDUP_REMOVED lines=15> */
.L_x_255:
        /* <DEDUP_REMOVED lines=15> */
.L_x_256:
        /* <DEDUP_REMOVED lines=15> */
.L_x_257:
        /* <DEDUP_REMOVED lines=15> */
.L_x_258:
        /* <DEDUP_REMOVED lines=10> */
.L_x_246:
[----:B------:R-:W-:Y:S05]  /*d2c0*/  BSYNC B0 ;  /* 0x0000000000007941 */ /* 0x000fea0003800000 */
.L_x_245:
[----:B------:R-:W2:Y:S04]  /*d2d0*/  LDL.LU R4, [R1+0x4c] ;  /* 0x00004c0001047983 */ /* 0x000ea80000300800 */
[----:B------:R-:W3:Y:S01]  /*d2e0*/  LDL.LU R7, [R1+0x8] ;  /* 0x0000080001077983 */ /* 0x000ee20000300800 */
[----:B------:R-:W-:-:S05]  /*d2f0*/  VIADD R19, R19, 0x1 ;  /* 0x0000000113137836 */ /* 0x000fca0000000000 */
[----:B------:R-:W-:-:S04]  /*d300*/  ISETP.NE.AND P0, PT, R19, 0x2, PT ;  /* 0x000000021300780c */ /* 0x000fc80003f05270 */
[----:B0-----:R-:W-:Y:S02]  /*d310*/  SEL R0, RZ, 0x1, P0 ;  /* 0x00000001ff007807 */ /* 0x001fe40000000000 */
[----:B------:R-:W-:Y:S02]  /*d320*/  SEL R19, R19, RZ, P0 ;  /* 0x000000ff13137207 */ /* 0x000fe40000000000 */
[----:B--2---:R-:W-:Y:S02]  /*d330*/  ISETP.GE.AND P1, PT, R4, 0x41, PT ;  /* 0x000000410400780c */ /* 0x004fe40003f26270 */
[----:B---3--:R-:W-:-:S05]  /*d340*/  LOP3.LUT R7, R7, R0, RZ, 0x3c, !PT ;  /* 0x0000000007077212 */ /* 0x008fca00078e3cff */
[----:B------:R0:W-:Y:S06]  /*d350*/  STL [R1+0x8], R7 ;  /* 0x0000080701007387 */ /* 0x0001ec0000100800 */
[----:B------:R-:W-:Y:S05]  /*d360*/  @!P1 BRA `(.L_x_259) ;  /* 0x0000002800509947 */ /* 0x000fea0003800000 */
[----:B------:R-:W1:Y:S01]  /*d370*/  LDL R4, [R1+0x20] ;  /* 0x0000200001047983 */ /* 0x000e620000100800 */
[----:B------:R-:W-:Y:S02]  /*d380*/  IMAD.MOV.U32 R0, RZ, RZ, 0x1 ;  /* 0x00000001ff007424 */ /* 0x000fe400078e00ff */
[----:B-1----:R-:W-:-:S05]  /*d390*/  IMAD.MOV R6, RZ, RZ, -R4 ;  /* 0x000000ffff067224 */ /* 0x002fca00078e0a04 */
[----:B------:R-:W-:-:S05]  /*d3a0*/  VIADDMNMX R6, R6, R0, 0xffffffff, !PT ;  /* 0xffffffff06067446 */ /* 0x000fca0007800100 */
[----:B------:R-:W-:-:S05]  /*d3b0*/  IMAD.IADD R0, R4, 0x1, R6 ;  /* 0x0000000104007824 */ /* 0x000fca00078e0206 */
[----:B------:R-:W-:-:S04]  /*d3c0*/  LOP3.LUT R0, R0, 0x1, RZ, 0xc0, !PT ;  /* 0x0000000100007812 */ /* 0x000fc800078ec0ff */
[----:B------:R-:W-:Y:S01]  /*d3d0*/  ISETP.NE.U32.AND P0, PT, R0, 0x1, PT ;  /* 0x000000010000780c */ /* 0x000fe20003f05070 */
[----:B------:R-:W-:-:S12]  /*d3e0*/  VIADD R0, R4, 0xfffffffe ;  /* 0xfffffffe04007836 */ /* 0x000fd80000000000 */
[----:B------:R-:W-:Y:S05]  /*d3f0*/  @P0 BRA `(.L_x_260) ;  /* 0x0000000c005c0947 */ /* 0x000fea0003800000 */
[----:B------:R-:W-:Y:S01]  /*d400*/  LOP3.LUT P2, RZ, R18, 0x2, RZ, 0xc0, !PT ;  /* 0x0000000212ff7812 */ /* 0x000fe2000784c0ff */
[----:B------:R-:W-:-:S12]  /*d410*/  BSSY B0, `(.L_x_261) ;  /* 0x00000cc000007945 */ /* 0x000fd80003800000 */
[----:B------:R-:W-:Y:S05]  /*d420*/  @!P2 BRA `(.L_x_262) ;  /* 0x0000000c0028a947 */ /* 0x000fea0003800000 */
[----:B------:R-:W-:-:S13]  /*d430*/  LOP3.LUT P2, RZ, R18, 0x1, RZ, 0xc0, !PT ;  /* 0x0000000112ff7812 */ /* 0x000fda000784c0ff */
[----:B------:R-:W-:Y:S05]  /*d440*/  @!P2 BRA `(.L_x_263) ;  /* 0x000000000050a947 */ /* 0x000fea0003800000 */
[----:B------:R-:W2:Y:S01]  /*d450*/  LDL R9, [R1+0xc] ;  /* 0x00000c0001097983 */ /* 0x000ea20000100800 */
[----:B------:R-:W1:Y:S01]  /*d460*/  LDC R5, c[0x0][0x43c] ;  /* 0x00010f00ff057b82 */ /* 0x000e620000000800 */
[----:B------:R-:W-:Y:S02]  /*d470*/  ULDC.64 UR4, c[0x0][0x428] ;  /* 0x00010a0000047ab9 */ /* 0x000fe40000000a00 */
[----:B------:R-:W3:Y:S01]  /*d480*/  LDL R8, [R1] ;  /* 0x0000000001087983 */ /* 0x000ee20000100800 */
[----:B-1----:R-:W-:-:S13]  /*d490*/  ISETP.NE.AND P0, PT, R5, 0x1, PT ;  /* 0x000000010500780c */ /* 0x002fda0003f05270 */
[----:B------:R-:W1:Y:S02]  /*d4a0*/  @P0 LDC.64 R2, c[0x0][0x440] ;  /* 0x00011000ff020b82 */ /* 0x000e640000000a00 */
[----:B-1----:R-:W-:-:S04]  /*d4b0*/  @P0 IMAD.HI.U32 R4, R0, R2, RZ ;  /* 0x0000000200040227 */ /* 0x002fc800078e00ff */
[----:B------:R-:W-:Y:S01]  /*d4c0*/  IMAD.MOV.U32 R2, RZ, RZ, R0 ;  /* 0x000000ffff027224 */ /* 0x000fe200078e0000 */
[----:B------:R-:W-:-:S05]  /*d4d0*/  @P0 SHF.R.U32.HI R2, RZ, R3, R4 ;  /* 0x00000003ff020219 */ /* 0x000fca0000011604 */
[----:B------:R-:W-:-:S04]  /*d4e0*/  IMAD.MOV R3, RZ, RZ, -R2 ;  /* 0x000000ffff037224 */ /* 0x000fc800078e0a02 */
[----:B------:R-:W-:Y:S01]  /*d4f0*/  IMAD R0, R5, R3, R0 ;  /* 0x0000000305007224 */ /* 0x000fe200078e0200 */
[----:B------:R-:W-:Y:S01]  /*d500*/  SHF.R.S32.HI R3, RZ, 0x1f, R2 ;  /* 0x0000001fff037819 */ /* 0x000fe20000011402 */
[----:B--2---:R-:W-:-:S04]  /*d510*/  IMAD R4, R9, UR4, RZ ;  /* 0x0000000409047c24 */ /* 0x004fc8000f8e02ff */
[C---:B---3--:R-:W-:Y:S02]  /*d520*/  IMAD R4, R8.reuse, UR5, R4 ;  /* 0x0000000508047c24 */ /* 0x048fe4000f8e0204 */
[----:B------:R-:W-:Y:S01]  /*d530*/  IMAD.WIDE.U32 R2, R8, UR4, R2 ;  /* 0x0000000408027c25 */ /* 0x000fe2000f8e0002 */
[----:B------:R-:W-:-:S03]  /*d540*/  ULDC.64 UR4, c[0x0][0x418] ;  /* 0x0001060000047ab9 */ /* 0x000fc60000000a00 */
[----:B------:R-:W-:Y:S01]  /*d550*/  IMAD.IADD R3, R4, 0x1, R3 ;  /* 0x0000000104037824 */ /* 0x000fe200078e0203 */
[----:B------:R-:W-:-:S04]  /*d560*/  LEA R4, P0, R2, UR4, 0x2 ;  /* 0x0000000402047c11 */ /* 0x000fc8000f8010ff */
[----:B------:R-:W-:-:S05]  /*d570*/  LEA.HI.X R5, R2, UR5, R3, 0x2, P0 ;  /* 0x0000000502057c11 */ /* 0x000fca00080f1403 */
[----:B------:R1:W5:Y:S04]  /*d580*/  LDG.E R16, desc[UR38][R4.64] ;  /* 0x0000002604107981 */ /* 0x000368000c1e1900 */
.L_x_263:
        /* <DEDUP_REMOVED lines=8> */
.L_x_364:
[----:B------:R-:W-:Y:S05]  /*d610*/  BSYNC B1 ;  /* 0x0000000000017941 */ /* 0x000fea0003800000 */
.L_x_264:
        /* <DEDUP_REMOVED lines=9> */
.L_x_267:
[----:B------:R-:W-:Y:S05]  /*d6b0*/  BSYNC B1 ;  /* 0x0000000000017941 */ /* 0x000fea0003800000 */
.L_x_266:
        /* <DEDUP_REMOVED lines=11> */
.L_x_268:
        /* <DEDUP_REMOVED lines=13> */
.L_x_365:
[----:B------:R-:W-:Y:S05]  /*d840*/  BSYNC B1 ;  /* 0x0000000000017941 */ /* 0x000fea0003800000 */
.L_x_269:
        /* <DEDUP_REMOVED lines=11> */
.L_x_272:
[----:B------:R-:W-:Y:S05]  /*d900*/  BSYNC B1 ;  /* 0x0000000000017941 */ /* 0x000fea0003800000 */
.L_x_271:
        /* <DEDUP_REMOVED lines=9> */
.L_x_273:
        /* <DEDUP_REMOVED lines=15> */
.L_x_274:
        /* <DEDUP_REMOVED lines=15> */
.L_x_275:
        /* <DEDUP_REMOVED lines=15> */
.L_x_276:
        /* <DEDUP_REMOVED lines=15> */
.L_x_277:
        /* <DEDUP_REMOVED lines=15> */
.L_x_278:
        /* <DEDUP_REMOVED lines=15> */
.L_x_279:
        /* <DEDUP_REMOVED lines=15> */
.L_x_280:
        /* <DEDUP_REMOVED lines=10> */
.L_x_262:
[----:B------:R-:W-:Y:S05]  /*e0d0*/  BSYNC B0 ;  /* 0x0000000000007941 */ /* 0x000fea0003800000 */
.L_x_261:
[----:B------:R-:W2:Y:S04]  /*e0e0*/  LDL.LU R5, [R1+0x8] ;  /* 0x0000080001057983 */ /* 0x000ea80000300800 */
[----:B------:R-:W3:Y:S01]  /*e0f0*/  LDL.LU R4, [R1+0x20] ;  /* 0x0000200001047983 */ /* 0x000ee20000300800 */
[----:B------:R-:W-:-:S05]  /*e100*/  VIADD R19, R19, 0x1 ;  /* 0x0000000113137836 */ /* 0x000fca0000000000 */
[----:B------:R-:W-:-:S04]  /*e110*/  ISETP.NE.AND P0, PT, R19, 0x2, PT ;  /* 0x000000021300780c */ /* 0x000fc80003f05270 */
[----:B------:R-:W-:Y:S02]  /*e120*/  SEL R0, RZ, 0x1, P0 ;  /* 0x00000001ff007807 */ /* 0x000fe40000000000 */
[----:B------:R-:W-:Y:S02]  /*e130*/  SEL R19, R19, RZ, P0 ;  /* 0x000000ff13137207 */ /* 0x000fe40000000000 */
[----:B--2---:R-:W-:Y:S01]  /*e140*/  LOP3.LUT R5, R5, R0, RZ, 0x3c, !PT ;  /* 0x0000000005057212 */ /* 0x004fe200078e3cff */
[----:B---3--:R-:W-:-:S04]  /*e150*/  VIADD R0, R4, 0xfffffffd ;  /* 0xfffffffd04007836 */ /* 0x008fc80000000000 */
[----:B------:R1:W-:Y:S03]  /*e160*/  STL [R1+0x8], R5 ;  /* 0x0000080501007387 */ /* 0x0003e60000100800 */
.L_x_260:
[----:B------:R-:W2:Y:S01]  /*e170*/  LDL.LU R2, [R1+0x1c] ;  /* 0x00001c0001027983 */ /* 0x000ea20000300800 */
[----:B------:R-:W-:Y:S01]  /*e180*/  IMAD.MOV R6, RZ, RZ, -R6 ;  /* 0x000000ffff067224 */ /* 0x000fe200078e0a06 */
[----:B------:R-:W-:Y:S04]  /*e190*/  BSSY B0, `(.L_x_259) ;  /* 0x00001b1000007945 */ /* 0x000fe80003800000 */
[----:B--2---:R-:W-:-:S13]  /*e1a0*/  ISETP.NE.AND P0, PT, R2, R6, PT ;  /* 0x000000060200720c */ /* 0x004fda0003f05270 */
[----:B------:R-:W-:Y:S05]  /*e1b0*/  @!P0 BRA `(.L_x_281) ;  /* 0x0000001800b88947 */ /* 0x000fea0003800000 */
.L_x_322:
[----:B------:R-:W-:Y:S01]  /*e1c0*/  LOP3.LUT P0, RZ, R18, 0x2, RZ, 0xc0, !PT ;  /* 0x0000000212ff7812 */ /* 0x000fe2000780c0ff */
[----:B------:R-:W-:-:S12]  /*e1d0*/  BSSY B1, `(.L_x_282) ;  /* 0x00000ce000017945 */ /* 0x000fd80003800000 */
[----:B--2---:R-:W-:Y:S05]  /*e1e0*/  @!P0 BRA `(.L_x_283) ;  /* 0x0000000c00308947 */ /* 0x004fea0003800000 */
[----:B------:R-:W-:Y:S01]  /*e1f0*/  LOP3.LUT P0, RZ, R18, 0x1, RZ, 0xc0, !PT ;  /* 0x0000000112ff7812 */ /* 0x000fe2000780c0ff */
[----:B------:R-:W-:-:S12]  /*e200*/  IMAD.MOV.U32 R6, RZ, RZ, R0 ;  /* 0x000000ffff067224 */ /* 0x000fd800078e0000 */
[----:B------:R-:W-:Y:S05]  /*e210*/  @!P0 BRA `(.L_x_284) ;  /* 0x0000000000508947 */ /* 0x000fea0003800000 */
[----:B0-----:R-:W2:Y:S01]  /*e220*/  LDL R7, [R1+0xc] ;  /* 0x00000c0001077983 */ /* 0x001ea20000100800 */
[----:B------:R-:W0:Y:S01]  /*e230*/  LDC R6, c[0x0][0x43c] ;  /* 0x00010f00ff067b82 */ /* 0x000e220000000800 */
[----:B------:R-:W-:Y:S02]  /*e240*/  ULDC.64 UR4, c[0x0][0x428] ;  /* 0x00010a0000047ab9 */ /* 0x000fe40000000a00 */
[----:B-1----:R-:W3:Y:S01]  /*e250*/  LDL R5, [R1] ;  /* 0x0000000001057983 */ /* 0x002ee20000100800 */
[----:B0-----:R-:W-:-:S13]  /*e260*/  ISETP.NE.AND P0, PT, R6, 0x1, PT ;  /* 0x000000010600780c */ /* 0x001fda0003f05270 */
[----:B------:R-:W0:Y:S02]  /*e270*/  @P0 LDC.64 R2, c[0x0][0x440] ;  /* 0x00011000ff020b82 */ /* 0x000e240000000a00 */
[----:B0-----:R-:W-:-:S04]  /*e280*/  @P0 IMAD.HI.U32 R4, R0, R2, RZ ;  /* 0x0000000200040227 */ /* 0x001fc800078e00ff */
        /* <DEDUP_REMOVED lines=13> */
.L_x_284:
[----:B------:R-:W3:Y:S01]  /*e360*/  LDL R2, [R1+0x8] ;  /* 0x0000080001027983 */ /* 0x000ee20000100800 */
        /* <DEDUP_REMOVED lines=8> */
.L_x_366:
[----:B------:R-:W-:Y:S05]  /*e3f0*/  BSYNC B2 ;  /* 0x0000000000027941 */ /* 0x000fea0003800000 */
.L_x_285:
        /* <DEDUP_REMOVED lines=9> */
.L_x_288:
[----:B------:R-:W-:Y:S05]  /*e490*/  BSYNC B2 ;  /* 0x0000000000027941 */ /* 0x000fea0003800000 */
.L_x_287:
        /* <DEDUP_REMOVED lines=11> */
.L_x_289:
        /* <DEDUP_REMOVED lines=13> */
.L_x_367:
[----:B------:R-:W-:Y:S05]  /*e620*/  BSYNC B2 ;  /* 0x0000000000027941 */ /* 0x000fea0003800000 */
.L_x_290:
        /* <DEDUP_REMOVED lines=11> */
.L_x_293:
[----:B------:R-:W-:Y:S05]  /*e6e0*/  BSYNC B2 ;  /* 0x0000000000027941 */ /* 0x000fea0003800000 */
.L_x_292:
        /* <DEDUP_REMOVED lines=9> */
.L_x_294:
        /* <DEDUP_REMOVED lines=15> */
.L_x_295:
        /* <DEDUP_REMOVED lines=15> */
.L_x_296:
        /* <DEDUP_REMOVED lines=15> */
.L_x_297:
        /* <DEDUP_REMOVED lines=15> */
.L_x_298:
        /* <DEDUP_REMOVED lines=15> */
.L_x_299:
        /* <DEDUP_REMOVED lines=15> */
.L_x_300:
        /* <DEDUP_REMOVED lines=15> */
.L_x_301:
        /* <DEDUP_REMOVED lines=10> */
.L_x_283:
[----:B------:R-:W-:Y:S05]  /*eeb0*/  BSYNC B1 ;  /* 0x0000000000017941 */ /* 0x000fea0003800000 */
.L_x_282:
[----:B------:R-:W2:Y:S01]  /*eec0*/  LDL.LU R2, [R1+0x8] ;  /* 0x0000080001027983 */ /* 0x000ea20000300800 */
[----:B------:R-:W-:Y:S01]  /*eed0*/  LOP3.LUT P2, RZ, R18, 0x2, RZ, 0xc0, !PT ;  /* 0x0000000212ff7812 */ /* 0x000fe2000784c0ff */
[----:B0-----:R-:W-:Y:S01]  /*eee0*/  VIADD R7, R19, 0x1 ;  /* 0x0000000113077836 */ /* 0x001fe20000000000 */
[----:B------:R-:W-:Y:S04]  /*eef0*/  BSSY B1, `(.L_x_302) ;  /* 0x00000d1000017945 */ /* 0x000fe80003800000 */
[----:B------:R-:W-:-:S04]  /*ef00*/  ISETP.NE.AND P0, PT, R7, 0x2, PT ;  /* 0x000000020700780c */ /* 0x000fc80003f05270 */
[----:B------:R-:W-:Y:S02]  /*ef10*/  SEL R6, RZ, 0x1, P0 ;  /* 0x00000001ff067807 */ /* 0x000fe40000000000 */
[----:B------:R-:W-:Y:S02]  /*ef20*/  SEL R7, R7, RZ, P0 ;  /* 0x000000ff07077207 */ /* 0x000fe40000000000 */
[----:B--2---:R-:W-:Y:S01]  /*ef30*/  LOP3.LUT R6, R2, R6, RZ, 0x3c, !PT ;  /* 0x0000000602067212 */ /* 0x004fe200078e3cff */
[----:B------:R-:W-:Y:S06]  /*ef40*/  @!P2 BRA `(.L_x_303) ;  /* 0x0000000c002ca947 */ /* 0x000fec0003800000 */
[----:B------:R-:W-:Y:S01]  /*ef50*/  LOP3.LUT P2, RZ, R18, 0x1, RZ, 0xc0, !PT ;  /* 0x0000000112ff7812 */ /* 0x000fe2000784c0ff */
[----:B------:R-:W-:-:S12]  /*ef60*/  VIADD R8, R0, 0xffffffff ;  /* 0xffffffff00087836 */ /* 0x000fd80000000000 */
[----:B------:R-:W-:Y:S05]  /*ef70*/  @!P2 BRA `(.L_x_304) ;  /* 0x000000000050a947 */ /* 0x000fea0003800000 */
[----:B------:R-:W2:Y:S01]  /*ef80*/  LDL R10, [R1+0xc] ;  /* 0x00000c00010a7983 */ /* 0x000ea20000100800 */
[----:B------:R-:W0:Y:S01]  /*ef90*/  LDC R4, c[0x0][0x43c] ;  /* 0x00010f00ff047b82 */ /* 0x000e220000000800 */
[----:B------:R-:W-:Y:S02]  /*efa0*/  ULDC.64 UR4, c[0x0][0x428] ;  /* 0x00010a0000047ab9 */ /* 0x000fe40000000a00 */
[----:B------:R-:W3:Y:S01]  /*efb0*/  LDL R9, [R1] ;  /* 0x0000000001097983 */ /* 0x000ee20000100800 */
[----:B0-----:R-:W-:-:S13]  /*efc0*/  ISETP.NE.AND P0, PT, R4, 0x1, PT ;  /* 0x000000010400780c */ /* 0x001fda0003f05270 */
        /* <DEDUP_REMOVED lines=15> */
.L_x_304:
        /* <DEDUP_REMOVED lines=8> */
.L_x_368:
[----:B------:R-:W-:Y:S05]  /*f140*/  BSYNC B2 ;  /* 0x0000000000027941 */ /* 0x000fea0003800000 */
.L_x_305:
        /* <DEDUP_REMOVED lines=9> */
.L_x_308:
[----:B------:R-:W-:Y:S05]  /*f1e0*/  BSYNC B2 ;  /* 0x0000000000027941 */ /* 0x000fea0003800000 */
.L_x_307:
        /* <DEDUP_REMOVED lines=11> */
.L_x_309:
        /* <DEDUP_REMOVED lines=13> */
.L_x_369:
[----:B------:R-:W-:Y:S05]  /*f370*/  BSYNC B2 ;  /* 0x0000000000027941 */ /* 0x000fea0003800000 */
.L_x_310:
        /* <DEDUP_REMOVED lines=11> */
.L_x_313:
[----:B------:R-:W-:Y:S05]  /*f430*/  BSYNC B2 ;  /* 0x0000000000027941 */ /* 0x000fea0003800000 */
.L_x_312:
        /* <DEDUP_REMOVED lines=9> */
.L_x_314:
        /* <DEDUP_REMOVED lines=15> */
.L_x_315:
        /* <DEDUP_REMOVED lines=15> */
.L_x_316:
        /* <DEDUP_REMOVED lines=15> */
.L_x_317:
        /* <DEDUP_REMOVED lines=15> */
.L_x_318:
        /* <DEDUP_REMOVED lines=15> */
.L_x_319:
        /* <DEDUP_REMOVED lines=15> */
.L_x_320:
        /* <DEDUP_REMOVED lines=15> */
.L_x_321:
        /* <DEDUP_REMOVED lines=10> */
.L_x_303:
[----:B------:R-:W-:Y:S05]  /*fc00*/  BSYNC B1 ;  /* 0x0000000000017941 */ /* 0x000fea0003800000 */
.L_x_302:
[----:B------:R-:W-:Y:S01]  /*fc10*/  VIADD R7, R7, 0x1 ;  /* 0x0000000107077836 */ /* 0x000fe20000000000 */
[C---:B------:R-:W-:Y:S01]  /*fc20*/  ISETP.GT.AND P1, PT, R0.reuse, 0x1, PT ;  /* 0x000000010000780c */ /* 0x040fe20003f24270 */
[----:B------:R-:W-:-:S03]  /*fc30*/  VIADD R0, R0, 0xfffffffe ;  /* 0xfffffffe00007836 */ /* 0x000fc60000000000 */
[----:B------:R-:W-:-:S04]  /*fc40*/  ISETP.NE.AND P0, PT, R7, 0x2, PT ;  /* 0x000000020700780c */ /* 0x000fc80003f05270 */
[----:B------:R-:W-:Y:S02]  /*fc50*/  SEL R2, RZ, 0x1, P0 ;  /* 0x00000001ff027807 */ /* 0x000fe40000000000 */
[----:B------:R-:W-:Y:S02]  /*fc60*/  SEL R19, R7, RZ, P0 ;  /* 0x000000ff07137207 */ /* 0x000fe40000000000 */
[----:B------:R-:W-:-:S05]  /*fc70*/  LOP3.LUT R2, R6, R2, RZ, 0x3c, !PT ;  /* 0x0000000206027212 */ /* 0x000fca00078e3cff */
[----:B------:R2:W-:Y:S01]  /*fc80*/  STL [R1+0x8], R2 ;  /* 0x0000080201007387 */ /* 0x0005e20000100800 */
[----:B------:R-:W-:Y:S05]  /*fc90*/  @P1 BRA `(.L_x_322) ;  /* 0xffffffe400481947 */ /* 0x000fea000383ffff */
.L_x_281:
[----:B------:R-:W-:Y:S05]  /*fca0*/  BSYNC B0 ;  /* 0x0000000000007941 */ /* 0x000fea0003800000 */
.L_x_259:
        /* <DEDUP_REMOVED lines=10> */
.L_x_227:
[----:B0-----:R-:W0:Y:S01]  /*fd50*/  S2R R3, SR_CgaCtaId ;  /* 0x0000000000037919 */ /* 0x001e220000008800 */
[----:B------:R-:W-:Y:S01]  /*fd60*/  MOV R0, 0x400 ;  /* 0x0000040000007802 */ /* 0x000fe20000000f00 */
[----:B------:R-:W-:Y:S01]  /*fd70*/  BSSY B0, `(.L_x_324) ;  /* 0x0000005000007945 */ /* 0x000fe20003800000 */
[----:B------:R-:W-:Y:S02]  /*fd80*/  SHF.L.U32 R2, R2, 0x1f, RZ ;  /* 0x0000001f02027819 */ /* 0x000fe400000006ff */
[----:B0-----:R-:W-:-:S04]  /*fd90*/  LEA R9, R3, R0, 0x18 ;  /* 0x0000000003097211 */ /* 0x001fc800078ec0ff */
[----:B------:R-:W0:Y:S02]  /*fda0*/  SYNCS.PHASECHK.TRANS64.TRYWAIT P0, [R9+URZ+0x38820], R2 ;  /* 0x03882002090075a7 */ /* 0x000e24000800017f */
[----:B0-----:R-:W-:Y:S05]  /*fdb0*/  @!P0 BRA `(.L_x_325) ;  /* 0x0000001400ec8947 */ /* 0x001fea0003800000 */
.L_x_370:
[----:B------:R-:W-:Y:S05]  /*fdc0*/  BSYNC B0 ;  /* 0x0000000000007941 */ /* 0x000fea0003800000 */
.L_x_324:
[----:B------:R-:W-:-:S03]  /*fdd0*/  UMOV UR4, 0xffffffff ;  /* 0xffffffff00047882 */ /* 0x000fc60000000000 */
[----:B------:R-:W-:Y:S05]  /*fde0*/  BRA.DIV UR4, `(.L_x_326) ;  /* 0x0000001604f47947 */ /* 0x000fea000b800000 */
[----:B------:R-:W2:Y:S02]  /*fdf0*/  S2R R0, SR_TID.X ;  /* 0x0000000000007919 */ /* 0x000ea40000002100 */
[----:B--2---:R-:W-:-:S04]  /*fe00*/  SHF.R.U32.HI R0, RZ, 0x5, R0 ;  /* 0x00000005ff007819 */ /* 0x004fc80000011600 */
[----:B------:R-:W-:-:S05]  /*fe10*/  LOP3.LUT R0, R0, 0x3, RZ, 0xc0, !PT ;  /* 0x0000000300007812 */ /* 0x000fca00078ec0ff */
[----:B------:R2:W3:Y:S02]  /*fe20*/  SHFL.IDX PT, R14, R0, RZ, 0x1f ;  /* 0x00001fff000e7589 */ /* 0x0004e400000e0000 */
.L_x_373:
[----:B---3--:R-:W-:Y:S01]  /*fe30*/  ISETP.NE.AND P0, PT, R14, RZ, PT ;  /* 0x000000ff0e00720c */ /* 0x008fe20003f05270 */
[----:B------:R-:W-:-:S12]  /*fe40*/  BSSY B0, `(.L_x_327) ;  /* 0x000001e000007945 */ /* 0x000fd80003800000 */
[----:B------:R-:W-:Y:S05]  /*fe50*/  @P0 BRA `(.L_x_328) ;  /* 0x0000000000700947 */ /* 0x000fea0003800000 */
[----:B------:R-:W-:-:S03]  /*fe60*/  UMOV UR4, 0xffffffff ;  /* 0xffffffff00047882 */ /* 0x000fc60000000000 */
[----:B------:R-:W-:Y:S05]  /*fe70*/  BRA.DIV UR4, `(.L_x_329) ;  /* 0x0000001a04047947 */ /* 0x000fea000b800000 */
[----:B------:R-:W-:-:S13]  /*fe80*/  ELECT P6, URZ, PT ;  /* 0x00000000003f782f */ /* 0x000fda00038c0000 */
.L_x_376:
[----:B------:R-:W-:Y:S05]  /*fe90*/  @!P6 BRA `(.L_x_328) ;  /* 0x000000000060e947 */ /* 0x000fea0003800000 */
[----:B-1----:R-:W3:Y:S01]  /*fea0*/  LDL.LU R6, [R1+0x8] ;  /* 0x0000080001067983 */ /* 0x002ee20000300800 */
[----:B--2---:R-:W-:Y:S02]  /*feb0*/  VIADD R0, R9, 0x38840 ;  /* 0x0003884009007836 */ /* 0x004fe40000000000 */
[C---:B0-----:R-:W-:Y:S02]  /*fec0*/  VIADD R2, R19.reuse, 0x1 ;  /* 0x0000000113027836 */ /* 0x041fe40000000000 */
[----:B------:R-:W-:-:S03]  /*fed0*/  IMAD R5, R19, 0x8, R0 ;  /* 0x0000000813057824 */ /* 0x000fc600078e0200 */
[----:B------:R-:W-:-:S04]  /*fee0*/  ISETP.NE.AND P1, PT, R2, 0x2, PT ;  /* 0x000000020200780c */ /* 0x000fc80003f25270 */
[----:B------:R-:W-:Y:S02]  /*fef0*/  SEL R3, RZ, 0x1, P1 ;  /* 0x00000001ff037807 */ /* 0x000fe40000800000 */
[C---:B---3--:R-:W-:Y:S02]  /*ff00*/  SHF.L.U32 R4, R6.reuse, 0x1f, RZ ;  /* 0x0000001f06047819 */ /* 0x048fe400000006ff */
[----:B------:R-:W-:Y:S02]  /*ff10*/  LOP3.LUT R6, R6, R3, RZ, 0x3c, !PT ;  /* 0x0000000306067212 */ /* 0x000fe400078e3cff */
[----:B------:R-:W0:Y:S01]  /*ff20*/  SYNCS.PHASECHK.TRANS64.TRYWAIT P0, [R5+URZ], R4 ;  /* 0x00000004050075a7 */ /* 0x000e22000800017f */
[----:B------:R-:W-:Y:S02]  /*ff30*/  SEL R3, R2, RZ, P1 ;  /* 0x000000ff02037207 */ /* 0x000fe40000800000 */
[----:B------:R-:W-:-:S03]  /*ff40*/  SHF.L.U32 R2, R6, 0x1f, RZ ;  /* 0x0000001f06027819 */ /* 0x000fc600000006ff */
[----:B------:R-:W-:Y:S01]  /*ff50*/  IMAD R7, R3, 0x8, R0 ;  /* 0x0000000803077824 */ /* 0x000fe200078e0200 */
[----:B0-----:R-:W-:Y:S06]  /*ff60*/  @!P0 BRA `(.L_x_330) ;  /* 0x0000001400e88947 */ /* 0x001fec0003800000 */
.L_x_377:
[----:B------:R-:W1:Y:S01]  /*ff70*/  SYNCS.PHASECHK.TRANS64.TRYWAIT P0, [R7+URZ], R2 ;  /* 0x00000002070075a7 */ /* 0x000e62000800017f */
[----:B------:R-:W-:-:S04]  /*ff80*/  VIADD R0, R9, 0x38860 ;  /* 0x0003886009007836 */ /* 0x000fc80000000000 */
[----:B------:R-:W-:Y:S01]  /*ff90*/  IMAD R19, R19, 0x8, R0 ;  /* 0x0000000813137824 */ /* 0x000fe200078e0200 */
[----:B-1----:R-:W-:Y:S06]  /*ffa0*/  @!P0 BRA `(.L_x_331) ;  /* 0x0000001400ec8947 */ /* 0x002fec0003800000 */
.L_x_378:
[----:B------:R-:W2:Y:S02]  /*ffb0*/  SYNCS.PHASECHK.TRANS64.TRYWAIT P0, [R19+URZ], R4 ;  /* 0x00000004130075a7 */ /* 0x000ea4000800017f */
[----:B--2---:R-:W-:Y:S05]  /*ffc0*/  @!P0 BRA `(.L_x_332) ;  /* 0x0000001400f88947 */ /* 0x004fea0003800000 */
.L_x_379:
[----:B------:R-:W-:-:S07]  /*ffd0*/  IMAD R3, R3, 0x8, R0 ;  /* 0x0000000803037824 */ /* 0x000fce00078e0200 */
.L_x_333:
[----:B---3--:R3:W4:Y:S02]  /*ffe0*/  SYNCS.PHASECHK.TRANS64.TRYWAIT P0, [R3+URZ], R2 ;  /* 0x00000002030075a7 */ /* 0x008724000800017f */
[----:B----4-:R-:W-:Y:S05]  /*fff0*/  @!P0 NANOSLEEP.SYNCS 0x989680 ;  /* 0x009896800000895d */ /* 0x010fea0003900000 */
[----:B------:R-:W4:Y:S02]  /*10000*/  @!P0 SYNCS.PHASECHK.TRANS64 P0, [R3+URZ], R2 ;  /* 0x00000002030085a7 */ /* 0x000f24000800007f */
[----:B----4-:R-:W-:Y:S05]  /*10010*/  @!P0 BRA `(.L_x_333) ;  /* 0xfffffffc00f08947 */ /* 0x010fea000383ffff */
.L_x_328:
[----:B------:R-:W-:Y:S05]  /*10020*/  BSYNC B0 ;  /* 0x0000000000007941 */ /* 0x000fea0003800000 */
.L_x_327:
[----:B------:R-:W-:Y:S05]  /*10030*/  EXIT ;  /* 0x000000000000794d */ /* 0x000fea0003800000 */
.L_x_201:
[----:B0-----:R-:W-:-:S04]  /*10040*/  IMAD.U32 R3, RZ, RZ, UR37 ;  /* 0x00000025ff037e24 */ /* 0x001fc8000f8e00ff */
[----:B------:R0:W1:Y:S03]  /*10050*/  SYNCS.PHASECHK.TRANS64.TRYWAIT P1, [R3+URZ+0x38800], R0 ;  /* 0x03880000030075a7 */ /* 0x000066000802017f */
[----:B-1----:R-:W-:Y:S05]  /*10060*/  @!P1 NANOSLEEP.SYNCS 0x989680 ;  /* 0x009896800000995d */ /* 0x002fea0003900000 */
[----:B------:R-:W1:Y:S02]  /*10070*/  @!P1 SYNCS.PHASECHK.TRANS64 P1, [R3+URZ+0x38800], R0 ;  /* 0x03880000030095a7 */ /* 0x000e64000802007f */
[----:B-1----:R-:W-:Y:S05]  /*10080*/  @!P1 BRA `(.L_x_201) ;  /* 0xfffffffc00ec9947 */ /* 0x002fea000383ffff */
[----:B------:R-:W-:Y:S05]  /*10090*/  BRA `(.L_x_334) ;  /* 0xffffff2800a87947 */ /* 0x000fea000383ffff */
.L_x_205:
[----:B--2---:R2:W3:Y:S02]  /*100a0*/  SYNCS.PHASECHK.TRANS64.TRYWAIT P1, [R6+URZ+0x38830], R5 ;  /* 0x03883005060075a7 */ /* 0x0044e4000802017f */
[----:B---3--:R-:W-:Y:S05]  /*100b0*/  @!P1 NANOSLEEP.SYNCS 0x989680 ;  /* 0x009896800000995d */ /* 0x008fea0003900000 */
[----:B------:R-:W3:Y:S02]  /*100c0*/  @!P1 SYNCS.PHASECHK.TRANS64 P1, [R6+URZ+0x38830], R5 ;  /* 0x03883005060095a7 */ /* 0x000ee4000802007f */
[----:B---3--:R-:W-:Y:S05]  /*100d0*/  @!P1 BRA `(.L_x_205) ;  /* 0xfffffffc00f09947 */ /* 0x008fea000383ffff */
[----:B------:R-:W-:Y:S05]  /*100e0*/  BRA `(.L_x_204) ;  /* 0xffffff2800c07947 */ /* 0x000fea000383ffff */
.L_x_206:
[----:B0-----:R-:W-:-:S04]  /*100f0*/  IMAD.U32 R7, RZ, RZ, UR37 ;  /* 0x00000025ff077e24 */ /* 0x001fc8000f8e00ff */
[----:B------:R0:W3:Y:S03]  /*10100*/  SYNCS.PHASECHK.TRANS64.TRYWAIT P1, [R7+URZ+0x38810], R0 ;  /* 0x03881000070075a7 */ /* 0x0000e6000802017f */
[----:B---3--:R-:W-:Y:S05]  /*10110*/  @!P1 NANOSLEEP.SYNCS 0x989680 ;  /* 0x009896800000995d */ /* 0x008fea0003900000 */
[----:B------:R-:W3:Y:S02]  /*10120*/  @!P1 SYNCS.PHASECHK.TRANS64 P1, [R7+URZ+0x38810], R0 ;  /* 0x03881000070095a7 */ /* 0x000ee4000802007f */
[----:B---3--:R-:W-:Y:S05]  /*10130*/  @!P1 BRA `(.L_x_206) ;  /* 0xfffffffc00ec9947 */ /* 0x008fea000383ffff */
[----:B------:R-:W-:Y:S05]  /*10140*/  BRA `(.L_x_335) ;  /* 0xffffff2c00487947 */ /* 0x000fea000383ffff */
.L_x_210:
[----:B----4-:R4:W0:Y:S02]  /*10150*/  SYNCS.PHASECHK.TRANS64.TRYWAIT P1, [R6+URZ+0x38850], R5 ;  /* 0x03885005060075a7 */ /* 0x010824000802017f */
[----:B0-----:R-:W-:Y:S05]  /*10160*/  @!P1 NANOSLEEP.SYNCS 0x989680 ;  /* 0x009896800000995d */ /* 0x001fea0003900000 */
[----:B------:R-:W0:Y:S02]  /*10170*/  @!P1 SYNCS.PHASECHK.TRANS64 P1, [R6+URZ+0x38850], R5 ;  /* 0x03885005060095a7 */ /* 0x000e24000802007f */
[----:B0-----:R-:W-:Y:S05]  /*10180*/  @!P1 BRA `(.L_x_210) ;  /* 0xfffffffc00f09947 */ /* 0x001fea000383ffff */
[----:B------:R-:W-:Y:S05]  /*10190*/  BRA `(.L_x_209) ;  /* 0xffffff2c00547947 */ /* 0x000fea000383ffff */
.L_x_215:
[----:B-1----:R-:W-:-:S04]  /*101a0*/  IMAD.U32 R5, RZ, RZ, UR5 ;  /* 0x00000005ff057e24 */ /* 0x002fc8000f8e00ff */
[----:B------:R1:W2:Y:S03]  /*101b0*/  SYNCS.PHASECHK.TRANS64.TRYWAIT P3, [R5+URZ+0x38830], R0 ;  /* 0x03883000050075a7 */ /* 0x0002a6000806017f */
[----:B--2---:R-:W-:Y:S05]  /*101c0*/  @!P3 NANOSLEEP.SYNCS 0x989680 ;  /* 0x009896800000b95d */ /* 0x004fea0003900000 */
[----:B------:R-:W2:Y:S02]  /*101d0*/  @!P3 SYNCS.PHASECHK.TRANS64 P3, [R5+URZ+0x38830], R0 ;  /* 0x038830000500b5a7 */ /* 0x000ea4000806007f */
[----:B--2---:R-:W-:Y:S05]  /*101e0*/  @!P3 BRA `(.L_x_215) ;  /* 0xfffffffc00ecb947 */ /* 0x004fea000383ffff */
[----:B------:R-:W-:Y:S05]  /*101f0*/  BRA `(.L_x_214) ;  /* 0xffffff4c00d07947 */ /* 0x000fea000383ffff */
.L_x_219:
[----:B-1----:R-:W-:-:S04]  /*10200*/  IMAD.U32 R5, RZ, RZ, UR5 ;  /* 0x00000005ff057e24 */ /* 0x002fc8000f8e00ff */
[----:B------:R1:W3:Y:S03]  /*10210*/  SYNCS.PHASECHK.TRANS64.TRYWAIT P3, [R5+URZ+0x38850], R0 ;  /* 0x03885000050075a7 */ /* 0x0002e6000806017f */
[----:B---3--:R-:W-:Y:S05]  /*10220*/  @!P3 NANOSLEEP.SYNCS 0x989680 ;  /* 0x009896800000b95d */ /* 0x008fea0003900000 */
[----:B------:R-:W3:Y:S02]  /*10230*/  @!P3 SYNCS.PHASECHK.TRANS64 P3, [R5+URZ+0x38850], R0 ;  /* 0x038850000500b5a7 */ /* 0x000ee4000806007f */
[----:B---3--:R-:W-:Y:S05]  /*10240*/  @!P3 BRA `(.L_x_219) ;  /* 0xfffffffc00ecb947 */ /* 0x008fea000383ffff */
[----:B------:R-:W-:Y:S05]  /*10250*/  BRA `(.L_x_218) ;  /* 0xffffff5000407947 */ /* 0x000fea000383ffff */
.L_x_231:
[----:B------:R-:W1:Y:S01]  /*10260*/  S2R R0, SR_TID.X ;  /* 0x0000000000007919 */ /* 0x000e620000002100 */
[----:B------:R-:W-:Y:S01]  /*10270*/  BSSY B0, `(.L_x_336) ;  /* 0x000000a000007945 */ /* 0x000fe20003800000 */
[----:B------:R-:W-:Y:S02]  /*10280*/  IMAD.MOV.U32 R12, RZ, RZ, RZ ;  /* 0x000000ffff0c7224 */ /* 0x000fe400078e00ff */
[----:B------:R-:W-:Y:S02]  /*10290*/  IMAD.MOV.U32 R11, RZ, RZ, 0x1f ;  /* 0x0000001fff0b7424 */ /* 0x000fe400078e00ff */
[----:B------:R-:W-:Y:S01]  /*102a0*/  IMAD.MOV.U32 R15, RZ, RZ, -0x1 ;  /* 0xffffffffff0f7424 */ /* 0x000fe200078e00ff */
[----:B-1----:R-:W-:-:S04]  /*102b0*/  SHF.R.U32.HI R0, RZ, 0x5, R0 ;  /* 0x00000005ff007819 */ /* 0x002fc80000011600 */
[----:B------:R-:W-:-:S05]  /*102c0*/  LOP3.LUT R0, R0, 0x3, RZ, 0xc0, !PT ;  /* 0x0000000300007812 */ /* 0x000fca00078ec0ff */
[----:B------:R-:W-:-:S07]  /*102d0*/  IMAD.MOV.U32 R13, RZ, RZ, R0 ;  /* 0x000000ffff0d7224 */ /* 0x000fce00078e0000 */
[----:B0-----:R-:W-:Y:S05]  /*102e0*/  WARPSYNC.COLLECTIVE R15, `(.L_x_337) ;  /* 0x000000000f087348 */ /* 0x001fea0003c00000 */
[----:B------:R1:W2:Y:S02]  /*102f0*/  SHFL.IDX P6, R14, R13, R12, R11 ;  /* 0x0000000c0d0e7389 */ /* 0x0002a400000c000b */
[----:B012---:R-:W-:Y:S01]  /*10300*/  ENDCOLLECTIVE ;  /* 0x000000000000791b */ /* 0x007fe20003800000 */
.L_x_337:
[----:B------:R-:W-:Y:S05]  /*10310*/  BSYNC B0 ;  /* 0x0000000000007941 */ /* 0x000fea0003800000 */
.L_x_336:
[----:B------:R-:W-:Y:S05]  /*10320*/  BRA `(.L_x_338) ;  /* 0xffffffa800787947 */ /* 0x000fea000383ffff */
.L_x_233:
[----:B------:R-:W-:Y:S01]  /*10330*/  BSSY B0, `(.L_x_339) ;  /* 0x0000006000007945 */ /* 0x000fe20003800000 */
[----:B------:R-:W-:-:S07]  /*10340*/  IMAD.MOV.U32 R15, RZ, RZ, -0x1 ;  /* 0xffffffffff0f7424 */ /* 0x000fce00078e00ff */
[----:B01----:R-:W-:Y:S05]  /*10350*/  WARPSYNC.COLLECTIVE R15, `(.L_x_340) ;  /* 0x000000000f0c7348 */ /* 0x003fea0003c00000 */
[----:B------:R-:W-:Y:S02]  /*10360*/  ELECT P6, UR62, PT ;  /* 0x00000000003e782f */ /* 0x000fe400038c0000 */
[----:B------:R-:W-:Y:S01]  /*10370*/  MOV R14, UR62 ;  /* 0x0000003e000e7c02 */ /* 0x000fe20008000f00 */
[----:B01----:R-:W-:Y:S10]  /*10380*/  ENDCOLLECTIVE ;  /* 0x000000000000791b */ /* 0x003ff40003800000 */
.L_x_340:
[----:B------:R-:W-:Y:S05]  /*10390*/  BSYNC B0 ;  /* 0x0000000000007941 */ /* 0x000fea0003800000 */
.L_x_339:
[----:B------:R-:W-:Y:S05]  /*103a0*/  BRA `(.L_x_341) ;  /* 0xffffffa800787947 */ /* 0x000fea000383ffff */
.L_x_235:
[----:B-1----:R1:W3:Y:S02]  /*103b0*/  SYNCS.PHASECHK.TRANS64.TRYWAIT P0, [R0+URZ+0x38840], R2 ;  /* 0x03884002000075a7 */ /* 0x0022e4000800017f */
[----:B---3--:R-:W-:Y:S05]  /*103c0*/  @!P0 NANOSLEEP.SYNCS 0x989680 ;  /* 0x009896800000895d */ /* 0x008fea0003900000 */
[----:B------:R-:W3:Y:S02]  /*103d0*/  @!P0 SYNCS.PHASECHK.TRANS64 P0, [R0+URZ+0x38840], R2 ;  /* 0x03884002000085a7 */ /* 0x000ee4000800007f */
[----:B---3--:R-:W-:Y:S05]  /*103e0*/  @!P0 BRA `(.L_x_235) ;  /* 0xfffffffc00f08947 */ /* 0x008fea000383ffff */
[----:B------:R-:W-:Y:S05]  /*103f0*/  BRA `(.L_x_342) ;  /* 0xffffffa800d07947 */ /* 0x000fea000383ffff */
.L_x_238:
        /* <DEDUP_REMOVED lines=8> */
.L_x_343:
[----:B------:R-:W-:Y:S01]  /*10480*/  IMAD.MOV.U32 R13, RZ, RZ, R0 ;  /* 0x000000ffff0d7224 */ /* 0x000fe200078e0000 */
[----:B------:R-:W-:Y:S01]  /*10490*/  LOP3.LUT R5, R5, 0x7f, RZ, 0xc0, !PT ;  /* 0x0000007f05057812 */ /* 0x000fe200078ec0ff */
[----:B------:R-:W-:-:S07]  /*104a0*/  IMAD.MOV.U32 R6, RZ, RZ, R14 ;  /* 0x000000ffff067224 */ /* 0x000fce00078e000e */
[----:B------:R-:W-:Y:S05]  /*104b0*/  WARPSYNC.COLLECTIVE R15, `(.L_x_344) ;  /* 0x000000000f087348 */ /* 0x000fea0003c00000 */
[----:B------:R0:W1:Y:S02]  /*104c0*/  SHFL.IDX P6, R14, R13, R12, R11 ;  /* 0x0000000c0d0e7389 */ /* 0x00006400000c000b */
[----:B01----:R-:W-:Y:S01]  /*104d0*/  ENDCOLLECTIVE ;  /* 0x000000000000791b */ /* 0x003fe20003800000 */
.L_x_344:
[----:B------:R-:W-:Y:S02]  /*104e0*/  ULDC UR4, c[0x0][0x288] ;  /* 0x0000a20000047ab9 */ /* 0x000fe40000000800 */
[----:B------:R-:W-:Y:S01]  /*104f0*/  IMAD R3, R7, UR4, RZ ;  /* 0x0000000407037c24 */ /* 0x000fe2000f8e02ff */
[----:B------:R-:W-:Y:S01]  /*10500*/  SHF.R.U32.HI R15, RZ, 0x3, R5 ;  /* 0x00000003ff0f7819 */ /* 0x000fe20000011605 */
[----:B------:R-:W-:Y:S02]  /*10510*/  IMAD.MOV.U32 R13, RZ, RZ, R2 ;  /* 0x000000ffff0d7224 */ /* 0x000fe400078e0002 */
[----:B------:R-:W-:Y:S02]  /*10520*/  IMAD.MOV.U32 R12, RZ, RZ, 0x1 ;  /* 0x00000001ff0c7424 */ /* 0x000fe400078e00ff */
[----:B------:R-:W-:Y:S02]  /*10530*/  IMAD R7, R4, 0x40, R15 ;  /* 0x0000004004077824 */ /* 0x000fe400078e020f */
[----:B------:R-:W-:-:S02]  /*10540*/  IMAD.MOV.U32 R15, RZ, RZ, -0x1 ;  /* 0xffffffffff0f7424 */ /* 0x000fc400078e00ff */
[----:B------:R-:W-:Y:S01]  /*10550*/  IMAD.MOV.U32 R5, RZ, RZ, R14 ;  /* 0x000000ffff057224 */ /* 0x000fe200078e000e */
[----:B------:R-:W-:-:S13]  /*10560*/  ISETP.GE.AND P1, PT, R7, R3, PT ;  /* 0x000000030700720c */ /* 0x000fda0003f26270 */
[----:B------:R-:W-:Y:S05]  /*10570*/  WARPSYNC.COLLECTIVE R15, `(.L_x_345) ;  /* 0x000000000f087348 */ /* 0x000fea0003c00000 */
[----:B------:R0:W1:Y:S02]  /*10580*/  SHFL.IDX P6, R14, R13, R12, R11 ;  /* 0x0000000c0d0e7389 */ /* 0x00006400000c000b */
[----:B01----:R-:W-:Y:S01]  /*10590*/  ENDCOLLECTIVE ;  /* 0x000000000000791b */ /* 0x003fe20003800000 */
.L_x_345:
[----:B------:R0:W-:Y:S01]  /*105a0*/  STL [R1+0x14], R7 ;  /* 0x0000140701007387 */ /* 0x0001e20000100800 */
[----:B------:R-:W-:Y:S01]  /*105b0*/  @!P1 LEA R5, P2, R10, R5, 0x1 ;  /* 0x000000050a059211 */ /* 0x000fe200078408ff */
[----:B------:R-:W-:-:S04]  /*105c0*/  IMAD.MOV.U32 R13, RZ, RZ, R0 ;  /* 0x000000ffff0d7224 */ /* 0x000fc800078e0000 */
[----:B------:R-:W-:-:S05]  /*105d0*/  @!P1 IMAD.X R4, RZ, RZ, R6, P2 ;  /* 0x000000ffff049224 */ /* 0x000fca00010e0606 */
[----:B------:R-:W-:Y:S01]  /*105e0*/  @!P1 LOP3.LUT R5, R5, R4, RZ, 0x3c, !PT ;  /* 0x0000000405059212 */ /* 0x000fe200078e3cff */
[----:B0-----:R-:W-:-:S07]  /*105f0*/  IMAD.MOV.U32 R6, RZ, RZ, R14 ;  /* 0x000000ffff067224 */ /* 0x001fce00078e000e */
[----:B------:R-:W-:Y:S05]  /*10600*/  WARPSYNC.COLLECTIVE R15, `(.L_x_346) ;  /* 0x000000000f087348 */ /* 0x000fea0003c00000 */
[----:B------:R0:W1:Y:S02]  /*10610*/  SHFL.IDX P6, R14, R13, R12, R11 ;  /* 0x0000000c0d0e7389 */ /* 0x00006400000c000b */
[----:B01----:R-:W-:Y:S01]  /*10620*/  ENDCOLLECTIVE ;  /* 0x000000000000791b */ /* 0x003fe20003800000 */
.L_x_346:
[----:B------:R-:W-:-:S04]  /*10630*/  @!P1 LOP3.LUT R4, R5, R4, RZ, 0x3c, !PT ;  /* 0x0000000405049212 */ /* 0x000fc800078e3cff */
[----:B------:R-:W-:-:S05]  /*10640*/  @!P1 LOP3.LUT R5, R5, R4, RZ, 0x3c, !PT ;  /* 0x0000000405059212 */ /* 0x000fca00078e3cff */
[----:B------:R-:W-:Y:S01]  /*10650*/  @!PT LDS RZ, [RZ] ;  /* 0x00000000fffff984 */ /* 0x000fe20000000800 */
[----:B------:R-:W-:Y:S01]  /*10660*/  @!PT LDS RZ, [RZ] ;  /* 0x00000000fffff984 */ /* 0x000fe20000000800 */
[----:B------:R-:W-:Y:S01]  /*10670*/  @!PT LDS RZ, [RZ] ;  /* 0x00000000fffff984 */ /* 0x000fe20000000800 */
[----:B------:R0:W-:Y:S01]  /*10680*/  @!P1 LDGSTS.E.BYPASS.LTC128B.128 [R9+0x20400], desc[UR38][R4.64], !P0 ;  /* 0x2040000004099fae */ /* 0x0001e2000c101d66 */
[----:B------:R-:W-:Y:S02]  /*10690*/  IMAD.MOV.U32 R13, RZ, RZ, R2 ;  /* 0x000000ffff0d7224 */ /* 0x000fe400078e0002 */
[----:B------:R-:W-:Y:S02]  /*106a0*/  IMAD.MOV.U32 R12, RZ, RZ, 0x2 ;  /* 0x00000002ff0c7424 */ /* 0x000fe400078e00ff */
[----:B0-----:R-:W-:Y:S02]  /*106b0*/  VIADD R5, R7, 0x10 ;  /* 0x0000001007057836 */ /* 0x001fe40000000000 */
[----:B------:R-:W-:-:S07]  /*106c0*/  IMAD.MOV.U32 R4, RZ, RZ, R14 ;  /* 0x000000ffff047224 */ /* 0x000fce00078e000e */
[----:B------:R-:W-:Y:S05]  /*106d0*/  WARPSYNC.COLLECTIVE R15, `(.L_x_347) ;  /* 0x000000000f087348 */ /* 0x000fea0003c00000 */
[----:B------:R0:W1:Y:S02]  /*106e0*/  SHFL.IDX P6, R14, R13, R12, R11 ;  /* 0x0000000c0d0e7389 */ /* 0x00006400000c000b */
[----:B01----:R-:W-:Y:S01]  /*106f0*/  ENDCOLLECTIVE ;  /* 0x000000000000791b */ /* 0x003fe20003800000 */
.L_x_347:
[----:B------:R-:W-:Y:S01]  /*10700*/  ISETP.GE.AND P1, PT, R5, R3, PT ;  /* 0x000000030500720c */ /* 0x000fe20003f26270 */
[----:B------:R-:W-:Y:S01]  /*10710*/  VIADD R7, R7, 0x20 ;  /* 0x0000002007077836 */ /* 0x000fe20000000000 */
[----:B------:R0:W-:Y:S04]  /*10720*/  STL [R1+0x28], R5 ;  /* 0x0000280501007387 */ /* 0x0001e80000100800 */
[----:B------:R1:W-:Y:S07]  /*10730*/  STL [R1+0x2c], R7 ;  /* 0x00002c0701007387 */ /* 0x0003ee0000100800 */
[----:B0-----:R-:W-:Y:S01]  /*10740*/  @!P1 LEA R5, P2, R10, R4, 0x1 ;  /* 0x000000040a059211 */ /* 0x001fe200078408ff */
[----:B------:R-:W-:-:S04]  /*10750*/  IMAD.MOV.U32 R13, RZ, RZ, R0 ;  /* 0x000000ffff0d7224 */ /* 0x000fc800078e0000 */
[----:B------:R-:W-:Y:S02]  /*10760*/  @!P1 IMAD.X R4, RZ, RZ, R6, P2 ;  /* 0x000000ffff049224 */ /* 0x000fe400010e0606 */
[----:B------:R-:W-:-:S03]  /*10770*/  IMAD.MOV.U32 R6, RZ, RZ, R14 ;  /* 0x000000ffff067224 */ /* 0x000fc600078e000e */
[----:B-1----:R-:W-:-:S07]  /*10780*/  @!P1 LOP3.LUT R5, R5, R4, RZ, 0x3c, !PT ;  /* 0x0000000405059212 */ /* 0x002fce00078e3cff */
[----:B------:R-:W-:Y:S05]  /*10790*/  WARPSYNC.COLLECTIVE R15, `(.L_x_348) ;  /* 0x000000000f087348 */ /* 0x000fea0003c00000 */
[----:B------:R0:W1:Y:S02]  /*107a0*/  SHFL.IDX P6, R14, R13, R12, R11 ;  /* 0x0000000c0d0e7389 */ /* 0x00006400000c000b */
[----:B01----:R-:W-:Y:S01]  /*107b0*/  ENDCOLLECTIVE ;  /* 0x000000000000791b */ /* 0x003fe20003800000 */
.L_x_348:
[----:B------:R-:W-:-:S04]  /*107c0*/  @!P1 LOP3.LUT R4, R5, R4, RZ, 0x3c, !PT ;  /* 0x0000000405049212 */ /* 0x000fc800078e3cff */
[----:B------:R-:W-:-:S05]  /*107d0*/  @!P1 LOP3.LUT R5, R5, R4, RZ, 0x3c, !PT ;  /* 0x0000000405059212 */ /* 0x000fca00078e3cff */
[----:B------:R-:W-:Y:S01]  /*107e0*/  @!PT LDS RZ, [RZ] ;  /* 0x00000000fffff984 */ /* 0x000fe20000000800 */
[----:B------:R-:W-:Y:S01]  /*107f0*/  @!PT LDS RZ, [RZ] ;  /* 0x00000000fffff984 */ /* 0x000fe20000000800 */
[----:B------:R-:W-:Y:S01]  /*10800*/  @!PT LDS RZ, [RZ] ;  /* 0x00000000fffff984 */ /* 0x000fe20000000800 */
[----:B------:R0:W-:Y:S01]  /*10810*/  @!P1 LDGSTS.E.BYPASS.LTC128B.128 [R9+0x20c00], desc[UR38][R4.64], !P0 ;  /* 0x20c0000004099fae */ /* 0x0001e2000c101d66 */
[----:B------:R-:W-:Y:S01]  /*10820*/  ISETP.GE.AND P1, PT, R7, R3, PT ;  /* 0x000000030700720c */ /* 0x000fe20003f26270 */
[----:B------:R-:W-:Y:S02]  /*10830*/  IMAD.MOV.U32 R13, RZ, RZ, R2 ;  /* 0x000000ffff0d7224 */ /* 0x000fe400078e0002 */
[----:B------:R-:W-:Y:S02]  /*10840*/  IMAD.MOV.U32 R12, RZ, RZ, 0x3 ;  /* 0x00000003ff0c7424 */ /* 0x000fe400078e00ff */
[----:B0-----:R-:W-:-:S08]  /*10850*/  IMAD.MOV.U32 R4, RZ, RZ, R14 ;  /* 0x000000ffff047224 */ /* 0x001fd000078e000e */
[----:B------:R-:W-:Y:S05]  /*10860*/  WARPSYNC.COLLECTIVE R15, `(.L_x_349) ;  /* 0x000000000f087348 */ /* 0x000fea0003c00000 */
[----:B------:R0:W1:Y:S02]  /*10870*/  SHFL.IDX P6, R14, R13, R12, R11 ;  /* 0x0000000c0d0e7389 */ /* 0x00006400000c000b */
[----:B01----:R-:W-:Y:S01]  /*10880*/  ENDCOLLECTIVE ;  /* 0x000000000000791b */ /* 0x003fe20003800000 */
.L_x_349:
        /* <DEDUP_REMOVED lines=9> */
[----:B------:R0:W-:Y:S02]  /*10920*/  @!P1 LDGSTS.E.BYPASS.LTC128B.128 [R9+0x21400], desc[UR38][R4.64], !P0 ;  /* 0x2140000004099fae */ /* 0x0001e4000c101d66 */
[----:B0-----:R-:W-:-:S07]  /*10930*/  IMAD.MOV.U32 R4, RZ, RZ, R14 ;  /* 0x000000ffff047224 */ /* 0x001fce00078e000e */
[----:B------:R-:W-:Y:S05]  /*10940*/  WARPSYNC.COLLECTIVE R15, `(.L_x_350) ;  /* 0x000000000f087348 */ /* 0x000fea0003c00000 */
[----:B------:R0:W1:Y:S02]  /*10950*/  SHFL.IDX P6, R14, R13, R12, R11 ;  /* 0x0000000c0d0e7389 */ /* 0x00006400000c000b */
[----:B01----:R-:W-:Y:S01]  /*10960*/  ENDCOLLECTIVE ;  /* 0x000000000000791b */ /* 0x003fe20003800000 */
.L_x_350:
[----:B------:R-:W-:Y:S01]  /*10970*/  IMAD.MOV.U32 R0, RZ, RZ, R14 ;  /* 0x000000ffff007224 */ /* 0x000fe200078e000e */
[----:B------:R-:W-:Y:S06]  /*10980*/  BRA `(.L_x_351) ;  /* 0xffffffac00dc7947 */ /* 0x000fec000383ffff */
.L_x_240:
[----:B------:R-:W-:Y:S01]  /*10990*/  BSSY B0, `(.L_x_352) ;  /* 0x0000008000007945 */ /* 0x000fe20003800000 */
[----:B------:R-:W-:Y:S02]  /*109a0*/  IMAD.MOV.U32 R13, RZ, RZ, R6 ;  /* 0x000000ffff0d7224 */ /* 0x000fe400078e0006 */
[----:B------:R-:W-:Y:S02]  /*109b0*/  IMAD.MOV.U32 R12, RZ, RZ, RZ ;  /* 0x000000ffff0c7224 */ /* 0x000fe400078e00ff */
[----:B------:R-:W-:Y:S02]  /*109c0*/  IMAD.MOV.U32 R11, RZ, RZ, 0x181f ;  /* 0x0000181fff0b7424 */ /* 0x000fe400078e00ff */
[----:B------:R-:W-:-:S07]  /*109d0*/  IMAD.MOV.U32 R15, RZ, RZ, -0x1 ;  /* 0xffffffffff0f7424 */ /* 0x000fce00078e00ff */
[----:B------:R-:W-:Y:S05]  /*109e0*/  WARPSYNC.COLLECTIVE R15, `(.L_x_353) ;  /* 0x000000000f087348 */ /* 0x000fea0003c00000 */
[----:B------:R0:W1:Y:S02]  /*109f0*/  SHFL.IDX P6, R14, R13, R12, R11 ;  /* 0x0000000c0d0e7389 */ /* 0x00006400000c000b */
[----:B01----:R-:W-:Y:S01]  /*10a00*/  ENDCOLLECTIVE ;  /* 0x000000000000791b */ /* 0x003fe20003800000 */
.L_x_353:
[----:B------:R-:W-:Y:S05]  /*10a10*/  BSYNC B0 ;  /* 0x0000000000007941 */ /* 0x000fea0003800000 */
.L_x_352:
[----:B------:R-:W-:Y:S01]  /*10a20*/  IMAD.MOV.U32 R13, RZ, RZ, R0 ;  /* 0x000000ffff0d7224 */ /* 0x000fe200078e0000 */
[----:B------:R0:W5:Y:S01]  /*10a30*/  LDL.LU R10, [R1+0x2c] ;  /* 0x00002c00010a7983 */ /* 0x0001620000300800 */
[----:B------:R-:W-:Y:S02]  /*10a40*/  IMAD.MOV.U32 R12, RZ, RZ, RZ ;  /* 0x000000ffff0c7224 */ /* 0x000fe400078e00ff */
[----:B------:R-:W-:Y:S01]  /*10a50*/  IMAD.MOV.U32 R11, RZ, RZ, 0x181f ;  /* 0x0000181fff0b7424 */ /* 0x000fe200078e00ff */
[----:B------:R0:W-:Y:S01]  /*10a60*/  STL [R1+0x54], R16 ;  /* 0x0000541001007387 */ /* 0x0001e20000100800 */
[----:B------:R-:W-:Y:S02]  /*10a70*/  IMAD.MOV.U32 R15, RZ, RZ, -0x1 ;  /* 0xffffffffff0f7424 */ /* 0x000fe400078e00ff */
[----:B------:R-:W-:-:S07]  /*10a80*/  IMAD.MOV.U32 R2, RZ, RZ, R14 ;  /* 0x000000ffff027224 */ /* 0x000fce00078e000e */
[----:B0----5:R-:W-:Y:S05]  /*10a90*/  WARPSYNC.COLLECTIVE R15, `(.L_x_354) ;  /* 0x000000000f087348 */ /* 0x021fea0003c00000 */
[----:B------:R1:W2:Y:S02]  /*10aa0*/  SHFL.IDX P6, R14, R13, R12, R11 ;  /* 0x0000000c0d0e7389 */ /* 0x0002a400000c000b */
[----:B012--5:R-:W-:Y:S01]  /*10ab0*/  ENDCOLLECTIVE ;  /* 0x000000000000791b */ /* 0x027fe20003800000 */
.L_x_354:
[----:B------:R-:W-:Y:S01]  /*10ac0*/  ULDC UR4, c[0x0][0x288] ;  /* 0x0000a20000047ab9 */ /* 0x000fe20000000800 */
[----:B------:R-:W2:Y:S01]  /*10ad0*/  LDL R16, [R1+0x4] ;  /* 0x0000040001107983 */ /* 0x000ea20000100800 */
[----:B------:R-:W-:Y:S01]  /*10ae0*/  LOP3.LUT R18, R18, 0xfffffeff, RZ, 0xc0, !PT ;  /* 0xfffffeff12127812 */ /* 0x000fe200078ec0ff */
[----:B------:R-:W-:-:S03]  /*10af0*/  IMAD R4, R8, UR4, RZ ;  /* 0x0000000408047c24 */ /* 0x000fc6000f8e02ff */
[----:B------:R-:W-:-:S04]  /*10b00*/  @P1 LOP3.LUT R18, R18, 0x100, RZ, 0xfc, !PT ;  /* 0x0000010012121812 */ /* 0x000fc800078efcff */
[C---:B------:R-:W-:Y:S01]  /*10b10*/  LOP3.LUT P1, RZ, R18.reuse, 0x10, RZ, 0xc0, !PT ;  /* 0x0000001012ff7812 */ /* 0x040fe2000782c0ff */
[----:B------:R-:W3:Y:S04]  /*10b20*/  LDL.LU R11, [R1+0x14] ;  /* 0x00001400010b7983 */ /* 0x000ee80000300800 */
[----:B------:R-:W4:Y:S01]  /*10b30*/  LDL.LU R15, [R1+0x28] ;  /* 0x00002800010f7983 */ /* 0x000f220000300800 */
[----:B------:R-:W-:Y:S01]  /*10b40*/  LOP3.LUT R18, R18, 0xffffff7f, RZ, 0xc0, !PT ;  /* 0xffffff7f12127812 */ /* 0x000fe200078ec0ff */
[----:B------:R-:W-:Y:S02]  /*10b50*/  IMAD.MOV.U32 R13, RZ, RZ, R6 ;  /* 0x000000ffff0d7224 */ /* 0x000fe400078e0006 */
[----:B------:R-:W-:Y:S02]  /*10b60*/  IMAD.MOV.U32 R12, RZ, RZ, 0x1 ;  /* 0x00000001ff0c7424 */ /* 0x000fe400078e00ff */
[----:B------:R-:W-:Y:S01]  /*10b70*/  IMAD.MOV.U32 R3, RZ, RZ, R14 ;  /* 0x000000ffff037224 */ /* 0x000fe200078e000e */
[----:B------:R-:W-:-:S13]  /*10b80*/  ISETP.GE.AND P3, PT, R10, R4, PT ;  /* 0x000000040a00720c */ /* 0x000fda0003f66270 */
[----:B------:R-:W-:-:S04]  /*10b90*/  @P3 LOP3.LUT R18, R18, 0x80, RZ, 0xfc, !PT ;  /* 0x0000008012123812 */ /* 0x000fc800078efcff */
[----:B------:R-:W-:Y:S02]  /*10ba0*/  LOP3.LUT P3, RZ, R18, 0x4, RZ, 0xc0, !PT ;  /* 0x0000000412ff7812 */ /* 0x000fe4000786c0ff */
[-C--:B---3--:R-:W-:Y:S01]  /*10bb0*/  ISETP.GE.AND P4, PT, R11, R4.reuse, PT ;  /* 0x000000040b00720c */ /* 0x088fe20003f86270 */
[----:B------:R-:W-:Y:S01]  /*10bc0*/  IMAD.MOV.U32 R11, RZ, RZ, 0x181f ;  /* 0x0000181fff0b7424 */ /* 0x000fe200078e00ff */
[----:B----4-:R-:W-:Y:S01]  /*10bd0*/  ISETP.GE.AND P2, PT, R15, R4, PT ;  /* 0x000000040f00720c */ /* 0x010fe20003f46270 */
[----:B------:R-:W-:-:S10]  /*10be0*/  IMAD.MOV.U32 R15, RZ, RZ, -0x1 ;  /* 0xffffffffff0f7424 */ /* 0x000fd400078e00ff */
[----:B------:R-:W-:Y:S02]  /*10bf0*/  @!P4 LEA R3, P6, R9, R3, 0x1 ;  /* 0x000000030903c211 */ /* 0x000fe400078c08ff */
[----:B------:R-:W-:-:S03]  /*10c00*/  @!P4 LOP3.LUT R8, R5, 0x40, RZ, 0xc0, !PT ;  /* 0x000000400508c812 */ /* 0x000fc600078ec0ff */
[----:B------:R-:W-:Y:S01]  /*10c10*/  @!P4 IMAD.X R2, RZ, RZ, R2, P6 ;  /* 0x000000ffff02c224 */ /* 0x000fe200030e0602 */
[----:B------:R-:W-:Y:S02]  /*10c20*/  LOP3.LUT P6, RZ, R18, 0x8, RZ, 0xc0, !PT ;  /* 0x0000000812ff7812 */ /* 0x000fe400078cc0ff */
[----:B------:R-:W-:Y:S02]  /*10c30*/  @!P4 SHF.R.U32.HI R8, RZ, 0x2, R8 ;  /* 0x00000002ff08c819 */ /* 0x000fe40000011608 */
[----:B------:R-:W-:-:S04]  /*10c40*/  @!P4 LOP3.LUT R3, R3, R2, RZ, 0x3c, !PT ;  /* 0x000000020303c212 */ /* 0x000fc800078e3cff */
[----:B------:R-:W-:-:S04]  /*10c50*/  @!P4 LOP3.LUT R2, R3, R2, RZ, 0x3c, !PT ;  /* 0x000000020302c212 */ /* 0x000fc800078e3cff */
[----:B------:R-:W-:-:S05]  /*10c60*/  @!P4 LOP3.LUT R3, R3, R2, RZ, 0x3c, !PT ;  /* 0x000000020303c212 */ /* 0x000fca00078e3cff */
[----:B------:R-:W-:Y:S01]  /*10c70*/  @!PT LDS RZ, [RZ] ;  /* 0x00000000fffff984 */ /* 0x000fe20000000800 */
[----:B------:R-:W-:Y:S01]  /*10c80*/  @!PT LDS RZ, [RZ] ;  /* 0x00000000fffff984 */ /* 0x000fe20000000800 */
[----:B------:R-:W-:Y:S01]  /*10c90*/  @!PT LDS RZ, [RZ] ;  /* 0x00000000fffff984 */ /* 0x000fe20000000800 */
[----:B--2---:R0:W-:Y:S01]  /*10ca0*/  @!P4 LDGSTS.E.BYPASS.LTC128B.128 [R16+0x26400], desc[UR38][R2.64], !P1 ;  /* 0x264000000210cfae */ /* 0x0041e2000c901d66 */
[----:B------:R-:W-:-:S03]  /*10cb0*/  LOP3.LUT P1, RZ, R18, 0x100, RZ, 0xc0, !PT ;  /* 0x0000010012ff7812 */ /* 0x000fc6000782c0ff */
[----:B------:R0:W-:Y:S01]  /*10cc0*/  @!P4 LDGSTS.E.BYPASS.LTC128B.128 [R16+0x28400], desc[UR38][R2.64+0x80], !P6 ;  /* 0x284000800210cfae */ /* 0x0001e2000f101d66 */
[----:B------:R-:W-:Y:S02]  /*10cd0*/  @!P4 ISETP.NE.U32.AND P6, PT, R8, RZ, PT ;  /* 0x000000ff0800c20c */ /* 0x000fe40003fc5070 */
[----:B------:R-:W-:Y:S01]  /*10ce0*/  @!P4 LOP3.LUT R8, R7, 0x80, RZ, 0xc0, !PT ;  /* 0x000000800708c812 */ /* 0x000fe200078ec0ff */
[----:B------:R0:W-:Y:S03]  /*10cf0*/  @!P4 LDGSTS.E.BYPASS.LTC128B.128 [R16+0x2a400], desc[UR38][R2.64+0x100], !P3 ;  /* 0x2a4001000210cfae */ /* 0x0001e6000d901d66 */
[----:B------:R-:W-:Y:S01]  /*10d00*/  @!P4 SHF.R.U32.HI R8, RZ, 0x3, R8 ;  /* 0x00000003ff08c819 */ /* 0x000fe20000011608 */
[----:B------:R0:W-:Y:S04]  /*10d10*/  @!P4 LDGSTS.E.BYPASS.LTC128B.128 [R16+0x2c400], desc[UR38][R2.64+0x180], !P5 ;  /* 0x2c4001800210cfae */ /* 0x0001e8000e901d66 */
[----:B------:R0:W-:Y:S04]  /*10d20*/  @!P4 LDGSTS.E.BYPASS.LTC128B.128 [R16+0x2e400], desc[UR38][R2.64+0x200], !P0 ;  /* 0x2e4002000210cfae */ /* 0x0001e8000c101d66 */
[----:B------:R0:W-:Y:S04]  /*10d30*/  @!P4 LDGSTS.E.BYPASS.LTC128B.128 [R16+0x30400], desc[UR38][R2.64+0x280], !P1 ;  /* 0x304002800210cfae */ /* 0x0001e8000c901d66 */
[----:B------:R0:W-:Y:S01]  /*10d40*/  @!P4 LDGSTS.E.BYPASS.LTC128B.128 [R16+0x32400], desc[UR38][R2.64+0x300], P6 ;  /* 0x324003000210cfae */ /* 0x0001e2000b101d66 */
[----:B------:R-:W-:-:S13]  /*10d50*/  @!P4 ISETP.NE.U32.AND P6, PT, R8, RZ, PT ;  /* 0x000000ff0800c20c */ /* 0x000fda0003fc5070 */
[----:B------:R0:W-:Y:S02]  /*10d60*/  @!P4 LDGSTS.E.BYPASS.LTC128B.128 [R16+0x34400], desc[UR38][R2.64+0x380], P6 ;  /* 0x344003800210cfae */ /* 0x0001e4000b101d66 */
[----:B0-----:R-:W-:Y:S05]  /*10d70*/  WARPSYNC.COLLECTIVE R15, `(.L_x_355) ;  /* 0x000000000f087348 */ /* 0x001fea0003c00000 */
[----:B------:R1:W2:Y:S02]  /*10d80*/  SHFL.IDX P6, R14, R13, R12, R11 ;  /* 0x0000000c0d0e7389 */ /* 0x0002a400000c000b */
[----:B012---:R-:W-:Y:S01]  /*10d90*/  ENDCOLLECTIVE ;  /* 0x000000000000791b */ /* 0x007fe20003800000 */
.L_x_355:
[----:B------:R-:W-:Y:S02]  /*10da0*/  IMAD.MOV.U32 R13, RZ, RZ, R0 ;  /* 0x000000ffff0d7224 */ /* 0x000fe400078e0000 */
[----:B------:R-:W-:-:S07]  /*10db0*/  IMAD.MOV.U32 R8, RZ, RZ, R14 ;  /* 0x000000ffff087224 */ /* 0x000fce00078e000e */
[----:B------:R-:W-:Y:S05]  /*10dc0*/  WARPSYNC.COLLECTIVE R15, `(.L_x_356) ;  /* 0x000000000f087348 */ /* 0x000fea0003c00000 */
[----:B------:R0:W1:Y:S02]  /*10dd0*/  SHFL.IDX P6, R14, R13, R12, R11 ;  /* 0x0000000c0d0e7389 */ /* 0x00006400000c000b */
[----:B01----:R-:W-:Y:S01]  /*10de0*/  ENDCOLLECTIVE ;  /* 0x000000000000791b */ /* 0x003fe20003800000 */
.L_x_356:
[----:B------:R-:W-:Y:S02]  /*10df0*/  IMAD.MOV.U32 R13, RZ, RZ, R6 ;  /* 0x000000ffff0d7224 */ /* 0x000fe400078e0006 */
[----:B------:R-:W-:Y:S01]  /*10e00*/  IMAD.MOV.U32 R12, RZ, RZ, 0x2 ;  /* 0x00000002ff0c7424 */ /* 0x000fe200078e00ff */
[----:B------:R-:W-:Y:S02]  /*10e10*/  @!P2 LEA R9, P4, R9, R14, 0x1 ;  /* 0x0000000e0909a211 */ /* 0x000fe400078808ff */
[----:B------:R-:W-:-:S03]  /*10e20*/  LOP3.LUT P6, RZ, R18, 0x8, RZ, 0xc0, !PT ;  /* 0x0000000812ff7812 */ /* 0x000fc600078cc0ff */
[----:B------:R-:W-:Y:S01]  /*10e30*/  @!P2 IMAD.X R10, RZ, RZ, R8, P4 ;  /* 0x000000ffff0aa224 */ /* 0x000fe200020e0608 */
[----:B------:R-:W-:Y:S01]  /*10e40*/  LOP3.LUT P4, RZ, R18, 0x10, RZ, 0xc0, !PT ;  /* 0x0000001012ff7812 */ /* 0x000fe2000788c0ff */
[----:B------:R-:W-:Y:S01]  /*10e50*/  @!P2 IMAD.MOV.U32 R2, RZ, RZ, R9 ;  /* 0x000000ffff02a224 */ /* 0x000fe200078e0009 */
[----:B------:R-:W-:Y:S01]  /*10e60*/  @!P2 LOP3.LUT R8, R5, 0x40, RZ, 0xc0, !PT ;  /* 0x000000400508a812 */ /* 0x000fe200078ec0ff */
[----:B------:R-:W-:Y:S02]  /*10e70*/  @!P2 IMAD.MOV.U32 R3, RZ, RZ, R10 ;  /* 0x000000ffff03a224 */ /* 0x000fe400078e000a */
[----:B------:R-:W0:Y:S01]  /*10e80*/  S2R R10, SR_TID.X ;  /* 0x00000000000a7919 */ /* 0x000e220000002100 */
[----:B------:R-:W-:-:S07]  /*10e90*/  @!P2 SHF.R.U32.HI R8, RZ, 0x2, R8 ;  /* 0x00000002ff08a819 */ /* 0x000fce0000011608 */
[----:B------:R-:W-:Y:S01]  /*10ea0*/  @!PT LDS RZ, [RZ] ;  /* 0x00000000fffff984 */ /* 0x000fe20000000800 */
[----:B------:R-:W-:Y:S01]  /*10eb0*/  @!PT LDS RZ, [RZ] ;  /* 0x00000000fffff984 */ /* 0x000fe20000000800 */
[----:B------:R-:W-:Y:S01]  /*10ec0*/  @!PT LDS RZ, [RZ] ;  /* 0x00000000fffff984 */ /* 0x000fe20000000800 */
[----:B------:R1:W-:Y:S01]  /*10ed0*/  @!P2 LDGSTS.E.BYPASS.LTC128B.128 [R16+0x26c00], desc[UR38][R2.64], !P4 ;  /* 0x26c000000210afae */ /* 0x0003e2000e101d66 */
[----:B------:R-:W-:Y:S02]  /*10ee0*/  @!P2 ISETP.NE.U32.AND P4, PT, R8, RZ, PT ;  /* 0x000000ff0800a20c */ /* 0x000fe40003f85070 */
[----:B------:R-:W-:Y:S01]  /*10ef0*/  @!P2 LOP3.LUT R8, R7, 0x80, RZ, 0xc0, !PT ;  /* 0x000000800708a812 */ /* 0x000fe200078ec0ff */
[----:B------:R1:W-:Y:S03]  /*10f00*/  @!P2 LDGSTS.E.BYPASS.LTC128B.128 [R16+0x28c00], desc[UR38][R2.64+0x80], !P6 ;  /* 0x28c000800210afae */ /* 0x0003e6000f101d66 */
[----:B------:R-:W-:-:S07]  /*10f10*/  @!P2 SHF.R.U32.HI R8, RZ, 0x3, R8 ;  /* 0x00000003ff08a819 */ /* 0x000fce0000011608 */
[----:B01----:R-:W-:Y:S05]  /*10f20*/  WARPSYNC.COLLECTIVE R15, `(.L_x_357) ;  /* 0x000000000f087348 */ /* 0x003fea0003c00000 */
[----:B------:R2:W3:Y:S02]  /*10f30*/  SHFL.IDX P6, R14, R13, R12, R11 ;  /* 0x0000000c0d0e7389 */ /* 0x0004e400000c000b */
[----:B0123--:R-:W-:Y:S01]  /*10f40*/  ENDCOLLECTIVE ;  /* 0x000000000000791b */ /* 0x00ffe20003800000 */
.L_x_357:
[----:B------:R-:W-:Y:S01]  /*10f50*/  @!PT LDS RZ, [RZ] ;  /* 0x00000000fffff984 */ /* 0x000fe20000000800 */
[----:B------:R-:W-:Y:S01]  /*10f60*/  @!PT LDS RZ, [RZ] ;  /* 0x00000000fffff984 */ /* 0x000fe20000000800 */
[----:B------:R-:W-:Y:S01]  /*10f70*/  @!PT LDS RZ, [RZ] ;  /* 0x00000000fffff984 */ /* 0x000fe20000000800 */
[----:B------:R-:W-:Y:S01]  /*10f80*/  @!P2 LDGSTS.E.BYPASS.LTC128B.128 [R16+0x2ac00], desc[UR38][R2.64+0x100], !P3 ;  /* 0x2ac001000210afae */ /* 0x000fe2000d901d66 */
[----:B------:R-:W-:-:S03]  /*10f90*/  LOP3.LUT P3, RZ, R18, 0x80, RZ, 0xc0, !PT ;  /* 0x0000008012ff7812 */ /* 0x000fc6000786c0ff */
[----:B------:R-:W-:Y:S04]  /*10fa0*/  @!P2 LDGSTS.E.BYPASS.LTC128B.128 [R16+0x2cc00], desc[UR38][R2.64+0x180], !P5 ;  /* 0x2cc001800210afae */ /* 0x000fe8000e901d66 */
[----:B------:R-:W-:Y:S01]  /*10fb0*/  @!P2 LDGSTS.E.BYPASS.LTC128B.128 [R16+0x2ec00], desc[UR38][R2.64+0x200], !P0 ;  /* 0x2ec002000210afae */ /* 0x000fe2000c101d66 */
[----:B------:R-:W-:-:S03]  /*10fc0*/  IMAD.MOV.U32 R13, RZ, RZ, R0 ;  /* 0x000000ffff0d7224 */ /* 0x000fc600078e0000 */
[----:B------:R-:W-:Y:S01]  /*10fd0*/  @!P2 LDGSTS.E.BYPASS.LTC128B.128 [R16+0x30c00], desc[UR38][R2.64+0x280], !P1 ;  /* 0x30c002800210afae */ /* 0x000fe2000c901d66 */
[----:B------:R-:W-:-:S03]  /*10fe0*/  IMAD.SHL.U32 R10, R10, 0x8, RZ ;  /* 0x000000080a0a7824 */ /* 0x000fc600078e00ff */
[----:B------:R-:W-:Y:S01]  /*10ff0*/  @!P2 LDGSTS.E.BYPASS.LTC128B.128 [R16+0x32c00], desc[UR38][R2.64+0x300], P4 ;  /* 0x32c003000210afae */ /* 0x000fe2000a101d66 */
[----:B------:R-:W-:Y:S02]  /*11000*/  @!P2 ISETP.NE.U32.AND P4, PT, R8, RZ, PT ;  /* 0x000000ff0800a20c */ /* 0x000fe40003f85070 */
[----:B------:R-:W-:Y:S02]  /*11010*/  LOP3.LUT R10, R10, 0x38, RZ, 0xc0, !PT ;  /* 0x000000380a0a7812 */ /* 0x000fe400078ec0ff */
[----:B------:R-:W-:-:S04]  /*11020*/  @!P3 LOP3.LUT R8, R5, 0x40, RZ, 0xc0, !PT ;  /* 0x000000400508b812 */ /* 0x000fc800078ec0ff */
[----:B------:R-:W-:-:S05]  /*11030*/  @!P3 SHF.R.U32.HI R8, RZ, 0x2, R8 ;  /* 0x00000002ff08b819 */ /* 0x000fca0000011608 */
[----:B------:R0:W-:Y:S01]  /*11040*/  @!P2 LDGSTS.E.BYPASS.LTC128B.128 [R16+0x34c00], desc[UR38][R2.64+0x380], P4 ;  /* 0x34c003800210afae */ /* 0x0001e2000a101d66 */
[----:B------:R-:W-:Y:S01]  /*11050*/  LOP3.LUT P2, RZ, R18, 0x4, RZ, 0xc0, !PT ;  /* 0x0000000412ff7812 */ /* 0x000fe2000784c0ff */
[----:B0-----:R-:W-:-:S12]  /*11060*/  IMAD.MOV.U32 R2, RZ, RZ, R14 ;  /* 0x000000ffff027224 */ /* 0x001fd800078e000e */
[----:B------:R-:W-:Y:S05]  /*11070*/  WARPSYNC.COLLECTIVE R15, `(.L_x_358) ;  /* 0x000000000f087348 */ /* 0x000fea0003c00000 */
[----:B------:R0:W1:Y:S02]  /*11080*/  SHFL.IDX P6, R14, R13, R12, R11 ;  /* 0x0000000c0d0e7389 */ /* 0x00006400000c000b */
[----:B01----:R-:W-:Y:S01]  /*11090*/  ENDCOLLECTIVE ;  /* 0x000000000000791b */ /* 0x003fe20003800000 */
.L_x_358:
[----:B------:R-:W-:Y:S01]  /*110a0*/  IMAD.MOV.U32 R3, RZ, RZ, R14 ;  /* 0x000000ffff037224 */ /* 0x000fe200078e000e */
[----:B------:R-:W-:-:S04]  /*110b0*/  LOP3.LUT P6, RZ, R18, 0x8, RZ, 0xc0, !PT ;  /* 0x0000000812ff7812 */ /* 0x000fc800078cc0ff */
[----:B------:R-:W-:-:S05]  /*110c0*/  @!P3 LEA R3, P4, R10, R3, 0x1 ;  /* 0x000000030a03b211 */ /* 0x000fca00078808ff */
[----:B------:R-:W-:Y:S01]  /*110d0*/  @!P3 IMAD.X R2, RZ, RZ, R2, P4 ;  /* 0x000000ffff02b224 */ /* 0x000fe200020e0602 */
[----:B------:R-:W-:-:S04]  /*110e0*/  LOP3.LUT P4, RZ, R18, 0x10, RZ, 0xc0, !PT ;  /* 0x0000001012ff7812 */ /* 0x000fc8000788c0ff */
[----:B------:R-:W-:-:S04]  /*110f0*/  @!P3 LOP3.LUT R3, R3, R2, RZ, 0x3c, !PT ;  /* 0x000000020303b212 */ /* 0x000fc800078e3cff */
[----:B------:R-:W-:-:S04]  /*11100*/  @!P3 LOP3.LUT R2, R3, R2, RZ, 0x3c, !PT ;  /* 0x000000020302b212 */ /* 0x000fc800078e3cff */
[----:B------:R-:W-:-:S05]  /*11110*/  @!P3 LOP3.LUT R3, R3, R2, RZ, 0x3c, !PT ;  /* 0x000000020303b212 */ /* 0x000fca00078e3cff */
[----:B------:R-:W-:Y:S01]  /*11120*/  @!PT LDS RZ, [RZ] ;  /* 0x00000000fffff984 */ /* 0x000fe20000000800 */
[----:B------:R-:W-:Y:S01]  /*11130*/  @!PT LDS RZ, [RZ] ;  /* 0x00000000fffff984 */ /* 0x000fe20000000800 */
[----:B------:R-:W-:Y:S01]  /*11140*/  @!PT LDS RZ, [RZ] ;  /* 0x00000000fffff984 */ /* 0x000fe20000000800 */
        /* <DEDUP_REMOVED lines=8> */
[----:B------:R0:W-:Y:S04]  /*111d0*/  @!P3 LDGSTS.E.BYPASS.LTC128B.128 [R16+0x31400], desc[UR38][R2.64+0x280], !P1 ;  /* 0x314002800210bfae */ /* 0x0001e8000c901d66 */
[----:B------:R0:W-:Y:S01]  /*111e0*/  @!P3 LDGSTS.E.BYPASS.LTC128B.128 [R16+0x33400], desc[UR38][R2.64+0x300], P4 ;  /* 0x334003000210bfae */ /* 0x0001e2000a101d66 */
[----:B------:R-:W-:-:S13]  /*111f0*/  @!P3 ISETP.NE.U32.AND P4, PT, R8, RZ, PT ;  /* 0x000000ff0800b20c */ /* 0x000fda0003f85070 */
[----:B------:R0:W-:Y:S04]  /*11200*/  @!P3 LDGSTS.E.BYPASS.LTC128B.128 [R16+0x35400], desc[UR38][R2.64+0x380], P4 ;  /* 0x354003800210bfae */ /* 0x0001e8000a101d66 */
[----:B------:R0:W5:Y:S01]  /*11210*/  LDL.LU R16, [R1+0x54] ;  /* 0x0000540001107983 */ /* 0x0001620000300800 */
[----:B------:R-:W-:Y:S02]  /*11220*/  IMAD.MOV.U32 R13, RZ, RZ, R6 ;  /* 0x000000ffff0d7224 */ /* 0x000fe400078e0006 */
[----:B------:R-:W-:-:S07]  /*11230*/  IMAD.MOV.U32 R12, RZ, RZ, 0x3 ;  /* 0x00000003ff0c7424 */ /* 0x000fce00078e00ff */
[----:B0----5:R-:W-:Y:S05]  /*11240*/  WARPSYNC.COLLECTIVE R15, `(.L_x_359) ;  /* 0x000000000f087348 */ /* 0x021fea0003c00000 */
[----:B------:R1:W2:Y:S02]  /*11250*/  SHFL.IDX P6, R14, R13, R12, R11 ;  /* 0x0000000c0d0e7389 */ /* 0x0002a400000c000b */
[----:B012--5:R-:W-:Y:S01]  /*11260*/  ENDCOLLECTIVE ;  /* 0x000000000000791b */ /* 0x027fe20003800000 */
.L_x_359:
[----:B------:R-:W-:Y:S02]  /*11270*/  IMAD.MOV.U32 R13, RZ, RZ, R0 ;  /* 0x000000ffff0d7224 */ /* 0x000fe400078e0000 */
[----:B------:R-:W-:-:S07]  /*11280*/  IMAD.MOV.U32 R6, RZ, RZ, R14 ;  /* 0x000000ffff067224 */ /* 0x000fce00078e000e */
[----:B------:R-:W-:Y:S05]  /*11290*/  WARPSYNC.COLLECTIVE R15, `(.L_x_360) ;  /* 0x000000000f087348 */ /* 0x000fea0003c00000 */
[----:B------:R0:W1:Y:S02]  /*112a0*/  SHFL.IDX P6, R14, R13, R12, R11 ;  /* 0x0000000c0d0e7389 */ /* 0x00006400000c000b */
[----:B01----:R-:W-:Y:S01]  /*112b0*/  ENDCOLLECTIVE ;  /* 0x000000000000791b */ /* 0x003fe20003800000 */
.L_x_360:
[----:B------:R-:W-:Y:S01]  /*112c0*/  IMAD.MOV.U32 R0, RZ, RZ, R14 ;  /* 0x000000ffff007224 */ /* 0x000fe200078e000e */
[----:B------:R-:W-:Y:S06]  /*112d0*/  BRA `(.L_x_361) ;  /* 0xffffffb000f87947 */ /* 0x000fec000383ffff */
.L_x_244:
[----:B0-----:R-:W-:-:S04]  /*112e0*/  IMAD.U32 R3, RZ, RZ, UR36 ;  /* 0x00000024ff037e24 */ /* 0x001fc8000f8e00ff */
[----:B------:R0:W2:Y:S03]  /*112f0*/  SYNCS.PHASECHK.TRANS64.TRYWAIT P0, [R3+URZ+0x38820], R0 ;  /* 0x03882000030075a7 */ /* 0x0000a6000800017f */
[----:B--2---:R-:W-:Y:S05]  /*11300*/  @!P0 NANOSLEEP.SYNCS 0x989680 ;  /* 0x009896800000895d */ /* 0x004fea0003900000 */
[----:B------:R-:W2:Y:S02]  /*11310*/  @!P0 SYNCS.PHASECHK.TRANS64 P0, [R3+URZ+0x38820], R0 ;  /* 0x03882000030085a7 */ /* 0x000ea4000800007f */
[----:B--2---:R-:W-:Y:S05]  /*11320*/  @!P0 BRA `(.L_x_244) ;  /* 0xfffffffc00ec8947 */ /* 0x004fea000383ffff */
[----:B------:R-:W-:Y:S05]  /*11330*/  BRA `(.L_x_362) ;  /* 0xffffffb400887947 */ /* 0x000fea000383ffff */
.L_x_248:
[----:B0-----:R0:W2:Y:S02]  /*11340*/  SYNCS.PHASECHK.TRANS64.TRYWAIT P0, [R3+URZ+0x38860], R0 ;  /* 0x03886000030075a7 */ /* 0x0010a4000800017f */
[----:B--2---:R-:W-:Y:S05]  /*11350*/  @!P0 NANOSLEEP.SYNCS 0x989680 ;  /* 0x009896800000895d */ /* 0x004fea0003900000 */
[----:B------:R-:W2:Y:S02]  /*11360*/  @!P0 SYNCS.PHASECHK.TRANS64 P0, [R3+URZ+0x38860], R0 ;  /* 0x03886000030085a7 */ /* 0x000ea4000800007f */
[----:B--2---:R-:W-:Y:S05]  /*11370*/  @!P0 BRA `(.L_x_248) ;  /* 0xfffffffc00f08947 */ /* 0x004fea000383ffff */
[----:B------:R-:W-:Y:S05]  /*11380*/  BRA `(.L_x_363) ;  /* 0xffffffb400a87947 */ /* 0x000fea000383ffff */
.L_x_265:
[----:B-1----:R1:W2:Y:S02]  /*11390*/  SYNCS.PHASECHK.TRANS64.TRYWAIT P0, [R3+URZ+0x38840], R2 ;  /* 0x03884002030075a7 */ /* 0x0022a4000800017f */
[----:B--2---:R-:W-:Y:S05]  /*113a0*/  @!P0 NANOSLEEP.SYNCS 0x989680 ;  /* 0x009896800000895d */ /* 0x004fea0003900000 */
[----:B------:R-:W2:Y:S02]  /*113b0*/  @!P0 SYNCS.PHASECHK.TRANS64 P0, [R3+URZ+0x38840], R2 ;  /* 0x03884002030085a7 */ /* 0x000ea4000800007f */
[----:B--2---:R-:W-:Y:S05]  /*113c0*/  @!P0 BRA `(.L_x_265) ;  /* 0xfffffffc00f08947 */ /* 0x004fea000383ffff */
[----:B------:R-:W-:Y:S05]  /*113d0*/  BRA `(.L_x_364) ;  /* 0xffffffc0008c7947 */ /* 0x000fea000383ffff */
.L_x_270:
[----:B0-----:R0:W2:Y:S02]  /*113e0*/  SYNCS.PHASECHK.TRANS64.TRYWAIT P0, [R3+URZ+0x38860], R2 ;  /* 0x03886002030075a7 */ /* 0x0010a4000800017f */
[----:B--2---:R-:W-:Y:S05]  /*113f0*/  @!P0 NANOSLEEP.SYNCS 0x989680 ;  /* 0x009896800000895d */ /* 0x004fea0003900000 */
[----:B------:R-:W2:Y:S02]  /*11400*/  @!P0 SYNCS.PHASECHK.TRANS64 P0, [R3+URZ+0x38860], R2 ;  /* 0x03886002030085a7 */ /* 0x000ea4000800007f */
[----:B--2---:R-:W-:Y:S05]  /*11410*/  @!P0 BRA `(.L_x_270) ;  /* 0xfffffffc00f08947 */ /* 0x004fea000383ffff */
[----:B------:R-:W-:Y:S05]  /*11420*/  BRA `(.L_x_365) ;  /* 0xffffffc400047947 */ /* 0x000fea000383ffff */
.L_x_286:
[----:B--2---:R2:W3:Y:S02]  /*11430*/  SYNCS.PHASECHK.TRANS64.TRYWAIT P0, [R4+URZ+0x38840], R2 ;  /* 0x03884002040075a7 */ /* 0x0044e4000800017f */
[----:B---3--:R-:W-:Y:S05]  /*11440*/  @!P0 NANOSLEEP.SYNCS 0x989680 ;  /* 0x009896800000895d */ /* 0x008fea0003900000 */
[----:B------:R-:W3:Y:S02]  /*11450*/  @!P0 SYNCS.PHASECHK.TRANS64 P0, [R4+URZ+0x38840], R2 ;  /* 0x03884002040085a7 */ /* 0x000ee4000800007f */
[----:B---3--:R-:W-:Y:S05]  /*11460*/  @!P0 BRA `(.L_x_286) ;  /* 0xfffffffc00f08947 */ /* 0x008fea000383ffff */
[----:B------:R-:W-:Y:S05]  /*11470*/  BRA `(.L_x_366) ;  /* 0xffffffcc00dc7947 */ /* 0x000fea000383ffff */
.L_x_291:
[----:B0-----:R0:W1:Y:S02]  /*11480*/  SYNCS.PHASECHK.TRANS64.TRYWAIT P0, [R4+URZ+0x38860], R2 ;  /* 0x03886002040075a7 */ /* 0x001064000800017f */
[----:B-1----:R-:W-:Y:S05]  /*11490*/  @!P0 NANOSLEEP.SYNCS 0x989680 ;  /* 0x009896800000895d */ /* 0x002fea0003900000 */
[----:B------:R-:W1:Y:S02]  /*114a0*/  @!P0 SYNCS.PHASECHK.TRANS64 P0, [R4+URZ+0x38860], R2 ;  /* 0x03886002040085a7 */ /* 0x000e64000800007f */
[----:B-1----:R-:W-:Y:S05]  /*114b0*/  @!P0 BRA `(.L_x_291) ;  /* 0xfffffffc00f08947 */ /* 0x002fea000383ffff */
[----:B------:R-:W-:Y:S05]  /*114c0*/  BRA `(.L_x_367) ;  /* 0xffffffd000547947 */ /* 0x000fea000383ffff */
.L_x_306:
[----:B0-----:R0:W2:Y:S02]  /*114d0*/  SYNCS.PHASECHK.TRANS64.TRYWAIT P0, [R4+URZ+0x38840], R2 ;  /* 0x03884002040075a7 */ /* 0x0010a4000800017f */
[----:B--2---:R-:W-:Y:S05]  /*114e0*/  @!P0 NANOSLEEP.SYNCS 0x989680 ;  /* 0x009896800000895d */ /* 0x004fea0003900000 */
[----:B------:R-:W2:Y:S02]  /*114f0*/  @!P0 SYNCS.PHASECHK.TRANS64 P0, [R4+URZ+0x38840], R2 ;  /* 0x03884002040085a7 */ /* 0x000ea4000800007f */
[----:B--2---:R-:W-:Y:S05]  /*11500*/  @!P0 BRA `(.L_x_306) ;  /* 0xfffffffc00f08947 */ /* 0x004fea000383ffff */
[----:B------:R-:W-:Y:S05]  /*11510*/  BRA `(.L_x_368) ;  /* 0xffffffdc00087947 */ /* 0x000fea000383ffff */
.L_x_311:
[----:B-1----:R1:W2:Y:S02]  /*11520*/  SYNCS.PHASECHK.TRANS64.TRYWAIT P0, [R4+URZ+0x38860], R2 ;  /* 0x03886002040075a7 */ /* 0x0022a4000800017f */
[----:B--2---:R-:W-:Y:S05]  /*11530*/  @!P0 NANOSLEEP.SYNCS 0x989680 ;  /* 0x009896800000895d */ /* 0x004fea0003900000 */
[----:B------:R-:W2:Y:S02]  /*11540*/  @!P0 SYNCS.PHASECHK.TRANS64 P0, [R4+URZ+0x38860], R2 ;  /* 0x03886002040085a7 */ /* 0x000ea4000800007f */
[----:B--2---:R-:W-:Y:S05]  /*11550*/  @!P0 BRA `(.L_x_311) ;  /* 0xfffffffc00f08947 */ /* 0x004fea000383ffff */
[----:B------:R-:W-:Y:S05]  /*11560*/  BRA `(.L_x_369) ;  /* 0xffffffdc00807947 */ /* 0x000fea000383ffff */
.L_x_325:
[----:B0-----:R0:W2:Y:S02]  /*11570*/  SYNCS.PHASECHK.TRANS64.TRYWAIT P0, [R9+URZ+0x38820], R2 ;  /* 0x03882002090075a7 */ /* 0x0010a4000800017f */
[----:B--2---:R-:W-:Y:S05]  /*11580*/  @!P0 NANOSLEEP.SYNCS 0x989680 ;  /* 0x009896800000895d */ /* 0x004fea0003900000 */
[----:B------:R-:W2:Y:S02]  /*11590*/  @!P0 SYNCS.PHASECHK.TRANS64 P0, [R9+URZ+0x38820], R2 ;  /* 0x03882002090085a7 */ /* 0x000ea4000800007f */
[----:B--2---:R-:W-:Y:S05]  /*115a0*/  @!P0 BRA `(.L_x_325) ;  /* 0xfffffffc00f08947 */ /* 0x004fea000383ffff */
[----:B------:R-:W-:Y:S05]  /*115b0*/  BRA `(.L_x_370) ;  /* 0xffffffe800007947 */ /* 0x000fea000383ffff */
.L_x_326:
        /* <DEDUP_REMOVED lines=11> */
.L_x_372:
[----:B------:R-:W-:Y:S05]  /*11670*/  BSYNC B0 ;  /* 0x0000000000007941 */ /* 0x000fea0003800000 */
.L_x_371:
[----:B------:R-:W-:Y:S05]  /*11680*/  BRA `(.L_x_373) ;  /* 0xffffffe400e87947 */ /* 0x000fea000383ffff */
.L_x_329:
[----:B------:R-:W-:Y:S01]  /*11690*/  BSSY B1, `(.L_x_374) ;  /* 0x0000006000017945 */ /* 0x000fe20003800000 */
[----:B------:R-:W-:-:S07]  /*116a0*/  IMAD.MOV.U32 R15, RZ, RZ, -0x1 ;  /* 0xffffffffff0f7424 */ /* 0x000fce00078e00ff */
[----:B012---:R-:W-:Y:S05]  /*116b0*/  WARPSYNC.COLLECTIVE R15, `(.L_x_375) ;  /* 0x000000000f0c7348 */ /* 0x007fea0003c00000 */
[----:B------:R-:W-:Y:S02]  /*116c0*/  ELECT P6, UR62, PT ;  /* 0x00000000003e782f */ /* 0x000fe400038c0000 */
[----:B------:R-:W-:Y:S01]  /*116d0*/  MOV R14, UR62 ;  /* 0x0000003e000e7c02 */ /* 0x000fe20008000f00 */
[----:B012---:R-:W-:Y:S10]  /*116e0*/  ENDCOLLECTIVE ;  /* 0x000000000000791b */ /* 0x007ff40003800000 */
.L_x_375:
[----:B------:R-:W-:Y:S05]  /*116f0*/  BSYNC B1 ;  /* 0x0000000000017941 */ /* 0x000fea0003800000 */
.L_x_374:
[----:B------:R-:W-:Y:S05]  /*11700*/  BRA `(.L_x_376) ;  /* 0xffffffe400e07947 */ /* 0x000fea000383ffff */
.L_x_330:
[----:B0-----:R0:W1:Y:S02]  /*11710*/  SYNCS.PHASECHK.TRANS64.TRYWAIT P0, [R5+URZ], R4 ;  /* 0x00000004050075a7 */ /* 0x001064000800017f */
[----:B-1----:R-:W-:Y:S05]  /*11720*/  @!P0 NANOSLEEP.SYNCS 0x989680 ;  /* 0x009896800000895d */ /* 0x002fea0003900000 */
[----:B------:R-:W1:Y:S02]  /*11730*/  @!P0 SYNCS.PHASECHK.TRANS64 P0, [R5+URZ], R4 ;  /* 0x00000004050085a7 */ /* 0x000e64000800007f */
[----:B-1----:R-:W-:Y:S05]  /*11740*/  @!P0 BRA `(.L_x_330) ;  /* 0xfffffffc00f08947 */ /* 0x002fea000383ffff */
[----:B------:R-:W-:Y:S05]  /*11750*/  BRA `(.L_x_377) ;  /* 0xffffffe800047947 */ /* 0x000fea000383ffff */
.L_x_331:
[----:B-1----:R1:W2:Y:S02]  /*11760*/  SYNCS.PHASECHK.TRANS64.TRYWAIT P0, [R7+URZ], R2 ;  /* 0x00000002070075a7 */ /* 0x0022a4000800017f */
[----:B--2---:R-:W-:Y:S05]  /*11770*/  @!P0 NANOSLEEP.SYNCS 0x989680 ;  /* 0x009896800000895d */ /* 0x004fea0003900000 */
[----:B------:R-:W2:Y:S02]  /*11780*/  @!P0 SYNCS.PHASECHK.TRANS64 P0, [R7+URZ], R2 ;  /* 0x00000002070085a7 */ /* 0x000ea4000800007f */
[----:B--2---:R-:W-:Y:S05]  /*11790*/  @!P0 BRA `(.L_x_331) ;  /* 0xfffffffc00f08947 */ /* 0x004fea000383ffff */
[----:B------:R-:W-:Y:S05]  /*117a0*/  BRA `(.L_x_378) ;  /* 0xffffffe800007947 */ /* 0x000fea000383ffff */
.L_x_332:
[----:B--2---:R2:W3:Y:S02]  /*117b0*/  SYNCS.PHASECHK.TRANS64.TRYWAIT P0, [R19+URZ], R4 ;  /* 0x00000004130075a7 */ /* 0x0044e4000800017f */
[----:B---3--:R-:W-:Y:S05]  /*117c0*/  @!P0 NANOSLEEP.SYNCS 0x989680 ;  /* 0x009896800000895d */ /* 0x008fea0003900000 */
[----:B------:R-:W3:Y:S02]  /*117d0*/  @!P0 SYNCS.PHASECHK.TRANS64 P0, [R19+URZ], R4 ;  /* 0x00000004130085a7 */ /* 0x000ee4000800007f */
[----:B---3--:R-:W-:Y:S05]  /*117e0*/  @!P0 BRA `(.L_x_332) ;  /* 0xfffffffc00f08947 */ /* 0x008fea000383ffff */
[----:B------:R-:W-:Y:S05]  /*117f0*/  BRA `(.L_x_379) ;  /* 0xffffffe400f47947 */ /* 0x000fea000383ffff */
.L_x_380:
        /* <DEDUP_REMOVED lines=16> */
.L_x_5868:


//--------------------- .text._ZN7cutlass13device_kernelIN5flash11enable_sm90INS1_16FlashAttnFwdSm90INS1_25CollectiveMainloopFwdSm90ILi2EN4cute5tupleIJNS5_1CILi1EEES8_S8_EEENS6_IJNS7_ILi64EEESA_SA_EEELi512ENS_6half_tEfNS_4arch4Sm90ELb0ELb0ELb0ELb1ELb0ELb0ELb0ELb0ELb0ELb1ELb0ELb0EEENS1_21CollectiveEpilogueFwdINS6_IJSA_NS7_ILi512EEESA_EEES9_SC_SE_Li256ELb1ELb1ELb0ELb0EEENS1_36VarlenDynamicPersistentTileSchedulerILi64ELi64ELi256ELi128ELb0ELb1ELb1ELb0ELb1ELb1EEEEEEEEEvNT_6ParamsE --------------------------
	.section	.text._ZN7cutlass13device_kernelIN5flash11enable_sm90INS1_16FlashAttnFwdSm90INS1_25CollectiveMainloopFwdSm90ILi2EN4cute5tupleIJNS5_1CILi1EEES8_S8_EEENS6_IJNS7_ILi64EEESA_SA_EEELi512ENS_6half_tEfNS_4arch4Sm90ELb0ELb0ELb0ELb1ELb0ELb0ELb0ELb0ELb0ELb1ELb0ELb0EEENS1_21CollectiveEpilogueFwdINS6_IJSA_NS7_ILi512EEESA_EEES9_SC_SE_Li256ELb1ELb1ELb0ELb0EEENS1_36VarlenDynamicPersistentTileSchedulerILi64ELi64ELi256ELi128ELb0ELb1ELb1ELb0ELb1ELb1EEEEEEEEEvNT_6ParamsE,"ax",@progbits
	.align	128
.text._ZN7cutlass13device_kernelIN5flash11enable_sm90INS1_16FlashAttnFwdSm90INS1_25CollectiveMainloopFwdSm90ILi2EN4cute5tupleIJNS5_1CILi1EEES8_S8_EEENS6_IJNS7_ILi64EEESA_SA_EEELi512ENS_6half_tEfNS_4arch4Sm90ELb0ELb0ELb0ELb1ELb0ELb0ELb0ELb0ELb0ELb1ELb0ELb0EEENS1_21CollectiveEpilogueFwdINS6_IJSA_NS7_ILi512EEESA_EEES9_SC_SE_Li256ELb1ELb1ELb0ELb0EEENS1_36VarlenDynamicPersistentTileSchedulerILi64ELi64ELi256ELi128ELb0ELb1ELb1ELb0ELb1ELb1EEEEEEEEEvNT_6ParamsE:
        .type           _ZN7cutlass13device_kernelIN5flash11enable_sm90INS1_16FlashAttnFwdSm90INS1_25CollectiveMainloopFwdSm90ILi2EN4cute5tupleIJNS5_1CILi1EEES8_S8_EEENS6_IJNS7_ILi64EEESA_SA_EEELi512ENS_6half_tEfNS_4arch4Sm90ELb0ELb0ELb0ELb1ELb0ELb0ELb0ELb0ELb0ELb1ELb0ELb0EEENS1_21CollectiveEpilogueFwdINS6_IJSA_NS7_ILi512EEESA_EEES9_SC_SE_Li256ELb1ELb1ELb0ELb0EEENS1_36VarlenDynamicPersistentTileSchedulerILi64ELi64ELi256ELi128ELb0ELb1ELb1ELb0ELb1ELb1EEEEEEEEEvNT_6ParamsE,@function
        .size           _ZN7cutlass13device_kernelIN5flash11enable_sm90INS1_16FlashAttnFwdSm90INS1_25CollectiveMainloopFwdSm90ILi2EN4cute5tupleIJNS5_1CILi1EEES8_S8_EEENS6_IJNS7_ILi64EEESA_SA_EEELi512ENS_6half_tEfNS_4arch4Sm90ELb0ELb0ELb0ELb1ELb0ELb0ELb0ELb0ELb0ELb1ELb0ELb0EEENS1_21CollectiveEpilogueFwdINS6_IJSA_NS7_ILi512EEESA_EEES9_SC_SE_Li256ELb1ELb1ELb0ELb0EEENS1_36VarlenDynamicPersistentTileSchedulerILi64ELi64ELi256ELi128ELb0ELb1ELb1ELb0ELb1ELb1EEEEEEEEEvNT_6ParamsE,(.L_x_5869 - _ZN7cutlass13device_kernelIN5flash11enable_sm90INS1_16FlashAttnFwdSm90INS1_25CollectiveMainloopFwdSm90ILi2EN4cute5tupleIJNS5_1CILi1EEES8_S8_EEENS6_IJNS7_ILi64EEESA_SA_EEELi512ENS_6half_tEfNS_4arch4Sm90ELb0ELb0ELb0ELb1ELb0ELb0ELb0ELb0ELb0ELb1ELb0ELb0EEENS1_21CollectiveEpilogueFwdINS6_IJSA_NS7_ILi512EEESA_EEES9_SC_SE_Li256ELb1ELb1ELb0ELb0EEENS1_36VarlenDynamicPersistentTileSchedulerILi64ELi64ELi256ELi128ELb0ELb1ELb1ELb0ELb1ELb1EEEEEEEEEvNT_6ParamsE)
        .other          _ZN7cutlass13device_kernelIN5flash11enable_sm90INS1_16FlashAttnFwdSm90INS1_25CollectiveMainloopFwdSm90ILi2EN4cute5tupleIJNS5_1CILi1EEES8_S8_EEENS6_IJNS7_ILi64EEESA_SA_EEELi512ENS_6half_tEfNS_4arch4Sm90ELb0ELb0ELb0ELb1ELb0ELb0ELb0ELb0ELb0ELb1ELb0ELb0EEENS1_21CollectiveEpilogueFwdINS6_IJSA_NS7_ILi512EEESA_EEES9_SC_SE_Li256ELb1ELb1ELb0ELb0EEENS1_36VarlenDynamicPersistentTileSchedulerILi64ELi64ELi256ELi128ELb0ELb1ELb1ELb0ELb1ELb1EEEEEEEEEvNT_6ParamsE,@"STO_CUDA_ENTRY STV_DEFAULT"
_ZN7cutlass13device_kernelIN5flash11enable_sm90INS1_16FlashAttnFwdSm90INS1_25CollectiveMainloopFwdSm90ILi2EN4cute5tupleIJNS5_1CILi1EEES8_S8_EEENS6_IJNS7_ILi64EEESA_SA_EEELi512ENS_6half_tEfNS_4arch4Sm90ELb0ELb0ELb0ELb1ELb0ELb0ELb0ELb0ELb0ELb1ELb0ELb0EEENS1_21CollectiveEpilogueFwdINS6_IJSA_NS7_ILi512EEESA_EEES9_SC_SE_Li256ELb1ELb1ELb0ELb0EEENS1_36VarlenDynamicPersistentTileSchedulerILi64ELi64ELi256ELi128ELb0ELb1ELb1ELb0ELb1ELb1EEEEEEEEEvNT_6ParamsE:
        /* <DEDUP_REMOVED lines=18> */
.L_x_382:
[----:B------:R-:W-:Y:S05]  /*0120*/  BSYNC B0 ;  /* 0x0000000000007941 */ /* 0x000fea0003800000 */
.L_x_381:
        /* <DEDUP_REMOVED lines=37> */
.L_x_383:
        /* <DEDUP_REMOVED lines=22> */
.L_x_384:
        /* <DEDUP_REMOVED lines=18> */
.L_x_385:
        /* <DEDUP_REMOVED lines=22> */
.L_x_386:
        /* <DEDUP_REMOVED lines=22> */
.L_x_387:
[----:B------:R-:W-:Y:S01]  /*08c0*/  PLOP3.LUT P0, PT, PT, PT, UP0, 0x80, 0x0 ;  /* 0x000000000000781c */ /* 0x000fe20003f0f008 */
[----:B------:R-:W-:Y:S01]  /*08d0*/  UMOV UR36, 0x1 ;  /* 0x0000000100247882 */ /* 0x000fe20000000000 */
[----:B------:R-:W-:Y:S01]  /*08e0*/  NOP ;  /* 0x0000000000007918 */ /* 0x000fe20000000000 */
[----:B------:R-:W-:Y:S01]  /*08f0*/  USEL UR36, UR36, 0x2, !UP0 ;  /* 0x0000000224247887 */ /* 0x000fe2000c000000 */
[----:B------:R-:W-:Y:S01]  /*0900*/  ULDC.64 UR40, c[0x0][0x208] ;  /* 0x0000820000287ab9 */ /* 0x000fe20000000a00 */
[----:B012-4-:R-:W-:Y:S08]  /*0910*/  BAR.SYNC.DEFER_BLOCKING 0x0 ;  /* 0x0000000000007b1d */ /* 0x017ff00000010000 */
[----:B------:R-:W-:Y:S05]  /*0920*/  @!P0 BRA `(.L_x_388) ;  /* 0x0000009000708947 */ /* 0x000fea0003800000 */
.L_x_389:
[----:B------:R-:W-:-:S08]  /*0930*/  NOP ;  /* 0x0000000000007918 */ /* 0x000fd00000000000 */
[----:B------:R-:W0:Y:S02]  /*0940*/  USETMAXREG.TRY_ALLOC.CTAPOOL UP0, 0xf0 ;  /* 0x000000f0000079c8 */ /* 0x000e240008000600 */
[----:B0-----:R-:W-:-:S13]  /*0950*/  PLOP3.LUT P0, PT, PT, PT, UP0, 0x80, 0x0 ;  /* 0x000000000000781c */ /* 0x001fda0003f0f008 */
[----:B------:R-:W-:Y:S05]  /*0960*/  @!P0 BRA `(.L_x_389) ;  /* 0xfffffffc00f08947 */ /* 0x000fea000383ffff */
[----:B------:R-:W0:Y:S01]  /*0970*/  S2R R2, SR_TID.X ;  /* 0x0000000000027919 */ /* 0x000e220000002100 */
[----:B------:R-:W1:Y:S01]  /*0980*/  S2UR UR4, SR_CgaCtaId ;  /* 0x00000000000479c3 */ /* 0x000e620000008800 */
[----:B------:R-:W-:Y:S02]  /*0990*/  UMOV UR42, 0x400 ;  /* 0x00000400002a7882 */ /* 0x000fe40000000000 */
[----:B-1----:R-:W-:-:S03]  /*09a0*/  ULEA UR42, UR4, UR42, 0x18 ;  /* 0x0000002a042a7291 */ /* 0x002fc6000f8ec03f */
[----:B------:R-:W-:Y:S01]  /*09b0*/  ULDC UR4, c[0x0][0xc3c] ;  /* 0x00030f0000047ab9 */ /* 0x000fe20000000800 */
[----:B0-----:R-:W-:-:S04]  /*09c0*/  LOP3.LUT R0, R2, 0xffffff80, RZ, 0xc0, !PT ;  /* 0xffffff8002007812 */ /* 0x001fc800078ec0ff */
[----:B------:R-:W-:-:S13]  /*09d0*/  ISETP.NE.AND P0, PT, R0, 0x80, PT ;  /* 0x000000800000780c */ /* 0x000fda0003f05270 */
[----:B------:R-:W-:Y:S06]  /*09e0*/  @!P0 BAR.ARV 0x8, 0x100 ;  /* 0x0204000000008b1d */ /* 0x000fec0000002000 */
[----:B------:R-:W-:-:S13]  /*09f0*/  ISETP.GE.U32.AND P0, PT, R2, 0x100, PT ;  /* 0x000001000200780c */ /* 0x000fda0003f06070 */
[----:B------:R-:W-:Y:S08]  /*0a00*/  @P0 BAR.ARV 0xf, 0x100 ;  /* 0x03c4000000000b1d */ /* 0x000ff00000002000 */
[----:B------:R-:W-:Y:S06]  /*0a10*/  BAR.SYNC.DEFER_BLOCKING 0x5, 0x180 ;  /* 0x0146000000007b1d */ /* 0x000fec0000010000 */
[----:B------:R-:W0:Y:S02]  /*0a20*/  LDS.128 R16, [UR42+0x28cd0] ;  /* 0x028cd02aff107984 */ /* 0x000e240008000c00 */
[----:B------:R-:W-:Y:S06]  /*0a30*/  BAR.ARV 0x4, 0x180 ;  /* 0x0106000000007b1d */ /* 0x000fec0000002000 */
[----:B0-----:R-:W-:-:S13]  /*0a40*/  ISETP.GE.AND P0, PT, R19, UR4, PT ;  /* 0x0000000413007c0c */ /* 0x001fda000bf06270 */
[----:B------:R-:W-:Y:S05]  /*0a50*/  @P0 EXIT ;  /* 0x000000000000094d */ /* 0x000fea0003800000 */
[----:B------:R-:W-:Y:S01]  /*0a60*/  VIADD R197, R2, 0xffffff80 ;  /* 0xffffff8002c57836 */ /* 0x000fe20000000000 */
[----:B------:R-:W-:Y:S01]  /*0a70*/  R2UR UR5, R17 ;  /* 0x00000000110572ca */ /* 0x000fe200000e0000 */
[----:B------:R-:W-:Y:S01]  /*0a80*/  IMAD.MOV.U32 R23, RZ, RZ, 0x40 ;  /* 0x00000040ff177424 */ /* 0x000fe200078e00ff */
[----:B------:R-:W-:Y:S01]  /*0a90*/  R2UR UR6, R18 ;  /* 0x00000000120672ca */ /* 0x000fe200000e0000 */
        /* <DEDUP_REMOVED lines=8> */
[----:B------:R-:W-:Y:S02]  /*0b20*/  LEA.HI R7, R0, R197, RZ, 0x2 ;  /* 0x000000c500077211 */ /* 0x000fe400078f10ff */
[----:B------:R-:W-:Y:S02]  /*0b30*/  LEA.HI R4, R2, R3, RZ, 0x1 ;  /* 0x0000000302047211 */ /* 0x000fe400078f08ff */
[--C-:B------:R-:W-:Y:S02]  /*0b40*/  SHF.R.S32.HI R11, RZ, 0x5, R5.reuse ;  /* 0x00000005ff0b7819 */ /* 0x100fe40000011405 */
[----:B------:R-:W-:Y:S02]  /*0b50*/  LOP3.LUT R4, R4, 0x1ffffffe, RZ, 0xc0, !PT ;  /* 0x1ffffffe04047812 */ /* 0x000fe400078ec0ff */
[----:B------:R-:W-:-:S02]  /*0b60*/  SHF.R.S32.HI R6, RZ, 0x1f, R5 ;  /* 0x0000001fff067819 */ /* 0x000fc40000011405 */
[----:B------:R-:W-:Y:S01]  /*0b70*/  LOP3.LUT R8, R7, 0xfffffffc, RZ, 0xc0, !PT ;  /* 0xfffffffc07087812 */ /* 0x000fe200078ec0ff */
[----:B------:R-:W-:Y:S01]  /*0b80*/  IMAD.IADD R9, R3, 0x1, -R4 ;  /* 0x0000000103097824 */ /* 0x000fe200078e0a04 */
[----:B------:R-:W-:Y:S02]  /*0b90*/  LOP3.LUT R4, R2, 0xfffffff0, RZ, 0xc0, !PT ;  /* 0xfffffff002047812 */ /* 0x000fe400078ec0ff */
[----:B------:R-:W-:Y:S01]  /*0ba0*/  LEA.HI R3, R0, R197, RZ, 0x7 ;  /* 0x000000c500037211 */ /* 0x000fe200078f38ff */
[C---:B------:R-:W-:Y:S01]  /*0bb0*/  IMAD.IADD R10, R197.reuse, 0x1, -R8 ;  /* 0x00000001c50a7824 */ /* 0x040fe200078e0a08 */
[----:B------:R-:W-:Y:S01]  /*0bc0*/  LEA.HI R6, R6, R11, RZ, 0x2 ;  /* 0x0000000b06067211 */ /* 0x000fe200078f10ff */
[----:B------:R-:W-:Y:S01]  /*0bd0*/  IMAD.IADD R7, R197, 0x1, -R4 ;  /* 0x00000001c5077824 */ /* 0x000fe200078e0a04 */
[----:B------:R-:W-:Y:S01]  /*0be0*/  LOP3.LUT R2, R3, 0xffffff80, RZ, 0xc0, !PT ;  /* 0xffffff8003027812 */ /* 0x000fe200078ec0ff */
[----:B------:R-:W-:Y:S01]  /*0bf0*/  IMAD.SHL.U32 R9, R9, 0x8, RZ ;  /* 0x0000000809097824 */ /* 0x000fe200078e00ff */
[----:B------:R-:W-:-:S02]  /*0c00*/  SHF.R.S32.HI R192, RZ, 0x7, R3 ;  /* 0x00000007ffc07819 */ /* 0x000fc40000011403 */
[--C-:B------:R-:W-:Y:S01]  /*0c10*/  SHF.R.S32.HI R4, RZ, 0x1f, R7.reuse ;  /* 0x0000001fff047819 */ /* 0x100fe20000011407 */
[----:B------:R-:W-:Y:S01]  /*0c20*/  IMAD.IADD R2, R197, 0x1, -R2 ;  /* 0x00000001c5027824 */ /* 0x000fe200078e0a02 */
[----:B------:R-:W-:Y:S01]  /*0c30*/  LOP3.LUT R6, R6, 0x3ffffc, RZ, 0xc0, !PT ;  /* 0x003ffffc06067812 */ /* 0x000fe200078ec0ff */
[----:B------:R-:W-:Y:S01]  /*0c40*/  IMAD R15, R192, 0x100, R7 ;  /* 0x00000100c00f7824 */ /* 0x000fe200078e0207 */
[----:B------:R-:W-:Y:S02]  /*0c50*/  LEA.HI R12, R10, R10, RZ, 0x1 ;  /* 0x0000000a0a0c7211 */ /* 0x000fe400078f08ff */
[----:B------:R-:W-:Y:S01]  /*0c60*/  LEA.HI R8, R4, R7, RZ, 0x3 ;  /* 0x0000000704087211 */ /* 0x000fe200078f18ff */
[----:B------:R-:W-:Y:S01]  /*0c70*/  IMAD.IADD R4, R11, 0x1, -R6 ;  /* 0x000000010b047824 */ /* 0x000fe200078e0a06 */
[----:B------:R-:W-:Y:S02]  /*0c80*/  SHF.R.S32.HI R5, RZ, 0x1f, R2 ;  /* 0x0000001fff057819 */ /* 0x000fe40000011402 */
[----:B------:R-:W-:Y:S01]  /*0c90*/  LOP3.LUT R13, R12, 0x1ffffffe, RZ, 0xc0, !PT ;  /* 0x1ffffffe0c0d7812 */ /* 0x000fe200078ec0ff */
[----:B------:R-:W-:Y:S01]  /*0ca0*/  IMAD R196, R4, 0x10, R15 ;  /* 0x0000001004c47824 */ /* 0x000fe200078e020f */
[----:B------:R-:W-:-:S02]  /*0cb0*/  LEA.HI R4, R5, R2, RZ, 0x2 ;  /* 0x0000000205047211 */ /* 0x000fc400078f10ff */
[----:B------:R-:W-:Y:S01]  /*0cc0*/  LOP3.LUT R6, R8, 0xfffffff8, RZ, 0xc0, !PT ;  /* 0xfffffff808067812 */ /* 0x000fe200078ec0ff */
[----:B------:R-:W-:Y:S01]  /*0cd0*/  IMAD.IADD R195, R10, 0x1, -R13 ;  /* 0x000000010ac37824 */ /* 0x000fe200078e0a0d */
[----:B------:R-:W-:Y:S01]  /*0ce0*/  LOP3.LUT R13, R4, 0x7ffffffc, RZ, 0xc0, !PT ;  /* 0x7ffffffc040d7812 */ /* 0x000fe200078ec0ff */
[----:B------:R-:W-:Y:S01]  /*0cf0*/  IMAD.SHL.U32 R8, R8, 0x40, RZ ;  /* 0x0000004008087824 */ /* 0x000fe200078e00ff */
[----:B------:R-:W-:Y:S01]  /*0d00*/  LEA.HI R0, R0, R197, RZ, 0x3 ;  /* 0x000000c500007211 */ /* 0x000fe200078f18ff */
[----:B------:R-:W-:Y:S01]  /*0d10*/  IMAD.IADD R7, R7, 0x1, -R6 ;  /* 0x0000000107077824 */ /* 0x000fe200078e0a06 */
[----:B------:R-:W-:Y:S01]  /*0d20*/  LEA.HI R6, R5, R2, RZ, 0x5 ;  /* 0x0000000205067211 */ /* 0x000fe200078f28ff */
[----:B------:R-:W-:Y:S01]  /*0d30*/  IMAD.IADD R13, R2, 0x1, -R13 ;  /* 0x00000001020d7824 */ /* 0x000fe200078e0a0d */
[----:B------:R-:W-:Y:S01]  /*0d40*/  LOP3.LUT R8, R8, 0x7ffffe00, RZ, 0xc0, !PT ;  /* 0x7ffffe0008087812 */ /* 0x000fe200078ec0ff */
[----:B------:R-:W-:Y:S01]  /*0d50*/  IMAD.SHL.U32 R2, R7, 0x40, RZ ;  /* 0x0000004007027824 */ /* 0x000fe200078e00ff */
[--C-:B------:R-:W-:Y:S01]  /*0d60*/  SHF.R.S32.HI R5, RZ, 0x2, R4.reuse ;  /* 0x00000002ff057819 */ /* 0x100fe20000011404 */
[----:B------:R-:W-:Y:S01]  /*0d70*/  IMAD.U32 R196, R196, 0x40, R9 ;  /* 0x00000040c4c47824 */ /* 0x000fe200078e0009 */
[----:B------:R-:W-:Y:S01]  /*0d80*/  SHF.R.S32.HI R4, RZ, 0x1f, R4 ;  /* 0x0000001fff047819 */ /* 0x000fe20000011404 */
[----:B------:R-:W-:Y:S01]  /*0d90*/  IMAD R8, R11, 0x400, R8 ;  /* 0x000004000b087824 */ /* 0x000fe200078e0208 */
[----:B------:R-:W-:Y:S01]  /*0da0*/  LOP3.LUT R2, R2, 0x1c0, RZ, 0xc0, !PT ;  /* 0x000001c002027812 */ /* 0x000fe200078ec0ff */
[----:B------:R-:W-:Y:S01]  /*0db0*/  IMAD.SHL.U32 R17, R13, 0x2, RZ ;  /* 0x000000020d117824 */ /* 0x000fe200078e00ff */
[----:B------:R-:W-:-:S02]  /*0dc0*/  LOP3.LUT R190, R0, 0xfffffff8, RZ, 0xc0, !PT ;  /* 0xfffffff800be7812 */ /* 0x000fc400078ec0ff */
[----:B------:R-:W-:Y:S02]  /*0dd0*/  LOP3.LUT R9, R2, 0x8, R9, 0xf8, !PT ;  /* 0x0000000802097812 */ /* 0x000fe400078ef809 */
[----:B------:R-:W-:Y:S01]  /*0de0*/  SHF.R.U32.HI R2, RZ, 0x3, R2 ;  /* 0x00000003ff027819 */ /* 0x000fe20000011602 */
[----:B------:R-:W-:Y:S01]  /*0df0*/  IMAD.IADD R190, R197, 0x1, -R190 ;  /* 0x00000001c5be7824 */ /* 0x000fe200078e0abe */
[----:B------:R-:W-:Y:S02]  /*0e00*/  LEA.HI R4, R4, R5, RZ, 0x3 ;  /* 0x0000000504047211 */ /* 0x000fe400078f18ff */
[----:B------:R-:W-:Y:S01]  /*0e10*/  LOP3.LUT R9, R9, R2, RZ, 0x3c, !PT ;  /* 0x0000000209097212 */ /* 0x000fe200078e3cff */
[----:B------:R-:W-:Y:S01]  /*0e20*/  IMAD.SHL.U32 R2, R190, 0x8, RZ ;  /* 0x00000008be027824 */ /* 0x000fe200078e00ff */
[----:B------:R-:W-:Y:S01]  /*0e30*/  R2P PR, R7, 0x6 ;  /* 0x0000000607007804 */ /* 0x000fe20000000000 */
[----:B------:R-:W-:Y:S01]  /*0e40*/  IMAD.MOV.U32 R7, RZ, RZ, R19 ;  /* 0x000000ffff077224 */ /* 0x000fe200078e0013 */
[----:B------:R-:W-:Y:S01]  /*0e50*/  LOP3.LUT R4, R4, 0xfffffff8, RZ, 0xc0, !PT ;  /* 0xfffffff804047812 */ /* 0x000fe200078ec0ff */
[----:B------:R-:W-:Y:S01]  /*0e60*/  IMAD.IADD R8, R8, 0x1, R9 ;  /* 0x0000000108087824 */ /* 0x000fe200078e0209 */
[----:B------:R-:W-:Y:S01]  /*0e70*/  LEA.HI R3, R3, R192, RZ, 0x1 ;  /* 0x000000c003037211 */ /* 0x000fe200078f08ff */
[----:B------:R-:W-:Y:S01]  /*0e80*/  VIADD R189, R2, 0x40 ;  /* 0x0000004002bd7836 */ /* 0x000fe20000000000 */
[----:B------:R-:W-:Y:S01]  /*0e90*/  SHF.R.S32.HI R6, RZ, 0x5, R6 ;  /* 0x00000005ff067819 */ /* 0x000fe20000011406 */
[----:B------:R-:W-:Y:S01]  /*0ea0*/  IMAD.IADD R5, R5, 0x1, -R4 ;  /* 0x0000000105057824 */ /* 0x000fe200078e0a04 */
[----:B------:R-:W-:Y:S01]  /*0eb0*/  LEA R19, R8, UR42, 0x1 ;  /* 0x0000002a08137c11 */ /* 0x000fe2000f8e08ff */
[C---:B------:R-:W-:Y:S01]  /*0ec0*/  VIADD R188, R2.reuse, 0x80 ;  /* 0x0000008002bc7836 */ /* 0x040fe20000000000 */
[----:B------:R-:W-:Y:S01]  /*0ed0*/  LOP3.LUT R3, R3, 0xfffffe, RZ, 0xc0, !PT ;  /* 0x00fffffe03037812 */ /* 0x000fe200078ec0ff */
[C---:B------:R-:W-:Y:S01]  /*0ee0*/  VIADD R187, R2.reuse, 0xc0 ;  /* 0x000000c002bb7836 */ /* 0x040fe20000000000 */
[----:B------:R-:W-:Y:S01]  /*0ef0*/  SEL R23, R23, 0xffffffc0, !P2 ;  /* 0xffffffc017177807 */ /* 0x000fe20005000000 */
[C---:B------:R-:W-:Y:S01]  /*0f00*/  VIADD R184, R19.reuse, 0x26800 ;  /* 0x0002680013b87836 */ /* 0x040fe20000000000 */
[----:B------:R-:W-:Y:S01]  /*0f10*/  SHF.R.S32.HI R191, RZ, 0x3, R0 ;  /* 0x00000003ffbf7819 */ /* 0x000fe20000011400 */
[C---:B------:R-:W-:Y:S01]  /*0f20*/  VIADD R186, R2.reuse, 0x100 ;  /* 0x0000010002ba7836 */ /* 0x040fe20000000000 */
[----:B------:R-:W-:Y:S01]  /*0f30*/  SHF.R.S32.HI R204, RZ, 0x1f, R189 ;  /* 0x0000001fffcc7819 */ /* 0x000fe200000114bd */
[C---:B------:R-:W-:Y:S01]  /*0f40*/  VIADD R185, R2.reuse, 0x140 ;  /* 0x0000014002b97836 */ /* 0x040fe20000000000 */
[----:B------:R-:W-:Y:S01]  /*0f50*/  SHF.R.S32.HI R203, RZ, 0x1f, R188 ;  /* 0x0000001fffcb7819 */ /* 0x000fe200000114bc */
[C---:B------:R-:W-:Y:S01]  /*0f60*/  VIADD R194, R2.reuse, 0x180 ;  /* 0x0000018002c27836 */ /* 0x040fe20000000000 */
[----:B------:R-:W-:Y:S01]  /*0f70*/  SHF.R.S32.HI R202, RZ, 0x1f, R187 ;  /* 0x0000001fffca7819 */ /* 0x000fe200000114bb */
[----:B------:R-:W-:Y:S01]  /*0f80*/  VIADD R193, R2, 0x1c0 ;  /* 0x000001c002c17836 */ /* 0x000fe20000000000 */
[----:B------:R-:W-:Y:S01]  /*0f90*/  SHF.R.S32.HI R201, RZ, 0x1f, R186 ;  /* 0x0000001fffc97819 */ /* 0x000fe200000114ba */
[----:B------:R-:W-:Y:S01]  /*0fa0*/  VIADD R22, R19, 0x26820 ;  /* 0x0002682013167836 */ /* 0x000fe20000000000 */
[----:B------:R-:W-:Y:S01]  /*0fb0*/  SHF.R.S32.HI R200, RZ, 0x1f, R185 ;  /* 0x0000001fffc87819 */ /* 0x000fe200000114b9 */
[----:B------:R-:W-:Y:S01]  /*0fc0*/  IMAD R16, R6, 0x10, R5 ;  /* 0x0000001006107824 */ /* 0x000fe200078e0205 */
[----:B------:R-:W-:Y:S01]  /*0fd0*/  SHF.R.S32.HI R199, RZ, 0x1f, R194 ;  /* 0x0000001fffc77819 */ /* 0x000fe200000114c2 */
[----:B------:R-:W-:Y:S01]  /*0fe0*/  IMAD.IADD R3, R192, 0x1, -R3 ;  /* 0x00000001c0037824 */ /* 0x000fe200078e0a03 */
[----:B------:R-:W-:Y:S01]  /*0ff0*/  SHF.R.S32.HI R198, RZ, 0x1f, R193 ;  /* 0x0000001fffc67819 */ /* 0x000fe200000114c1 */
[----:B------:R-:W-:-:S02]  /*1000*/  @P1 VIADD R22, R184, 0xffffffe0 ;  /* 0xffffffe0b8161836 */ /* 0x000fc40000000000 */
[----:B------:R-:W-:Y:S02]  /*1010*/  IMAD.IADD R184, R184, 0x1, R23 ;  /* 0x00000001b8b87824 */ /* 0x000fe400078e0217 */
[----:B------:R-:W-:Y:S02]  /*1020*/  IMAD.SHL.U32 R18, R3, 0x100, RZ ;  /* 0x0000010003127824 */ /* 0x000fe400078e00ff */
[----:B------:R-:W-:Y:S02]  /*1030*/  IMAD R195, R195, 0x8, R16 ;  /* 0x00000008c3c37824 */ /* 0x000fe400078e0210 */
[----:B------:R-:W-:-:S07]  /*1040*/  IMAD.IADD R23, R23, 0x1, R22 ;  /* 0x0000000117177824 */ /* 0x000fce00078e0216 */
.L_x_433:
[----:B0-2-4-:R-:W0:Y:S01]  /*1050*/  LDC.64 R4, c[0x0][0xc88] ;  /* 0x00032200ff047b82 */ /* 0x015e220000000a00 */
[----:B------:R-:W-:Y:S01]  /*1060*/  ULDC.64 UR8, c[0x0][0xa28] ;  /* 0x00028a0000087ab9 */ /* 0x000fe20000000a00 */
[----:B------:R-:W-:Y:S01]  /*1070*/  ULDC.64 UR10, c[0x0][0x418] ;  /* 0x00010600000a7ab9 */ /* 0x000fe20000000a00 */
[----:B------:R-:W-:Y:S01]  /*1080*/  IMAD.MOV.U32 R3, RZ, RZ, RZ ;  /* 0x000000ffff037224 */ /* 0x000fe200078e00ff */
[----:B------:R-:W-:Y:S01]  /*1090*/  ULDC UR4, c[0x0][0x424] ;  /* 0x0001090000047ab9 */ /* 0x000fe20000000800 */
[----:B------:R-:W-:Y:S01]  /*10a0*/  ULDC UR7, c[0x0][0x2f0] ;  /* 0x0000bc0000077ab9 */ /* 0x000fe20000000800 */
[----:B0-----:R-:W-:-:S06]  /*10b0*/  IMAD.WIDE R4, R7, 0x4, R4 ;  /* 0x0000000407047825 */ /* 0x001fcc00078e0204 */
[----:B------:R-:W2:Y:S01]  /*10c0*/  LDG.E R4, desc[UR40][R4.64] ;  /* 0x0000002804047981 */ /* 0x000ea2000c1e1900 */
[----:B------:R-:W-:-:S04]  /*10d0*/  UISETP.NE.U32.AND UP0, UPT, UR8, URZ, UPT ;  /* 0x0000003f0800728c */ /* 0x000fc8000bf05070 */
[----:B------:R-:W-:-:S06]  /*10e0*/  UISETP.NE.AND.EX UP0, UPT, UR9, URZ, UPT, UP0 ;  /* 0x0000003f0900728c */ /* 0x000fcc000bf05300 */
[----:B------:R-:W-:Y:S02]  /*10f0*/  PLOP3.LUT P0, PT, PT, PT, UP0, 0x80, 0x0 ;  /* 0x000000000000781c */ /* 0x000fe40003f0f008 */
[----:B--2---:R-:W-:-:S13]  /*1100*/  R2UR UR43, R4 ;  /* 0x00000000042b72ca */ /* 0x004fda00000e0000 */
[----:B------:R-:W-:Y:S02]  /*1110*/  USHF.R.S32.HI UR44, URZ, 0x1f, UR43 ;  /* 0x0000001f3f2c7899 */ /* 0x000fe4000801142b */
[----:B------:R-:W-:-:S04]  /*1120*/  @UP0 ULEA UR8, UP1, UR43, UR8, 0x2 ;  /* 0x000000082b080291 */ /* 0x000fc8000f82103f */
[----:B------:R-:W-:Y:S02]  /*1130*/  @UP0 ULEA.HI.X UR9, UR43, UR9, UR44, 0x2, UP1 ;  /* 0x000000092b090291 */ /* 0x000fe400088f142c */
[----:B------:R-:W-:-:S04]  /*1140*/  IMAD.U32 R6, RZ, RZ, UR8 ;  /* 0x00000008ff067e24 */ /* 0x000fc8000f8e00ff */
[----:B------:R-:W-:Y:S01]  /*1150*/  IMAD.U32 R7, RZ, RZ, UR9 ;  /* 0x00000009ff077e24 */ /* 0x000fe2000f8e00ff */
[----:B------:R-:W-:Y:S02]  /*1160*/  ULDC.64 UR8, c[0x0][0xa20] ;  /* 0x0002880000087ab9 */ /* 0x000fe40000000a00 */
[----:B------:R-:W-:Y:S02]  /*1170*/  UISETP.NE.U32.AND UP0, UPT, UR8, URZ, UPT ;  /* 0x0000003f0800728c */ /* 0x000fe4000bf05070 */
[----:B------:R-:W-:Y:S01]  /*1180*/  UISETP.NE.U32.AND UP1, UPT, UR10, URZ, UPT ;  /* 0x0000003f0a00728c */ /* 0x000fe2000bf25070 */
[----:B------:R0:W5:Y:S01]  /*1190*/  @P0 LDG.E R3, desc[UR40][R6.64] ;  /* 0x0000002806030981 */ /* 0x000162000c1e1900 */
[----:B------:R-:W-:Y:S02]  /*11a0*/  UISETP.NE.AND.EX UP0, UPT, UR9, URZ, UPT, UP0 ;  /* 0x0000003f0900728c */ /* 0x000fe4000bf05300 */
[----:B------:R-:W-:-:S04]  /*11b0*/  UISETP.NE.AND.EX UP1, UPT, UR11, URZ, UPT, UP1 ;  /* 0x0000003f0b00728c */ /* 0x000fc8000bf25310 */
[----:B------:R-:W-:Y:S01]  /*11c0*/  USEL UR4, UR4, 0x1, UP1 ;  /* 0x0000000104047887 */ /* 0x000fe20008800000 */
[----:B------:R-:W-:-:S03]  /*11d0*/  PLOP3.LUT P0, PT, PT, PT, UP0, 0x80, 0x0 ;  /* 0x000000000000781c */ /* 0x000fc60003f0f008 */
[----:B------:R-:W-:Y:S02]  /*11e0*/  UIMAD UR4, UR4, UR7, URZ ;  /* 0x00000007040472a4 */ /* 0x000fe4000f8e023f */
[----:B------:R-:W-:-:S04]  /*11f0*/  @UP0 ULEA UR8, UP1, UR43, UR8, 0x2 ;  /* 0x000000082b080291 */ /* 0x000fc8000f82103f */
[----:B------:R-:W-:Y:S01]  /*1200*/  @UP0 ULEA.HI.X UR9, UR43, UR9, UR44, 0x2, UP1 ;  /* 0x000000092b090291 */ /* 0x000fe200088f142c */
[----:B------:R-:W-:Y:S02]  /*1210*/  IMAD.U32 R152, RZ, RZ, UR4 ;  /* 0x00000004ff987e24 */ /* 0x000fe4000f8e00ff */
[----:B------:R-:W-:-:S03]  /*1220*/  IMAD.U32 R4, RZ, RZ, UR8 ;  /* 0x00000008ff047e24 */ /* 0x000fc6000f8e00ff */
[----:B------:R-:W-:-:S05]  /*1230*/  IMAD.U32 R5, RZ, RZ, UR9 ;  /* 0x00000009ff057e24 */ /* 0x000fca000f8e00ff */
[----:B------:R0:W5:Y:S01]  /*1240*/  @P0 LDG.E R152, desc[UR40][R4.64] ;  /* 0x0000002804980981 */ /* 0x000162000c1e1900 */
[----:B------:R-:W-:Y:S01]  /*1250*/  UMOV UR45, UR5 ;  /* 0x00000005002d7c82 */ /* 0x000fe20008000000 */
[----:B------:R-:W-:Y:S01]  /*1260*/  UMOV UR46, UR6 ;  /* 0x00000006002e7c82 */ /* 0x000fe20008000000 */
[----:B-1-3--:R-:W-:Y:S05]  /*1270*/  @P0 BRA `(.L_x_390) ;  /* 0x00000000002c0947 */ /* 0x00afea0003800000 */
[----:B------:R-:W-:Y:S02]  /*1280*/  ULDC.64 UR4, c[0x0][0xa08] ;  /* 0x0002820000047ab9 */ /* 0x000fe40000000a00 */
[----:B------:R-:W-:-:S04]  /*1290*/  ISETP.NE.U32.AND P0, PT, RZ, UR4, PT ;  /* 0x00000004ff007c0c */ /* 0x000fc8000bf05070 */
[----:B------:R-:W-:-:S13]  /*12a0*/  ISETP.NE.AND.EX P0, PT, RZ, UR5, PT, P0 ;  /* 0x00000005ff007c0c */ /* 0x000fda000bf05300 */
[----:B------:R-:W-:Y:S05]  /*12b0*/  @!P0 BRA `(.L_x_390) ;  /* 0x00000000001c8947 */ /* 0x000fea0003800000 */
[----:B------:R-:W-:Y:S02]  /*12c0*/  ULDC.64 UR4, c[0x0][0xa08] ;  /* 0x0002820000047ab9 */ /* 0x000fe40000000a00 */
[----:B------:R-:W-:-:S06]  /*12d0*/  UIMAD.WIDE UR4, UR43, 0x4, UR4 ;  /* 0x000000042b0478a5 */ /* 0x000fcc000f8e0204 */
[----:B0-----:R-:W-:Y:S02]  /*12e0*/  IMAD.U32 R4, RZ, RZ, UR4 ;  /* 0x00000004ff047e24 */ /* 0x001fe4000f8e00ff */
[----:B------:R-:W-:-:S05]  /*12f0*/  IMAD.U32 R5, RZ, RZ, UR5 ;  /* 0x00000005ff057e24 */ /* 0x000fca000f8e00ff */
[----:B-----5:R-:W2:Y:S04]  /*1300*/  LDG.E R152, desc[UR40][R4.64] ;  /* 0x0000002804987981 */ /* 0x020ea8000c1e1900 */
[----:B------:R-:W2:Y:S02]  /*1310*/  LDG.E R7, desc[UR40][R4.64+0x4] ;  /* 0x0000042804077981 */ /* 0x000ea4000c1e1900 */
[----:B--2---:R-:W-:-:S07]  /*1320*/  IMAD.IADD R152, R7, 0x1, -R152 ;  /* 0x0000000107987824 */ /* 0x004fce00078e0a98 */
.L_x_390:
[----:B------:R-:W-:Y:S01]  /*1330*/  UISETP.NE.AND UP0, UPT, UR48, 0x1, UPT ;  /* 0x000000013000788c */ /* 0x000fe2000bf05270 */
[----:B-----5:R-:W-:Y:S01]  /*1340*/  IMAD.IADD R152, R152, 0x1, -R3 ;  /* 0x0000000198987824 */ /* 0x020fe200078e0a03 */
[----:B------:R-:W-:Y:S01]  /*1350*/  CS2R R20, SRZ ;  /* 0x0000000000147805 */ /* 0x000fe2000001ff00 */
[----:B------:R-:W-:Y:S01]  /*1360*/  IMAD.MOV.U32 R0, RZ, RZ, RZ ;  /* 0x000000ffff007224 */ /* 0x000fe200078e00ff */
[----:B------:R-:W-:Y:S01]  /*1370*/  CS2R R150, SRZ ;  /* 0x0000000000967805 */ /* 0x000fe2000001ff00 */
[----:B------:R-:W-:Y:S01]  /*1380*/  VIADD R3, R152, 0x3f ;  /* 0x0000003f98037836 */ /* 0x000fe20000000000 */
[----:B------:R-:W-:Y:S02]  /*1390*/  PLOP3.LUT P0, PT, PT, PT, UP0, 0x80, 0x0 ;  /* 0x000000000000781c */ /* 0x000fe40003f0f008 */
[----:B------:R-:W-:Y:S02]  /*13a0*/  CS2R R148, SRZ ;  /* 0x0000000000947805 */ /* 0x000fe4000001ff00 */
[----:B------:R-:W-:-:S02]  /*13b0*/  CS2R R146, SRZ ;  /* 0x0000000000927805 */ /* 0x000fc4000001ff00 */
[----:B------:R-:W-:Y:S02]  /*13c0*/  CS2R R144, SRZ ;  /* 0x0000000000907805 */ /* 0x000fe4000001ff00 */
[----:B0-----:R-:W-:Y:S02]  /*13d0*/  SHF.R.S32.HI R4, RZ, 0x1f, R3 ;  /* 0x0000001fff047819 */ /* 0x001fe40000011403 */
[----:B------:R-:W-:Y:S02]  /*13e0*/  CS2R R142, SRZ ;  /* 0x00000000008e7805 */ /* 0x000fe4000001ff00 */
[----:B------:R-:W-:Y:S02]  /*13f0*/  CS2R R140, SRZ ;  /* 0x00000000008c7805 */ /* 0x000fe4000001ff00 */
[----:B------:R-:W-:Y:S02]  /*1400*/  CS2R R138, SRZ ;  /* 0x00000000008a7805 */ /* 0x000fe4000001ff00 */
[----:B------:R-:W-:-:S02]  /*1410*/  LEA.HI R4, R4, R3, RZ, 0x6 ;  /* 0x0000000304047211 */ /* 0x000fc400078f30ff */
[----:B------:R-:W-:Y:S02]  /*1420*/  CS2R R136, SRZ ;  /* 0x0000000000887805 */ /* 0x000fe4000001ff00 */
[----:B------:R-:W-:Y:S02]  /*1430*/  CS2R R134, SRZ ;  /* 0x0000000000867805 */ /* 0x000fe4000001ff00 */
[----:B------:R-:W-:Y:S02]  /*1440*/  CS2R R132, SRZ ;  /* 0x0000000000847805 */ /* 0x000fe4000001ff00 */
[----:B------:R-:W-:Y:S02]  /*1450*/  CS2R R130, SRZ ;  /* 0x0000000000827805 */ /* 0x000fe4000001ff00 */
[----:B------:R-:W-:Y:S02]  /*1460*/  CS2R R128, SRZ ;  /* 0x0000000000807805 */ /* 0x000fe4000001ff00 */
[----:B------:R-:W-:-:S02]  /*1470*/  CS2R R170, SRZ ;  /* 0x0000000000aa7805 */ /* 0x000fc4000001ff00 */
        /* <DEDUP_REMOVED lines=13> */
[----:B------:R-:W-:Y:S01]  /*1550*/  CS2R R104, SRZ ;  /* 0x0000000000687805 */ /* 0x000fe2000001ff00 */
[----:B------:R-:W-:Y:S01]  /*1560*/  IMAD.MOV.U32 R153, RZ, RZ, RZ ;  /* 0x000000ffff997224 */ /* 0x000fe200078e00ff */
        /* <DEDUP_REMOVED lines=36> */
[----:B------:R-:W-:Y:S01]  /*17b0*/  SHF.R.S32.HI R174, RZ, 0x6, R4 ;  /* 0x00000006ffae7819 */ /* 0x000fe20000011404 */
[----:B------:R-:W-:Y:S06]  /*17c0*/  @!P0 BRA `(.L_x_391) ;  /* 0x0000001800508947 */ /* 0x000fec0003800000 */
[----:B------:R-:W-:Y:S02]  /*17d0*/  ISETP.GE.AND P1, PT, R152, 0x1, PT ;  /* 0x000000019800780c */ /* 0x000fe40003f26270 */
[----:B------:R-:W-:-:S11]  /*17e0*/  PLOP3.LUT P0, PT, PT, PT, PT, 0x80, 0x0 ;  /* 0x000000000000781c */ /* 0x000fd60003f0f070 */
[----:B------:R-:W-:Y:S05]  /*17f0*/  @!P1 BRA `(.L_x_392) ;  /* 0x0000005000bc9947 */ /* 0x000fea0003800000 */
        /* <DEDUP_REMOVED lines=14> */
.L_x_393:
[----:B------:R-:W-:Y:S01]  /*18e0*/  ULEA UR16, UR39, UR42, 0x3 ;  /* 0x0000002a27107291 */ /* 0x000fe2000f8e183f */
[----:B------:R-:W-:-:S05]  /*18f0*/  IMAD.U32 R0, RZ, RZ, UR38 ;  /* 0x00000026ff007e24 */ /* 0x000fca000f8e00ff */
[----:B------:R-:W-:-:S04]  /*1900*/  SHF.L.U32 R0, R0, 0x1f, RZ ;  /* 0x0000001f00007819 */ /* 0x000fc800000006ff */
[----:B------:R-:W0:Y:S02]  /*1910*/  SYNCS.PHASECHK.TRANS64.TRYWAIT P0, [UR16+0x28c50], R0 ;  /* 0x028c5000ff0075a7 */ /* 0x000e240008000150 */
[----:B0-----:R-:W-:Y:S05]  /*1920*/  @!P0 BRA `(.L_x_394) ;  /* 0x000000ec00a08947 */ /* 0x001fea0003800000 */
.L_x_574:
        /* <DEDUP_REMOVED lines=18> */
[----:B------:R-:W-:-:S06]  /*1a50*/  WARPGROUP.ARRIVE ;  /* 0x00000000000079c5 */ /* 0x000fcc0000000000 */
        /* <DEDUP_REMOVED lines=25> */
[----:B------:R-:W-:-:S13]  /*1bf0*/  ISETP.GE.AND P0, PT, R152, 0x41, PT ;  /* 0x000000419800780c */ /* 0x000fda0003f06270 */
[----:B0-----:R-:W-:Y:S05]  /*1c00*/  @!P0 BRA `(.L_x_395) ;  /* 0x0000000c00008947 */ /* 0x001fea0003800000 */
[----:B------:R-:W-:-:S07]  /*1c10*/  VIADD R174, R174, 0xfffffffe ;  /* 0xfffffffeaeae7836 */ /* 0x000fce0000000000 */
.L_x_400:
[----:B------:R-:W-:Y:S01]  /*1c20*/  BAR.SYNC.DEFER_BLOCKING 0xe, 0x100 ;  /* 0x0384000000007b1d */ /* 0x000fe20000010000 */
[----:B------:R-:W-:Y:S01]  /*1c30*/  IMAD.U32 R3, RZ, RZ, UR39 ;  /* 0x00000027ff037e24 */ /* 0x000fe2000f8e00ff */
[----:B------:R-:W-:Y:S01]  /*1c40*/  UISETP.NE.AND UP1, UPT, UR47, 0x3, UPT ;  /* 0x000000032f00788c */ /* 0x000fe2000bf25270 */
[C---:B------:R-:W-:Y:S01]  /*1c50*/  ISETP.GT.AND P1, PT, R174.reuse, RZ, PT ;  /* 0x000000ffae00720c */ /* 0x040fe20003f24270 */
[----:B------:R-:W-:Y:S01]  /*1c60*/  UIADD3 UR39, UR39, 0x1, URZ ;  /* 0x0000000127277890 */ /* 0x000fe2000fffe03f */
[----:B0-----:R-:W-:Y:S02]  /*1c70*/  IMAD R0, R3, 0x40, R16 ;  /* 0x0000004003007824 */ /* 0x001fe400078e0210 */
        /* <DEDUP_REMOVED lines=139> */
.L_x_396:
[----:B------:R-:W-:Y:S01]  /*2530*/  ULEA UR6, UR39, UR42, 0x3 ;  /* 0x0000002a27067291 */ /* 0x000fe2000f8e183f */
[----:B------:R-:W-:-:S05]  /*2540*/  IMAD.U32 R0, RZ, RZ, UR38 ;  /* 0x00000026ff007e24 */ /* 0x000fca000f8e00ff */
[----:B------:R-:W-:-:S04]  /*2550*/  SHF.L.U32 R0, R0, 0x1f, RZ ;  /* 0x0000001f00007819 */ /* 0x000fc800000006ff */
[----:B------:R0:W1:Y:S01]  /*2560*/  SYNCS.PHASECHK.TRANS64.TRYWAIT P0, [UR6+0x28c50], R0 ;  /* 0x028c5000ff0075a7 */ /* 0x0000620008000146 */
[----:B------:R-:W-:Y:S05]  /*2570*/  @!P2 BRA `(.L_x_397) ;  /* 0x000000000004a947 */ /* 0x000fea0003800000 */
[----:B------:R-:W-:Y:S01]  /*2580*/  BPT.TRAP 0x1 ;  /* 0x000000040000795c */ /* 0x000fe20000300000 */
.L_x_397:
[----:B-1----:R-:W-:Y:S05]  /*2590*/  @P0 BRA `(.L_x_398) ;  /* 0x0000000000080947 */ /* 0x002fea0003800000 */
[----:B------:R-:W1:Y:S02]  /*25a0*/  SYNCS.PHASECHK.TRANS64.TRYWAIT P0, [UR6+0x28c50], R0 ;  /* 0x028c5000ff0075a7 */ /* 0x000e640008000146 */
[----:B-1----:R-:W-:Y:S05]  /*25b0*/  @!P0 BRA `(.L_x_399) ;  /* 0x000000e000948947 */ /* 0x002fea0003800000 */
.L_x_398:
        /* <DEDUP_REMOVED lines=37> */
.L_x_395:
[----:B------:R-:W-:Y:S01]  /*2810*/  BAR.SYNC.DEFER_BLOCKING 0xe, 0x100 ;  /* 0x0384000000007b1d */ /* 0x000fe20000010000 */
[----:B------:R-:W-:Y:S01]  /*2820*/  IMAD.U32 R3, RZ, RZ, UR39 ;  /* 0x00000027ff037e24 */ /* 0x000fe2000f8e00ff */
[----:B------:R-:W-:Y:S01]  /*2830*/  UIADD3 UR39, UR39, 0x1, URZ ;  /* 0x0000000127277890 */ /* 0x000fe2000fffe03f */
[----:B------:R-:W-:Y:S01]  /*2840*/  PLOP3.LUT P0, PT, PT, PT, PT, 0x8, 0x0 ;  /* 0x000000000000781c */ /* 0x000fe20003f0e170 */
[----:B------:R-:W-:Y:S02]  /*2850*/  IMAD.MOV.U32 R20, RZ, RZ, RZ ;  /* 0x000000ffff147224 */ /* 0x000fe400078e00ff */
[----:B0-----:R-:W-:Y:S01]  /*2860*/  IMAD R0, R3, 0x40, R16 ;  /* 0x0000004003007824 */ /* 0x001fe200078e0210 */
[----:B------:R-:W-:-:S04]  /*2870*/  UISETP.NE.AND UP0, UPT, UR39, 0x2, UPT ;  /* 0x000000022700788c */ /* 0x000fc8000bf05270 */
[----:B------:R-:W-:Y:S01]  /*2880*/  LEA R3, R0, UR42, 0x2 ;  /* 0x0000002a00037c11 */ /* 0x000fe2000f8e10ff */
        /* <DEDUP_REMOVED lines=136> */
.L_x_391:
[----:B------:R-:W-:Y:S02]  /*3110*/  ISETP.GE.AND P1, PT, R152, 0x1, PT ;  /* 0x000000019800780c */ /* 0x000fe40003f26270 */
[----:B------:R-:W-:-:S11]  /*3120*/  PLOP3.LUT P0, PT, PT, PT, PT, 0x80, 0x0 ;  /* 0x000000000000781c */ /* 0x000fd60003f0f070 */
[----:B------:R-:W-:Y:S05]  /*3130*/  @!P1 BRA `(.L_x_392) ;  /* 0x00000038006c9947 */ /* 0x000fea0003800000 */
        /* <DEDUP_REMOVED lines=29> */
.L_x_401:
        /* <DEDUP_REMOVED lines=9> */
.L_x_575:
[----:B------:R-:W-:Y:S05]  /*33a0*/  @!P0 BRA `(.L_x_403) ;  /* 0x0000000000048947 */ /* 0x000fea0003800000 */
[----:B------:R-:W-:Y:S01]  /*33b0*/  BPT.TRAP 0x1 ;  /* 0x000000040000795c */ /* 0x000fe20000300000 */
.L_x_403:
[----:B------:R-:W-:Y:S02]  /*33c0*/  IMAD.U32 R7, RZ, RZ, UR39 ;  /* 0x00000027ff077e24 */ /* 0x000fe4000f8e00ff */
[----:B------:R-:W-:-:S03]  /*33d0*/  IMAD.U32 R8, RZ, RZ, UR38 ;  /* 0x00000026ff087e24 */ /* 0x000fc6000f8e00ff */
[----:B------:R-:W-:Y:S02]  /*33e0*/  LEA R7, R7, UR42, 0x3 ;  /* 0x0000002a07077c11 */ /* 0x000fe4000f8e18ff */
[----:B------:R-:W-:-:S04]  /*33f0*/  SHF.L.U32 R8, R8, 0x1f, RZ ;  /* 0x0000001f08087819 */ /* 0x000fc800000006ff */
[----:B------:R1:W2:Y:S01]  /*3400*/  SYNCS.PHASECHK.TRANS64.TRYWAIT P1, [R7+URZ+0x28c30], R8 ;  /* 0x028c3008070075a7 */ /* 0x0002a2000802017f */
[----:B------:R-:W-:Y:S05]  /*3410*/  @!P0 BRA `(.L_x_404) ;  /* 0x0000000000048947 */ /* 0x000fea0003800000 */
[----:B------:R-:W-:Y:S01]  /*3420*/  BPT.TRAP 0x1 ;  /* 0x000000040000795c */ /* 0x000fe20000300000 */
.L_x_404:
[----:B--2---:R-:W-:Y:S05]  /*3430*/  @P1 BRA `(.L_x_405) ;  /* 0x0000000000081947 */ /* 0x004fea0003800000 */
[----:B------:R-:W2:Y:S02]  /*3440*/  SYNCS.PHASECHK.TRANS64.TRYWAIT P1, [R7+URZ+0x28c30], R8 ;  /* 0x028c3008070075a7 */ /* 0x000ea4000802017f */
[----:B--2---:R-:W-:Y:S05]  /*3450*/  @!P1 BRA `(.L_x_406) ;  /* 0x000000d4001c9947 */ /* 0x004fea0003800000 */
.L_x_405:
[----:B0-----:R-:W0:Y:S01]  /*3460*/  S2R R0, SR_TID.X ;  /* 0x0000000000007919 */ /* 0x001e220000002100 */
[----:B------:R-:W-:-:S04]  /*3470*/  UIADD3 UR4, UR42, 0x22400, URZ ;  /* 0x000224002a047890 */ /* 0x000fc8000fffe03f */
[----:B------:R-:W-:-:S04]  /*3480*/  USHF.R.U32.HI UR4, URZ, 0x4, UR4 ;  /* 0x000000043f047899 */ /* 0x000fc80008011604 */
[----:B------:R-:W-:Y:S01]  /*3490*/  ULOP3.LUT UR4, UR4, 0x3fff, URZ, 0xc0, !UPT ;  /* 0x00003fff04047892 */ /* 0x000fe2000f8ec03f */
[----:B0-----:R-:W-:-:S05]  /*34a0*/  LOP3.LUT R3, R0, 0x7f, RZ, 0xc0, !PT ;  /* 0x0000007f00037812 */ /* 0x001fca00078ec0ff */
[----:B------:R-:W-:Y:S01]  /*34b0*/  IMAD.U32 R0, RZ, RZ, UR4 ;  /* 0x00000004ff007e24 */ /* 0x000fe2000f8e00ff */
[----:B------:R-:W-:Y:S05]  /*34c0*/  WARPSYNC.ALL ;  /* 0x0000000000007948 */ /* 0x000fea0003800000 */
[----:B------:R-:W-:Y:S02]  /*34d0*/  ISETP.NE.AND P1, PT, R3, RZ, PT ;  /* 0x000000ff0300720c */ /* 0x000fe40003f25270 */
[----:B------:R-:W-:-:S04]  /*34e0*/  LOP3.LUT R0, R0, 0x10000, RZ, 0xfc, !PT ;  /* 0x0001000000007812 */ /* 0x000fc800078efcff */
[----:B------:R-:W-:Y:S01]  /*34f0*/  R2UR UR12, R0 ;  /* 0x00000000000c72ca */ /* 0x000fe200000e0000 */
[----:B------:R-:W-:Y:S01]  /*3500*/  UIADD3 UR4, UR42, 0x20400, URZ ;  /* 0x000204002a047890 */ /* 0x000fe2000fffe03f */
[----:B------:R-:W-:Y:S01]  /*3510*/  WARPGROUP.ARRIVE ;  /* 0x00000000000079c5 */ /* 0x000fe20000000000 */
[----:B------:R-:W-:Y:S01]  /*3520*/  UMOV UR7, 0x40000040 ;  /* 0x4000004000077882 */ /* 0x000fe20000000000 */
[----:B------:R-:W-:Y:S01]  /*3530*/  UMOV UR5, 0x40000040 ;  /* 0x4000004000057882 */ /* 0x000fe20000000000 */
[----:B------:R-:W-:Y:S01]  /*3540*/  USHF.R.U32.HI UR4, URZ, 0x4, UR4 ;  /* 0x000000043f047899 */ /* 0x000fe20008011604 */
[----:B------:R-:W-:Y:S01]  /*3550*/  IMAD R4, R174, -0x40, R152 ;  /* 0xffffffc0ae047824 */ /* 0x000fe200078e0298 */
[----:B------:R-:W-:Y:S01]  /*3560*/  UMOV UR11, 0x40000040 ;  /* 0x40000040000b7882 */ /* 0x000fe20000000000 */
[----:B------:R-:W-:Y:S01]  /*3570*/  UMOV UR9, 0x40000040 ;  /* 0x4000004000097882 */ /* 0x000fe20000000000 */
[----:B------:R-:W-:Y:S01]  /*3580*/  ULOP3.LUT UR4, UR4, 0x3fff, URZ, 0xc0, !UPT ;  /* 0x00003fff04047892 */ /* 0x000fe2000f8ec03f */
[----:B------:R-:W-:Y:S01]  /*3590*/  UMOV UR15, 0x40000040 ;  /* 0x40000040000f7882 */ /* 0x000fe20000000000 */
[----:B------:R-:W-:-:S02]  /*35a0*/  IADD3 R4, -R17, 0x40, R4 ;  /* 0x0000004011047810 */ /* 0x000fc40007ffe104 */
[----:B------:R-:W-:Y:S02]  /*35b0*/  ULEA UR12, UR39, UR12, 0x9 ;  /* 0x0000000c270c7291 */ /* 0x000fe4000f8e483f */
[----:B------:R-:W-:Y:S01]  /*35c0*/  ULOP3.LUT UR13, UR4, 0x10000, URZ, 0xfc, !UPT ;  /* 0x00010000040d7892 */ /* 0x000fe2000f8efc3f */
[C---:B------:R-:W-:Y:S01]  /*35d0*/  ISETP.GT.AND P6, PT, R4.reuse, RZ, PT ;  /* 0x000000ff0400720c */ /* 0x040fe20003fc4270 */
[----:B------:R-:W-:Y:S01]  /*35e0*/  UIADD3 UR10, UR12, 0x4, URZ ;  /* 0x000000040c0a7890 */ /* 0x000fe2000fffe03f */
[C---:B------:R-:W-:Y:S01]  /*35f0*/  ISETP.GT.AND P2, PT, R4.reuse, 0x1, PT ;  /* 0x000000010400780c */ /* 0x040fe20003f44270 */
[----:B------:R-:W-:Y:S01]  /*3600*/  UIADD3 UR8, UR13, 0x4, URZ ;  /* 0x000000040d087890 */ /* 0x000fe2000fffe03f */
[C---:B------:R-:W-:Y:S01]  /*3610*/  ISETP.GT.AND P3, PT, R4.reuse, 0x8, PT ;  /* 0x000000080400780c */ /* 0x040fe20003f64270 */
[----:B------:R-:W-:Y:S01]  /*3620*/  UMOV UR6, UR12 ;  /* 0x0000000c00067c82 */ /* 0x000fe20008000000 */
[----:B------:R-:W-:Y:S01]  /*3630*/  UMOV UR4, UR13 ;  /* 0x0000000d00047c82 */ /* 0x000fe20008000000 */
[----:B------:R-:W-:Y:S01]  /*3640*/  UIADD3 UR14, UR12, 0x6, URZ ;  /* 0x000000060c0e7890 */ /* 0x000fe2000fffe03f */
[----:B------:R-:W-:Y:S01]  /*3650*/  HGMMA.64x64x16.F32 R24, gdesc[UR4], RZ, !UPT, gsb0 ;  /* 0x00e00000041879f0 */ /* 0x000fe2000c0008ff */
[----:B------:R-:W-:Y:S01]  /*3660*/  UIADD3 UR6, UR12, 0x2, URZ ;  /* 0x000000020c067890 */ /* 0x000fe2000fffe03f */
[C---:B------:R-:W-:Y:S01]  /*3670*/  ISETP.GT.AND P4, PT, R4.reuse, 0x9, PT ;  /* 0x000000090400780c */ /* 0x040fe20003f84270 */
[----:B------:R-:W-:Y:S01]  /*3680*/  UIADD3 UR4, UR13, 0x2, URZ ;  /* 0x000000020d047890 */ /* 0x000fe2000fffe03f */
[----:B------:R-:W-:Y:S01]  /*3690*/  ISETP.GT.AND P5, PT, R4, 0x10, PT ;  /* 0x000000100400780c */ /* 0x000fe20003fa4270 */
[----:B------:R-:W-:Y:S01]  /*36a0*/  UMOV UR7, 0x40000040 ;  /* 0x4000004000077882 */ /* 0x000fe20000000000 */
[----:B------:R-:W-:Y:S01]  /*36b0*/  UMOV UR5, 0x40000040 ;  /* 0x4000004000057882 */ /* 0x000fe20000000000 */
[----:B------:R-:W-:Y:S01]  /*36c0*/  UIADD3 UR12, UR13, 0x6, URZ ;  /* 0x000000060d0c7890 */ /* 0x000fe2000fffe03f */
[----:B------:R-:W-:-:S02]  /*36d0*/  ULDC UR20, c[0x0][0x988] ;  /* 0x0002620000147ab9 */ /* 0x000fc40000000800 */
        /* <DEDUP_REMOVED lines=218> */
.L_x_407:
[----:B------:R3:W4:Y:S01]  /*4480*/  SYNCS.PHASECHK.TRANS64.TRYWAIT P2, [R7+URZ+0x28c50], R8 ;  /* 0x028c5008070075a7 */ /* 0x000722000804017f */
[----:B------:R-:W-:Y:S05]  /*4490*/  @!P0 BRA `(.L_x_408) ;  /* 0x0000000000048947 */ /* 0x000fea0003800000 */
[----:B------:R-:W-:Y:S01]  /*44a0*/  BPT.TRAP 0x1 ;  /* 0x000000040000795c */ /* 0x000fe20000300000 */
.L_x_408:
[----:B------:R-:W-:Y:S01]  /*44b0*/  ULOP3.LUT UR49, UR49, 0x2000000, URZ, 0xfc, !UPT ;  /* 0x0200000031317892 */ /* 0x000fe2000f8efc3f */
[----:B----4-:R-:W-:Y:S11]  /*44c0*/  @P2 BRA `(.L_x_409) ;  /* 0x0000000000082947 */ /* 0x010ff60003800000 */
[----:B------:R-:W4:Y:S02]  /*44d0*/  SYNCS.PHASECHK.TRANS64.TRYWAIT P2, [R7+URZ+0x28c50], R8 ;  /* 0x028c5008070075a7 */ /* 0x000f24000804017f */
[----:B----4-:R-:W-:Y:S05]  /*44e0*/  @!P2 BRA `(.L_x_410) ;  /* 0x000000c4000ca947 */ /* 0x010fea0003800000 */
.L_x_409:
[----:B------:R-:W-:Y:S01]  /*44f0*/  ULEA UR10, UR39, UR49, 0xc ;  /* 0x00000031270a7291 */ /* 0x000fe2000f8e603f */
[----:B------:R-:W-:Y:S01]  /*4500*/  WARPGROUP.ARRIVE ;  /* 0x00000000000079c5 */ /* 0x000fe20000000000 */
[----:B------:R-:W-:Y:S01]  /*4510*/  UMOV UR7, 0x40000040 ;  /* 0x4000004000077882 */ /* 0x000fe20000000000 */
[----:B------:R-:W-:Y:S01]  /*4520*/  UMOV UR11, 0x40000040 ;  /* 0x40000040000b7882 */ /* 0x000fe20000000000 */
[----:B------:R-:W-:Y:S01]  /*4530*/  ISETP.GE.AND P2, PT, R152, 0x41, PT ;  /* 0x000000419800780c */ /* 0x000fe20003f46270 */
[----:B-1234-:R-:W-:Y:S02]  /*4540*/  @!P1 VIADD R7, R7, 0x28c60 ;  /* 0x00028c6007079836 */ /* 0x01efe40000000000 */
[----:B------:R-:W-:Y:S02]  /*4550*/  UMOV UR6, UR10 ;  /* 0x0000000a00067c82 */ /* 0x000fe40008000000 */
[----:B------:R-:W-:Y:S01]  /*4560*/  HGMMA.64x256x16.F32 R24, R156, gdesc[UR4].tnspB, RZ, !UPT, gsb0 ;  /* 0x43e000049c187df0 */ /* 0x000fe2000c0008ff */
[----:B------:R-:W-:Y:S01]  /*4570*/  UIADD3 UR6, UR10, 0x80, URZ ;  /* 0x000000800a067890 */ /* 0x000fe2000fffe03f */
[----:B------:R-:W-:Y:S01]  /*4580*/  @!P1 PRMT R7, RZ, 0x654, R7 ;  /* 0x00000654ff079816 */ /* 0x000fe20000000007 */
[----:B------:R-:W-:Y:S01]  /*4590*/  UMOV UR7, 0x40000040 ;  /* 0x4000004000077882 */ /* 0x000fe20000000000 */
[----:B------:R-:W-:-:S02]  /*45a0*/  WARPGROUP.DEPBAR.LE gsb0, 0x0 ;  /* 0x00008000000079c5 */ /* 0x000fc40000010000 */
[----:B------:R-:W-:-:S15]  /*45b0*/  WARPGROUP.ARRIVE ;  /* 0x00000000000079c5 */ /* 0x000fde0000000000 */
[----:B------:R-:W-:-:S07]  /*45c0*/  NOP ;  /* 0x0000000000007918 */ /* 0x000fce0000000000 */
        /* <DEDUP_REMOVED lines=23> */
[----:B-1----:R-:W-:Y:S01]  /*4740*/  VIADD R7, R174, 0xfffffffe ;  /* 0xfffffffeae077836 */ /* 0x002fe20000000000 */
[----:B------:R-:W-:Y:S01]  /*4750*/  UMOV UR21, UR39 ;  /* 0x0000002700157c82 */ /* 0x000fe20008000000 */
[----:B------:R-:W-:Y:S01]  /*4760*/  IMAD.MOV.U32 R9, RZ, RZ, R4 ;  /* 0x000000ffff097224 */ /* 0x000fe200078e0004 */
[----:B------:R-:W-:Y:S01]  /*4770*/  ULDC UR20, c[0x0][0x988] ;  /* 0x0002620000147ab9 */ /* 0x000fe20000000800 */
[----:B------:R-:W-:-:S07]  /*4780*/  IMAD.MOV.U32 R10, RZ, RZ, R3 ;  /* 0x000000ffff0a7224 */ /* 0x000fce00078e0003 */
.L_x_420:
[----:B------:R-:W-:Y:S01]  /*4790*/  UIADD3 UR39, UR21, 0x1, URZ ;  /* 0x0000000115277890 */ /* 0x000fe2000fffe03f */
[C---:B------:R-:W-:Y:S01]  /*47a0*/  ISETP.GT.AND P2, PT, R7.reuse, RZ, PT ;  /* 0x000000ff0700720c */ /* 0x040fe20003f44270 */
[----:B------:R-:W-:Y:S02]  /*47b0*/  VIADD R7, R7, 0xffffffff ;  /* 0xffffffff07077836 */ /* 0x000fe40000000000 */
[----:B------:R-:W-:-:S04]  /*47c0*/  UISETP.NE.AND UP0, UPT, UR39, 0x2, UPT ;  /* 0x000000022700788c */ /* 0x000fc8000bf05270 */
[----:B------:R-:W-:Y:S02]  /*47d0*/  USEL UR6, URZ, 0x1, UP0 ;  /* 0x000000013f067887 */ /* 0x000fe40008000000 */
[----:B------:R-:W-:Y:S02]  /*47e0*/  USEL UR39, UR39, URZ, UP0 ;  /* 0x0000003f27277287 */ /* 0x000fe40008000000 */
[----:B------:R-:W-:Y:S01]  /*47f0*/  ULOP3.LUT UR38, UR38, UR6, URZ, 0x3c, !UPT ;  /* 0x0000000626267292 */ /* 0x000fe2000f8e3c3f */
[----:B0123--:R-:W-:Y:S11]  /*4800*/  @!P0 BRA `(.L_x_412) ;  /* 0x0000000000048947 */ /* 0x00fff60003800000 */
[----:B------:R-:W-:Y:S01]  /*4810*/  BPT.TRAP 0x1 ;  /* 0x000000040000795c */ /* 0x000fe20000300000 */
.L_x_412:
[----:B------:R-:W-:Y:S01]  /*4820*/  ULEA UR22, UR39, UR42, 0x3 ;  /* 0x0000002a27167291 */ /* 0x000fe2000f8e183f */
[----:B------:R-:W-:-:S05]  /*4830*/  IMAD.U32 R8, RZ, RZ, UR38 ;  /* 0x00000026ff087e24 */ /* 0x000fca000f8e00ff */
[----:B------:R-:W-:-:S04]  /*4840*/  SHF.L.U32 R8, R8, 0x1f, RZ ;  /* 0x0000001f08087819 */ /* 0x000fc800000006ff */
[----:B------:R1:W2:Y:S01]  /*4850*/  SYNCS.PHASECHK.TRANS64.TRYWAIT P3, [UR22+0x28c30], R8 ;  /* 0x028c3008ff0075a7 */ /* 0x0002a20008060156 */
[----:B------:R-:W-:Y:S05]  /*4860*/  @!P0 BRA `(.L_x_413) ;  /* 0x0000000000048947 */ /* 0x000fea0003800000 */
[----:B------:R-:W-:Y:S01]  /*4870*/  BPT.TRAP 0x1 ;  /* 0x000000040000795c */ /* 0x000fe20000300000 */
.L_x_413:
[----:B--2---:R-:W-:Y:S05]  /*4880*/  @P3 BRA `(.L_x_414) ;  /* 0x0000000000083947 */ /* 0x004fea0003800000 */
[----:B------:R-:W2:Y:S02]  /*4890*/  SYNCS.PHASECHK.TRANS64.TRYWAIT P3, [UR22+0x28c30], R8 ;  /* 0x028c3008ff0075a7 */ /* 0x000ea40008060156 */
[----:B--2---:R-:W-:Y:S05]  /*48a0*/  @!P3 BRA `(.L_x_415) ;  /* 0x000000c00030b947 */ /* 0x004fea0003800000 */
.L_x_414:
        /* <DEDUP_REMOVED lines=26> */
[----:B------:R-:W-:-:S04]  /*4a50*/  FMNMX.FTZ R4, R152, R10, !PT ;  /* 0x0000000a98047209 */ /* 0x000fc80007810000 */
        /* <DEDUP_REMOVED lines=32> */
[--C-:B------:R-:W-:Y:S01]  /*4c60*/  FFMA.FTZ R156, R160, UR20, -R14.reuse ;  /* 0x00000014a09c7c23 */ /* 0x100fe2000801080e */
[--C-:B------:R-:W-:Y:S01]  /*4c70*/  FFMA.FTZ R160, R168, UR20, -R14.reuse ;  /* 0x00000014a8a07c23 */ /* 0x100fe2000801080e */
[----:B------:R-:W-:Y:S01]  /*4c80*/  FMUL.FTZ R10, R10, UR20 ;  /* 0x000000140a0a7c20 */ /* 0x000fe20008410000 */
[----:B------:R-:W-:Y:S01]  /*4c90*/  FMNMX.FTZ R4, R174, R13, !PT ;  /* 0x0000000dae047209 */ /* 0x000fe20007810000 */
[--C-:B------:R-:W-:Y:S01]  /*4ca0*/  FFMA.FTZ R164, R164, UR20, -R14.reuse ;  /* 0x00000014a4a47c23 */ /* 0x100fe2000801080e */
[--C-:B------:R-:W-:Y:S01]  /*4cb0*/  FFMA.FTZ R152, R152, UR20, -R14.reuse ;  /* 0x0000001498987c23 */ /* 0x100fe2000801080e */
[----:B------:R-:W0:Y:S01]  /*4cc0*/  MUFU.EX2 R11, R10 ;  /* 0x0000000a000b7308 */ /* 0x000e220000000800 */
[----:B------:R-:W-:Y:S01]  /*4cd0*/  FMNMX.FTZ R15, R175, R4, !PT ;  /* 0x00000004af0f7209 */ /* 0x000fe20007810000 */
[--C-:B------:R-:W-:Y:S01]  /*4ce0*/  FFMA.FTZ R13, R153, UR20, -R14.reuse ;  /* 0x00000014990d7c23 */ /* 0x100fe2000801080e */
[--C-:B------:R-:W-:Y:S01]  /*4cf0*/  FFMA.FTZ R21, R161, UR20, -R14.reuse ;  /* 0x00000014a1157c23 */ /* 0x100fe2000801080e */
[--C-:B------:R-:W-:Y:S01]  /*4d00*/  FFMA.FTZ R153, R165, UR20, -R14.reuse ;  /* 0x00000014a5997c23 */ /* 0x100fe2000801080e */
[----:B------:R-:W-:Y:S01]  /*4d10*/  FMNMX.FTZ R4, R178, R15, !PT ;  /* 0x0000000fb2047209 */ /* 0x000fe20007810000 */
[--C-:B------:R-:W-:Y:S01]  /*4d20*/  FFMA.FTZ R20, R172, UR20, -R14.reuse ;  /* 0x00000014ac147c23 */ /* 0x100fe2000801080e */
[--C-:B------:R-:W-:Y:S01]  /*4d30*/  FFMA.FTZ R161, R173, UR20, -R14.reuse ;  /* 0x00000014ada17c23 */ /* 0x100fe2000801080e */
[----:B------:R-:W-:Y:S01]  /*4d40*/  MUFU.EX2 R10, R12 ;  /* 0x0000000c000a7308 */ /* 0x000fe20000000800 */
[----:B------:R-:W-:Y:S01]  /*4d50*/  FMNMX.FTZ R15, R179, R4, !PT ;  /* 0x00000004b30f7209 */ /* 0x000fe20007810000 */
[--C-:B------:R-:W-:Y:S01]  /*4d60*/  FFMA.FTZ R165, R177, UR20, -R14.reuse ;  /* 0x00000014b1a57c23 */ /* 0x100fe2000801080e */
[--C-:B------:R-:W-:Y:S01]  /*4d70*/  FFMA.FTZ R180, R180, UR20, -R14.reuse ;  /* 0x00000014b4b47c23 */ /* 0x100fe2000801080e */
[--C-:B------:R-:W-:Y:S01]  /*4d80*/  FFMA.FTZ R181, R181, UR20, -R14.reuse ;  /* 0x00000014b5b57c23 */ /* 0x100fe2000801080e */
[----:B------:R-:W-:Y:S01]  /*4d90*/  FMNMX.FTZ R4, R182, R15, !PT ;  /* 0x0000000fb6047209 */ /* 0x000fe20007810000 */
[----:B------:R-:W-:-:S02]  /*4da0*/  FFMA.FTZ R15, R157, UR20, -R14 ;  /* 0x000000149d0f7c23 */ /* 0x000fc4000801080e */
[----:B------:R2:W-:Y:S01]  /*4db0*/  MUFU.EX2 R12, R164 ;  /* 0x000000a4000c7308 */ /* 0x0005e20000000800 */
[----:B------:R-:W-:Y:S01]  /*4dc0*/  FMNMX.FTZ R4, R183, R4, !PT ;  /* 0x00000004b7047209 */ /* 0x000fe20007810000 */
[-C--:B0-----:R-:W-:Y:S01]  /*4dd0*/  FMUL.FTZ R24, R24, R11.reuse ;  /* 0x0000000b18187220 */ /* 0x081fe20000410000 */
[-C--:B------:R-:W-:Y:S01]  /*4de0*/  FMUL.FTZ R25, R25, R11.reuse ;  /* 0x0000000b19197220 */ /* 0x080fe20000410000 */
[-C--:B------:R-:W-:Y:S01]  /*4df0*/  FMUL.FTZ R28, R28, R11.reuse ;  /* 0x0000000b1c1c7220 */ /* 0x080fe20000410000 */
[-C--:B------:R-:W-:Y:S01]  /*4e00*/  FMUL.FTZ R29, R29, R11.reuse ;  /* 0x0000000b1d1d7220 */ /* 0x080fe20000410000 */
[----:B------:R-:W0:Y:S01]  /*4e10*/  SHFL.BFLY PT, R157, R4, 0x2, 0x1f ;  /* 0x0c401f00049d7f89 */ /* 0x000e2200000e0000 */
[-C--:B------:R-:W-:Y:S01]  /*4e20*/  FMUL.FTZ R32, R32, R11.reuse ;  /* 0x0000000b20207220 */ /* 0x080fe20000410000 */
[----:B------:R-:W3:Y:S01]  /*4e30*/  MUFU.EX2 R152, R152 ;  /* 0x0000009800987308 */ /* 0x000ee20000000800 */
[----:B--2---:R-:W-:Y:S01]  /*4e40*/  FFMA.FTZ R164, R176, UR20, -R14 ;  /* 0x00000014b0a47c23 */ /* 0x004fe2000801080e */
[-C--:B------:R-:W-:Y:S01]  /*4e50*/  FMUL.FTZ R33, R33, R11.reuse ;  /* 0x0000000b21217220 */ /* 0x080fe20000410000 */
[-C--:B------:R-:W-:Y:S01]  /*4e60*/  FMUL.FTZ R36, R36, R11.reuse ;  /* 0x0000000b24247220 */ /* 0x080fe20000410000 */
[-C--:B------:R-:W-:Y:S01]  /*4e70*/  FMUL.FTZ R37, R37, R11.reuse ;  /* 0x0000000b25257220 */ /* 0x080fe20000410000 */
[-C--:B------:R-:W-:Y:S01]  /*4e80*/  FMUL.FTZ R40, R40, R11.reuse ;  /* 0x0000000b28287220 */ /* 0x080fe20000410000 */
[-C--:B------:R-:W-:Y:S01]  /*4e90*/  FMUL.FTZ R41, R41, R11.reuse ;  /* 0x0000000b29297220 */ /* 0x080fe20000410000 */
[-C--:B------:R-:W-:Y:S01]  /*4ea0*/  FMUL.FTZ R44, R44, R11.reuse ;  /* 0x0000000b2c2c7220 */ /* 0x080fe20000410000 */
[----:B------:R-:W2:Y:S01]  /*4eb0*/  MUFU.EX2 R13, R13 ;  /* 0x0000000d000d7308 */ /* 0x000ea20000000800 */
[-C--:B------:R-:W-:Y:S01]  /*4ec0*/  FMUL.FTZ R45, R45, R11.reuse ;  /* 0x0000000b2d2d7220 */ /* 0x080fe20000410000 */
[-C--:B------:R-:W-:Y:S01]  /*4ed0*/  FMUL.FTZ R48, R48, R11.reuse ;  /* 0x0000000b30307220 */ /* 0x080fe20000410000 */
[-C--:B------:R-:W-:Y:S01]  /*4ee0*/  FMUL.FTZ R49, R49, R11.reuse ;  /* 0x0000000b31317220 */ /* 0x080fe20000410000 */
[-C--:B------:R-:W-:Y:S01]  /*4ef0*/  FMUL.FTZ R52, R52, R11.reuse ;  /* 0x0000000b34347220 */ /* 0x080fe20000410000 */
[-C--:B------:R-:W-:Y:S01]  /*4f00*/  FMUL.FTZ R53, R53, R11.reuse ;  /* 0x0000000b35357220 */ /* 0x080fe20000410000 */
[-C--:B------:R-:W-:Y:S01]  /*4f10*/  FMUL.FTZ R56, R56, R11.reuse ;  /* 0x0000000b38387220 */ /* 0x080fe20000410000 */
[-C--:B------:R-:W-:Y:S01]  /*4f20*/  FMUL.FTZ R57, R57, R11.reuse ;  /* 0x0000000b39397220 */ /* 0x080fe20000410000 */
[----:B------:R-:W4:Y:S01]  /*4f30*/  MUFU.EX2 R15, R15 ;  /* 0x0000000f000f7308 */ /* 0x000f220000000800 */
[----:B---3--:R-:W-:Y:S01]  /*4f40*/  FFMA.FTZ R6, R11, R6, R152 ;  /* 0x000000060b067223 */ /* 0x008fe20000010098 */
[-C--:B------:R-:W-:Y:S01]  /*4f50*/  FMUL.FTZ R60, R60, R11.reuse ;  /* 0x0000000b3c3c7220 */ /* 0x080fe20000410000 */
[-C--:B------:R-:W-:Y:S01]  /*4f60*/  FMUL.FTZ R61, R61, R11.reuse ;  /* 0x0000000b3d3d7220 */ /* 0x080fe20000410000 */
[-C--:B------:R-:W-:Y:S01]  /*4f70*/  FMUL.FTZ R64, R64, R11.reuse ;  /* 0x0000000b40407220 */ /* 0x080fe20000410000 */
[----:B------:R-:W-:Y:S01]  /*4f80*/  FMUL.FTZ R65, R65, R11 ;  /* 0x0000000b41417220 */ /* 0x000fe20000410000 */
[----:B0-----:R-:W-:Y:S01]  /*4f90*/  FMNMX.FTZ R168, R4, R157, !PT ;  /* 0x0000009d04a87209 */ /* 0x001fe20007810000 */
[----:B------:R-:W-:Y:S01]  /*4fa0*/  FFMA.FTZ R157, R169, UR20, -R14 ;  /* 0x00000014a99d7c23 */ /* 0x000fe2000801080e */
[----:B------:R-:W-:Y:S01]  /*4fb0*/  MUFU.EX2 R156, R156 ;  /* 0x0000009c009c7308 */ /* 0x000fe20000000800 */
[-C--:B------:R-:W-:Y:S01]  /*4fc0*/  FMUL.FTZ R68, R68, R11.reuse ;  /* 0x0000000b44447220 */ /* 0x080fe20000410000 */
[-C--:B------:R-:W-:Y:S01]  /*4fd0*/  FMUL.FTZ R69, R69, R11.reuse ;  /* 0x0000000b45457220 */ /* 0x080fe20000410000 */
[----:B------:R-:W0:Y:S01]  /*4fe0*/  SHFL.BFLY PT, R169, R168, 0x1, 0x1f ;  /* 0x0c201f00a8a97f89 */ /* 0x000e2200000e0000 */
        /* <DEDUP_REMOVED lines=22> */
[----:B------:R-:W-:Y:S01]  /*5150*/  FMUL.FTZ R109, R109, R11 ;  /* 0x0000000b6d6d7220 */ /* 0x000fe20000410000 */
[----:B0-----:R-:W-:Y:S01]  /*5160*/  FMNMX.FTZ R4, R168, R169, !PT ;  /* 0x000000a9a8047209 */ /* 0x001fe20007810000 */
[-C--:B------:R-:W-:Y:S01]  /*5170*/  FMUL.FTZ R112, R112, R11.reuse ;  /* 0x0000000b70707220 */ /* 0x080fe20000410000 */
[-C--:B------:R-:W-:Y:S01]  /*5180*/  FMUL.FTZ R113, R113, R11.reuse ;  /* 0x0000000b71717220 */ /* 0x080fe20000410000 */
[-C--:B------:R-:W-:Y:S01]  /*5190*/  FMUL.FTZ R116, R116, R11.reuse ;  /* 0x0000000b74747220 */ /* 0x080fe20000410000 */
[-C--:B------:R-:W-:Y:S01]  /*51a0*/  FMUL.FTZ R117, R117, R11.reuse ;  /* 0x0000000b75757220 */ /* 0x080fe20000410000 */
[C---:B------:R-:W-:Y:S01]  /*51b0*/  FADD.FTZ R14, -R4.reuse, R9 ;  /* 0x00000009040e7221 */ /* 0x040fe20000010100 */
[----:B------:R-:W-:Y:S01]  /*51c0*/  FMUL.FTZ R177, R4, UR20 ;  /* 0x0000001404b17c20 */ /* 0x000fe20008410000 */
[----:B------:R0:W-:Y:S01]  /*51d0*/  MUFU.EX2 R168, R180 ;  /* 0x000000b400a87308 */ /* 0x0001e20000000800 */
[----:B------:R-:W-:Y:S01]  /*51e0*/  FMUL.FTZ R120, R120, R11 ;  /* 0x0000000b78787220 */ /* 0x000fe20000410000 */
[----:B------:R-:W-:Y:S01]  /*51f0*/  FMUL.FTZ R14, R14, UR20 ;  /* 0x000000140e0e7c20 */ /* 0x000fe20008410000 */
[--C-:B------:R-:W-:Y:S01]  /*5200*/  FFMA.FTZ R169, R154, UR20, -R177.reuse ;  /* 0x000000149aa97c23 */ /* 0x100fe200080108b1 */
[--C-:B------:R-:W-:Y:S01]  /*5210*/  FFMA.FTZ R172, R155, UR20, -R177.reuse ;  /* 0x000000149bac7c23 */ /* 0x100fe200080108b1 */
[--C-:B------:R-:W-:Y:S01]  /*5220*/  FFMA.FTZ R155, R158, UR20, -R177.reuse ;  /* 0x000000149e9b7c23 */ /* 0x100fe200080108b1 */
[--C-:B------:R-:W-:Y:S01]  /*5230*/  FFMA.FTZ R176, R159, UR20, -R177.reuse ;  /* 0x000000149fb07c23 */ /* 0x100fe200080108b1 */
[--C-:B------:R-:W-:Y:S01]  /*5240*/  FFMA.FTZ R173, R174, UR20, -R177.reuse ;  /* 0x00000014aead7c23 */ /* 0x100fe200080108b1 */
[----:B------:R-:W-:Y:S01]  /*5250*/  MUFU.EX2 R14, R14 ;  /* 0x0000000e000e7308 */ /* 0x000fe20000000800 */
[--C-:B------:R-:W-:Y:S01]  /*5260*/  FFMA.FTZ R174, R175, UR20, -R177.reuse ;  /* 0x00000014afae7c23 */ /* 0x100fe200080108b1 */
[--C-:B------:R-:W-:Y:S01]  /*5270*/  FFMA.FTZ R159, R162, UR20, -R177.reuse ;  /* 0x00000014a29f7c23 */ /* 0x100fe200080108b1 */
[--C-:B------:R-:W-:Y:S01]  /*5280*/  FFMA.FTZ R175, R178, UR20, -R177.reuse ;  /* 0x00000014b2af7c23 */ /* 0x100fe200080108b1 */
[--C-:B------:R-:W-:Y:S01]  /*5290*/  FFMA.FTZ R206, R167, UR20, -R177.reuse ;  /* 0x00000014a7ce7c23 */ /* 0x100fe200080108b1 */
[--C-:B------:R-:W-:Y:S01]  /*52a0*/  FFMA.FTZ R178, R179, UR20, -R177.reuse ;  /* 0x00000014b3b27c23 */ /* 0x100fe200080108b1 */
[--C-:B------:R-:W-:Y:S01]  /*52b0*/  FFMA.FTZ R167, R170, UR20, -R177.reuse ;  /* 0x00000014aaa77c23 */ /* 0x100fe200080108b1 */
[----:B------:R-:W-:Y:S01]  /*52c0*/  IMAD.MOV R154, RZ, RZ, -R18 ;  /* 0x000000ffff9a7224 */ /* 0x000fe200078e0a12 */
[----:B------:R-:W3:Y:S01]  /*52d0*/  MUFU.EX2 R169, R169 ;  /* 0x000000a900a97308 */ /* 0x000ee20000000800 */
[----:B--2---:R-:W-:Y:S01]  /*52e0*/  FADD.FTZ R179, R13, R6 ;  /* 0x000000060db37221 */ /* 0x004fe20000010000 */
[--C-:B------:R-:W-:Y:S01]  /*52f0*/  FFMA.FTZ R170, R171, UR20, -R177.reuse ;  /* 0x00000014abaa7c23 */ /* 0x100fe200080108b1 */
[----:B0-----:R-:W-:Y:S01]  /*5300*/  FFMA.FTZ R180, R163, UR20, -R177 ;  /* 0x00000014a3b47c23 */ /* 0x001fe200080108b1 */
[----:B------:R-:W-:-:S02]  /*5310*/  IMAD.U32 R171, RZ, RZ, UR22 ;  /* 0x00000016ffab7e24 */ /* 0x000fc4000f8e00ff */
[----:B------:R-:W-:Y:S01]  /*5320*/  FADD.FTZ R6, R10, R179 ;  /* 0x000000b30a067221 */ /* 0x000fe20000010000 */
[----:B------:R-:W-:Y:S01]  /*5330*/  ISETP.NE.AND P3, PT, R17, R154, PT ;  /* 0x0000009a1100720c */ /* 0x000fe20003f65270 */
[--C-:B------:R-:W-:Y:S01]  /*5340*/  FFMA.FTZ R163, R166, UR20, -R177.reuse ;  /* 0x00000014a6a37c23 */ /* 0x100fe200080108b1 */
[----:B------:R-:W0:Y:S01]  /*5350*/  MUFU.EX2 R172, R172 ;  /* 0x000000ac00ac7308 */ /* 0x000e220000000800 */
[----:B------:R-:W-:Y:S02]  /*5360*/  @!P1 VIADD R154, R171, 0x28c40 ;  /* 0x00028c40ab9a9836 */ /* 0x000fe40000000000 */
[----:B----4-:R-:W-:Y:S01]  /*5370*/  FADD.FTZ R179, R15, R6 ;  /* 0x000000060fb37221 */ /* 0x010fe20000010000 */
[--C-:B------:R-:W-:Y:S01]  /*5380*/  FFMA.FTZ R182, R182, UR20, -R177.reuse ;  /* 0x00000014b6b67c23 */ /* 0x100fe200080108b1 */
[----:B------:R-:W-:Y:S01]  /*5390*/  FFMA.FTZ R177, R183, UR20, -R177 ;  /* 0x00000014b7b17c23 */ /* 0x000fe200080108b1 */
[-C--:B------:R-:W-:Y:S01]  /*53a0*/  FMUL.FTZ R121, R121, R11.reuse ;  /* 0x0000000b79797220 */ /* 0x080fe20000410000 */
[----:B------:R-:W-:Y:S01]  /*53b0*/  @!P1 PRMT R154, RZ, 0x654, R154 ;  /* 0x00000654ff9a9816 */ /* 0x000fe2000000009a */
[----:B------:R-:W-:Y:S01]  /*53c0*/  FMUL.FTZ R124, R124, R11 ;  /* 0x0000000b7c7c7220 */ /* 0x000fe20000410000 */
[----:B------:R-:W2:Y:S01]  /*53d0*/  MUFU.EX2 R155, R155 ;  /* 0x0000009b009b7308 */ /* 0x000ea20000000800 */
[----:B---3--:R-:W-:Y:S01]  /*53e0*/  FFMA.FTZ R5, R14, R5, R169 ;  /* 0x000000050e057223 */ /* 0x008fe200000100a9 */
[----:B------:R3:W-:Y:S01]  /*53f0*/  @!P1 SYNCS.ARRIVE.TRANS64.RED.A1T0 RZ, [R154+URZ], RZ ;  /* 0x000000ff9aff99a7 */ /* 0x0007e2000810043f */
[-C--:B------:R-:W-:Y:S01]  /*5400*/  FMUL.FTZ R125, R125, R11.reuse ;  /* 0x0000000b7d7d7220 */ /* 0x080fe20000410000 */
[-C--:B------:R-:W-:Y:S01]  /*5410*/  FMUL.FTZ R128, R128, R11.reuse ;  /* 0x0000000b80807220 */ /* 0x080fe20000410000 */
[-C--:B------:R-:W-:Y:S01]  /*5420*/  FMUL.FTZ R129, R129, R11.reuse ;  /* 0x0000000b81817220 */ /* 0x080fe20000410000 */
[-C--:B------:R-:W-:Y:S01]  /*5430*/  FMUL.FTZ R132, R132, R11.reuse ;  /* 0x0000000b84847220 */ /* 0x080fe20000410000 */
[-C--:B------:R-:W-:Y:S01]  /*5440*/  FMUL.FTZ R133, R133, R11.reuse ;  /* 0x0000000b85857220 */ /* 0x080fe20000410000 */
[----:B------:R-:W4:Y:S01]  /*5450*/  MUFU.EX2 R176, R176 ;  /* 0x000000b000b07308 */ /* 0x000f220000000800 */
[----:B0-----:R-:W-:Y:S01]  /*5460*/  FADD.FTZ R6, R172, R5 ;  /* 0x00000005ac067221 */ /* 0x001fe20000010000 */
[----:B---3--:R-:W-:Y:S01]  /*5470*/  FADD.FTZ R154, R156, R179 ;  /* 0x000000b39c9a7221 */ /* 0x008fe20000010000 */
[-C--:B------:R-:W-:Y:S01]  /*5480*/  FMUL.FTZ R136, R136, R11.reuse ;  /* 0x0000000b88887220 */ /* 0x080fe20000410000 */
[-C--:B------:R-:W-:Y:S01]  /*5490*/  FMUL.FTZ R137, R137, R11.reuse ;  /* 0x0000000b89897220 */ /* 0x080fe20000410000 */
[-C--:B------:R-:W-:Y:S01]  /*54a0*/  FMUL.FTZ R140, R140, R11.reuse ;  /* 0x0000000b8c8c7220 */ /* 0x080fe20000410000 */
[----:B------:R-:W-:Y:S01]  /*54b0*/  FADD.FTZ R179, R21, R154 ;  /* 0x0000009a15b37221 */ /* 0x000fe20000010000 */
[-C--:B------:R-:W-:Y:S01]  /*54c0*/  FMUL.FTZ R141, R141, R11.reuse ;  /* 0x0000000b8d8d7220 */ /* 0x080fe20000410000 */
[----:B------:R-:W0:Y:S01]  /*54d0*/  MUFU.EX2 R159, R159 ;  /* 0x0000009f009f7308 */ /* 0x000e220000000800 */
[----:B--2---:R-:W-:Y:S01]  /*54e0*/  FADD.FTZ R5, R155, R6 ;  /* 0x000000069b057221 */ /* 0x004fe20000010000 */
[----:B------:R-:W-:Y:S01]  /*54f0*/  FADD.FTZ R154, R12, R179 ;  /* 0x000000b30c9a7221 */ /* 0x000fe20000010000 */
[-C--:B------:R-:W-:Y:S01]  /*5500*/  FMUL.FTZ R144, R144, R11.reuse ;  /* 0x0000000b90907220 */ /* 0x080fe20000410000 */
[-C--:B------:R-:W-:Y:S01]  /*5510*/  FMUL.FTZ R145, R145, R11.reuse ;  /* 0x0000000b91917220 */ /* 0x080fe20000410000 */
[-C--:B------:R-:W-:Y:S01]  /*5520*/  FMUL.FTZ R148, R148, R11.reuse ;  /* 0x0000000b94947220 */ /* 0x080fe20000410000 */
[----:B------:R-:W-:Y:S01]  /*5530*/  FADD.FTZ R179, R153, R154 ;  /* 0x0000009a99b37221 */ /* 0x000fe20000010000 */
[----:B------:R-:W-:Y:S01]  /*5540*/  FMUL.FTZ R149, R149, R11 ;  /* 0x0000000b95957220 */ /* 0x000fe20000410000 */
[----:B------:R-:W2:Y:S01]  /*5550*/  MUFU.EX2 R180, R180 ;  /* 0x000000b400b47308 */ /* 0x000ea20000000800 */
[----:B----4-:R-:W-:Y:S01]  /*5560*/  FADD.FTZ R6, R176, R5 ;  /* 0x00000005b0067221 */ /* 0x010fe20000010000 */
[----:B------:R-:W-:Y:S01]  /*5570*/  FADD.FTZ R154, R160, R179 ;  /* 0x000000b3a09a7221 */ /* 0x000fe20000010000 */
[----:B------:R-:W-:Y:S01]  /*5580*/  F2FP.F16.F32.PACK_AB R152, R13, R152 ;  /* 0x000000980d98723e */ /* 0x000fe200000000ff */
[-C--:B------:R-:W-:Y:S01]  /*5590*/  FMUL.FTZ R26, R26, R14.reuse ;  /* 0x0000000e1a1a7220 */ /* 0x080fe20000410000 */
[----:B------:R-:W-:Y:S01]  /*55a0*/  F2FP.F16.F32.PACK_AB R155, R176, R155 ;  /* 0x0000009bb09b723e */ /* 0x000fe200000000ff */
[----:B------:R-:W-:Y:S01]  /*55b0*/  FMUL.FTZ R27, R27, R14 ;  /* 0x0000000e1b1b7220 */ /* 0x000fe20000410000 */
[----:B------:R-:W-:Y:S01]  /*55c0*/  F2FP.F16.F32.PACK_AB R156, R21, R156 ;  /* 0x0000009c159c723e */ /* 0x000fe200000000ff */
[----:B------:R-:W3:Y:S01]  /*55d0*/  MUFU.EX2 R163, R163 ;  /* 0x000000a300a37308 */ /* 0x000ee20000000800 */
        /* <DEDUP_REMOVED lines=16> */
[----:B---3--:R-:W-:Y:S01]  /*56e0*/  FADD.FTZ R5, R163, R6 ;  /* 0x00000006a3057221 */ /* 0x008fe20000010000 */
[-C--:B------:R-:W-:Y:S01]  /*56f0*/  FMUL.FTZ R54, R54, R14.reuse ;  /* 0x0000000e36367220 */ /* 0x080fe20000410000 */
[-C--:B------:R-:W-:Y:S01]  /*5700*/  FMUL.FTZ R55, R55, R14.reuse ;  /* 0x0000000e37377220 */ /* 0x080fe20000410000 */
[-C--:B------:R-:W-:Y:S01]  /*5710*/  FMUL.FTZ R58, R58, R14.reuse ;  /* 0x0000000e3a3a7220 */ /* 0x080fe20000410000 */
[-C--:B------:R-:W-:Y:S01]  /*5720*/  FMUL.FTZ R59, R59, R14.reuse ;  /* 0x0000000e3b3b7220 */ /* 0x080fe20000410000 */
[-C--:B------:R-:W-:Y:S01]  /*5730*/  FMUL.FTZ R62, R62, R14.reuse ;  /* 0x0000000e3e3e7220 */ /* 0x080fe20000410000 */
[-C--:B------:R-:W-:Y:S01]  /*5740*/  FMUL.FTZ R63, R63, R14.reuse ;  /* 0x0000000e3f3f7220 */ /* 0x080fe20000410000 */
[----:B------:R3:W4:Y:S01]  /*5750*/  MUFU.EX2 R9, R181 ;  /* 0x000000b500097308 */ /* 0x0007220000000800 */
[----:B0-----:R-:W-:Y:S01]  /*5760*/  FADD.FTZ R6, R206, R5 ;  /* 0x00000005ce067221 */ /* 0x001fe20000010000 */
[-C--:B------:R-:W-:Y:S01]  /*5770*/  FMUL.FTZ R66, R66, R14.reuse ;  /* 0x0000000e42427220 */ /* 0x080fe20000410000 */
[-C--:B------:R-:W-:Y:S01]  /*5780*/  FMUL.FTZ R67, R67, R14.reuse ;  /* 0x0000000e43437220 */ /* 0x080fe20000410000 */
[-C--:B------:R-:W-:Y:S01]  /*5790*/  FMUL.FTZ R70, R70, R14.reuse ;  /* 0x0000000e46467220 */ /* 0x080fe20000410000 */
[-C--:B------:R-:W-:Y:S01]  /*57a0*/  FMUL.FTZ R71, R71, R14.reuse ;  /* 0x0000000e47477220 */ /* 0x080fe20000410000 */
[-C--:B------:R-:W-:Y:S01]  /*57b0*/  FMUL.FTZ R74, R74, R14.reuse ;  /* 0x0000000e4a4a7220 */ /* 0x080fe20000410000 */
[----:B------:R-:W-:Y:S01]  /*57c0*/  FMUL.FTZ R75, R75, R14 ;  /* 0x0000000e4b4b7220 */ /* 0x000fe20000410000 */
[----:B------:R-:W0:Y:S01]  /*57d0*/  MUFU.EX2 R167, R167 ;  /* 0x000000a700a77308 */ /* 0x000e220000000800 */
[----:B---3--:R-:W-:-:S02]  /*57e0*/  IMAD.U32 R181, RZ, RZ, UR21 ;  /* 0x00000015ffb57e24 */ /* 0x008fc4000f8e00ff */
[C---:B--2---:R-:W-:Y:S01]  /*57f0*/  FADD.FTZ R179, R157.reuse, R154 ;  /* 0x0000009a9db37221 */ /* 0x044fe20000010000 */
[----:B------:R-:W-:Y:S01]  /*5800*/  F2FP.F16.F32.PACK_AB R160, R157, R160 ;  /* 0x000000a09da0723e */ /* 0x000fe200000000ff */
[-C--:B------:R-:W-:Y:S01]  /*5810*/  FMUL.FTZ R78, R78, R14.reuse ;  /* 0x0000000e4e4e7220 */ /* 0x080fe20000410000 */
[----:B------:R-:W-:Y:S01]  /*5820*/  @!P3 IMAD R158, R181, 0x40, R16 ;  /* 0x00000040b59eb824 */ /* 0x000fe200078e0210 */
[----:B------:R-:W-:Y:S01]  /*5830*/  F2FP.F16.F32.PACK_AB R157, R180, R159 ;  /* 0x0000009fb49d723e */ /* 0x000fe200000000ff */
[-C--:B------:R-:W-:Y:S01]  /*5840*/  FMUL.FTZ R79, R79, R14.reuse ;  /* 0x0000000e4f4f7220 */ /* 0x080fe20000410000 */
[----:B------:R-:W2:Y:S01]  /*5850*/  MUFU.EX2 R20, R20 ;  /* 0x0000001400147308 */ /* 0x000ea20000000800 */
[----:B------:R-:W-:Y:S01]  /*5860*/  F2FP.F16.F32.PACK_AB R159, R206, R163 ;  /* 0x000000a3ce9f723e */ /* 0x000fe200000000ff */
[-C--:B------:R-:W-:Y:S01]  /*5870*/  FMUL.FTZ R82, R82, R14.reuse ;  /* 0x0000000e52527220 */ /* 0x080fe20000410000 */
[----:B------:R-:W-:Y:S01]  /*5880*/  @!P3 LEA R158, R158, UR42, 0x2 ;  /* 0x0000002a9e9ebc11 */ /* 0x000fe2000f8e10ff */
[----:B------:R-:W-:Y:S01]  /*5890*/  FMUL.FTZ R83, R83, R14 ;  /* 0x0000000e53537220 */ /* 0x000fe20000410000 */
[----:B----4-:R-:W-:Y:S01]  /*58a0*/  F2FP.F16.F32.PACK_AB R166, R9, R168 ;  /* 0x000000a809a6723e */ /* 0x010fe200000000ff */
[-C--:B------:R-:W-:Y:S01]  /*58b0*/  FMUL.FTZ R86, R86, R14.reuse ;  /* 0x0000000e56567220 */ /* 0x080fe20000410000 */
[-C--:B------:R-:W-:Y:S01]  /*58c0*/  FMUL.FTZ R87, R87, R14.reuse ;  /* 0x0000000e57577220 */ /* 0x080fe20000410000 */
[----:B------:R-:W3:Y:S01]  /*58d0*/  MUFU.EX2 R170, R170 ;  /* 0x000000aa00aa7308 */ /* 0x000ee20000000800 */
[----:B------:R-:W-:Y:S01]  /*58e0*/  @!P3 STS [R158+0x28800], R11 ;  /* 0x0288000b9e00b388 */ /* 0x000fe20000000800 */
[----:B0-----:R-:W-:Y:S01]  /*58f0*/  FADD.FTZ R5, R167, R6 ;  /* 0x00000006a7057221 */ /* 0x001fe20000010000 */
[-C--:B------:R-:W-:Y:S01]  /*5900*/  FMUL.FTZ R90, R90, R14.reuse ;  /* 0x0000000e5a5a7220 */ /* 0x080fe20000410000 */
[-C--:B------:R-:W-:Y:S01]  /*5910*/  FMUL.FTZ R91, R91, R14.reuse ;  /* 0x0000000e5b5b7220 */ /* 0x080fe20000410000 */
[----:B------:R0:W-:Y:S01]  /*5920*/  @!P3 STS [R158+0x28820], R14 ;  /* 0x0288200e9e00b388 */ /* 0x0001e20000000800 */
        /* <DEDUP_REMOVED lines=8> */
[----:B------:R-:W-:Y:S01]  /*59b0*/  FMUL.FTZ R106, R106, R14 ;  /* 0x0000000e6a6a7220 */ /* 0x000fe20000410000 */
[----:B0-----:R-:W-:Y:S01]  /*59c0*/  F2FP.F16.F32.PACK_AB R158, R153, R12 ;  /* 0x0000000c999e723e */ /* 0x001fe200000000ff */
[----:B------:R-:W0:Y:S01]  /*59d0*/  MUFU.EX2 R173, R173 ;  /* 0x000000ad00ad7308 */ /* 0x000e220000000800 */
[----:B---3--:R-:W-:Y:S01]  /*59e0*/  FADD.FTZ R6, R170, R5 ;  /* 0x00000005aa067221 */ /* 0x008fe20000010000 */
[----:B------:R-:W-:Y:S01]  /*59f0*/  F2FP.F16.F32.PACK_AB R153, R172, R169 ;  /* 0x000000a9ac99723e */ /* 0x000fe200000000ff */
[-C--:B------:R-:W-:Y:S01]  /*5a00*/  FMUL.FTZ R107, R107, R14.reuse ;  /* 0x0000000e6b6b7220 */ /* 0x080fe20000410000 */
[-C--:B------:R-:W-:Y:S01]  /*5a10*/  FMUL.FTZ R110, R110, R14.reuse ;  /* 0x0000000e6e6e7220 */ /* 0x080fe20000410000 */
[-C--:B------:R-:W-:Y:S01]  /*5a20*/  FMUL.FTZ R111, R111, R14.reuse ;  /* 0x0000000e6f6f7220 */ /* 0x080fe20000410000 */
[-C--:B------:R-:W-:Y:S01]  /*5a30*/  FMUL.FTZ R114, R114, R14.reuse ;  /* 0x0000000e72727220 */ /* 0x080fe20000410000 */
[----:B------:R-:W-:Y:S01]  /*5a40*/  FMUL.FTZ R115, R115, R14 ;  /* 0x0000000e73737220 */ /* 0x000fe20000410000 */
[----:B------:R-:W2:Y:S01]  /*5a50*/  MUFU.EX2 R164, R164 ;  /* 0x000000a400a47308 */ /* 0x000ea20000000800 */
[----:B----4-:R-:W-:Y:S01]  /*5a60*/  FADD.FTZ R11, R161, R154 ;  /* 0x0000009aa10b7221 */ /* 0x010fe20000010000 */
[----:B------:R-:W-:Y:S01]  /*5a70*/  F2FP.F16.F32.PACK_AB R154, R15, R10 ;  /* 0x0000000a0f9a723e */ /* 0x000fe200000000ff */
[----:B------:R-:W-:Y:S01]  /*5a80*/  BAR.SYNC.DEFER_BLOCKING 0xf, 0x100 ;  /* 0x03c4000000007b1d */ /* 0x000fe20000010000 */
[----:B------:R-:W-:Y:S01]  /*5a90*/  F2FP.F16.F32.PACK_AB R162, R161, R20 ;  /* 0x00000014a1a2723e */ /* 0x000fe200000000ff */
[-C--:B------:R-:W-:Y:S01]  /*5aa0*/  FMUL.FTZ R118, R118, R14.reuse ;  /* 0x0000000e76767220 */ /* 0x080fe20000410000 */
[----:B------:R-:W-:Y:S01]  /*5ab0*/  F2FP.F16.F32.PACK_AB R161, R170, R167 ;  /* 0x000000a7aaa1723e */ /* 0x000fe200000000ff */
[-C--:B------:R-:W-:Y:S01]  /*5ac0*/  FMUL.FTZ R119, R119, R14.reuse ;  /* 0x0000000e77777220 */ /* 0x080fe20000410000 */
[-C--:B------:R-:W-:Y:S01]  /*5ad0*/  FMUL.FTZ R122, R122, R14.reuse ;  /* 0x0000000e7a7a7220 */ /* 0x080fe20000410000 */
        /* <DEDUP_REMOVED lines=17> */
[C---:B---3--:R-:W-:Y:S01]  /*5bf0*/  FADD.FTZ R6, R174.reuse, R5 ;  /* 0x00000005ae067221 */ /* 0x048fe20000010000 */
[----:B------:R-:W-:Y:S01]  /*5c00*/  F2FP.F16.F32.PACK_AB R163, R174, R173 ;  /* 0x000000adaea3723e */ /* 0x000fe200000000ff */
[----:B------:R3:W-:Y:S01]  /*5c10*/  STSM.16.M88.4 [R19+0x26800], R152 ;  /* 0x0268009813007844 */ /* 0x0007e20000000200 */
[-C--:B------:R-:W-:Y:S01]  /*5c20*/  FMUL.FTZ R147, R147, R14.reuse ;  /* 0x0000000e93937220 */ /* 0x080fe20000410000 */
[-C--:B------:R-:W-:Y:S01]  /*5c30*/  FMUL.FTZ R150, R150, R14.reuse ;  /* 0x0000000e96967220 */ /* 0x080fe20000410000 */
[----:B------:R-:W-:Y:S01]  /*5c40*/  FMUL.FTZ R151, R151, R14 ;  /* 0x0000000e97977220 */ /* 0x000fe20000410000 */
[----:B------:R3:W-:Y:S01]  /*5c50*/  STSM.16.M88.4 [R22], R156 ;  /* 0x0000009c16007844 */ /* 0x0007e20000000200 */
[----:B------:R-:W4:Y:S01]  /*5c60*/  MUFU.EX2 R178, R178 ;  /* 0x000000b200b27308 */ /* 0x000f220000000800 */
[C---:B0-----:R-:W-:Y:S01]  /*5c70*/  FADD.FTZ R11, R165.reuse, R10 ;  /* 0x0000000aa50b7221 */ /* 0x041fe20000010000 */
[----:B------:R-:W-:Y:S01]  /*5c80*/  F2FP.F16.F32.PACK_AB R164, R165, R164 ;  /* 0x000000a4a5a4723e */ /* 0x000fe200000000ff */
[----:B------:R3:W-:Y:S02]  /*5c90*/  STSM.16.M88.4 [R184], R160 ;  /* 0x000000a0b8007844 */ /* 0x0007e40000000200 */
[----:B------:R-:W-:-:S03]  /*5ca0*/  FADD.FTZ R10, R168, R11 ;  /* 0x0000000ba80a7221 */ /* 0x000fc60000010000 */
[----:B------:R-:W0:Y:S01]  /*5cb0*/  MUFU.EX2 R182, R182 ;  /* 0x000000b600b67308 */ /* 0x000e220000000800 */
[----:B--2---:R-:W-:Y:S01]  /*5cc0*/  FADD.FTZ R5, R175, R6 ;  /* 0x00000006af057221 */ /* 0x004fe20000010000 */
[----:B------:R-:W-:-:S06]  /*5cd0*/  FADD.FTZ R6, R9, R10 ;  /* 0x0000000a09067221 */ /* 0x000fcc0000010000 */
[----:B------:R-:W2:Y:S01]  /*5ce0*/  MUFU.EX2 R177, R177 ;  /* 0x000000b100b17308 */ /* 0x000ea20000000800 */
[C---:B----4-:R-:W-:Y:S01]  /*5cf0*/  FADD.FTZ R5, R178.reuse, R5 ;  /* 0x00000005b2057221 */ /* 0x050fe20000010000 */
[----:B------:R-:W-:-:S03]  /*5d00*/  F2FP.F16.F32.PACK_AB R165, R178, R175 ;  /* 0x000000afb2a5723e */ /* 0x000fc600000000ff */
[----:B0-----:R-:W-:Y:S01]  /*5d10*/  FADD.FTZ R10, R182, R5 ;  /* 0x00000005b60a7221 */ /* 0x001fe20000010000 */
[----:B--2---:R-:W-:-:S03]  /*5d20*/  F2FP.F16.F32.PACK_AB R167, R177, R182 ;  /* 0x000000b6b1a7723e */ /* 0x004fc600000000ff */
[----:B------:R-:W-:Y:S02]  /*5d30*/  FADD.FTZ R5, R177, R10 ;  /* 0x0000000ab1057221 */ /* 0x000fe40000010000 */
[----:B------:R3:W-:Y:S01]  /*5d40*/  STSM.16.M88.4 [R23], R164 ;  /* 0x000000a417007844 */ /* 0x0007e20000000200 */
[----:B------:R-:W-:Y:S05]  /*5d50*/  @!P0 BRA `(.L_x_416) ;  /* 0x0000000000048947 */ /* 0x000fea0003800000 */
[----:B------:R-:W-:Y:S01]  /*5d60*/  BPT.TRAP 0x1 ;  /* 0x000000040000795c */ /* 0x000fe20000300000 */
.L_x_416:
[----:B------:R0:W2:Y:S01]  /*5d70*/  SYNCS.PHASECHK.TRANS64.TRYWAIT P3, [UR22+0x28c50], R8 ;  /* 0x028c5008ff0075a7 */ /* 0x0000a20008060156 */
[----:B------:R-:W-:Y:S05]  /*5d80*/  @!P0 BRA `(.L_x_417) ;  /* 0x0000000000048947 */ /* 0x000fea0003800000 */
[----:B------:R-:W-:Y:S01]  /*5d90*/  BPT.TRAP 0x1 ;  /* 0x000000040000795c */ /* 0x000fe20000300000 */
.L_x_417:
[----:B--2---:R-:W-:Y:S05]  /*5da0*/  @P3 BRA `(.L_x_418) ;  /* 0x0000000000083947 */ /* 0x004fea0003800000 */
[----:B------:R-:W2:Y:S02]  /*5db0*/  SYNCS.PHASECHK.TRANS64.TRYWAIT P3, [UR22+0x28c50], R8 ;  /* 0x028c5008ff0075a7 */ /* 0x000ea40008060156 */
[----:B--2---:R-:W-:Y:S05]  /*5dc0*/  @!P3 BRA `(.L_x_419) ;  /* 0x000000ac0000b947 */ /* 0x004fea0003800000 */
.L_x_418:
[----:B------:R-:W-:Y:S01]  /*5dd0*/  ULEA UR10, UR39, UR49, 0xc ;  /* 0x00000031270a7291 */ /* 0x000fe2000f8e603f */
[----:B------:R-:W-:Y:S01]  /*5de0*/  WARPGROUP.ARRIVE ;  /* 0x00000000000079c5 */ /* 0x000fe20000000000 */
[----:B------:R-:W-:Y:S01]  /*5df0*/  UMOV UR7, 0x40000040 ;  /* 0x4000004000077882 */ /* 0x000fe20000000000 */
[----:B--2---:R-:W-:Y:S01]  /*5e00*/  @!P1 VIADD R171, R171, 0x28c60 ;  /* 0x00028c60abab9836 */ /* 0x004fe20000000000 */
        /* <DEDUP_REMOVED lines=30> */
[----:B--2---:R-:W2:Y:S02]  /*5ff0*/  FENCE.VIEW.ASYNC.S ;  /* 0x00000000000073c6 */ /* 0x004ea40000000000 */
[----:B--2---:R-:W-:Y:S01]  /*6000*/  NOP ;  /* 0x0000000000007918 */ /* 0x004fe20000000000 */
[----:B------:R-:W-:Y:S06]  /*6010*/  BAR.ARV 0xe, 0x100 ;  /* 0x0384000000007b1d */ /* 0x000fec0000002000 */
[----:B------:R2:W-:Y:S01]  /*6020*/  @!P1 SYNCS.ARRIVE.TRANS64.RED.A1T0 RZ, [R171+URZ], RZ ;  /* 0x000000ffabff99a7 */ /* 0x0005e2000810043f */
[----:B------:R-:W-:Y:S05]  /*6030*/  @P2 BRA `(.L_x_420) ;  /* 0xffffffe400d42947 */ /* 0x000fea000383ffff */
.L_x_411:
[----:B-1----:R-:W1:Y:S01]  /*6040*/  SHFL.BFLY PT, R7, R6, 0x2, 0x1f ;  /* 0x0c401f0006077f89 */ /* 0x002e6200000e0000 */
[----:B------:R-:W-:Y:S01]  /*6050*/  IMAD.MOV.U32 R20, RZ, RZ, -0x800000 ;  /* 0xff800000ff147424 */ /* 0x000fe200078e00ff */
[----:B------:R-:W-:Y:S02]  /*6060*/  UIADD3 UR37, UR37, 0x1, URZ ;  /* 0x0000000125257890 */ /* 0x000fe4000fffe03f */
[----:B0-----:R-:W0:Y:S01]  /*6070*/  SHFL.BFLY PT, R8, R5, 0x2, 0x1f ;  /* 0x0c401f0005087f89 */ /* 0x001e2200000e0000 */
[----:B------:R-:W-:Y:S08]  /*6080*/  BAR.ARV 0x8, 0x100 ;  /* 0x0204000000007b1d */ /* 0x000ff00000002000 */
[----:B------:R-:W-:Y:S01]  /*6090*/  BAR.SYNC.DEFER_BLOCKING 0xf, 0x100 ;  /* 0x03c4000000007b1d */ /* 0x000fe20000010000 */
[----:B-1----:R-:W-:Y:S01]  /*60a0*/  FADD.FTZ R7, R7, R6 ;  /* 0x0000000607077221 */ /* 0x002fe20000010000 */
[----:B0-----:R-:W-:-:S04]  /*60b0*/  FADD.FTZ R8, R8, R5 ;  /* 0x0000000508087221 */ /* 0x001fc80000010000 */
[----:B------:R-:W0:Y:S01]  /*60c0*/  SHFL.BFLY PT, R0, R7, 0x1, 0x1f ;  /* 0x0c201f0007007f89 */ /* 0x000e2200000e0000 */
[----:B------:R-:W-:-:S03]  /*60d0*/  IMAD.MOV.U32 R5, RZ, RZ, RZ ;  /* 0x000000ffff057224 */ /* 0x000fc600078e00ff */
[----:B------:R-:W1:Y:S01]  /*60e0*/  SHFL.BFLY PT, R9, R8, 0x1, 0x1f ;  /* 0x0c201f0008097f89 */ /* 0x000e6200000e0000 */
[----:B0-----:R-:W-:Y:S01]  /*60f0*/  FADD.FTZ R11, R7, R0 ;  /* 0x00000000070b7221 */ /* 0x001fe20000010000 */
[----:B------:R-:W-:Y:S02]  /*6100*/  IMAD.MOV R0, RZ, RZ, -R18 ;  /* 0x000000ffff007224 */ /* 0x000fe400078e0a12 */
[----:B-1----:R-:W-:Y:S02]  /*6110*/  FADD.FTZ R15, R8, R9 ;  /* 0x00000009080f7221 */ /* 0x002fe40000010000 */
[----:B------:R-:W-:Y:S01]  /*6120*/  FSETP.NE.FTZ.AND P1, PT, R11, RZ, PT ;  /* 0x000000ff0b00720b */ /* 0x000fe20003f35000 */
[----:B------:R-:W-:Y:S01]  /*6130*/  IMAD.U32 R9, RZ, RZ, UR39 ;  /* 0x00000027ff097e24 */ /* 0x000fe2000f8e00ff */
[----:B------:R-:W-:Y:S01]  /*6140*/  ISETP.NE.AND P0, PT, R17, R0, PT ;  /* 0x000000001100720c */ /* 0x000fe20003f05270 */
[----:B------:R-:W-:Y:S01]  /*6150*/  IMAD.MOV.U32 R0, RZ, RZ, RZ ;  /* 0x000000ffff007224 */ /* 0x000fe200078e00ff */
[----:B------:R-:W-:Y:S01]  /*6160*/  FSETP.NE.FTZ.AND P2, PT, R15, RZ, PT ;  /* 0x000000ff0f00720b */ /* 0x000fe20003f55000 */
[----:B------:R-:W-:-:S04]  /*6170*/  UIADD3 UR39, UR39, 0x1, URZ ;  /* 0x0000000127277890 */ /* 0x000fc8000fffe03f */
[----:B------:R-:W-:-:S04]  /*6180*/  UISETP.NE.AND UP0, UPT, UR39, 0x2, UPT ;  /* 0x000000022700788c */ /* 0x000fc8000bf05270 */
[----:B------:R-:W0:Y:S01]  /*6190*/  @P1 MUFU.RCP R0, R11 ;  /* 0x0000000b00001308 */ /* 0x000e220000001000 */
[----:B------:R-:W-:Y:S01]  /*61a0*/  USEL UR4, URZ, 0x1, UP0 ;  /* 0x000000013f047887 */ /* 0x000fe20008000000 */
[----:B------:R-:W-:Y:S01]  /*61b0*/  @!P0 IMAD R6, R9, 0x40, R16 ;  /* 0x0000004009068824 */ /* 0x000fe200078e0210 */
[----:B------:R-:W-:Y:S01]  /*61c0*/  USEL UR39, UR39, URZ, UP0 ;  /* 0x0000003f27277287 */ /* 0x000fe20008000000 */
[----:B------:R-:W-:Y:S01]  /*61d0*/  IMAD.U32 R9, RZ, RZ, UR20 ;  /* 0x00000014ff097e24 */ /* 0x000fe2000f8e00ff */
[----:B------:R-:W-:Y:S02]  /*61e0*/  ULOP3.LUT UR38, UR38, UR4, URZ, 0x3c, !UPT ;  /* 0x0000000426267292 */ /* 0x000fe4000f8e3c3f */
[----:B------:R-:W-:Y:S01]  /*61f0*/  @!P0 LEA R6, R6, UR42, 0x2 ;  /* 0x0000002a06068c11 */ /* 0x000fe2000f8e10ff */
[----:B------:R-:W1:Y:S08]  /*6200*/  @P2 MUFU.RCP R5, R15 ;  /* 0x0000000f00052308 */ /* 0x000e700000001000 */
[----:B------:R-:W4:Y:S01]  /*6210*/  @P1 MUFU.LG2 R7, R11 ;  /* 0x0000000b00071308 */ /* 0x000f220000000c00 */
[-C--:B0-----:R-:W-:Y:S01]  /*6220*/  FMUL.FTZ R173, R24, R0.reuse ;  /* 0x0000000018ad7220 */ /* 0x081fe20000410000 */
[----:B------:R-:W-:Y:S01]  /*6230*/  @!P0 STS [R6+0x28800], R0 ;  /* 0x0288000006008388 */ /* 0x000fe20000000800 */
[----:B------:R-:W-:Y:S01]  /*6240*/  FMUL.FTZ R172, R28, R0 ;  /* 0x000000001cac7220 */ /* 0x000fe20000410000 */
[----:B------:R-:W-:-:S02]  /*6250*/  IMAD.U32 R28, RZ, RZ, UR20 ;  /* 0x00000014ff1c7e24 */ /* 0x000fc4000f8e00ff */
[-C--:B------:R-:W-:Y:S01]  /*6260*/  FMUL.FTZ R8, R25, R0.reuse ;  /* 0x0000000019087220 */ /* 0x080fe20000410000 */
[-C--:B------:R-:W-:Y:S01]  /*6270*/  FMUL.FTZ R10, R29, R0.reuse ;  /* 0x000000001d0a7220 */ /* 0x080fe20000410000 */
[-C--:B---3--:R-:W-:Y:S01]  /*6280*/  FMUL.FTZ R165, R32, R0.reuse ;  /* 0x0000000020a57220 */ /* 0x088fe20000410000 */
[----:B------:R-:W0:Y:S01]  /*6290*/  @P2 MUFU.LG2 R24, R15 ;  /* 0x0000000f00182308 */ /* 0x000e220000000c00 */
[----:B-1----:R1:W-:Y:S01]  /*62a0*/  @!P0 STS [R6+0x28820], R5 ;  /* 0x0288200506008388 */ /* 0x0023e20000000800 */
[----:B------:R-:W-:Y:S01]  /*62b0*/  @P2 FMUL.FTZ R28, R28, 0.69314718246459960938 ;  /* 0x3f3172181c1c2820 */ /* 0x000fe20000410000 */
[-C--:B------:R-:W-:Y:S01]  /*62c0*/  FMUL.FTZ R160, R33, R0.reuse ;  /* 0x0000000021a07220 */ /* 0x080fe20000410000 */
[-C--:B------:R-:W-:Y:S01]  /*62d0*/  FMUL.FTZ R162, R36, R0.reuse ;  /* 0x0000000024a27220 */ /* 0x080fe20000410000 */
[-C--:B------:R-:W-:Y:S01]  /*62e0*/  FMUL.FTZ R156, R37, R0.reuse ;  /* 0x00000000259c7220 */ /* 0x080fe20000410000 */
[-C--:B------:R-:W-:Y:S01]  /*62f0*/  FMUL.FTZ R158, R40, R0.reuse ;  /* 0x00000000289e7220 */ /* 0x080fe20000410000 */
[-C--:B------:R-:W-:Y:S01]  /*6300*/  FMUL.FTZ R12, R41, R0.reuse ;  /* 0x00000000290c7220 */ /* 0x080fe20000410000 */
[-C--:B------:R-:W-:Y:S01]  /*6310*/  FMUL.FTZ R14, R44, R0.reuse ;  /* 0x000000002c0e7220 */ /* 0x080fe20000410000 */
[----:B----4-:R-:W-:Y:S01]  /*6320*/  @P1 FMUL.FTZ R7, R7, 0.69314718246459960938 ;  /* 0x3f31721807071820 */ /* 0x010fe20000410000 */
[-C--:B------:R-:W-:Y:S01]  /*6330*/  FMUL.FTZ R45, R45, R0.reuse ;  /* 0x000000002d2d7220 */ /* 0x080fe20000410000 */
[----:B-1----:R-:W-:Y:S01]  /*6340*/  @P1 FMUL.FTZ R6, R9, 0.69314718246459960938 ;  /* 0x3f31721809061820 */ /* 0x002fe20000410000 */
[-C--:B------:R-:W-:Y:S01]  /*6350*/  FMUL.FTZ R48, R48, R0.reuse ;  /* 0x0000000030307220 */ /* 0x080fe20000410000 */
[-C--:B------:R-:W-:Y:S01]  /*6360*/  FMUL.FTZ R49, R49, R0.reuse ;  /* 0x0000000031317220 */ /* 0x080fe20000410000 */
[-C--:B------:R-:W-:Y:S01]  /*6370*/  FMUL.FTZ R52, R52, R0.reuse ;  /* 0x0000000034347220 */ /* 0x080fe20000410000 */
[-C--:B------:R-:W-:Y:S01]  /*6380*/  FMUL.FTZ R53, R53, R0.reuse ;  /* 0x0000000035357220 */ /* 0x080fe20000410000 */
[-C--:B------:R-:W-:Y:S01]  /*6390*/  FMUL.FTZ R56, R56, R0.reuse ;  /* 0x0000000038387220 */ /* 0x080fe20000410000 */
[----:B0-----:R-:W-:Y:S01]  /*63a0*/  @P2 FMUL.FTZ R25, R24, 0.69314718246459960938 ;  /* 0x3f31721818192820 */ /* 0x001fe20000410000 */
        /* <DEDUP_REMOVED lines=47> */
[----:B------:R-:W-:-:S02]  /*66a0*/  IMAD.MOV.U32 R0, RZ, RZ, -0x800000 ;  /* 0xff800000ff007424 */ /* 0x000fc400078e00ff */
[-C--:B------:R-:W-:Y:S01]  /*66b0*/  FMUL.FTZ R9, R26, R5.reuse ;  /* 0x000000051a097220 */ /* 0x080fe20000410000 */
[-C--:B------:R-:W-:Y:S01]  /*66c0*/  FMUL.FTZ R11, R30, R5.reuse ;  /* 0x000000051e0b7220 */ /* 0x080fe20000410000 */
[-C--:B------:R-:W-:Y:S01]  /*66d0*/  FMUL.FTZ R13, R42, R5.reuse ;  /* 0x000000052a0d7220 */ /* 0x080fe20000410000 */
[-C--:B------:R-:W-:Y:S01]  /*66e0*/  FMUL.FTZ R15, R46, R5.reuse ;  /* 0x000000052e0f7220 */ /* 0x080fe20000410000 */
[----:B------:R-:W-:Y:S01]  /*66f0*/  PLOP3.LUT P0, PT, PT, PT, PT, 0x8, 0x0 ;  /* 0x000000000000781c */ /* 0x000fe20003f0e170 */
        /* <DEDUP_REMOVED lines=63> */
.L_x_392:
[----:B------:R-:W0:Y:S08]  /*6af0*/  S2UR UR4, SR_CgaCtaId ;  /* 0x00000000000479c3 */ /* 0x000e300000008800 */
[----:B------:R-:W-:Y:S06]  /*6b00*/  BAR.SYNC.DEFER_BLOCKING 0x5, 0x180 ;  /* 0x0146000000007b1d */ /* 0x000fec0000010000 */
[----:B------:R-:W-:Y:S01]  /*6b10*/  UMOV UR42, 0x400 ;  /* 0x00000400002a7882 */ /* 0x000fe20000000000 */
[----:B------:R-:W-:Y:S01]  /*6b20*/  BSSY B0, `(.L_x_421) ;  /* 0x00002f8000007945 */ /* 0x000fe20003800000 */
[----:B0-----:R-:W-:-:S09]  /*6b30*/  ULEA UR42, UR4, UR42, 0x18 ;  /* 0x0000002a042a7291 */ /* 0x001fd2000f8ec03f */
[----:B------:R-:W0:Y:S02]  /*6b40*/  LDS.128 R4, [UR42+0x28cd0] ;  /* 0x028cd02aff047984 */ /* 0x000e240008000c00 */
[----:B0-----:R-:W-:Y:S02]  /*6b50*/  R2UR UR5, R5 ;  /* 0x00000000050572ca */ /* 0x001fe400000e0000 */
[----:B------:R-:W-:Y:S01]  /*6b60*/  R2UR UR6, R6 ;  /* 0x00000000060672ca */ /* 0x000fe200000e0000 */
[----:B------:R-:W-:Y:S06]  /*6b70*/  BAR.ARV 0x4, 0x180 ;  /* 0x0106000000007b1d */ /* 0x000fec0000002000 */
[----:B------:R-:W-:Y:S08]  /*6b80*/  @P0 BRA `(.L_x_422) ;  /* 0x0000002000380947 */ /* 0x000ff00003800000 */
[----:B------:R-:W0:Y:S08]  /*6b90*/  S2UR UR4, SR_SWINHI ;  /* 0x00000000000479c3 */ /* 0x000e300000002f00 */
[----:B------:R-:W-:Y:S01]  /*6ba0*/  BAR.SYNC.DEFER_BLOCKING 0x1, 0x100 ;  /* 0x0044000000007b1d */ /* 0x000fe20000010000 */
[----:B------:R-:W-:Y:S01]  /*6bb0*/  F2FP.F16.F32.PACK_AB R8, R8, R173 ;  /* 0x000000ad0808723e */ /* 0x000fe200000000ff */
[----:B------:R-:W-:Y:S01]  /*6bc0*/  USHF.L.U32 UR10, UR43, 0x2, URZ ;  /* 0x000000022b0a7899 */ /* 0x000fe2000800063f */
[----:B------:R-:W-:Y:S01]  /*6bd0*/  F2FP.F16.F32.PACK_AB R9, R27, R9 ;  /* 0x000000091b09723e */ /* 0x000fe200000000ff */
[----:B------:R-:W-:Y:S01]  /*6be0*/  USHF.L.U64.HI UR11, UR43, 0x2, UR44 ;  /* 0x000000022b0b7899 */ /* 0x000fe2000801022c */
[----:B------:R-:W-:-:S02]  /*6bf0*/  F2FP.F16.F32.PACK_AB R10, R10, R172 ;  /* 0x000000ac0a0a723e */ /* 0x000fc400000000ff */
[----:B------:R-:W-:Y:S02]  /*6c00*/  F2FP.F16.F32.PACK_AB R11, R31, R11 ;  /* 0x0000000b1f0b723e */ /* 0x000fe400000000ff */
[----:B------:R-:W-:Y:S02]  /*6c10*/  F2FP.F16.F32.PACK_AB R48, R49, R48 ;  /* 0x000000303130723e */ /* 0x000fe400000000ff */
[----:B------:R-:W-:Y:S02]  /*6c20*/  F2FP.F16.F32.PACK_AB R12, R12, R158 ;  /* 0x0000009e0c0c723e */ /* 0x000fe400000000ff */
[----:B------:R-:W-:Y:S02]  /*6c30*/  F2FP.F16.F32.PACK_AB R13, R43, R13 ;  /* 0x0000000d2b0d723e */ /* 0x000fe400000000ff */
[----:B------:R-:W-:Y:S02]  /*6c40*/  F2FP.F16.F32.PACK_AB R14, R45, R14 ;  /* 0x0000000e2d0e723e */ /* 0x000fe400000000ff */
[----:B------:R-:W-:-:S02]  /*6c50*/  F2FP.F16.F32.PACK_AB R15, R47, R15 ;  /* 0x0000000f2f0f723e */ /* 0x000fc400000000ff */
[----:B------:R-:W-:Y:S02]  /*6c60*/  F2FP.F16.F32.PACK_AB R49, R51, R50 ;  /* 0x000000323331723e */ /* 0x000fe400000000ff */
[----:B------:R-:W-:Y:S01]  /*6c70*/  F2FP.F16.F32.PACK_AB R56, R57, R56 ;  /* 0x000000383938723e */ /* 0x000fe200000000ff */
[----:B------:R-:W-:Y:S01]  /*6c80*/  UMOV UR8, UR42 ;  /* 0x0000002a00087c82 */ /* 0x000fe20008000000 */
[----:B0-----:R-:W-:Y:S01]  /*6c90*/  UMOV UR9, UR4 ;  /* 0x0000000400097c82 */ /* 0x001fe20008000000 */
[----:B------:R-:W-:Y:S01]  /*6ca0*/  F2FP.F16.F32.PACK_AB R50, R53, R52 ;  /* 0x000000343532723e */ /* 0x000fe200000000ff */
[----:B------:R-:W-:Y:S01]  /*6cb0*/  IMAD.U32 R174, RZ, RZ, UR8 ;  /* 0x00000008ffae7e24 */ /* 0x000fe2000f8e00ff */
[----:B------:R-:W-:Y:S01]  /*6cc0*/  F2FP.F16.F32.PACK_AB R51, R55, R54 ;  /* 0x000000363733723e */ /* 0x000fe200000000ff */
[----:B------:R-:W-:Y:S01]  /*6cd0*/  IMAD.U32 R175, RZ, RZ, UR9 ;  /* 0x00000009ffaf7e24 */ /* 0x000fe2000f8e00ff */
[----:B------:R-:W-:Y:S01]  /*6ce0*/  F2FP.F16.F32.PACK_AB R57, R59, R58 ;  /* 0x0000003a3b39723e */ /* 0x000fe200000000ff */
[----:B------:R-:W-:Y:S01]  /*6cf0*/  ULDC.64 UR8, c[0x0][0xc00] ;  /* 0x0003000000087ab9 */ /* 0x000fe20000000a00 */
[----:B------:R-:W-:Y:S01]  /*6d00*/  F2FP.F16.F32.PACK_AB R64, R65, R64 ;  /* 0x000000404140723e */ /* 0x000fe200000000ff */
[----:B------:R-:W-:Y:S01]  /*6d10*/  IMAD.WIDE R126, R196, 0x2, R174 ;  /* 0x00000002c47e7825 */ /* 0x000fe200078e02ae */
[----:B------:R-:W-:Y:S01]  /*6d20*/  F2FP.F16.F32.PACK_AB R58, R61, R60 ;  /* 0x0000003c3d3a723e */ /* 0x000fe200000000ff */
[----:B------:R-:W-:Y:S01]  /*6d30*/  UISETP.NE.U32.AND UP0, UPT, UR8, URZ, UPT ;  /* 0x0000003f0800728c */ /* 0x000fe2000bf05070 */
[----:B------:R-:W-:Y:S01]  /*6d40*/  F2FP.F16.F32.PACK_AB R59, R63, R62 ;  /* 0x0000003e3f3b723e */ /* 0x000fe200000000ff */
[----:B------:R-:W-:Y:S01]  /*6d50*/  UIADD3 UR4, UP1, UR10, UR8, URZ ;  /* 0x000000080a047290 */ /* 0x000fe2000ff3e03f */
[C---:B------:R-:W-:Y:S01]  /*6d60*/  IADD3 R177, P1, R126.reuse, 0x20, RZ ;  /* 0x000000207eb17810 */ /* 0x040fe20007f3e0ff */
[----:B------:R-:W-:Y:S01]  /*6d70*/  UISETP.NE.AND.EX UP0, UPT, UR9, URZ, UPT, UP0 ;  /* 0x0000003f0900728c */ /* 0x000fe2000bf05300 */
[C---:B------:R-:W-:Y:S01]  /*6d80*/  LOP3.LUT R5, R126.reuse, 0x380, RZ, 0xc0, !PT ;  /* 0x000003807e057812 */ /* 0x040fe200078ec0ff */
[----:B------:R-:W-:Y:S01]  /*6d90*/  UIADD3.X UR7, UR11, UR9, URZ, UP1, !UPT ;  /* 0x000000090b077290 */ /* 0x000fe20008ffe43f */
[C---:B------:R-:W-:Y:S01]  /*6da0*/  IADD3 R179, P0, R126.reuse, 0x40, RZ ;  /* 0x000000407eb37810 */ /* 0x040fe20007f1e0ff */
[--C-:B------:R-:W-:Y:S01]  /*6db0*/  IMAD.X R25, RZ, RZ, R127.reuse, P1 ;  /* 0x000000ffff197224 */ /* 0x100fe200008e067f */
[C---:B------:R-:W-:Y:S01]  /*6dc0*/  IADD3 R181, P4, R126.reuse, 0x60, RZ ;  /* 0x000000607eb57810 */ /* 0x040fe20007f9e0ff */
[----:B------:R-:W-:Y:S01]  /*6dd0*/  ULDC.64 UR8, c[0x0][0xc08] ;  /* 0x0003020000087ab9 */ /* 0x000fe20000000a00 */
[C---:B------:R-:W-:Y:S01]  /*6de0*/  IADD3 R183, P3, R126.reuse, 0x2000, RZ ;  /* 0x000020007eb77810 */ /* 0x040fe20007f7e0ff */
[--C-:B------:R-:W-:Y:S01]  /*6df0*/  IMAD.X R29, RZ, RZ, R127.reuse, P0 ;  /* 0x000000ffff1d7224 */ /* 0x100fe200000e067f */
[C---:B------:R-:W-:Y:S01]  /*6e00*/  IADD3 R205, P6, R126.reuse, 0x2020, RZ ;  /* 0x000020207ecd7810 */ /* 0x040fe20007fde0ff */
[--C-:B------:R-:W-:Y:S01]  /*6e10*/  IMAD.X R33, RZ, RZ, R127.reuse, P4 ;  /* 0x000000ffff217224 */ /* 0x100fe200020e067f */
        /* <DEDUP_REMOVED lines=8> */
[----:B------:R-:W-:Y:S01]  /*6ea0*/  LOP3.LUT R24, R177, 0x380, RZ, 0xc0, !PT ;  /* 0x00000380b1187812 */ /* 0x000fe200078ec0ff */
[----:B------:R-:W-:Y:S01]  /*6eb0*/  IMAD.X R99, RZ, RZ, R127, P1 ;  /* 0x000000ffff637224 */ /* 0x000fe200008e067f */
[----:B------:R-:W-:-:S02]  /*6ec0*/  LOP3.LUT R28, R179, 0x380, RZ, 0xc0, !PT ;  /* 0x00000380b31c7812 */ /* 0x000fc400078ec0ff */
[----:B------:R-:W-:Y:S02]  /*6ed0*/  LOP3.LUT R36, R183, 0x380, RZ, 0xc0, !PT ;  /* 0x00000380b7247812 */ /* 0x000fe400078ec0ff */
[C---:B------:R-:W-:Y:S02]  /*6ee0*/  IADD3 R102, P0, R126.reuse, 0x4020, RZ ;  /* 0x000040207e667810 */ /* 0x040fe40007f1e0ff */
[C---:B------:R-:W-:Y:S02]  /*6ef0*/  IADD3 R106, P4, R126.reuse, 0x4040, RZ ;  /* 0x000040407e6a7810 */ /* 0x040fe40007f9e0ff */
        /* <DEDUP_REMOVED lines=10> */
[----:B------:R-:W-:Y:S01]  /*6fa0*/  LOP3.LUT R32, R181, 0x380, RZ, 0xc0, !PT ;  /* 0x00000380b5207812 */ /* 0x000fe200078ec0ff */
[--C-:B------:R-:W-:Y:S01]  /*6fb0*/  IMAD.X R123, RZ, RZ, R127.reuse, P2 ;  /* 0x000000ffff7b7224 */ /* 0x100fe200010e067f */
[----:B------:R-:W-:Y:S01]  /*6fc0*/  LOP3.LUT R126, R5, R126, RZ, 0x3c, !PT ;  /* 0x0000007e057e7212 */ /* 0x000fe200078e3cff */
[----:B------:R-:W-:Y:S01]  /*6fd0*/  IMAD.X R5, RZ, RZ, R127, P1 ;  /* 0x000000ffff057224 */ /* 0x000fe200008e067f */
[----:B------:R-:W-:-:S02]  /*6fe0*/  SHF.R.U64 R24, R24, 0x3, RZ ;  /* 0x0000000318187819 */ /* 0x000fc400000012ff */
[----:B------:R-:W-:Y:S02]  /*6ff0*/  SHF.R.U64 R28, R28, 0x3, RZ ;  /* 0x000000031c1c7819 */ /* 0x000fe400000012ff */
[----:B------:R-:W-:Y:S02]  /*7000*/  SHF.R.U64 R36, R36, 0x3, RZ ;  /* 0x0000000324247819 */ /* 0x000fe400000012ff */
[----:B------:R-:W-:Y:S02]  /*7010*/  LOP3.LUT R40, R205, 0x380, RZ, 0xc0, !PT ;  /* 0x00000380cd287812 */ /* 0x000fe400078ec0ff */
[----:B------:R-:W-:Y:S02]  /*7020*/  SHF.R.U64 R32, R32, 0x3, RZ ;  /* 0x0000000320207819 */ /* 0x000fe400000012ff */
[----:B------:R-:W-:Y:S02]  /*7030*/  LOP3.LUT R90, R207, 0x380, RZ, 0xc0, !PT ;  /* 0x00000380cf5a7812 */ /* 0x000fe400078ec0ff */
[----:B------:R-:W-:-:S02]  /*7040*/  LOP3.LUT R94, R209, 0x380, RZ, 0xc0, !PT ;  /* 0x00000380d15e7812 */ /* 0x000fc400078ec0ff */
[----:B------:R-:W-:Y:S02]  /*7050*/  MOV R126, R126 ;  /* 0x0000007e007e7202 */ /* 0x000fe40000000f00 */
[----:B------:R-:W-:Y:S02]  /*7060*/  LOP3.LUT R24, R24, R177, RZ, 0x3c, !PT ;  /* 0x000000b118187212 */ /* 0x000fe400078e3cff */
[----:B------:R-:W-:Y:S01]  /*7070*/  LOP3.LUT R98, R211, 0x380, RZ, 0xc0, !PT ;  /* 0x00000380d3627812 */ /* 0x000fe200078ec0ff */
[----:B------:R0:W-:Y:S01]  /*7080*/  STSM.16.M88.4 [R126], R8 ;  /* 0x000000087e007844 */ /* 0x0001e20000000200 */
[----:B------:R-:W-:Y:S02]  /*7090*/  LOP3.LUT R28, R28, R179, RZ, 0x3c, !PT ;  /* 0x000000b31c1c7212 */ /* 0x000fe400078e3cff */
[----:B------:R-:W-:Y:S02]  /*70a0*/  LOP3.LUT R36, R36, R183, RZ, 0x3c, !PT ;  /* 0x000000b724247212 */ /* 0x000fe400078e3cff */
[----:B------:R-:W-:-:S02]  /*70b0*/  SHF.R.U64 R40, R40, 0x3, RZ ;  /* 0x0000000328287819 */ /* 0x000fc400000012ff */
[----:B------:R-:W-:Y:S02]  /*70c0*/  LOP3.LUT R177, R102, 0x380, RZ, 0xc0, !PT ;  /* 0x0000038066b17812 */ /* 0x000fe400078ec0ff */
[----:B------:R-:W-:Y:S02]  /*70d0*/  LOP3.LUT R27, R6, 0x380, RZ, 0xc0, !PT ;  /* 0x00000380061b7812 */ /* 0x000fe400078ec0ff */
[----:B------:R-:W-:Y:S02]  /*70e0*/  LOP3.LUT R32, R32, R181, RZ, 0x3c, !PT ;  /* 0x000000b520207212 */ /* 0x000fe400078e3cff */
[----:B------:R-:W-:Y:S02]  /*70f0*/  SHF.R.U64 R90, R90, 0x3, RZ ;  /* 0x000000035a5a7819 */ /* 0x000fe400000012ff */
[----:B------:R-:W-:Y:S02]  /*7100*/  LOP3.LUT R179, R106, 0x380, RZ, 0xc0, !PT ;  /* 0x000003806ab37812 */ /* 0x000fe400078ec0ff */
[----:B------:R-:W-:-:S02]  /*7110*/  LOP3.LUT R183, R114, 0x380, RZ, 0xc0, !PT ;  /* 0x0000038072b77812 */ /* 0x000fc400078ec0ff */
[----:B------:R-:W-:Y:S02]  /*7120*/  SHF.R.U64 R94, R94, 0x3, RZ ;  /* 0x000000035e5e7819 */ /* 0x000fe400000012ff */
[----:B------:R-:W-:Y:S02]  /*7130*/  LOP3.LUT R181, R110, 0x380, RZ, 0xc0, !PT ;  /* 0x000003806eb57812 */ /* 0x000fe400078ec0ff */
[----:B------:R-:W-:Y:S02]  /*7140*/  SHF.R.U64 R98, R98, 0x3, RZ ;  /* 0x0000000362627819 */ /* 0x000fe400000012ff */
[----:B------:R-:W-:Y:S02]  /*7150*/  LOP3.LUT R40, R40, R205, RZ, 0x3c, !PT ;  /* 0x000000cd28287212 */ /* 0x000fe400078e3cff */
[----:B------:R-:W-:Y:S02]  /*7160*/  SHF.R.U64 R177, R177, 0x3, RZ ;  /* 0x00000003b1b17819 */ /* 0x000fe400000012ff */
[----:B------:R-:W-:-:S02]  /*7170*/  LOP3.LUT R118, R3, 0x380, RZ, 0xc0, !PT ;  /* 0x0000038003767812 */ /* 0x000fc400078ec0ff */
[----:B------:R-:W-:Y:S02]  /*7180*/  SHF.R.U64 R27, R27, 0x3, RZ ;  /* 0x000000031b1b7819 */ /* 0x000fe400000012ff */
[----:B------:R-:W-:Y:S02]  /*7190*/  MOV R31, R24 ;  /* 0x00000018001f7202 */ /* 0x000fe40000000f00 */
[----:B0-----:R-:W-:Y:S02]  /*71a0*/  F2FP.F16.F32.PACK_AB R8, R160, R165 ;  /* 0x000000a5a008723e */ /* 0x001fe400000000ff */
[----:B------:R-:W-:Y:S02]  /*71b0*/  F2FP.F16.F32.PACK_AB R9, R35, R34 ;  /* 0x000000222309723e */ /* 0x000fe400000000ff */
[----:B------:R-:W-:Y:S02]  /*71c0*/  F2FP.F16.F32.PACK_AB R10, R156, R162 ;  /* 0x000000a29c0a723e */ /* 0x000fe400000000ff */
[----:B------:R-:W-:-:S02]  /*71d0*/  F2FP.F16.F32.PACK_AB R11, R39, R38 ;  /* 0x00000026270b723e */ /* 0x000fc400000000ff */
[----:B------:R-:W-:Y:S02]  /*71e0*/  LOP3.LUT R90, R90, R207, RZ, 0x3c, !PT ;  /* 0x000000cf5a5a7212 */ /* 0x000fe400078e3cff */
[----:B------:R-:W-:Y:S01]  /*71f0*/  SHF.R.U64 R179, R179, 0x3, RZ ;  /* 0x00000003b3b37819 */ /* 0x000fe200000012ff */
[----:B------:R0:W-:Y:S01]  /*7200*/  STSM.16.M88.4 [R31], R8 ;  /* 0x000000081f007844 */ /* 0x0001e20000000200 */
[----:B------:R-:W-:Y:S02]  /*7210*/  SHF.R.U64 R183, R183, 0x3, RZ ;  /* 0x00000003b7b77819 */ /* 0x000fe400000012ff */
[----:B------:R-:W-:Y:S02]  /*7220*/  MOV R28, R28 ;  /* 0x0000001c001c7202 */ /* 0x000fe40000000f00 */
[----:B------:R-:W-:Y:S02]  /*7230*/  LOP3.LUT R94, R94, R209, RZ, 0x3c, !PT ;  /* 0x000000d15e5e7212 */ /* 0x000fe400078e3cff */
[----:B------:R-:W-:Y:S01]  /*7240*/  SHF.R.U64 R181, R181, 0x3, RZ ;  /* 0x00000003b5b57819 */ /* 0x000fe200000012ff */
[----:B------:R-:W-:Y:S01]  /*7250*/  STSM.16.M88.4 [R28], R12 ;  /* 0x0000000c1c007844 */ /* 0x000fe20000000200 */
[----:B------:R-:W-:-:S02]  /*7260*/  LOP3.LUT R127, R4, 0x380, RZ, 0xc0, !PT ;  /* 0x00000380047f7812 */ /* 0x000fc400078ec0ff */
[----:B------:R-:W-:Y:S02]  /*7270*/  MOV R32, R32 ;  /* 0x0000002000207202 */ /* 0x000fe40000000f00 */
[----:B------:R-:W-:Y:S02]  /*7280*/  LOP3.LUT R98, R98, R211, RZ, 0x3c, !PT ;  /* 0x000000d362627212 */ /* 0x000fe400078e3cff */
[----:B------:R-:W-:Y:S01]  /*7290*/  MOV R36, R36 ;  /* 0x0000002400247202 */ /* 0x000fe20000000f00 */
[----:B------:R-:W-:Y:S01]  /*72a0*/  STSM.16.M88.4 [R32], R48 ;  /* 0x0000003020007844 */ /* 0x000fe20000000200 */
[----:B------:R-:W-:Y:S02]  /*72b0*/  F2FP.F16.F32.PACK_AB R65, R67, R66 ;  /* 0x000000424341723e */ /* 0x000fe400000000ff */
[----:B------:R-:W-:Y:S01]  /*72c0*/  F2FP.F16.F32.PACK_AB R72, R73, R72 ;  /* 0x000000484948723e */ /* 0x000fe200000000ff */
[----:B------:R-:W-:Y:S01]  /*72d0*/  STSM.16.M88.4 [R36], R56 ;  /* 0x0000003824007844 */ /* 0x000fe20000000200 */
[----:B------:R-:W-:-:S02]  /*72e0*/  LOP3.LUT R102, R177, R102, RZ, 0x3c, !PT ;  /* 0x00000066b1667212 */ /* 0x000fc400078e3cff */
[----:B------:R-:W-:Y:S02]  /*72f0*/  SHF.R.U64 R118, R118, 0x3, RZ ;  /* 0x0000000376767819 */ /* 0x000fe400000012ff */
[----:B------:R-:W-:Y:S02]  /*7300*/  LOP3.LUT R122, R27, R6, RZ, 0x3c, !PT ;  /* 0x000000061b7a7212 */ /* 0x000fe400078e3cff */
[----:B------:R-:W-:Y:S02]  /*7310*/  MOV R40, R40 ;  /* 0x0000002800287202 */ /* 0x000fe40000000f00 */
[----:B------:R-:W-:Y:S02]  /*7320*/  F2FP.F16.F32.PACK_AB R66, R69, R68 ;  /* 0x000000444542723e */ /* 0x000fe400000000ff */
[----:B------:R-:W-:Y:S02]  /*7330*/  F2FP.F16.F32.PACK_AB R67, R71, R70 ;  /* 0x000000464743723e */ /* 0x000fe400000000ff */
[----:B------:R-:W-:-:S02]  /*7340*/  F2FP.F16.F32.PACK_AB R73, R75, R74 ;  /* 0x0000004a4b49723e */ /* 0x000fc400000000ff */
[----:B------:R-:W-:Y:S01]  /*7350*/  F2FP.F16.F32.PACK_AB R80, R81, R80 ;  /* 0x000000505150723e */ /* 0x000fe200000000ff */
[----:B------:R-:W-:Y:S01]  /*7360*/  STSM.16.M88.4 [R40], R64 ;  /* 0x0000004028007844 */ /* 0x000fe20000000200 */
[----:B------:R-:W-:Y:S02]  /*7370*/  LOP3.LUT R106, R179, R106, RZ, 0x3c, !PT ;  /* 0x0000006ab36a7212 */ /* 0x000fe400078e3cff */
[----:B------:R-:W-:Y:S02]  /*7380*/  LOP3.LUT R114, R183, R114, RZ, 0x3c, !PT ;  /* 0x00000072b7727212 */ /* 0x000fe400078e3cff */
[----:B------:R-:W-:Y:S02]  /*7390*/  MOV R27, R90 ;  /* 0x0000005a001b7202 */ /* 0x000fe40000000f00 */
[----:B------:R-:W-:Y:S02]  /*73a0*/  F2FP.F16.F32.PACK_AB R74, R77, R76 ;  /* 0x0000004c4d4a723e */ /* 0x000fe400000000ff */
[----:B------:R-:W-:-:S02]  /*73b0*/  F2FP.F16.F32.PACK_AB R75, R79, R78 ;  /* 0x0000004e4f4b723e */ /* 0x000fc400000000ff */
[----:B------:R-:W-:Y:S02]  /*73c0*/  F2FP.F16.F32.PACK_AB R81, R83, R82 ;  /* 0x000000525351723e */ /* 0x000fe400000000ff */
[----:B------:R-:W-:Y:S01]  /*73d0*/  LOP3.LUT R110, R181, R110, RZ, 0x3c, !PT ;  /* 0x0000006eb56e7212 */ /* 0x000fe200078e3cff */
[----:B------:R-:W-:Y:S01]  /*73e0*/  STSM.16.M88.4 [R27], R72 ;  /* 0x000000481b007844 */ /* 0x000fe20000000200 */
[----:B------:R-:W-:Y:S02]  /*73f0*/  SHF.R.U64 R127, R127, 0x3, RZ ;  /* 0x000000037f7f7819 */ /* 0x000fe400000012ff */
[----:B------:R-:W-:Y:S02]  /*7400*/  MOV R94, R94 ;  /* 0x0000005e005e7202 */ /* 0x000fe40000000f00 */
[----:B------:R-:W-:Y:S02]  /*7410*/  F2FP.F16.F32.PACK_AB R82, R85, R84 ;  /* 0x000000545552723e */ /* 0x000fe400000000ff */
[----:B------:R-:W-:-:S02]  /*7420*/  F2FP.F16.F32.PACK_AB R83, R87, R86 ;  /* 0x000000565753723e */ /* 0x000fc400000000ff */
[----:B------:R-:W-:Y:S02]  /*7430*/  F2FP.F16.F32.PACK_AB R88, R89, R88 ;  /* 0x000000585958723e */ /* 0x000fe400000000ff */
[----:B------:R-:W-:Y:S01]  /*7440*/  MOV R6, R98 ;  /* 0x0000006200067202 */ /* 0x000fe20000000f00 */
[----:B------:R-:W-:Y:S01]  /*7450*/  STSM.16.M88.4 [R94], R80 ;  /* 0x000000505e007844 */ /* 0x000fe20000000200 */
[----:B------:R-:W-:Y:S02]  /*7460*/  F2FP.F16.F32.PACK_AB R89, R26, R21 ;  /* 0x000000151a59723e */ /* 0x000fe400000000ff */
[----:B------:R-:W-:Y:S02]  /*7470*/  F2FP.F16.F32.PACK_AB R90, R93, R92 ;  /* 0x0000005c5d5a723e */ /* 0x000fe400000000ff */
[----:B------:R-:W-:Y:S02]  /*7480*/  F2FP.F16.F32.PACK_AB R91, R42, R30 ;  /* 0x0000001e2a5b723e */ /* 0x000fe400000000ff */
[----:B------:R-:W-:-:S02]  /*7490*/  F2FP.F16.F32.PACK_AB R96, R97, R96 ;  /* 0x000000606160723e */ /* 0x000fc400000000ff */
[----:B------:R-:W-:Y:S01]  /*74a0*/  LOP3.LUT R118, R118, R3, RZ, 0x3c, !PT ;  /* 0x0000000376767212 */ /* 0x000fe200078e3cff */
[----:B------:R-:W-:Y:S01]  /*74b0*/  STSM.16.M88.4 [R6], R88 ;  /* 0x0000005806007844 */ /* 0x000fe20000000200 */
[----:B------:R-:W-:Y:S02]  /*74c0*/  MOV R102, R102 ;  /* 0x0000006600667202 */ /* 0x000fe40000000f00 */
[----:B------:R-:W-:Y:S02]  /*74d0*/  F2FP.F16.F32.PACK_AB R97, R46, R44 ;  /* 0x0000002c2e61723e */ /* 0x000fe400000000ff */
[----:B------:R-:W-:Y:S02]  /*74e0*/  F2FP.F16.F32.PACK_AB R98, R101, R100 ;  /* 0x000000646562723e */ /* 0x000fe400000000ff */
[----:B------:R-:W-:Y:S02]  /*74f0*/  F2FP.F16.F32.PACK_AB R99, R154, R153 ;  /* 0x000000999a63723e */ /* 0x000fe400000000ff */
[----:B------:R-:W-:-:S02]  /*7500*/  MOV R106, R106 ;  /* 0x0000006a006a7202 */ /* 0x000fc40000000f00 */
[----:B------:R-:W-:Y:S01]  /*7510*/  MOV R3, R114 ;  /* 0x0000007200037202 */ /* 0x000fe20000000f00 */
[----:B------:R-:W-:Y:S01]  /*7520*/  STSM.16.M88.4 [R102], R96 ;  /* 0x0000006066007844 */ /* 0x000fe20000000200 */
[----:B------:R-:W-:Y:S02]  /*7530*/  F2FP.F16.F32.PACK_AB R156, R105, R104 ;  /* 0x00000068699c723e */ /* 0x000fe400000000ff */
[----:B------:R-:W-:Y:S02]  /*7540*/  F2FP.F16.F32.PACK_AB R157, R157, R155 ;  /* 0x0000009b9d9d723e */ /* 0x000fe400000000ff */
[----:B------:R-:W-:Y:S02]  /*7550*/  F2FP.F16.F32.PACK_AB R158, R109, R108 ;  /* 0x0000006c6d9e723e */ /* 0x000fe400000000ff */
[----:B------:R-:W-:Y:S02]  /*7560*/  F2FP.F16.F32.PACK_AB R159, R161, R159 ;  /* 0x0000009fa19f723e */ /* 0x000fe400000000ff */
[----:B------:R-:W-:-:S02]  /*7570*/  F2FP.F16.F32.PACK_AB R112, R113, R112 ;  /* 0x000000707170723e */ /* 0x000fc400000000ff */
[----:B------:R-:W-:Y:S01]  /*7580*/  LOP3.LUT R4, R127, R4, RZ, 0x3c, !PT ;  /* 0x000000047f047212 */ /* 0x000fe200078e3cff */
[----:B------:R-:W-:Y:S01]  /*7590*/  STSM.16.M88.4 [R106], R156 ;  /* 0x0000009c6a007844 */ /* 0x000fe20000000200 */
[----:B------:R-:W-:Y:S02]  /*75a0*/  MOV R110, R110 ;  /* 0x0000006e006e7202 */ /* 0x000fe40000000f00 */
[----:B------:R-:W-:Y:S02]  /*75b0*/  MOV R25, R122 ;  /* 0x0000007a00197202 */ /* 0x000fe40000000f00 */
[----:B------:R-:W-:Y:S02]  /*75c0*/  F2FP.F16.F32.PACK_AB R113, R164, R163 ;  /* 0x000000a3a471723e */ /* 0x000fe400000000ff */
[----:B------:R-:W-:Y:S02]  /*75d0*/  F2FP.F16.F32.PACK_AB R114, R117, R116 ;  /* 0x000000747572723e */ /* 0x000fe400000000ff */
[----:B------:R-:W-:-:S02]  /*75e0*/  F2FP.F16.F32.PACK_AB R115, R167, R166 ;  /* 0x000000a6a773723e */ /* 0x000fc400000000ff */
[----:B------:R-:W-:Y:S02]  /*75f0*/  F2FP.F16.F32.PACK_AB R120, R121, R120 ;  /* 0x000000787978723e */ /* 0x000fe400000000ff */
[----:B------:R-:W-:Y:S01]  /*7600*/  F2FP.F16.F32.PACK_AB R128, R129, R128 ;  /* 0x000000808180723e */ /* 0x000fe200000000ff */
[----:B------:R-:W-:Y:S01]  /*7610*/  STSM.16.M88.4 [R110], R112 ;  /* 0x000000706e007844 */ /* 0x000fe20000000200 */
[----:B------:R-:W-:Y:S02]  /*7620*/  F2FP.F16.F32.PACK_AB R121, R169, R168 ;  /* 0x000000a8a979723e */ /* 0x000fe400000000ff */
[----:B------:R-:W-:Y:S02]  /*7630*/  F2FP.F16.F32.PACK_AB R122, R125, R124 ;  /* 0x0000007c7d7a723e */ /* 0x000fe400000000ff */
[----:B------:R-:W-:Y:S02]  /*7640*/  F2FP.F16.F32.PACK_AB R123, R171, R170 ;  /* 0x000000aaab7b723e */ /* 0x000fe400000000ff */
[----:B------:R-:W-:-:S02]  /*7650*/  F2FP.F16.F32.PACK_AB R129, R131, R130 ;  /* 0x000000828381723e */ /* 0x000fc400000000ff */
[----:B------:R-:W-:Y:S01]  /*7660*/  F2FP.F16.F32.PACK_AB R136, R137, R136 ;  /* 0x000000888988723e */ /* 0x000fe200000000ff */
[----:B------:R1:W-:Y:S01]  /*7670*/  STSM.16.M88.4 [R3], R120 ;  /* 0x0000007803007844 */ /* 0x0003e20000000200 */
[----:B------:R-:W-:Y:S02]  /*7680*/  MOV R118, R118 ;  /* 0x0000007600767202 */ /* 0x000fe40000000f00 */
[----:B------:R-:W-:Y:S02]  /*7690*/  F2FP.F16.F32.PACK_AB R130, R133, R132 ;  /* 0x000000848582723e */ /* 0x000fe400000000ff */
[----:B------:R-:W-:Y:S02]  /*76a0*/  F2FP.F16.F32.PACK_AB R131, R135, R134 ;  /* 0x000000868783723e */ /* 0x000fe400000000ff */
[----:B------:R-:W-:Y:S02]  /*76b0*/  F2FP.F16.F32.PACK_AB R137, R139, R138 ;  /* 0x0000008a8b89723e */ /* 0x000fe400000000ff */
[----:B------:R-:W-:Y:S01]  /*76c0*/  F2FP.F16.F32.PACK_AB R144, R145, R144 ;  /* 0x000000909190723e */ /* 0x000fe200000000ff */
[----:B------:R-:W-:Y:S01]  /*76d0*/  STSM.16.M88.4 [R118], R128 ;  /* 0x0000008076007844 */ /* 0x000fe20000000200 */
[----:B------:R-:W-:-:S02]  /*76e0*/  F2FP.F16.F32.PACK_AB R138, R141, R140 ;  /* 0x0000008c8d8a723e */ /* 0x000fc400000000ff */
[----:B------:R-:W-:Y:S02]  /*76f0*/  F2FP.F16.F32.PACK_AB R139, R143, R142 ;  /* 0x0000008e8f8b723e */ /* 0x000fe400000000ff */
[----:B------:R-:W-:Y:S02]  /*7700*/  F2FP.F16.F32.PACK_AB R145, R147, R146 ;  /* 0x000000929391723e */ /* 0x000fe400000000ff */
[----:B------:R-:W-:Y:S01]  /*7710*/  MOV R24, R4 ;  /* 0x0000000400187202 */ /* 0x000fe20000000f00 */
[----:B------:R-:W-:Y:S01]  /*7720*/  STSM.16.M88.4 [R25], R136 ;  /* 0x0000008819007844 */ /* 0x000fe20000000200 */
[----:B------:R-:W-:Y:S01]  /*7730*/  F2FP.F16.F32.PACK_AB R146, R149, R148 ;  /* 0x000000949592723e */ /* 0x000fe200000000ff */
[----:B------:R-:W-:Y:S01]  /*7740*/  UISETP.NE.U32.AND UP1, UPT, UR8, URZ, UPT ;  /* 0x0000003f0800728c */ /* 0x000fe2000bf25070 */
[----:B------:R-:W-:Y:S01]  /*7750*/  F2FP.F16.F32.PACK_AB R147, R151, R150 ;  /* 0x000000969793723e */ /* 0x000fe200000000ff */
[----:B------:R-:W-:Y:S01]  /*7760*/  IMAD.U32 R4, RZ, RZ, UR4 ;  /* 0x00000004ff047e24 */ /* 0x000fe2000f8e00ff */
[----:B------:R-:W-:Y:S01]  /*7770*/  PLOP3.LUT P0, PT, PT, PT, UP0, 0x80, 0x0 ;  /* 0x000000000000781c */ /* 0x000fe20003f0f008 */
[----:B------:R-:W-:-:S02]  /*7780*/  IMAD.U32 R5, RZ, RZ, UR7 ;  /* 0x00000007ff057e24 */ /* 0x000fc4000f8e00ff */
[----:B------:R2:W-:Y:S01]  /*7790*/  STSM.16.M88.4 [R24], R144 ;  /* 0x0000009018007844 */ /* 0x0005e20000000200 */
[----:B------:R-:W-:Y:S01]  /*77a0*/  BAR.SYNC.DEFER_BLOCKING 0x1, 0x100 ;  /* 0x0044000000007b1d */ /* 0x000fe20000010000 */
[----:B------:R-:W-:-:S06]  /*77b0*/  UISETP.NE.AND.EX UP1, UPT, UR9, URZ, UPT, UP1 ;  /* 0x0000003f0900728c */ /* 0x000fcc000bf25310 */
[----:B------:R-:W-:-:S05]  /*77c0*/  PLOP3.LUT P6, PT, PT, PT, UP1, 0x80, 0x0 ;  /* 0x000000000000781c */ /* 0x000fca0003fcf018 */
[----:B------:R-:W-:-:S04]  /*77d0*/  @UP1 UIADD3 UR8, UP2, UR10, UR8, URZ ;  /* 0x000000080a081290 */ /* 0x000fc8000ff5e03f */
[----:B------:R-:W-:Y:S01]  /*77e0*/  @UP1 UIADD3.X UR9, UR11, UR9, URZ, UP2, !UPT ;  /* 0x000000090b091290 */ /* 0x000fe200097fe43f */
[----:B------:R-:W-:Y:S01]  /*77f0*/  ULDC UR4, c[0x0][0xa88] ;  /* 0x0002a20000047ab9 */ /* 0x000fe20000000800 */
[----:B0-----:R-:W-:Y:S02]  /*7800*/  IMAD.U32 R10, RZ, RZ, UR8 ;  /* 0x00000008ff0a7e24 */ /* 0x001fe4000f8e00ff */
[----:B-1----:R-:W-:Y:S01]  /*7810*/  IMAD.U32 R3, RZ, RZ, UR4 ;  /* 0x00000004ff037e24 */ /* 0x002fe2000f8e00ff */
[----:B------:R-:W3:Y:S01]  /*7820*/  @P0 LDG.E R6, desc[UR40][R4.64] ;  /* 0x0000002804060981 */ /* 0x000ee2000c1e1900 */
[----:B------:R-:W-:Y:S02]  /*7830*/  IMAD.U32 R11, RZ, RZ, UR9 ;  /* 0x00000009ff0b7e24 */ /* 0x000fe4000f8e00ff */
[----:B------:R-:W-:-:S03]  /*7840*/  IMAD R9, R191, 0x40, R2 ;  /* 0x00000040bf097824 */ /* 0x000fc600078e0202 */
[----:B------:R0:W5:Y:S01]  /*7850*/  @P6 LDG.E R3, desc[UR40][R10.64] ;  /* 0x000000280a036981 */ /* 0x000162000c1e1900 */
[----:B------:R-:W-:-:S03]  /*7860*/  IMAD.WIDE R174, R9, 0x2, R174 ;  /* 0x0000000209ae7825 */ /* 0x000fc600078e02ae */
[C---:B------:R-:W-:Y:S02]  /*7870*/  IADD3 R13, P2, R174.reuse, 0x1000, RZ ;  /* 0x00001000ae0d7810 */ /* 0x040fe40007f5e0ff */
[C---:B------:R-:W-:Y:S02]  /*7880*/  IADD3 R9, P1, R174.reuse, 0x2000, RZ ;  /* 0x00002000ae097810 */ /* 0x040fe40007f3e0ff */
[----:B------:R-:W-:Y:S02]  /*7890*/  P2R R8, PR, RZ, 0x4 ;  /* 0x00000004ff087803 */ /* 0x000fe40000000000 */
[C---:B------:R-:W-:Y:S02]  /*78a0*/  IADD3 R29, P2, R174.reuse, 0x3000, RZ ;  /* 0x00003000ae1d7810 */ /* 0x040fe40007f5e0ff */
[C---:B------:R-:W-:Y:S02]  /*78b0*/  IADD3 R33, P3, R174.reuse, 0x4000, RZ ;  /* 0x00004000ae217810 */ /* 0x040fe40007f7e0ff */
[----:B------:R-:W-:-:S02]  /*78c0*/  IADD3 R37, P4, R174, 0x5000, RZ ;  /* 0x00005000ae257810 */ /* 0x000fc40007f9e0ff */
[----:B------:R-:W-:Y:S02]  /*78d0*/  IADD3 R41, P5, R174, 0x6000, RZ ;  /* 0x00006000ae297810 */ /* 0x000fe40007fbe0ff */
[----:B------:R-:W-:Y:S02]  /*78e0*/  LOP3.LUT R12, R13, 0x380, RZ, 0xc0, !PT ;  /* 0x000003800d0c7812 */ /* 0x000fe400078ec0ff */
[----:B--2---:R-:W-:Y:S02]  /*78f0*/  LOP3.LUT R24, R9, 0x380, RZ, 0xc0, !PT ;  /* 0x0000038009187812 */ /* 0x004fe400078ec0ff */
[----:B------:R-:W-:Y:S02]  /*7900*/  LOP3.LUT R28, R29, 0x380, RZ, 0xc0, !PT ;  /* 0x000003801d1c7812 */ /* 0x000fe400078ec0ff */
[----:B------:R-:W-:Y:S02]  /*7910*/  LOP3.LUT R32, R33, 0x380, RZ, 0xc0, !PT ;  /* 0x0000038021207812 */ /* 0x000fe400078ec0ff */
[----:B------:R-:W-:-:S02]  /*7920*/  LOP3.LUT R36, R37, 0x380, RZ, 0xc0, !PT ;  /* 0x0000038025247812 */ /* 0x000fc400078ec0ff */
[----:B------:R-:W-:Y:S01]  /*7930*/  LOP3.LUT R40, R41, 0x380, RZ, 0xc0, !PT ;  /* 0x0000038029287812 */ /* 0x000fe200078ec0ff */
[----:B------:R-:W-:Y:S01]  /*7940*/  UMOV UR4, URZ ;  /* 0x0000003f00047c82 */ /* 0x000fe20008000000 */
[----:B------:R-:W-:Y:S02]  /*7950*/  SHF.R.U64 R12, R12, 0x3, RZ ;  /* 0x000000030c0c7819 */ /* 0x000fe400000012ff */
[----:B------:R-:W-:Y:S02]  /*7960*/  SHF.R.U64 R24, R24, 0x3, RZ ;  /* 0x0000000318187819 */ /* 0x000fe400000012ff */
[----:B------:R-:W-:Y:S02]  /*7970*/  SHF.R.U64 R28, R28, 0x3, RZ ;  /* 0x000000031c1c7819 */ /* 0x000fe400000012ff */
[----:B------:R-:W-:Y:S02]  /*7980*/  SHF.R.U64 R32, R32, 0x3, RZ ;  /* 0x0000000320207819 */ /* 0x000fe400000012ff */
[----:B------:R-:W-:-:S02]  /*7990*/  SHF.R.U64 R36, R36, 0x3, RZ ;  /* 0x0000000324247819 */ /* 0x000fc400000012ff */
[----:B------:R-:W-:Y:S02]  /*79a0*/  SHF.R.U64 R40, R40, 0x3, RZ ;  /* 0x0000000328287819 */ /* 0x000fe400000012ff */
[----:B------:R-:W-:Y:S02]  /*79b0*/  LOP3.LUT R12, R12, R13, RZ, 0x3c, !PT ;  /* 0x0000000d0c0c7212 */ /* 0x000fe400078e3cff */
[----:B------:R-:W-:Y:S02]  /*79c0*/  LOP3.LUT R24, R24, R9, RZ, 0x3c, !PT ;  /* 0x0000000918187212 */ /* 0x000fe400078e3cff */
[----:B------:R-:W-:Y:S02]  /*79d0*/  LOP3.LUT R28, R28, R29, RZ, 0x3c, !PT ;  /* 0x0000001d1c1c7212 */ /* 0x000fe400078e3cff */
[----:B------:R-:W-:Y:S02]  /*79e0*/  LOP3.LUT R32, R32, R33, RZ, 0x3c, !PT ;  /* 0x0000002120207212 */ /* 0x000fe400078e3cff */
[----:B------:R-:W-:-:S02]  /*79f0*/  LOP3.LUT R36, R36, R37, RZ, 0x3c, !PT ;  /* 0x0000002524247212 */ /* 0x000fc400078e3cff */
[----:B------:R-:W-:Y:S02]  /*7a00*/  LOP3.LUT R40, R40, R41, RZ, 0x3c, !PT ;  /* 0x0000002928287212 */ /* 0x000fe400078e3cff */
[----:B---3--:R-:W-:Y:S01]  /*7a10*/  @P0 R2UR UR4, R6 ;  /* 0x00000000060402ca */ /* 0x008fe200000e0000 */
[----:B0-----:R-:W-:-:S14]  /*7a20*/  @P6 BRA `(.L_x_423) ;  /* 0x0000000000106947 */ /* 0x001fdc0003800000 */
[----:B------:R-:W-:Y:S05]  /*7a30*/  @!P0 BRA `(.L_x_423) ;  /* 0x00000000000c8947 */ /* 0x000fea0003800000 */
[----:B------:R-:W2:Y:S04]  /*7a40*/  LDG.E R6, desc[UR40][R4.64] ;  /* 0x0000002804067981 */ /* 0x000ea8000c1e1900 */
[----:B-----5:R-:W2:Y:S02]  /*7a50*/  LDG.E R3, desc[UR40][R4.64+0x4] ;  /* 0x0000042804037981 */ /* 0x020ea4000c1e1900 */
[----:B--2---:R-:W-:-:S07]  /*7a60*/  IMAD.IADD R3, R3, 0x1, -R6 ;  /* 0x0000000103037824 */ /* 0x004fce00078e0a06 */
.L_x_423:
[----:B------:R-:W0:Y:S01]  /*7a70*/  SHFL.IDX PT, R4, R192, RZ, 0x1f ;  /* 0x00001fffc0047589 */ /* 0x000e2200000e0000 */
[----:B------:R-:W-:Y:S01]  /*7a80*/  ISETP.NE.AND P6, PT, R8, RZ, PT ;  /* 0x000000ff0800720c */ /* 0x000fe20003fc5270 */
        /* <DEDUP_REMOVED lines=9> */
[----:B------:R-:W-:Y:S01]  /*7b20*/  LOP3.LUT R48, R49, 0x380, RZ, 0xc0, !PT ;  /* 0x0000038031307812 */ /* 0x000fe200078ec0ff */
[--C-:B------:R-:W-:Y:S01]  /*7b30*/  IMAD.X R41, RZ, RZ, R175.reuse, P5 ;  /* 0x000000ffff297224 */ /* 0x100fe200028e06af */
[----:B------:R-:W-:Y:S01]  /*7b40*/  LOP3.LUT R52, R53, 0x380, RZ, 0xc0, !PT ;  /* 0x0000038035347812 */ /* 0x000fe200078ec0ff */
[----:B------:R-:W-:Y:S01]  /*7b50*/  USHF.R.S32.HI UR14, URZ, 0x1f, UR4 ;  /* 0x0000001f3f0e7899 */ /* 0x000fe20008011404 */
[----:B------:R-:W-:Y:S01]  /*7b60*/  SHF.R.U64 R48, R48, 0x3, RZ ;  /* 0x0000000330307819 */ /* 0x000fe200000012ff */
[----:B------:R-:W-:Y:S01]  /*7b70*/  USHF.R.S32.HI UR15, URZ, 0x1f, UR46 ;  /* 0x0000001f3f0f7899 */ /* 0x000fe2000801142e */
[----:B------:R-:W-:Y:S01]  /*7b80*/  SHF.R.U64 R44, R44, 0x3, RZ ;  /* 0x000000032c2c7819 */ /* 0x000fe200000012ff */
[----:B------:R-:W-:Y:S01]  /*7b90*/  USEL UR43, UR43, URZ, !UP0 ;  /* 0x0000003f2b2b7287 */ /* 0x000fe2000c000000 */
[----:B------:R-:W-:Y:S01]  /*7ba0*/  SHF.R.U64 R52, R52, 0x3, RZ ;  /* 0x0000000334347819 */ /* 0x000fe200000012ff */
[----:B------:R-:W-:Y:S01]  /*7bb0*/  USEL UR44, UR44, URZ, !UP0 ;  /* 0x0000003f2c2c7287 */ /* 0x000fe2000c000000 */
[----:B------:R-:W-:Y:S01]  /*7bc0*/  LOP3.LUT R48, R48, R49, RZ, 0x3c, !PT ;  /* 0x0000003130307212 */ /* 0x000fe200078e3cff */
[--C-:B------:R-:W-:Y:S01]  /*7bd0*/  IMAD.X R49, RZ, RZ, R175.reuse, P6 ;  /* 0x000000ffff317224 */ /* 0x100fe200030e06af */
[----:B------:R-:W-:Y:S01]  /*7be0*/  LOP3.LUT R44, R44, R45, RZ, 0x3c, !PT ;  /* 0x0000002d2c2c7212 */ /* 0x000fe200078e3cff */
[----:B------:R-:W-:Y:S01]  /*7bf0*/  IMAD.X R45, RZ, RZ, R175, P0 ;  /* 0x000000ffff2d7224 */ /* 0x000fe200000e06af */
[----:B0-----:R-:W-:-:S02]  /*7c00*/  ISETP.NE.AND P6, PT, R4, RZ, PT ;  /* 0x000000ff0400720c */ /* 0x001fc40003fc5270 */
[----:B------:R-:W-:Y:S01]  /*7c10*/  LOP3.LUT R52, R52, R53, RZ, 0x3c, !PT ;  /* 0x0000003534347212 */ /* 0x000fe200078e3cff */
[----:B------:R-:W-:Y:S01]  /*7c20*/  IMAD.X R53, RZ, RZ, R175, P1 ;  /* 0x000000ffff357224 */ /* 0x000fe200008e06af */
[C---:B------:R-:W-:Y:S02]  /*7c30*/  IADD3 R61, P2, R174.reuse, 0xa000, RZ ;  /* 0x0000a000ae3d7810 */ /* 0x040fe40007f5e0ff */
[C---:B------:R-:W-:Y:S02]  /*7c40*/  IADD3 R57, P3, R174.reuse, 0xb000, RZ ;  /* 0x0000b000ae397810 */ /* 0x040fe40007f7e0ff */
[C---:B------:R-:W-:Y:S02]  /*7c50*/  IADD3 R69, P4, R174.reuse, 0xc000, RZ ;  /* 0x0000c000ae457810 */ /* 0x040fe40007f9e0ff */
[C---:B------:R-:W-:Y:S02]  /*7c60*/  IADD3 R65, P5, R174.reuse, 0xd000, RZ ;  /* 0x0000d000ae417810 */ /* 0x040fe40007fbe0ff */
[----:B------:R-:W-:-:S02]  /*7c70*/  IADD3 R77, P0, R174, 0xe000, RZ ;  /* 0x0000e000ae4d7810 */ /* 0x000fc40007f1e0ff */
[----:B------:R-:W-:Y:S02]  /*7c80*/  IADD3 R5, P1, R174, 0xf000, RZ ;  /* 0x0000f000ae057810 */ /* 0x000fe40007f3e0ff */
[----:B------:R-:W-:Y:S02]  /*7c90*/  LOP3.LUT R60, R61, 0x380, RZ, 0xc0, !PT ;  /* 0x000003803d3c7812 */ /* 0x000fe400078ec0ff */
[----:B------:R-:W-:Y:S01]  /*7ca0*/  LOP3.LUT R56, R57, 0x380, RZ, 0xc0, !PT ;  /* 0x0000038039387812 */ /* 0x000fe200078ec0ff */
[----:B------:R-:W-:Y:S01]  /*7cb0*/  IMAD.X R73, RZ, RZ, R175, P1 ;  /* 0x000000ffff497224 */ /* 0x000fe200008e06af */
[----:B------:R-:W-:Y:S02]  /*7cc0*/  LOP3.LUT R68, R69, 0x380, RZ, 0xc0, !PT ;  /* 0x0000038045447812 */ /* 0x000fe400078ec0ff */
[----:B------:R-:W-:Y:S02]  /*7cd0*/  LOP3.LUT R64, R65, 0x380, RZ, 0xc0, !PT ;  /* 0x0000038041407812 */ /* 0x000fe400078ec0ff */
[----:B------:R-:W-:-:S02]  /*7ce0*/  LOP3.LUT R76, R77, 0x380, RZ, 0xc0, !PT ;  /* 0x000003804d4c7812 */ /* 0x000fc400078ec0ff */
[----:B------:R-:W-:Y:S02]  /*7cf0*/  LOP3.LUT R9, R174, 0x380, RZ, 0xc0, !PT ;  /* 0x00000380ae097812 */ /* 0x000fe400078ec0ff */
[----:B------:R-:W-:Y:S02]  /*7d00*/  LOP3.LUT R4, R5, 0x380, RZ, 0xc0, !PT ;  /* 0x0000038005047812 */ /* 0x000fe400078ec0ff */
[----:B------:R-:W-:Y:S02]  /*7d10*/  SHF.R.U64 R60, R60, 0x3, RZ ;  /* 0x000000033c3c7819 */ /* 0x000fe400000012ff */
[----:B------:R-:W-:Y:S02]  /*7d20*/  SHF.R.U64 R56, R56, 0x3, RZ ;  /* 0x0000000338387819 */ /* 0x000fe400000012ff */
[----:B------:R-:W-:Y:S02]  /*7d30*/  SHF.R.U64 R68, R68, 0x3, RZ ;  /* 0x0000000344447819 */ /* 0x000fe400000012ff */
[----:B------:R-:W-:-:S02]  /*7d40*/  SHF.R.U64 R64, R64, 0x3, RZ ;  /* 0x0000000340407819 */ /* 0x000fc400000012ff */
        /* <DEDUP_REMOVED lines=13> */
[----:B------:R-:W-:-:S02]  /*7e20*/  LOP3.LUT R174, R9, R174, RZ, 0x3c, !PT ;  /* 0x000000ae09ae7212 */ /* 0x000fc400078e3cff */
[----:B------:R-:W-:Y:S01]  /*7e30*/  LOP3.LUT R72, R4, R5, RZ, 0x3c, !PT ;  /* 0x0000000504487212 */ /* 0x000fe200078e3cff */
[----:B------:R-:W-:Y:S06]  /*7e40*/  @P6 BRA `(.L_x_424) ;  /* 0x0000000000c46947 */ /* 0x000fec0003800000 */
[----:B------:R-:W0:Y:S01]  /*7e50*/  LDC R10, c[0x0][0xbe8] ;  /* 0x0002fa00ff0a7b82 */ /* 0x000e220000000800 */
[----:B------:R-:W-:Y:S01]  /*7e60*/  IMAD.U32 R8, RZ, RZ, UR45 ;  /* 0x0000002dff087e24 */ /* 0x000fe2000f8e00ff */
[----:B------:R-:W-:Y:S01]  /*7e70*/  ULDC.64 UR10, c[0x0][0xb90] ;  /* 0x0002e400000a7ab9 */ /* 0x000fe20000000a00 */
[----:B------:R-:W-:Y:S01]  /*7e80*/  UMOV UR8, UR4 ;  /* 0x0000000400087c82 */ /* 0x000fe20008000000 */
[----:B------:R-:W-:Y:S01]  /*7e90*/  UIMAD UR7, UR15, UR10, URZ ;  /* 0x0000000a0f0772a4 */ /* 0x000fe2000f8e023f */
[----:B------:R-:W-:Y:S01]  /*7ea0*/  IMAD R8, R8, 0x40, R195 ;  /* 0x0000004008087824 */ /* 0x000fe200078e02c3 */
[----:B------:R-:W-:Y:S01]  /*7eb0*/  UMOV UR9, UR14 ;  /* 0x0000000e00097c82 */ /* 0x000fe20008000000 */
[----:B------:R-:W-:Y:S01]  /*7ec0*/  ULDC.64 UR12, c[0x0][0xb98] ;  /* 0x0002e600000c7ab9 */ /* 0x000fe20000000a00 */
[----:B------:R-:W-:Y:S01]  /*7ed0*/  UIMAD.WIDE.U32 UR8, UR46, UR10, UR8 ;  /* 0x0000000a2e0872a5 */ /* 0x000fe2000f8e0008 */
[----:B------:R-:W-:Y:S01]  /*7ee0*/  IMAD.MOV.U32 R4, RZ, RZ, R8 ;  /* 0x000000ffff047224 */ /* 0x000fe200078e0008 */
[----:B------:R-:W-:Y:S01]  /*7ef0*/  UIMAD UR7, UR46, UR11, UR7 ;  /* 0x0000000b2e0772a4 */ /* 0x000fe2000f8e0207 */
[----:B------:R-:W-:Y:S01]  /*7f00*/  IMAD.U32 R15, RZ, RZ, UR45 ;  /* 0x0000002dff0f7e24 */ /* 0x000fe2000f8e00ff */
[----:B------:R-:W-:-:S02]  /*7f10*/  UIMAD UR10, UR44, UR12, URZ ;  /* 0x0000000c2c0a72a4 */ /* 0x000fc4000f8e023f */
[----:B------:R-:W-:Y:S01]  /*7f20*/  UIADD3 UR9, UR9, UR7, URZ ;  /* 0x0000000709097290 */ /* 0x000fe2000fffe03f */
[----:B------:R-:W-:Y:S01]  /*7f30*/  IMAD R26, R15, 0x40, R16 ;  /* 0x000000400f1a7824 */ /* 0x000fe200078e0210 */
[----:B------:R-:W-:Y:S02]  /*7f40*/  UIMAD UR10, UR43, UR13, UR10 ;  /* 0x0000000d2b0a72a4 */ /* 0x000fe4000f8e020a */
[----:B------:R-:W-:Y:S01]  /*7f50*/  UIMAD.WIDE.U32 UR8, UR43, UR12, UR8 ;  /* 0x0000000c2b0872a5 */ /* 0x000fe2000f8e0008 */
[----:B0-----:R-:W-:Y:S01]  /*7f60*/  ISETP.NE.AND P0, PT, R10, 0x1, PT ;  /* 0x000000010a00780c */ /* 0x001fe20003f05270 */
[----:B-----5:R-:W-:-:S12]  /*7f70*/  IMAD R15, R3, R10, RZ ;  /* 0x0000000a030f7224 */ /* 0x020fd800078e02ff */
[----:B------:R-:W0:Y:S08]  /*7f80*/  @P0 LDC R5, c[0x0][0xbec] ;  /* 0x0002fb00ff050b82 */ /* 0x000e300000000800 */
[----:B------:R-:W1:Y:S01]  /*7f90*/  @P0 LDC R6, c[0x0][0xbf0] ;  /* 0x0002fc00ff060b82 */ /* 0x000e620000000800 */
[----:B0-----:R-:W-:-:S05]  /*7fa0*/  @P0 IMAD.HI.U32 R5, R8, R5, RZ ;  /* 0x0000000508050227 */ /* 0x001fca00078e00ff */
[----:B-1----:R-:W-:-:S04]  /*7fb0*/  @P0 SHF.R.U32.HI R4, RZ, R6, R5 ;  /* 0x00000006ff040219 */ /* 0x002fc80000011605 */
[--C-:B------:R-:W-:Y:S01]  /*7fc0*/  SHF.R.S32.HI R5, RZ, 0x1f, R4.reuse ;  /* 0x0000001fff057819 */ /* 0x100fe20000011404 */
[----:B------:R-:W-:Y:S01]  /*7fd0*/  IMAD.MOV R9, RZ, RZ, -R4 ;  /* 0x000000ffff097224 */ /* 0x000fe200078e0a04 */
[----:B------:R-:W-:-:S03]  /*7fe0*/  IADD3 R4, P0, R4, UR8, RZ ;  /* 0x0000000804047c10 */ /* 0x000fc6000ff1e0ff */
[----:B------:R-:W-:Y:S02]  /*7ff0*/  IMAD R9, R10, R9, R8 ;  /* 0x000000090a097224 */ /* 0x000fe400078e0208 */
[----:B------:R-:W-:-:S03]  /*8000*/  IMAD.U32 R8, RZ, RZ, UR10 ;  /* 0x0000000aff087e24 */ /* 0x000fc6000f8e00ff */
[----:B------:R-:W-:Y:S02]  /*8010*/  SHF.R.S32.HI R6, RZ, 0x1f, R9 ;  /* 0x0000001fff067819 */ /* 0x000fe40000011409 */
[----:B------:R-:W-:Y:S01]  /*8020*/  IADD3.X R5, R5, UR9, R8, P0, !PT ;  /* 0x0000000905057c10 */ /* 0x000fe200087fe408 */
[----:B------:R-:W-:Y:S02]  /*8030*/  ULDC.64 UR8, c[0x0][0xb88] ;  /* 0x0002e20000087ab9 */ /* 0x000fe40000000a00 */
[----:B------:R-:W-:Y:S02]  /*8040*/  IMAD R6, R6, UR8, RZ ;  /* 0x0000000806067c24 */ /* 0x000fe4000f8e02ff */
[----:B------:R-:W-:-:S04]  /*8050*/  IMAD.WIDE.U32 R4, R9, UR8, R4 ;  /* 0x0000000809047c25 */ /* 0x000fc8000f8e0004 */
[----:B------:R-:W-:Y:S01]  /*8060*/  IMAD R9, R9, UR9, R6 ;  /* 0x0000000909097c24 */ /* 0x000fe2000f8e0206 */
[----:B------:R-:W-:Y:S01]  /*8070*/  ULDC.64 UR8, c[0x0][0xb50] ;  /* 0x0002d40000087ab9 */ /* 0x000fe20000000a00 */
[----:B------:R-:W-:Y:S01]  /*8080*/  IMAD.MOV R6, RZ, RZ, -R18 ;  /* 0x000000ffff067224 */ /* 0x000fe200078e0a12 */
[----:B------:R-:W-:Y:S01]  /*8090*/  LEA R11, P0, R4, UR8, 0x2 ;  /* 0x00000008040b7c11 */ /* 0x000fe2000f8010ff */
[----:B------:R-:W-:-:S04]  /*80a0*/  IMAD.IADD R5, R5, 0x1, R9 ;  /* 0x0000000105057824 */ /* 0x000fc800078e0209 */
[----:B------:R-:W-:Y:S01]  /*80b0*/  SHFL.IDX PT, R8, R11, 0x1, 0x1c1f ;  /* 0x003c1f000b087f89 */ /* 0x000fe200000e0000 */
[----:B------:R-:W-:Y:S02]  /*80c0*/  LEA.HI.X R14, R4, UR9, R5, 0x2, P0 ;  /* 0x00000009040e7c11 */ /* 0x000fe400080f1405 */
[----:B------:R-:W-:Y:S01]  /*80d0*/  ISETP.NE.AND P0, PT, R17, R6, PT ;  /* 0x000000061100720c */ /* 0x000fe20003f05270 */
[----:B------:R-:W-:Y:S01]  /*80e0*/  SHFL.IDX PT, R4, R11, RZ, 0x1c1f ;  /* 0x001c1fff0b047589 */ /* 0x000fe200000e0000 */
[C---:B------:R-:W-:Y:S02]  /*80f0*/  VIADD R6, R26.reuse, 0x8 ;  /* 0x000000081a067836 */ /* 0x040fe40000000000 */
[-C--:B------:R-:W-:Y:S01]  /*8100*/  ISETP.GE.OR P1, PT, R26, R15.reuse, P0 ;  /* 0x0000000f1a00720c */ /* 0x080fe20000726670 */
[----:B------:R-:W0:Y:S02]  /*8110*/  SHFL.IDX PT, R5, R14, RZ, 0x1c1f ;  /* 0x001c1fff0e057589 */ /* 0x000e2400000e0000 */
[----:B------:R-:W-:-:S02]  /*8120*/  ISETP.GE.OR P0, PT, R6, R15, P0 ;  /* 0x0000000f0600720c */ /* 0x000fc40000706670 */
[----:B------:R-:W1:Y:S08]  /*8130*/  SHFL.IDX PT, R9, R14, 0x1, 0x1c1f ;  /* 0x003c1f000e097f89 */ /* 0x000e7000000e0000 */
[----:B0-----:R0:W-:Y:S04]  /*8140*/  @!P1 ST.E desc[UR40][R4.64], R20 ;  /* 0x0000001404009985 */ /* 0x0011e8000c101928 */
[----:B-1----:R0:W-:Y:S02]  /*8150*/  @!P0 ST.E desc[UR40][R8.64], R0 ;  /* 0x0000000008008985 */ /* 0x0021e4000c101928 */
.L_x_424:
[----:B------:R-:W1:Y:S01]  /*8160*/  LDC R82, c[0x0][0xbe8] ;  /* 0x0002fa00ff527b82 */ /* 0x000e620000000800 */
[----:B------:R-:W-:Y:S01]  /*8170*/  ULDC UR12, c[0x0][0xac8] ;  /* 0x0002b200000c7ab9 */ /* 0x000fe20000000800 */
[----:B------:R-:W-:Y:S01]  /*8180*/  ULDC.64 UR10, c[0x0][0xaa0] ;  /* 0x0002a800000a7ab9 */ /* 0x000fe20000000a00 */
[----:B------:R-:W-:Y:S01]  /*8190*/  ISETP.GE.AND P0, PT, R189, UR12, PT ;  /* 0x0000000cbd007c0c */ /* 0x000fe2000bf06270 */
[----:B0-----:R0:W5:Y:S01]  /*81a0*/  LD.E.128 R8, desc[UR40][R174.64] ;  /* 0x00000028ae087980 */ /* 0x001162000c101d00 */
[----:B------:R-:W-:Y:S02]  /*81b0*/  ISETP.GE.AND P1, PT, R2, UR12, PT ;  /* 0x0000000c02007c0c */ /* 0x000fe4000bf26270 */
[----:B------:R-:W-:Y:S01]  /*81c0*/  SEL R4, RZ, 0xffffffff, P0 ;  /* 0xffffffffff047807 */ /* 0x000fe20000000000 */
[----:B------:R-:W5:Y:S01]  /*81d0*/  LD.E.128 R12, desc[UR40][R12.64] ;  /* 0x000000280c0c7980 */ /* 0x000f62000c101d00 */
[----:B------:R-:W-:-:S03]  /*81e0*/  ISETP.GE.AND P0, PT, R188, UR12, PT ;  /* 0x0000000cbc007c0c */ /* 0x000fc6000bf06270 */
[----:B------:R-:W5:Y:S04]  /*81f0*/  LD.E.128 R24, desc[UR40][R24.64] ;  /* 0x0000002818187980 */ /* 0x000f68000c101d00 */
[----:B------:R-:W5:Y:S04]  /*8200*/  LD.E.128 R28, desc[UR40][R28.64] ;  /* 0x000000281c1c7980 */ /* 0x000f68000c101d00 */
[----:B------:R-:W5:Y:S01]  /*8210*/  LD.E.128 R32, desc[UR40][R32.64] ;  /* 0x0000002820207980 */ /* 0x000f62000c101d00 */
[----:B-1----:R-:W-:Y:S01]  /*8220*/  ISETP.NE.AND P2, PT, R82, 0x1, PT ;  /* 0x000000015200780c */ /* 0x002fe20003f45270 */
[----:B------:R-:W-:Y:S01]  /*8230*/  IMAD.SHL.U32 R5, R4, 0x2, RZ ;  /* 0x0000000204057824 */ /* 0x000fe200078e00ff */
[----:B------:R-:W-:Y:S01]  /*8240*/  SEL R0, RZ, 0x1, P1 ;  /* 0x00000001ff007807 */ /* 0x000fe20000800000 */
[----:B------:R-:W5:Y:S01]  /*8250*/  LD.E.128 R36, desc[UR40][R36.64] ;  /* 0x0000002824247980 */ /* 0x000f62000c101d00 */
[----:B------:R-:W-:-:S02]  /*8260*/  SEL R4, RZ, 0xffffffff, P0 ;  /* 0xffffffffff047807 */ /* 0x000fc40000000000 */
[----:B------:R-:W-:Y:S01]  /*8270*/  LOP3.LUT R0, R5, 0x2, R0, 0xe2, !PT ;  /* 0x0000000205007812 */ /* 0x000fe200078ee200 */
[----:B------:R-:W5:Y:S04]  /*8280*/  LD.E.128 R40, desc[UR40][R40.64] ;  /* 0x0000002828287980 */ /* 0x000f68000c101d00 */
[----:B------:R-:W5:Y:S02]  /*8290*/  LD.E.128 R44, desc[UR40][R44.64] ;  /* 0x000000282c2c7980 */ /* 0x000f64000c101d00 */
[----:B------:R-:W1:Y:S01]  /*82a0*/  @P2 LDC R21, c[0x0][0xbec] ;  /* 0x0002fb00ff152b82 */ /* 0x000e620000000800 */
[----:B------:R-:W-:Y:S01]  /*82b0*/  IMAD.SHL.U32 R5, R4, 0x4, RZ ;  /* 0x0000000404057824 */ /* 0x000fe200078e00ff */
[----:B------:R-:W-:Y:S01]  /*82c0*/  ISETP.GE.AND P0, PT, R187, UR12, PT ;  /* 0x0000000cbb007c0c */ /* 0x000fe2000bf06270 */
[----:B------:R-:W-:Y:S01]  /*82d0*/  UIMAD UR7, UR14, UR10, URZ ;  /* 0x0000000a0e0772a4 */ /* 0x000fe2000f8e023f */
[----:B------:R-:W5:Y:S04]  /*82e0*/  LD.E.128 R48, desc[UR40][R48.64] ;  /* 0x0000002830307980 */ /* 0x000f68000c101d00 */
[----:B------:R-:W2:Y:S01]  /*82f0*/  @P2 LDC R81, c[0x0][0xbf0] ;  /* 0x0002fc00ff512b82 */ /* 0x000ea20000000800 */
[----:B------:R-:W-:Y:S01]  /*8300*/  LOP3.LUT R4, R5, 0x4, R0, 0xe2, !PT ;  /* 0x0000000405047812 */ /* 0x000fe200078ee200 */
[----:B------:R-:W-:Y:S01]  /*8310*/  IMAD R0, R190, 0x20, R191 ;  /* 0x00000020be007824 */ /* 0x000fe200078e02bf */
[----:B------:R-:W-:Y:S01]  /*8320*/  SEL R5, RZ, 0xffffffff, P0 ;  /* 0xffffffffff057807 */ /* 0x000fe20000000000 */
[----:B------:R-:W-:Y:S01]  /*8330*/  IMAD.U32 R83, RZ, RZ, UR45 ;  /* 0x0000002dff537e24 */ /* 0x000fe2000f8e00ff */
[----:B------:R-:W-:Y:S01]  /*8340*/  UIMAD.WIDE.U32 UR8, UR4, UR10, URZ ;  /* 0x0000000a040872a5 */ /* 0x000fe2000f8e003f */
[----:B------:R-:W-:Y:S01]  /*8350*/  ISETP.GE.AND P0, PT, R186, UR12, PT ;  /* 0x0000000cba007c0c */ /* 0x000fe2000bf06270 */
[----:B------:R-:W-:Y:S01]  /*8360*/  UIMAD UR7, UR4, UR11, UR7 ;  /* 0x0000000b040772a4 */ /* 0x000fe2000f8e0207 */
[----:B------:R-:W-:Y:S01]  /*8370*/  IMAD.SHL.U32 R5, R5, 0x8, RZ ;  /* 0x0000000805057824 */ /* 0x000fe200078e00ff */
[----:B------:R-:W5:Y:S01]  /*8380*/  LD.E.128 R52, desc[UR40][R52.64] ;  /* 0x0000002834347980 */ /* 0x000f62000c101d00 */
[----:B------:R-:W-:Y:S01]  /*8390*/  ULDC.64 UR10, c[0x0][0xae8] ;  /* 0x0002ba00000a7ab9 */ /* 0x000fe20000000a00 */
[----:B------:R-:W-:Y:S01]  /*83a0*/  IMAD R80, R83, 0x40, R0 ;  /* 0x0000004053507824 */ /* 0x000fe200078e0200 */
[----:B------:R-:W-:Y:S01]  /*83b0*/  UIADD3 UR9, UR9, UR7, URZ ;  /* 0x0000000709097290 */ /* 0x000fe2000fffe03f */
[----:B------:R-:W-:Y:S01]  /*83c0*/  SEL R0, RZ, 0xffffffff, P0 ;  /* 0xffffffffff007807 */ /* 0x000fe20000000000 */
[----:B------:R-:W-:Y:S01]  /*83d0*/  UIMAD UR4, UR15, UR10, URZ ;  /* 0x0000000a0f0472a4 */ /* 0x000fe2000f8e023f */
[----:B------:R-:W-:Y:S01]  /*83e0*/  LOP3.LUT R4, R5, 0x8, R4, 0xe2, !PT ;  /* 0x0000000805047812 */ /* 0x000fe200078ee204 */
[----:B------:R-:W-:Y:S01]  /*83f0*/  UIMAD.WIDE.U32 UR8, UR46, UR10, UR8 ;  /* 0x0000000a2e0872a5 */ /* 0x000fe2000f8e0008 */
[----:B------:R-:W5:Y:S01]  /*8400*/  LD.E.128 R60, desc[UR40][R60.64] ;  /* 0x000000283c3c7980 */ /* 0x000f62000c101d00 */
[----:B------:R-:W-:Y:S01]  /*8410*/  UIMAD UR4, UR46, UR11, UR4 ;  /* 0x0000000b2e0472a4 */ /* 0x000fe2000f8e0204 */
[----:B------:R-:W-:-:S02]  /*8420*/  IMAD.SHL.U32 R5, R0, 0x10, RZ ;  /* 0x0000001000057824 */ /* 0x000fc400078e00ff */
[----:B-1----:R-:W-:Y:S01]  /*8430*/  @P2 IMAD.HI.U32 R0, R80, R21, RZ ;  /* 0x0000001550002227 */ /* 0x002fe200078e00ff */
[----:B------:R-:W-:Y:S01]  /*8440*/  ULDC.64 UR10, c[0x0][0xaf0] ;  /* 0x0002bc00000a7ab9 */ /* 0x000fe20000000a00 */
[----:B------:R-:W-:Y:S01]  /*8450*/  UIADD3 UR9, UR9, UR4, URZ ;  /* 0x0000000409097290 */ /* 0x000fe2000fffe03f */
[----:B------:R-:W5:Y:S01]  /*8460*/  LD.E.128 R56, desc[UR40][R56.64] ;  /* 0x0000002838387980 */ /* 0x000f62000c101d00 */
[----:B------:R-:W-:Y:S01]  /*8470*/  UIMAD UR4, UR44, UR10, URZ ;  /* 0x0000000a2c0472a4 */ /* 0x000fe2000f8e023f */
[----:B------:R-:W-:Y:S01]  /*8480*/  IMAD.MOV.U32 R21, RZ, RZ, R80 ;  /* 0x000000ffff157224 */ /* 0x000fe200078e0050 */
[----:B--2---:R-:W-:Y:S01]  /*8490*/  @P2 SHF.R.U32.HI R21, RZ, R81, R0 ;  /* 0x00000051ff152219 */ /* 0x004fe20000011600 */
[----:B------:R-:W-:Y:S01]  /*84a0*/  UIMAD.WIDE.U32 UR8, UR43, UR10, UR8 ;  /* 0x0000000a2b0872a5 */ /* 0x000fe2000f8e0008 */
[----:B------:R-:W5:Y:S01]  /*84b0*/  LD.E.128 R68, desc[UR40][R68.64] ;  /* 0x0000002844447980 */ /* 0x000f62000c101d00 */
[----:B------:R-:W-:Y:S01]  /*84c0*/  UIMAD UR4, UR43, UR11, UR4 ;  /* 0x0000000b2b0472a4 */ /* 0x000fe2000f8e0204 */
[----:B------:R-:W-:Y:S01]  /*84d0*/  ISETP.GE.AND P0, PT, R185, UR12, PT ;  /* 0x0000000cb9007c0c */ /* 0x000fe2000bf06270 */
[--C-:B------:R-:W-:Y:S01]  /*84e0*/  IMAD.MOV R81, RZ, RZ, -R21.reuse ;  /* 0x000000ffff517224 */ /* 0x100fe200078e0a15 */
[----:B------:R-:W-:Y:S01]  /*84f0*/  SHF.R.S32.HI R20, RZ, 0x1f, R21 ;  /* 0x0000001fff147819 */ /* 0x000fe20000011415 */
[----:B------:R-:W-:Y:S01]  /*8500*/  UIADD3 UR4, UR9, UR4, URZ ;  /* 0x0000000409047290 */ /* 0x000fe2000fffe03f */
[----:B------:R-:W-:Y:S01]  /*8510*/  LOP3.LUT R6, R5, 0x10, R4, 0xe2, !PT ;  /* 0x0000001005067812 */ /* 0x000fe200078ee204 */
[----:B------:R-:W-:Y:S01]  /*8520*/  IMAD.U32 R4, RZ, RZ, UR8 ;  /* 0x00000008ff047e24 */ /* 0x000fe2000f8e00ff */
[----:B------:R-:W-:Y:S01]  /*8530*/  SEL R0, RZ, 0xffffffff, P0 ;  /* 0xffffffffff007807 */ /* 0x000fe20000000000 */
[----:B------:R-:W-:Y:S01]  /*8540*/  IMAD.U32 R5, RZ, RZ, UR9 ;  /* 0x00000009ff057e24 */ /* 0x000fe2000f8e00ff */
[----:B------:R-:W-:Y:S01]  /*8550*/  ULDC.64 UR8, c[0x0][0xae0] ;  /* 0x0002b80000087ab9 */ /* 0x000fe20000000a00 */
[----:B------:R-:W-:Y:S01]  /*8560*/  IMAD R81, R82, R81, R80 ;  /* 0x0000005152517224 */ /* 0x000fe200078e0250 */
[----:B------:R-:W5:Y:S01]  /*8570*/  LD.E.128 R64, desc[UR40][R64.64] ;  /* 0x0000002840407980 */ /* 0x000f62000c101d00 */
[----:B------:R-:W-:-:S02]  /*8580*/  IMAD.U32 R5, RZ, RZ, UR4 ;  /* 0x00000004ff057e24 */ /* 0x000fc4000f8e00ff */
[----:B------:R-:W-:Y:S01]  /*8590*/  IMAD R20, R20, UR8, RZ ;  /* 0x0000000814147c24 */ /* 0x000fe2000f8e02ff */
[----:B------:R-:W-:Y:S01]  /*85a0*/  ISETP.GE.AND P0, PT, R194, UR12, PT ;  /* 0x0000000cc2007c0c */ /* 0x000fe2000bf06270 */
[----:B------:R-:W-:Y:S01]  /*85b0*/  IMAD.SHL.U32 R85, R0, 0x20, RZ ;  /* 0x0000002000557824 */ /* 0x000fe200078e00ff */
[----:B------:R-:W-:Y:S01]  /*85c0*/  SHF.R.S32.HI R0, RZ, 0x1f, R81 ;  /* 0x0000001fff007819 */ /* 0x000fe20000011451 */
[----:B------:R-:W5:Y:S01]  /*85d0*/  LD.E.128 R76, desc[UR40][R76.64] ;  /* 0x000000284c4c7980 */ /* 0x000f62000c101d00 */
[C---:B------:R-:W-:Y:S02]  /*85e0*/  IMAD R83, R21.reuse, UR9, R20 ;  /* 0x0000000915537c24 */ /* 0x040fe4000f8e0214 */
[----:B------:R-:W-:Y:S01]  /*85f0*/  IMAD.WIDE.U32 R4, R21, UR8, R4 ;  /* 0x0000000815047c25 */ /* 0x000fe2000f8e0004 */
[----:B------:R-:W5:Y:S01]  /*8600*/  LD.E.128 R72, desc[UR40][R72.64] ;  /* 0x0000002848487980 */ /* 0x000f62000c101d00 */
[----:B------:R-:W-:Y:S01]  /*8610*/  ULDC.64 UR8, c[0x0][0xad8] ;  /* 0x0002b60000087ab9 */ /* 0x000fe20000000a00 */
[----:B------:R-:W-:Y:S01]  /*8620*/  LOP3.LUT R6, R85, 0x20, R6, 0xe2, !PT ;  /* 0x0000002055067812 */ /* 0x000fe200078ee206 */
[----:B------:R-:W-:Y:S01]  /*8630*/  IMAD R0, R0, UR8, RZ ;  /* 0x0000000800007c24 */ /* 0x000fe2000f8e02ff */
[----:B------:R-:W-:Y:S01]  /*8640*/  @!PT LDS RZ, [RZ] ;  /* 0x00000000fffff984 */ /* 0x000fe20000000800 */
[----:B------:R-:W-:Y:S01]  /*8650*/  @!PT LDS RZ, [RZ] ;  /* 0x00000000fffff984 */ /* 0x000fe20000000800 */
[----:B------:R-:W-:Y:S01]  /*8660*/  @!PT LDS RZ, [RZ] ;  /* 0x00000000fffff984 */ /* 0x000fe20000000800 */
[----:B------:R-:W-:Y:S01]  /*8670*/  @!PT LDS RZ, [RZ] ;  /* 0x00000000fffff984 */ /* 0x000fe20000000800 */
[----:B------:R1:W-:Y:S06]  /*8680*/  MEMBAR.ALL.CTA ;  /* 0x0000000000007992 */ /* 0x0003ec0000008000 */
[----:B-1----:R-:W1:Y:S01]  /*8690*/  FENCE.VIEW.ASYNC.S ;  /* 0x00000000000073c6 */ /* 0x002e620000000000 */
[----:B------:R-:W-:Y:S01]  /*86a0*/  SEL R21, RZ, 0x40, P0 ;  /* 0x00000040ff157807 */ /* 0x000fe20000000000 */
[----:B------:R-:W-:Y:S01]  /*86b0*/  IMAD.U32 R20, RZ, RZ, UR45 ;  /* 0x0000002dff147e24 */ /* 0x000fe2000f8e00ff */
[----:B------:R-:W-:Y:S01]  /*86c0*/  ISETP.GE.AND P0, PT, R193, UR12, PT ;  /* 0x0000000cc1007c0c */ /* 0x000fe2000bf06270 */
[----:B------:R-:W-:Y:S01]  /*86d0*/  IMAD.IADD R5, R5, 0x1, R83 ;  /* 0x0000000105057824 */ /* 0x000fe200078e0253 */
[----:B------:R-:W-:Y:S01]  /*86e0*/  LOP3.LUT R6, R6, R21, RZ, 0xfc, !PT ;  /* 0x0000001506067212 */ /* 0x000fe200078efcff */
[----:B------:R-:W-:Y:S01]  /*86f0*/  IMAD R21, R81, UR9, R0 ;  /* 0x0000000951157c24 */ /* 0x000fe2000f8e0200 */
[----:B------:R-:W-:Y:S01]  /*8700*/  UIADD3 UR4, UR42, 0x28c20, URZ ;  /* 0x00028c202a047890 */ /* 0x000fe2000fffe03f */
[----:B-----5:R-:W-:Y:S01]  /*8710*/  IMAD R89, R3, R82, RZ ;  /* 0x0000005203597224 */ /* 0x020fe200078e02ff */
[----:B------:R-:W-:Y:S01]  /*8720*/  SEL R3, RZ, 0x80, P0 ;  /* 0x00000080ff037807 */ /* 0x000fe20000000000 */
[----:B------:R-:W-:Y:S01]  /*8730*/  IMAD R0, R20, 0x40, R191 ;  /* 0x0000004014007824 */ /* 0x000fe200078e02bf */
[----:B------:R-:W-:Y:S01]  /*8740*/  UPRMT UR4, URZ, 0x654, UR4 ;  /* 0x000006543f047896 */ /* 0x000fe20008000004 */
[----:B------:R-:W-:Y:S01]  /*8750*/  IMAD.WIDE.U32 R4, R81, UR8, R4 ;  /* 0x0000000851047c25 */ /* 0x000fe2000f8e0004 */
[----:B------:R-:W-:Y:S01]  /*8760*/  ULDC.64 UR8, c[0x0][0xa80] ;  /* 0x0002a00000087ab9 */ /* 0x000fe20000000a00 */
[----:B------:R-:W-:Y:S01]  /*8770*/  BSSY B1, `(.L_x_425) ;  /* 0x0000029000017945 */ /* 0x000fe20003800000 */
[----:B------:R-:W-:Y:S01]  /*8780*/  ISETP.GE.AND P0, PT, R0, R89, PT ;  /* 0x000000590000720c */ /* 0x000fe20003f06270 */
[----:B------:R-:W-:Y:S01]  /*8790*/  IMAD.IADD R5, R5, 0x1, R21 ;  /* 0x0000000105057824 */ /* 0x000fe200078e0215 */
[----:B------:R-:W-:-:S02]  /*87a0*/  LEA R86, P1, R4, UR8, 0x1 ;  /* 0x0000000804567c11 */ /* 0x000fc4000f8208ff */
[----:B------:R-:W-:Y:S02]  /*87b0*/  LOP3.LUT R3, R6, R3, RZ, 0xfc, !PT ;  /* 0x0000000306037212 */ /* 0x000fe400078efcff */
[----:B------:R-:W-:Y:S01]  /*87c0*/  LEA.HI.X R87, R4, UR9, R5, 0x1, P1 ;  /* 0x0000000904577c11 */ /* 0x000fe200088f0c05 */
[----:B-1----:R0:W1:Y:S01]  /*87d0*/  SHFL.IDX PT, R20, R86, RZ, 0x181f ;  /* 0x00181fff56147589 */ /* 0x00206200000e0000 */
[----:B------:R-:W-:Y:S03]  /*87e0*/  SYNCS.ARRIVE.TRANS64.RED.A1T0 RZ, [UR4], RZ ;  /* 0x000000ffffff79a7 */ /* 0x000fe60008100404 */
[----:B------:R0:W2:Y:S02]  /*87f0*/  SHFL.IDX PT, R21, R87, RZ, 0x181f ;  /* 0x00181fff57157589 */ /* 0x0000a400000e0000 */
        /* <DEDUP_REMOVED lines=9> */
[----:B------:R1:W-:Y:S01]  /*8890*/  @!P0 ST.E.128 desc[UR40][R4.64], R8 ;  /* 0x0000000804008985 */ /* 0x0003e2000c101d28 */
        /* <DEDUP_REMOVED lines=11> */
[-C--:B------:R-:W-:Y:S02]  /*8950*/  @!P1 LEA R8, P6, R185, R20.reuse, 0x1 ;  /* 0x00000014b9089211 */ /* 0x080fe400078c08ff */
[-C--:B------:R-:W-:Y:S02]  /*8960*/  @P0 LEA R10, P3, R194, R20.reuse, 0x1 ;  /* 0x00000014c20a0211 */ /* 0x080fe400078608ff */
        /* <DEDUP_REMOVED lines=9> */
.L_x_426:
[----:B------:R-:W-:Y:S05]  /*8a00*/  BSYNC B1 ;  /* 0x0000000000017941 */ /* 0x000fea0003800000 */
.L_x_425:
[----:B------:R-:W-:Y:S01]  /*8a10*/  VIADD R0, R0, 0x20 ;  /* 0x0000002000007836 */ /* 0x000fe20000000000 */
[----:B---3--:R4:W3:Y:S04]  /*8a20*/  SHFL.IDX PT, R9, R87, 0x1, 0x181f ;  /* 0x00381f0057097f89 */ /* 0x0088e800000e0000 */
[----:B------:R-:W-:Y:S01]  /*8a30*/  ISETP.GE.AND P0, PT, R0, R89, PT ;  /* 0x000000590000720c */ /* 0x000fe20003f06270 */
[----:B------:R4:W0:-:S12]  /*8a40*/  SHFL.IDX PT, R8, R86, 0x1, 0x181f ;  /* 0x00381f0056087f89 */ /* 0x00081800000e0000 */
[----:B----4-:R-:W-:Y:S05]  /*8a50*/  @P0 BRA `(.L_x_427) ;  /* 0x0000001000100947 */ /* 0x010fea0003800000 */
[----:B------:R-:W-:Y:S02]  /*8a60*/  ISETP.GE.AND P0, PT, R2, UR12, PT ;  /* 0x0000000c02007c0c */ /* 0x000fe4000bf06270 */
[----:B------:R-:W-:Y:S02]  /*8a70*/  ISETP.GE.AND P5, PT, R189, UR12, PT ;  /* 0x0000000cbd007c0c */ /* 0x000fe4000bfa6270 */
[----:B------:R-:W-:Y:S02]  /*8a80*/  ISETP.GE.AND P3, PT, R188, UR12, PT ;  /* 0x0000000cbc007c0c */ /* 0x000fe4000bf66270 */
[----:B------:R-:W-:Y:S02]  /*8a90*/  ISETP.GE.AND P2, PT, R187, UR12, PT ;  /* 0x0000000cbb007c0c */ /* 0x000fe4000bf46270 */
[----:B------:R-:W-:-:S05]  /*8aa0*/  ISETP.GE.AND P1, PT, R186, UR12, PT ;  /* 0x0000000cba007c0c */ /* 0x000fca000bf26270 */
[----:B0--3--:R-:W-:Y:S02]  /*8ab0*/  @!P0 IMAD.WIDE R4, R2, 0x2, R8 ;  /* 0x0000000202048825 */ /* 0x009fe400078e0208 */
[-C--:B------:R-:W-:Y:S02]  /*8ac0*/  @!P5 LEA R10, P4, R189, R8.reuse, 0x1 ;  /* 0x00000008bd0ad211 */ /* 0x080fe400078808ff */
[----:B-1----:R-:W-:Y:S01]  /*8ad0*/  @!P3 LEA R20, P6, R188, R8, 0x1 ;  /* 0x00000008bc14b211 */ /* 0x002fe200078c08ff */
[----:B------:R0:W-:Y:S01]  /*8ae0*/  @!P0 ST.E.128 desc[UR40][R4.64], R12 ;  /* 0x0000000c04008985 */ /* 0x0001e2000c101d28 */
[----:B------:R-:W-:Y:S02]  /*8af0*/  ISETP.GE.AND P0, PT, R185, UR12, PT ;  /* 0x0000000cb9007c0c */ /* 0x000fe4000bf06270 */
[----:B------:R-:W-:Y:S02]  /*8b00*/  @!P5 LEA.HI.X R11, R189, R9, R204, 0x1, P4 ;  /* 0x00000009bd0bd211 */ /* 0x000fe400020f0ccc */
[----:B------:R-:W-:-:S02]  /*8b10*/  LOP3.LUT P4, RZ, R6, 0x40, RZ, 0xc0, !PT ;  /* 0x0000004006ff7812 */ /* 0x000fc4000788c0ff */
[----:B--2---:R-:W-:Y:S01]  /*8b20*/  @!P3 LEA.HI.X R21, R188, R9, R203, 0x1, P6 ;  /* 0x00000009bc15b211 */ /* 0x004fe200030f0ccb */
[----:B------:R4:W-:Y:S01]  /*8b30*/  @!P5 ST.E.128 desc[UR40][R10.64], R28 ;  /* 0x0000001c0a00d985 */ /* 0x0009e2000c101d28 */
[----:B------:R-:W-:-:S03]  /*8b40*/  @!P2 LEA R24, P5, R187, R8, 0x1 ;  /* 0x00000008bb18a211 */ /* 0x000fc600078a08ff */
[----:B------:R4:W-:Y:S01]  /*8b50*/  @!P3 ST.E.128 desc[UR40][R20.64], R36 ;  /* 0x000000241400b985 */ /* 0x0009e2000c101d28 */
[----:B------:R-:W-:Y:S02]  /*8b60*/  @!P2 LEA.HI.X R25, R187, R9, R202, 0x1, P5 ;  /* 0x00000009bb19a211 */ /* 0x000fe400028f0cca */
[----:B0-----:R-:W-:-:S03]  /*8b70*/  @!P1 LEA R4, P6, R186, R8, 0x1 ;  /* 0x00000008ba049211 */ /* 0x001fc600078c08ff */
[----:B------:R4:W-:Y:S01]  /*8b80*/  @!P2 ST.E.128 desc[UR40][R24.64], R44 ;  /* 0x0000002c1800a985 */ /* 0x0009e2000c101d28 */
[CC--:B------:R-:W-:Y:S02]  /*8b90*/  @!P0 LEA R12, P3, R185.reuse, R8.reuse, 0x1 ;  /* 0x00000008b90c8211 */ /* 0x0c0fe400078608ff */
[----:B------:R-:W-:Y:S02]  /*8ba0*/  @P4 LEA R14, P5, R194, R8, 0x1 ;  /* 0x00000008c20e4211 */ /* 0x000fe400078a08ff */
[-C--:B------:R-:W-:Y:S02]  /*8bb0*/  @!P1 LEA.HI.X R5, R186, R9.reuse, R201, 0x1, P6 ;  /* 0x00000009ba059211 */ /* 0x080fe400030f0cc9 */
[-C--:B------:R-:W-:Y:S02]  /*8bc0*/  @!P0 LEA.HI.X R13, R185, R9.reuse, R200, 0x1, P3 ;  /* 0x00000009b90d8211 */ /* 0x080fe400018f0cc8 */
[----:B------:R-:W-:Y:S01]  /*8bd0*/  @P4 LEA.HI.X R15, R194, R9, R199, 0x1, P5 ;  /* 0x00000009c20f4211 */ /* 0x000fe200028f0cc7 */
[----:B------:R4:W-:Y:S04]  /*8be0*/  @!P1 ST.E.128 desc[UR40][R4.64], R52 ;  /* 0x0000003404009985 */ /* 0x0009e8000c101d28 */
[----:B------:R4:W-:Y:S01]  /*8bf0*/  @!P0 ST.E.128 desc[UR40][R12.64], R56 ;  /* 0x000000380c008985 */ /* 0x0009e2000c101d28 */
[----:B------:R-:W-:-:S03]  /*8c00*/  LOP3.LUT P0, RZ, R3, 0x80, RZ, 0xc0, !PT ;  /* 0x0000008003ff7812 */ /* 0x000fc6000780c0ff */
[----:B------:R4:W-:Y:S10]  /*8c10*/  @P4 ST.E.128 desc[UR40][R14.64], R64 ;  /* 0x000000400e004985 */ /* 0x0009f4000c101d28 */
[----:B------:R-:W-:Y:S05]  /*8c20*/  @!P0 BRA `(.L_x_427) ;  /* 0x0000000c009c8947 */ /* 0x000fea0003800000 */
[----:B----4-:R-:W-:-:S04]  /*8c30*/  LEA R4, P0, R193, R8, 0x1 ;  /* 0x00000008c1047211 */ /* 0x010fc800078008ff */
[----:B------:R-:W-:-:S05]  /*8c40*/  LEA.HI.X R5, R193, R9, R198, 0x1, P0 ;  /* 0x00000009c1057211 */ /* 0x000fca00000f0cc6 */
[----:B------:R0:W-:Y:S01]  /*8c50*/  ST.E.128 desc[UR40][R4.64], R72 ;  /* 0x0000004804007985 */ /* 0x0001e2000c101d28 */
[----:B------:R-:W-:Y:S05]  /*8c60*/  BRA `(.L_x_427) ;  /* 0x0000000c008c7947 */ /* 0x000fea0003800000 */
.L_x_422:
[----:B------:R-:W-:Y:S01]  /*8c70*/  ULDC.64 UR8, c[0x0][0xc00] ;  /* 0x0003000000087ab9 */ /* 0x000fe20000000a00 */
[----:B------:R-:W-:Y:S01]  /*8c80*/  ULDC UR4, c[0x0][0xa88] ;  /* 0x0002a20000047ab9 */ /* 0x000fe20000000800 */
[----:B------:R-:W-:Y:S01]  /*8c90*/  UISETP.NE.U32.AND UP0, UPT, UR8, URZ, UPT ;  /* 0x0000003f0800728c */ /* 0x000fe2000bf05070 */
[----:B------:R-:W0:Y:S03]  /*8ca0*/  LDC R13, c[0x0][0xbe8] ;  /* 0x0002fa00ff0d7b82 */ /* 0x000e260000000800 */
[----:B------:R-:W-:-:S03]  /*8cb0*/  UISETP.NE.AND.EX UP0, UPT, UR9, URZ, UPT, UP0 ;  /* 0x0000003f0900728c */ /* 0x000fc6000bf05300 */
[----:B------:R-:W-:Y:S02]  /*8cc0*/  ULDC.64 UR8, c[0x0][0xc00] ;  /* 0x0003000000087ab9 */ /* 0x000fe40000000a00 */
[----:B------:R-:W-:Y:S01]  /*8cd0*/  UIMAD.WIDE UR8, UR43, 0x4, UR8 ;  /* 0x000000042b0878a5 */ /* 0x000fe2000f8e0208 */
[----:B------:R-:W-:-:S05]  /*8ce0*/  PLOP3.LUT P1, PT, PT, PT, UP0, 0x80, 0x0 ;  /* 0x000000000000781c */ /* 0x000fca0003f2f008 */
[----:B------:R-:W-:Y:S02]  /*8cf0*/  IMAD.U32 R4, RZ, RZ, UR8 ;  /* 0x00000008ff047e24 */ /* 0x000fe4000f8e00ff */
[----:B------:R-:W-:Y:S01]  /*8d00*/  IMAD.U32 R5, RZ, RZ, UR9 ;  /* 0x00000009ff057e24 */ /* 0x000fe2000f8e00ff */
[----:B------:R-:W-:Y:S02]  /*8d10*/  ULDC.64 UR8, c[0x0][0xc08] ;  /* 0x0003020000087ab9 */ /* 0x000fe40000000a00 */
[----:B------:R-:W-:-:S03]  /*8d20*/  UISETP.NE.U32.AND UP1, UPT, UR8, URZ, UPT ;  /* 0x0000003f0800728c */ /* 0x000fc6000bf25070 */
[----:B------:R-:W2:Y:S01]  /*8d30*/  @P1 LDG.E R3, desc[UR40][R4.64] ;  /* 0x0000002804031981 */ /* 0x000ea2000c1e1900 */
[----:B------:R-:W-:Y:S01]  /*8d40*/  UISETP.NE.AND.EX UP1, UPT, UR9, URZ, UPT, UP1 ;  /* 0x0000003f0900728c */ /* 0x000fe2000bf25310 */
[----:B------:R-:W-:-:S05]  /*8d50*/  IMAD.U32 R0, RZ, RZ, UR4 ;  /* 0x00000004ff007e24 */ /* 0x000fca000f8e00ff */
[----:B------:R-:W-:-:S05]  /*8d60*/  PLOP3.LUT P2, PT, PT, PT, UP1, 0x80, 0x0 ;  /* 0x000000000000781c */ /* 0x000fca0003f4f018 */
[----:B------:R-:W-:Y:S02]  /*8d70*/  @UP1 ULDC.64 UR8, c[0x0][0xc08] ;  /* 0x0003020000081ab9 */ /* 0x000fe40000000a00 */
[----:B------:R-:W-:-:S06]  /*8d80*/  @UP1 UIMAD.WIDE UR8, UR43, 0x4, UR8 ;  /* 0x000000042b0818a5 */ /* 0x000fcc000f8e0208 */
[----:B------:R-:W-:Y:S02]  /*8d90*/  IMAD.U32 R8, RZ, RZ, UR8 ;  /* 0x00000008ff087e24 */ /* 0x000fe4000f8e00ff */
[----:B------:R-:W-:-:S05]  /*8da0*/  IMAD.U32 R9, RZ, RZ, UR9 ;  /* 0x00000009ff097e24 */ /* 0x000fca000f8e00ff */
[----:B------:R1:W5:Y:S01]  /*8db0*/  @P2 LDG.E R0, desc[UR40][R8.64] ;  /* 0x0000002808002981 */ /* 0x000362000c1e1900 */
[----:B------:R-:W-:Y:S01]  /*8dc0*/  UMOV UR4, URZ ;  /* 0x0000003f00047c82 */ /* 0x000fe20008000000 */
[----:B------:R-:W-:Y:S01]  /*8dd0*/  USHF.R.S32.HI UR11, URZ, 0x1f, UR46 ;  /* 0x0000001f3f0b7899 */ /* 0x000fe2000801142e */
[----:B------:R-:W-:Y:S02]  /*8de0*/  ISETP.GE.AND P0, PT, R197, 0x40, PT ;  /* 0x00000040c500780c */ /* 0x000fe40003f06270 */
[----:B--2---:R-:W-:-:S13]  /*8df0*/  @P1 R2UR UR4, R3 ;  /* 0x00000000030412ca */ /* 0x004fda00000e0000 */
[----:B------:R-:W-:Y:S01]  /*8e00*/  USHF.R.S32.HI UR10, URZ, 0x1f, UR4 ;  /* 0x0000001f3f0a7899 */ /* 0x000fe20008011404 */
[----:B01----:R-:W-:Y:S11]  /*8e10*/  @P2 BRA `(.L_x_428) ;  /* 0x0000000000102947 */ /* 0x003ff60003800000 */
[----:B------:R-:W-:Y:S05]  /*8e20*/  @!P1 BRA `(.L_x_428) ;  /* 0x00000000000c9947 */ /* 0x000fea0003800000 */
[----:B------:R-:W2:Y:S04]  /*8e30*/  LDG.E R3, desc[UR40][R4.64] ;  /* 0x0000002804037981 */ /* 0x000ea8000c1e1900 */
[----:B-----5:R-:W2:Y:S02]  /*8e40*/  LDG.E R0, desc[UR40][R4.64+0x4] ;  /* 0x0000042804007981 */ /* 0x020ea4000c1e1900 */
[----:B--2---:R-:W-:-:S07]  /*8e50*/  IMAD.IADD R0, R0, 0x1, -R3 ;  /* 0x0000000100007824 */ /* 0x004fce00078e0a03 */
.L_x_428:
[----:B------:R-:W-:Y:S01]  /*8e60*/  USEL UR43, UR43, URZ, !UP0 ;  /* 0x0000003f2b2b7287 */ /* 0x000fe2000c000000 */
[----:B------:R-:W-:Y:S01]  /*8e70*/  BSSY B1, `(.L_x_429) ;  /* 0x000002d000017945 */ /* 0x000fe20003800000 */
[----:B------:R-:W-:-:S03]  /*8e80*/  USEL UR44, UR44, URZ, !UP0 ;  /* 0x0000003f2c2c7287 */ /* 0x000fc6000c000000 */
[----:B------:R-:W-:Y:S09]  /*8e90*/  @P0 BRA `(.L_x_430) ;  /* 0x0000000000a80947 */ /* 0x000ff20003800000 */
[----:B------:R-:W0:Y:S01]  /*8ea0*/  S2R R4, SR_TID.X ;  /* 0x0000000000047919 */ /* 0x000e220000002100 */
[----:B------:R-:W1:Y:S01]  /*8eb0*/  LDC R6, c[0x0][0xbe8] ;  /* 0x0002fa00ff067b82 */ /* 0x000e620000000800 */
[----:B------:R-:W-:-:S04]  /*8ec0*/  IMAD.U32 R3, RZ, RZ, UR45 ;  /* 0x0000002dff037e24 */ /* 0x000fc8000f8e00ff */
[----:B0-----:R-:W-:Y:S02]  /*8ed0*/  IMAD R3, R3, 0x40, R4 ;  /* 0x0000004003037824 */ /* 0x001fe400078e0204 */
[----:B-1---5:R-:W-:Y:S02]  /*8ee0*/  IMAD R4, R0, R6, RZ ;  /* 0x0000000600047224 */ /* 0x022fe400078e02ff */
[----:B------:R-:W-:-:S05]  /*8ef0*/  VIADD R5, R3, 0xffffff80 ;  /* 0xffffff8003057836 */ /* 0x000fca0000000000 */
[----:B------:R-:W-:-:S13]  /*8f00*/  ISETP.GE.AND P0, PT, R5, R4, PT ;  /* 0x000000040500720c */ /* 0x000fda0003f06270 */
[----:B------:R-:W-:Y:S05]  /*8f10*/  @P0 BRA `(.L_x_430) ;  /* 0x0000000000880947 */ /* 0x000fea0003800000 */
[----:B------:R-:W-:Y:S01]  /*8f20*/  ISETP.NE.AND P0, PT, R6, 0x1, PT ;  /* 0x000000010600780c */ /* 0x000fe20003f05270 */
[----:B------:R-:W-:Y:S01]  /*8f30*/  ULDC.64 UR12, c[0x0][0xb90] ;  /* 0x0002e400000c7ab9 */ /* 0x000fe20000000a00 */
[----:B------:R-:W-:Y:S01]  /*8f40*/  UMOV UR8, UR4 ;  /* 0x0000000400087c82 */ /* 0x000fe20008000000 */
[----:B------:R-:W-:Y:S01]  /*8f50*/  UIMAD UR7, UR11, UR12, URZ ;  /* 0x0000000c0b0772a4 */ /* 0x000fe2000f8e023f */
[----:B------:R-:W-:Y:S02]  /*8f60*/  UMOV UR9, UR10 ;  /* 0x0000000a00097c82 */ /* 0x000fe40008000000 */
[----:B------:R-:W-:Y:S02]  /*8f70*/  UIMAD.WIDE.U32 UR8, UR46, UR12, UR8 ;  /* 0x0000000c2e0872a5 */ /* 0x000fe4000f8e0008 */
[----:B------:R-:W-:-:S03]  /*8f80*/  UIMAD UR7, UR46, UR13, UR7 ;  /* 0x0000000d2e0772a4 */ /* 0x000fc6000f8e0207 */
[----:B------:R-:W-:Y:S02]  /*8f90*/  ULDC.64 UR12, c[0x0][0xb98] ;  /* 0x0002e600000c7ab9 */ /* 0x000fe40000000a00 */
[----:B------:R-:W0:Y:S01]  /*8fa0*/  @P0 LDC R4, c[0x0][0xbec] ;  /* 0x0002fb00ff040b82 */ /* 0x000e220000000800 */
[----:B------:R-:W-:Y:S02]  /*8fb0*/  UIADD3 UR9, UR9, UR7, URZ ;  /* 0x0000000709097290 */ /* 0x000fe4000fffe03f */
[----:B------:R-:W-:Y:S02]  /*8fc0*/  UIMAD UR7, UR44, UR12, URZ ;  /* 0x0000000c2c0772a4 */ /* 0x000fe4000f8e023f */
[----:B------:R-:W-:Y:S02]  /*8fd0*/  UIMAD.WIDE.U32 UR8, UR43, UR12, UR8 ;  /* 0x0000000c2b0872a5 */ /* 0x000fe4000f8e0008 */
[----:B------:R-:W-:Y:S01]  /*8fe0*/  UIMAD UR7, UR43, UR13, UR7 ;  /* 0x0000000d2b0772a4 */ /* 0x000fe2000f8e0207 */
[----:B------:R-:W1:Y:S02]  /*8ff0*/  @P0 LDC R8, c[0x0][0xbf0] ;  /* 0x0002fc00ff080b82 */ /* 0x000e640000000800 */
[----:B------:R-:W-:Y:S01]  /*9000*/  ULDC.64 UR12, c[0x0][0xb88] ;  /* 0x0002e200000c7ab9 */ /* 0x000fe20000000a00 */
[----:B0-----:R-:W-:-:S04]  /*9010*/  @P0 IMAD.HI.U32 R3, R5, R4, RZ ;  /* 0x0000000405030227 */ /* 0x001fc800078e00ff */
[----:B------:R-:W-:Y:S01]  /*9020*/  IMAD.MOV.U32 R4, RZ, RZ, R5 ;  /* 0x000000ffff047224 */ /* 0x000fe200078e0005 */
[----:B-1----:R-:W-:Y:S01]  /*9030*/  @P0 SHF.R.U32.HI R4, RZ, R8, R3 ;  /* 0x00000008ff040219 */ /* 0x002fe20000011603 */
[----:B------:R-:W-:-:S04]  /*9040*/  IMAD.U32 R8, RZ, RZ, UR7 ;  /* 0x00000007ff087e24 */ /* 0x000fc8000f8e00ff */
[----:B------:R-:W-:-:S04]  /*9050*/  IMAD.MOV R3, RZ, RZ, -R4 ;  /* 0x000000ffff037224 */ /* 0x000fc800078e0a04 */
[----:B------:R-:W-:Y:S01]  /*9060*/  IMAD R3, R6, R3, R5 ;  /* 0x0000000306037224 */ /* 0x000fe200078e0205 */
[----:B------:R-:W-:Y:S02]  /*9070*/  SHF.R.S32.HI R5, RZ, 0x1f, R4 ;  /* 0x0000001fff057819 */ /* 0x000fe40000011404 */
[----:B------:R-:W-:Y:S02]  /*9080*/  IADD3 R4, P0, R4, UR8, RZ ;  /* 0x0000000804047c10 */ /* 0x000fe4000ff1e0ff */
[----:B------:R-:W-:Y:S02]  /*9090*/  SHF.R.S32.HI R6, RZ, 0x1f, R3 ;  /* 0x0000001fff067819 */ /* 0x000fe40000011403 */
[----:B------:R-:W-:Y:S01]  /*90a0*/  IADD3.X R5, R5, UR9, R8, P0, !PT ;  /* 0x0000000905057c10 */ /* 0x000fe200087fe408 */
[----:B------:R-:W-:Y:S02]  /*90b0*/  ULDC.64 UR8, c[0x0][0xb50] ;  /* 0x0002d40000087ab9 */ /* 0x000fe40000000a00 */
[----:B------:R-:W-:-:S02]  /*90c0*/  IMAD R6, R6, UR12, RZ ;  /* 0x0000000c06067c24 */ /* 0x000fc4000f8e02ff */
[----:B------:R-:W-:-:S04]  /*90d0*/  IMAD.WIDE.U32 R4, R3, UR12, R4 ;  /* 0x0000000c03047c25 */ /* 0x000fc8000f8e0004 */
[----:B------:R-:W-:Y:S01]  /*90e0*/  IMAD R9, R3, UR13, R6 ;  /* 0x0000000d03097c24 */ /* 0x000fe2000f8e0206 */
[----:B------:R-:W-:-:S03]  /*90f0*/  LEA R8, P0, R4, UR8, 0x2 ;  /* 0x0000000804087c11 */ /* 0x000fc6000f8010ff */
[----:B------:R-:W-:-:S05]  /*9100*/  IMAD.IADD R3, R5, 0x1, R9 ;  /* 0x0000000105037824 */ /* 0x000fca00078e0209 */
[----:B------:R-:W-:Y:S01]  /*9110*/  LEA.HI.X R9, R4, UR9, R3, 0x2, P0 ;  /* 0x0000000904097c11 */ /* 0x000fe200080f1403 */
[----:B------:R-:W-:-:S05]  /*9120*/  IMAD.MOV.U32 R3, RZ, RZ, -0x800000 ;  /* 0xff800000ff037424 */ /* 0x000fca00078e00ff */
[----:B------:R0:W-:Y:S02]  /*9130*/  STG.E desc[UR40][R8.64], R3 ;  /* 0x0000000308007986 */ /* 0x0001e4000c101928 */
.L_x_430:
[----:B------:R-:W-:Y:S05]  /*9140*/  BSYNC B1 ;  /* 0x0000000000017941 */ /* 0x000fea0003800000 */
.L_x_429:
[----:B------:R-:W-:Y:S01]  /*9150*/  ISETP.NE.AND P0, PT, R13, 0x1, PT ;  /* 0x000000010d00780c */ /* 0x000fe20003f05270 */
[----:B------:R-:W-:Y:S01]  /*9160*/  ULDC UR14, c[0x0][0xac8] ;  /* 0x0002b200000e7ab9 */ /* 0x000fe20000000800 */
[----:B------:R-:W-:Y:S01]  /*9170*/  ULDC.64 UR12, c[0x0][0xaa0] ;  /* 0x0002a800000c7ab9 */ /* 0x000fe20000000a00 */
[----:B------:R-:W-:Y:S01]  /*9180*/  ISETP.GE.AND P1, PT, R189, UR14, PT ;  /* 0x0000000ebd007c0c */ /* 0x000fe2000bf26270 */
[----:B------:R-:W-:Y:S01]  /*9190*/  UIMAD UR7, UR10, UR12, URZ ;  /* 0x0000000c0a0772a4 */ /* 0x000fe2000f8e023f */
[----:B------:R-:W-:Y:S01]  /*91a0*/  ISETP.GE.AND P2, PT, R2, UR14, PT ;  /* 0x0000000e02007c0c */ /* 0x000fe2000bf46270 */
[----:B------:R-:W-:Y:S01]  /*91b0*/  UIMAD.WIDE.U32 UR8, UR4, UR12, URZ ;  /* 0x0000000c040872a5 */ /* 0x000fe2000f8e003f */
[----:B------:R-:W-:Y:S01]  /*91c0*/  SEL R4, RZ, 0xffffffff, P1 ;  /* 0xffffffffff047807 */ /* 0x000fe20000800000 */
[----:B------:R-:W-:Y:S01]  /*91d0*/  UIMAD UR7, UR4, UR13, UR7 ;  /* 0x0000000d040772a4 */ /* 0x000fe2000f8e0207 */
[----:B0-----:R-:W-:Y:S01]  /*91e0*/  SEL R3, RZ, 0x1, P2 ;  /* 0x00000001ff037807 */ /* 0x001fe20001000000 */
[----:B------:R-:W-:Y:S01]  /*91f0*/  IMAD.U32 R8, RZ, RZ, UR45 ;  /* 0x0000002dff087e24 */ /* 0x000fe2000f8e00ff */
[----:B------:R-:W-:Y:S01]  /*9200*/  ULDC.64 UR12, c[0x0][0xae8] ;  /* 0x0002ba00000c7ab9 */ /* 0x000fe20000000a00 */
[----:B------:R-:W-:Y:S01]  /*9210*/  IMAD.SHL.U32 R4, R4, 0x2, RZ ;  /* 0x0000000204047824 */ /* 0x000fe200078e00ff */
[----:B------:R-:W0:Y:S01]  /*9220*/  @P0 LDC R5, c[0x0][0xbec] ;  /* 0x0002fb00ff050b82 */ /* 0x000e220000000800 */
[----:B------:R-:W-:Y:S01]  /*9230*/  ISETP.GE.AND P2, PT, R188, UR14, PT ;  /* 0x0000000ebc007c0c */ /* 0x000fe2000bf46270 */
[----:B------:R-:W-:Y:S01]  /*9240*/  UIADD3 UR9, UR9, UR7, URZ ;  /* 0x0000000709097290 */ /* 0x000fe2000fffe03f */
[----:B------:R-:W-:Y:S01]  /*9250*/  ISETP.GE.AND P1, PT, R187, UR14, PT ;  /* 0x0000000ebb007c0c */ /* 0x000fe2000bf26270 */
[----:B------:R-:W-:Y:S01]  /*9260*/  UIMAD UR4, UR11, UR12, URZ ;  /* 0x0000000c0b0472a4 */ /* 0x000fe2000f8e023f */
[----:B------:R-:W-:Y:S01]  /*9270*/  LOP3.LUT R4, R4, 0x2, R3, 0xe2, !PT ;  /* 0x0000000204047812 */ /* 0x000fe200078ee203 */
[----:B------:R-:W-:Y:S01]  /*9280*/  IMAD R3, R190, 0x20, R191 ;  /* 0x00000020be037824 */ /* 0x000fe200078e02bf */
[----:B------:R-:W-:Y:S01]  /*9290*/  SEL R6, RZ, 0xffffffff, P2 ;  /* 0xffffffffff067807 */ /* 0x000fe20001000000 */
[----:B------:R-:W1:Y:S01]  /*92a0*/  @P0 LDC R9, c[0x0][0xbf0] ;  /* 0x0002fc00ff090b82 */ /* 0x000e620000000800 */
[----:B------:R-:W-:Y:S01]  /*92b0*/  UIMAD UR4, UR46, UR13, UR4 ;  /* 0x0000000d2e0472a4 */ /* 0x000fe2000f8e0204 */
[----:B------:R-:W-:Y:S01]  /*92c0*/  IMAD R8, R8, 0x40, R3 ;  /* 0x0000004008087824 */ /* 0x000fe200078e0203 */
[----:B------:R-:W-:Y:S01]  /*92d0*/  UIMAD.WIDE.U32 UR8, UR46, UR12, UR8 ;  /* 0x0000000c2e0872a5 */ /* 0x000fe2000f8e0008 */
[----:B------:R-:W-:Y:S01]  /*92e0*/  IMAD.SHL.U32 R15, R6, 0x4, RZ ;  /* 0x00000004060f7824 */ /* 0x000fe200078e00ff */
[----:B------:R-:W-:Y:S01]  /*92f0*/  ULDC.64 UR10, c[0x0][0xaf0] ;  /* 0x0002bc00000a7ab9 */ /* 0x000fe20000000a00 */
[----:B------:R-:W-:Y:S01]  /*9300*/  SEL R11, RZ, 0xffffffff, P1 ;  /* 0xffffffffff0b7807 */ /* 0x000fe20000800000 */
[----:B------:R-:W-:Y:S01]  /*9310*/  UIADD3 UR9, UR9, UR4, URZ ;  /* 0x0000000409097290 */ /* 0x000fe2000fffe03f */
[----:B------:R-:W-:Y:S01]  /*9320*/  IMAD.MOV.U32 R3, RZ, RZ, R8 ;  /* 0x000000ffff037224 */ /* 0x000fe200078e0008 */
[----:B------:R-:W-:Y:S01]  /*9330*/  UIMAD UR4, UR44, UR10, URZ ;  /* 0x0000000a2c0472a4 */ /* 0x000fe2000f8e023f */
[----:B------:R-:W-:Y:S01]  /*9340*/  LOP3.LUT R10, R15, 0x4, R4, 0xe2, !PT ;  /* 0x000000040f0a7812 */ /* 0x000fe200078ee204 */
[----:B------:R-:W-:Y:S01]  /*9350*/  UIMAD.WIDE.U32 UR8, UR43, UR10, UR8 ;  /* 0x0000000a2b0872a5 */ /* 0x000fe2000f8e0008 */
[----:B------:R-:W-:Y:S01]  /*9360*/  IMAD.SHL.U32 R11, R11, 0x8, RZ ;  /* 0x000000080b0b7824 */ /* 0x000fe200078e00ff */
[----:B------:R-:W-:Y:S01]  /*9370*/  UIMAD UR4, UR43, UR11, UR4 ;  /* 0x0000000b2b0472a4 */ /* 0x000fe2000f8e0204 */
[----:B-----5:R-:W-:Y:S01]  /*9380*/  IMAD R27, R0, R13, RZ ;  /* 0x0000000d001b7224 */ /* 0x020fe200078e02ff */
[----:B------:R-:W-:Y:S01]  /*9390*/  ISETP.GE.AND P2, PT, R193, UR14, PT ;  /* 0x0000000ec1007c0c */ /* 0x000fe2000bf46270 */
[----:B0-----:R-:W-:Y:S01]  /*93a0*/  @P0 IMAD.HI.U32 R6, R8, R5, RZ ;  /* 0x0000000508060227 */ /* 0x001fe200078e00ff */
[----:B------:R-:W-:Y:S01]  /*93b0*/  UIADD3 UR4, UR9, UR4, URZ ;  /* 0x0000000409047290 */ /* 0x000fe2000fffe03f */
[----:B------:R-:W-:Y:S01]  /*93c0*/  LOP3.LUT R10, R11, 0x8, R10, 0xe2, !PT ;  /* 0x000000080b0a7812 */ /* 0x000fe200078ee20a */
[----:B------:R-:W-:Y:S01]  /*93d0*/  BSSY B1, `(.L_x_431) ;  /* 0x0000048000017945 */ /* 0x000fe20003800000 */
[----:B------:R-:W-:-:S02]  /*93e0*/  IMAD.U32 R4, RZ, RZ, UR8 ;  /* 0x00000008ff047e24 */ /* 0x000fc4000f8e00ff */
[----:B------:R-:W-:Y:S01]  /*93f0*/  IMAD.U32 R5, RZ, RZ, UR9 ;  /* 0x00000009ff057e24 */ /* 0x000fe2000f8e00ff */
[----:B------:R-:W-:Y:S01]  /*9400*/  ULDC.64 UR8, c[0x0][0xae0] ;  /* 0x0002b80000087ab9 */ /* 0x000fe20000000a00 */
[----:B-1----:R-:W-:Y:S01]  /*9410*/  @P0 SHF.R.U32.HI R3, RZ, R9, R6 ;  /* 0x00000009ff030219 */ /* 0x002fe20000011606 */
[----:B------:R-:W-:Y:S01]  /*9420*/  IMAD.U32 R5, RZ, RZ, UR4 ;  /* 0x00000004ff057e24 */ /* 0x000fe2000f8e00ff */
[----:B------:R-:W-:Y:S02]  /*9430*/  ISETP.GE.AND P0, PT, R186, UR14, PT ;  /* 0x0000000eba007c0c */ /* 0x000fe4000bf06270 */
[--C-:B------:R-:W-:Y:S01]  /*9440*/  SHF.R.S32.HI R6, RZ, 0x1f, R3.reuse ;  /* 0x0000001fff067819 */ /* 0x100fe20000011403 */
[----:B------:R-:W-:Y:S01]  /*9450*/  IMAD.MOV R9, RZ, RZ, -R3 ;  /* 0x000000ffff097224 */ /* 0x000fe200078e0a03 */
[----:B------:R-:W-:Y:S01]  /*9460*/  SEL R11, RZ, 0xffffffff, P0 ;  /* 0xffffffffff0b7807 */ /* 0x000fe20000000000 */
[----:B------:R-:W-:Y:S01]  /*9470*/  IMAD.WIDE.U32 R4, R3, UR8, R4 ;  /* 0x0000000803047c25 */ /* 0x000fe2000f8e0004 */
[----:B------:R-:W-:-:S03]  /*9480*/  ISETP.GE.AND P0, PT, R185, UR14, PT ;  /* 0x0000000eb9007c0c */ /* 0x000fc6000bf06270 */
[----:B------:R-:W-:Y:S02]  /*9490*/  IMAD R6, R6, UR8, RZ ;  /* 0x0000000806067c24 */ /* 0x000fe4000f8e02ff */
[----:B------:R-:W-:Y:S01]  /*94a0*/  IMAD R9, R13, R9, R8 ;  /* 0x000000090d097224 */ /* 0x000fe200078e0208 */
[----:B------:R-:W-:Y:S01]  /*94b0*/  SEL R8, RZ, 0xffffffff, P0 ;  /* 0xffffffffff087807 */ /* 0x000fe20000000000 */
[----:B------:R-:W-:Y:S01]  /*94c0*/  IMAD.SHL.U32 R15, R11, 0x10, RZ ;  /* 0x000000100b0f7824 */ /* 0x000fe200078e00ff */
[----:B------:R-:W-:Y:S01]  /*94d0*/  ISETP.GE.AND P0, PT, R194, UR14, PT ;  /* 0x0000000ec2007c0c */ /* 0x000fe2000bf06270 */
[----:B------:R-:W-:Y:S01]  /*94e0*/  IMAD R11, R3, UR9, R6 ;  /* 0x00000009030b7c24 */ /* 0x000fe2000f8e0206 */
[----:B------:R-:W-:Y:S01]  /*94f0*/  SHF.R.S32.HI R3, RZ, 0x1f, R9 ;  /* 0x0000001fff037819 */ /* 0x000fe20000011409 */
[----:B------:R-:W-:Y:S01]  /*9500*/  ULDC.64 UR8, c[0x0][0xad8] ;  /* 0x0002b60000087ab9 */ /* 0x000fe20000000a00 */
[----:B------:R-:W-:Y:S01]  /*9510*/  IMAD.U32 R6, RZ, RZ, UR45 ;  /* 0x0000002dff067e24 */ /* 0x000fe2000f8e00ff */
[----:B------:R-:W-:Y:S01]  /*9520*/  LOP3.LUT R10, R15, 0x10, R10, 0xe2, !PT ;  /* 0x000000100f0a7812 */ /* 0x000fe200078ee20a */
[----:B------:R-:W-:-:S02]  /*9530*/  IMAD.IADD R5, R5, 0x1, R11 ;  /* 0x0000000105057824 */ /* 0x000fc400078e020b */
[----:B------:R-:W-:Y:S02]  /*9540*/  IMAD R0, R3, UR8, RZ ;  /* 0x0000000803007c24 */ /* 0x000fe4000f8e02ff */
[----:B------:R-:W-:-:S04]  /*9550*/  IMAD.WIDE.U32 R4, R9, UR8, R4 ;  /* 0x0000000809047c25 */ /* 0x000fc8000f8e0004 */
[----:B------:R-:W-:Y:S01]  /*9560*/  IMAD R3, R9, UR9, R0 ;  /* 0x0000000909037c24 */ /* 0x000fe2000f8e0200 */
[----:B------:R-:W-:Y:S01]  /*9570*/  SEL R9, RZ, 0x40, P0 ;  /* 0x00000040ff097807 */ /* 0x000fe20000000000 */
[----:B------:R-:W-:Y:S01]  /*9580*/  IMAD R0, R6, 0x40, R191 ;  /* 0x0000004006007824 */ /* 0x000fe200078e02bf */
[----:B------:R-:W-:Y:S01]  /*9590*/  ULDC.64 UR8, c[0x0][0xa80] ;  /* 0x0002a00000087ab9 */ /* 0x000fe20000000a00 */
[----:B------:R-:W-:Y:S01]  /*95a0*/  IMAD.SHL.U32 R15, R8, 0x20, RZ ;  /* 0x00000020080f7824 */ /* 0x000fe200078e00ff */
[----:B------:R-:W-:Y:S01]  /*95b0*/  LEA R6, P1, R4, UR8, 0x1 ;  /* 0x0000000804067c11 */ /* 0x000fe2000f8208ff */
[----:B------:R-:W-:Y:S01]  /*95c0*/  IMAD.IADD R3, R5, 0x1, R3 ;  /* 0x0000000105037824 */ /* 0x000fe200078e0203 */
[----:B------:R-:W-:Y:S02]  /*95d0*/  ISETP.GE.AND P0, PT, R0, R27, PT ;  /* 0x0000001b0000720c */ /* 0x000fe40003f06270 */
[----:B------:R-:W-:Y:S01]  /*95e0*/  LOP3.LUT R10, R15, 0x20, R10, 0xe2, !PT ;  /* 0x000000200f0a7812 */ /* 0x000fe200078ee20a */
[----:B------:R0:W1:Y:S01]  /*95f0*/  SHFL.IDX PT, R8, R6, RZ, 0x181f ;  /* 0x00181fff06087589 */ /* 0x00006200000e0000 */
[----:B------:R-:W-:-:S02]  /*9600*/  LEA.HI.X R3, R4, UR9, R3, 0x1, P1 ;  /* 0x0000000904037c11 */ /* 0x000fc400088f0c03 */
[----:B------:R-:W-:Y:S02]  /*9610*/  LOP3.LUT R24, R10, R9, RZ, 0xfc, !PT ;  /* 0x000000090a187212 */ /* 0x000fe400078efcff */
[----:B------:R-:W-:Y:S01]  /*9620*/  SEL R5, RZ, 0x80, P2 ;  /* 0x00000080ff057807 */ /* 0x000fe20001000000 */
[----:B------:R0:W2:Y:S03]  /*9630*/  SHFL.IDX PT, R9, R3, RZ, 0x181f ;  /* 0x00181fff03097589 */ /* 0x0000a600000e0000 */
[----:B------:R-:W-:Y:S01]  /*9640*/  LOP3.LUT R25, R24, R5, RZ, 0xfc, !PT ;  /* 0x0000000518197212 */ /* 0x000fe200078efcff */
[----:B------:R-:W-:Y:S06]  /*9650*/  @P0 BRA `(.L_x_432) ;  /* 0x00000000007c0947 */ /* 0x000fec0003800000 */
[----:B------:R-:W-:Y:S02]  /*9660*/  ISETP.GE.AND P2, PT, R189, UR14, PT ;  /* 0x0000000ebd007c0c */ /* 0x000fe4000bf46270 */
[----:B------:R-:W-:Y:S02]  /*9670*/  ISETP.GE.AND P1, PT, R2, UR14, PT ;  /* 0x0000000e02007c0c */ /* 0x000fe4000bf26270 */
[----:B------:R-:W-:Y:S02]  /*9680*/  ISETP.GE.AND P5, PT, R188, UR14, PT ;  /* 0x0000000ebc007c0c */ /* 0x000fe4000bfa6270 */
[----:B------:R-:W-:-:S07]  /*9690*/  ISETP.GE.AND P3, PT, R187, UR14, PT ;  /* 0x0000000ebb007c0c */ /* 0x000fce000bf66270 */
[CC--:B-1----:R-:W-:Y:S02]  /*96a0*/  @!P2 LEA R10, P0, R189.reuse, R8.reuse, 0x1 ;  /* 0x00000008bd0aa211 */ /* 0x0c2fe400078008ff */
[----:B--2---:R-:W-:Y:S02]  /*96b0*/  @!P1 IMAD.WIDE R4, R2, 0x2, R8 ;  /* 0x0000000202049825 */ /* 0x004fe400078e0208 */
[----:B------:R-:W-:Y:S02]  /*96c0*/  @!P2 LEA.HI.X R11, R189, R9, R204, 0x1, P0 ;  /* 0x00000009bd0ba211 */ /* 0x000fe400000f0ccc */
[----:B------:R-:W-:Y:S01]  /*96d0*/  @!P5 LEA R12, P4, R188, R8, 0x1 ;  /* 0x00000008bc0cd211 */ /* 0x000fe200078808ff */
[----:B------:R-:W-:Y:S01]  /*96e0*/  @!P1 ST.E.128 desc[UR40][R4.64], RZ ;  /* 0x000000ff04009985 */ /* 0x000fe2000c101d28 */
[----:B------:R-:W-:Y:S02]  /*96f0*/  ISETP.GE.AND P1, PT, R185, UR14, PT ;  /* 0x0000000eb9007c0c */ /* 0x000fe4000bf26270 */
[----:B------:R-:W-:Y:S01]  /*9700*/  LOP3.LUT P0, RZ, R24, 0x40, RZ, 0xc0, !PT ;  /* 0x0000004018ff7812 */ /* 0x000fe2000780c0ff */
[----:B------:R1:W-:Y:S01]  /*9710*/  @!P2 ST.E.128 desc[UR40][R10.64], RZ ;  /* 0x000000ff0a00a985 */ /* 0x0003e2000c101d28 */
[----:B------:R-:W-:-:S02]  /*9720*/  ISETP.GE.AND P2, PT, R186, UR14, PT ;  /* 0x0000000eba007c0c */ /* 0x000fc4000bf46270 */
[-C--:B------:R-:W-:Y:S02]  /*9730*/  @!P5 LEA.HI.X R13, R188, R9.reuse, R203, 0x1, P4 ;  /* 0x00000009bc0dd211 */ /* 0x080fe400020f0ccb */
[----:B------:R-:W-:Y:S02]  /*9740*/  LOP3.LUT P4, RZ, R25, 0x80, RZ, 0xc0, !PT ;  /* 0x0000008019ff7812 */ /* 0x000fe4000788c0ff */
[CC--:B------:R-:W-:Y:S01]  /*9750*/  @!P3 LEA R14, P6, R187.reuse, R8.reuse, 0x1 ;  /* 0x00000008bb0eb211 */ /* 0x0c0fe200078c08ff */
[----:B------:R3:W-:Y:S03]  /*9760*/  @!P5 ST.E.128 desc[UR40][R12.64], RZ ;  /* 0x000000ff0c00d985 */ /* 0x0007e6000c101d28 */
[----:B------:R-:W-:Y:S02]  /*9770*/  @!P3 LEA.HI.X R15, R187, R9, R202, 0x1, P6 ;  /* 0x00000009bb0fb211 */ /* 0x000fe400030f0cca */
[----:B-1----:R-:W-:-:S02]  /*9780*/  @!P1 LEA R10, P6, R185, R8, 0x1 ;  /* 0x00000008b90a9211 */ /* 0x002fc400078c08ff */
[-C--:B------:R-:W-:Y:S01]  /*9790*/  @!P2 LEA R4, P5, R186, R8.reuse, 0x1 ;  /* 0x00000008ba04a211 */ /* 0x080fe200078a08ff */
[----:B------:R3:W-:Y:S01]  /*97a0*/  @!P3 ST.E.128 desc[UR40][R14.64], RZ ;  /* 0x000000ff0e00b985 */ /* 0x0007e2000c101d28 */
[-C--:B------:R-:W-:Y:S02]  /*97b0*/  @P0 LEA R20, P3, R194, R8.reuse, 0x1 ;  /* 0x00000008c2140211 */ /* 0x080fe400078608ff */
[-C--:B------:R-:W-:Y:S02]  /*97c0*/  @!P2 LEA.HI.X R5, R186, R9.reuse, R201, 0x1, P5 ;  /* 0x00000009ba05a211 */ /* 0x080fe400028f0cc9 */
[----:B------:R-:W-:Y:S02]  /*97d0*/  @P4 LEA R8, P5, R193, R8, 0x1 ;  /* 0x00000008c1084211 */ /* 0x000fe400078a08ff */
[-C--:B------:R-:W-:Y:S01]  /*97e0*/  @!P1 LEA.HI.X R11, R185, R9.reuse, R200, 0x1, P6 ;  /* 0x00000009b90b9211 */ /* 0x080fe200030f0cc8 */
[----:B------:R3:W-:Y:S01]  /*97f0*/  @!P2 ST.E.128 desc[UR40][R4.64], RZ ;  /* 0x000000ff0400a985 */ /* 0x0007e2000c101d28 */
[----:B------:R-:W-:-:S02]  /*9800*/  @P0 LEA.HI.X R21, R194, R9, R199, 0x1, P3 ;  /* 0x00000009c2150211 */ /* 0x000fc400018f0cc7 */
[----:B------:R-:W-:Y:S01]  /*9810*/  @P4 LEA.HI.X R9, R193, R9, R198, 0x1, P5 ;  /* 0x00000009c1094211 */ /* 0x000fe200028f0cc6 */
[----:B------:R3:W-:Y:S04]  /*9820*/  @!P1 ST.E.128 desc[UR40][R10.64], RZ ;  /* 0x000000ff0a009985 */ /* 0x0007e8000c101d28 */
[----:B------:R3:W-:Y:S04]  /*9830*/  @P0 ST.E.128 desc[UR40][R20.64], RZ ;  /* 0x000000ff14000985 */ /* 0x0007e8000c101d28 */
[----:B------:R3:W-:Y:S02]  /*9840*/  @P4 ST.E.128 desc[UR40][R8.64], RZ ;  /* 0x000000ff08004985 */ /* 0x0007e4000c101d28 */
.L_x_432:
[----:B------:R-:W-:Y:S05]  /*9850*/  BSYNC B1 ;  /* 0x0000000000017941 */ /* 0x000fea0003800000 */
.L_x_431:
[----:B------:R-:W-:Y:S01]  /*9860*/  VIADD R0, R0, 0x20 ;  /* 0x0000002000007836 */ /* 0x000fe20000000000 */
[----:B--23--:R2:W3:Y:S04]  /*9870*/  SHFL.IDX PT, R9, R3, 0x1, 0x181f ;  /* 0x00381f0003097f89 */ /* 0x00c4e800000e0000 */
        /* <DEDUP_REMOVED lines=12> */
[----:B------:R1:W-:Y:S01]  /*9940*/  @!P3 ST.E.128 desc[UR40][R4.64], RZ ;  /* 0x000000ff0400b985 */ /* 0x0003e2000c101d28 */
[----:B------:R-:W-:Y:S02]  /*9950*/  ISETP.GE.AND P3, PT, R186, UR14, PT ;  /* 0x0000000eba007c0c */ /* 0x000fe4000bf66270 */
[----:B------:R-:W-:Y:S01]  /*9960*/  @!P5 LEA.HI.X R13, R188, R9, R203, 0x1, P0 ;  /* 0x00000009bc0dd211 */ /* 0x000fe200000f0ccb */
[----:B------:R2:W-:Y:S01]  /*9970*/  @!P2 ST.E.128 desc[UR40][R10.64], RZ ;  /* 0x000000ff0a00a985 */ /* 0x0005e2000c101d28 */
[----:B------:R-:W-:-:S02]  /*9980*/  ISETP.GE.AND P2, PT, R185, UR14, PT ;  /* 0x0000000eb9007c0c */ /* 0x000fc4000bf46270 */
[----:B------:R-:W-:Y:S01]  /*9990*/  LOP3.LUT P0, RZ, R25, 0x80, RZ, 0xc0, !PT ;  /* 0x0000008019ff7812 */ /* 0x000fe2000780c0ff */
[----:B------:R2:W-:Y:S01]  /*99a0*/  @!P5 ST.E.128 desc[UR40][R12.64], RZ ;  /* 0x000000ff0c00d985 */ /* 0x0005e2000c101d28 */
[----:B------:R-:W-:-:S04]  /*99b0*/  @!P4 LEA R14, P6, R187, R8, 0x1 ;  /* 0x00000008bb0ec211 */ /* 0x000fc800078c08ff */
[----:B------:R-:W-:Y:S02]  /*99c0*/  @!P4 LEA.HI.X R15, R187, R9, R202, 0x1, P6 ;  /* 0x00000009bb0fc211 */ /* 0x000fe400030f0cca */
[----:B------:R-:W-:-:S03]  /*99d0*/  @!P3 LEA R20, P5, R186, R8, 0x1 ;  /* 0x00000008ba14b211 */ /* 0x000fc600078a08ff */
[----:B------:R2:W-:Y:S01]  /*99e0*/  @!P4 ST.E.128 desc[UR40][R14.64], RZ ;  /* 0x000000ff0e00c985 */ /* 0x0005e2000c101d28 */
[-C--:B-1----:R-:W-:Y:S02]  /*99f0*/  @!P2 LEA R4, P6, R185, R8.reuse, 0x1 ;  /* 0x00000008b904a211 */ /* 0x082fe400078c08ff */
        /* <DEDUP_REMOVED lines=10> */
.L_x_427:
[----:B------:R-:W-:Y:S05]  /*9aa0*/  BSYNC B0 ;  /* 0x0000000000007941 */ /* 0x000fea0003800000 */
.L_x_421:
[----:B------:R-:W-:Y:S02]  /*9ab0*/  ULDC UR4, c[0x0][0xc3c] ;  /* 0x00030f0000047ab9 */ /* 0x000fe40000000800 */
[----:B------:R-:W-:-:S13]  /*9ac0*/  ISETP.GE.AND P0, PT, R7, UR4, PT ;  /* 0x0000000407007c0c */ /* 0x000fda000bf06270 */
[----:B------:R-:W-:Y:S05]  /*9ad0*/  @!P0 BRA `(.L_x_433) ;  /* 0xffffff74005c8947 */ /* 0x000fea000383ffff */
[----:B------:R-:W-:Y:S05]  /*9ae0*/  EXIT ;  /* 0x000000000000794d */ /* 0x000fea0003800000 */
.L_x_388:
[----:B------:R-:W-:-:S08]  /*9af0*/  NOP ;  /* 0x0000000000007918 */ /* 0x000fd00000000000 */
[----:B------:R-:W0:-:S00]  /*9b00*/  USETMAXREG.DEALLOC.CTAPOOL 0x18 ;  /* 0x00000018000079c8 */ /* 0x000e0000080e0500 */
[----:B0-----:R-:W-:-:S06]  /*9b10*/  LOP3.LUT R0, R0, 0x3, RZ, 0xc0, !PT ;  /* 0x0000000300007812 */ /* 0x001fcc00078ec0ff */
[----:B------:R-:W0:Y:S02]  /*9b20*/  SHFL.IDX PT, R0, R0, RZ, 0x1f ;  /* 0x00001fff00007589 */ /* 0x000e2400000e0000 */
[----:B0-----:R-:W-:Y:S01]  /*9b30*/  ISETP.NE.AND P0, PT, R0, RZ, PT ;  /* 0x000000ff0000720c */ /* 0x001fe20003f05270 */
[----:B------:R-:W-:-:S03]  /*9b40*/  IMAD.MOV.U32 R0, RZ, RZ, RZ ;  /* 0x000000ffff007224 */ /* 0x000fc600078e00ff */
[----:B------:R-:W-:-:S05]  /*9b50*/  P2R R2, PR, RZ, 0x1 ;  /* 0x00000001ff027803 */ /* 0x000fca0000000000 */
[----:B------:R0:W-:Y:S04]  /*9b60*/  STL [R1+0x58], R2 ;  /* 0x0000580201007387 */ /* 0x0001e80000100800 */
[----:B------:R-:W-:Y:S05]  /*9b70*/  @!P0 BRA `(.L_x_434) ;  /* 0x00000000001c8947 */ /* 0x000fea0003800000 */
[----:B------:R-:W1:Y:S08]  /*9b80*/  S2UR UR5, SR_CgaCtaId ;  /* 0x00000000000579c3 */ /* 0x000e700000008800 */
[----:B------:R-:W-:Y:S06]  /*9b90*/  BAR.SYNC.DEFER_BLOCKING 0x5, 0x180 ;  /* 0x0146000000007b1d */ /* 0x000fec0000010000 */
[----:B------:R-:W-:-:S02]  /*9ba0*/  UMOV UR4, 0x400 ;  /* 0x0000040000047882 */ /* 0x000fc40000000000 */
[----:B-1----:R-:W-:-:S09]  /*9bb0*/  ULEA UR4, UR5, UR4, 0x18 ;  /* 0x0000000405047291 */ /* 0x002fd2000f8ec03f */
[----:B------:R-:W1:Y:S01]  /*9bc0*/  LDS.128 R16, [UR4+0x28cd0] ;  /* 0x028cd004ff107984 */ /* 0x000e620008000c00 */
[----:B------:R-:W-:Y:S06]  /*9bd0*/  BAR.ARV 0x4, 0x180 ;  /* 0x0106000000007b1d */ /* 0x000fec0000002000 */
[----:B------:R-:W-:Y:S05]  /*9be0*/  BRA `(.L_x_435) ;  /* 0x0000000400fc7947 */ /* 0x000fea0003800000 */
.L_x_434:
[----:B0-----:R-:W0:Y:S01]  /*9bf0*/  S2R R2, SR_TID.X ;  /* 0x0000000000027919 */ /* 0x001e220000002100 */
[----:B------:R-:W-:Y:S01]  /*9c00*/  ULDC UR4, c[0x0][0xc3c] ;  /* 0x00030f0000047ab9 */ /* 0x000fe20000000800 */
[----:B------:R-:W1:Y:S01]  /*9c10*/  S2UR UR6, SR_CTAID.X ;  /* 0x00000000000679c3 */ /* 0x000e620000002500 */
[----:B------:R-:W-:Y:S01]  /*9c20*/  ULDC UR5, c[0x0][0xc38] ;  /* 0x00030e0000057ab9 */ /* 0x000fe20000000800 */
[----:B0-----:R-:W-:-:S04]  /*9c30*/  LOP3.LUT R5, R2, 0x1f, RZ, 0xc0, !PT ;  /* 0x0000001f02057812 */ /* 0x001fc800078ec0ff */
[----:B------:R-:W-:-:S04]  /*9c40*/  ISETP.NE.AND P0, PT, R5, 0x1f, PT ;  /* 0x0000001f0500780c */ /* 0x000fc80003f05270 */
[----:B------:R-:W-:-:S13]  /*9c50*/  ISETP.GE.OR P1, PT, R5, UR4, !P0 ;  /* 0x0000000405007c0c */ /* 0x000fda000c726670 */
[----:B------:R-:W0:Y:S02]  /*9c60*/  @!P1 LDC.64 R2, c[0x0][0xc80] ;  /* 0x00032000ff029b82 */ /* 0x000e240000000a00 */
[----:B0-----:R-:W-:-:S05]  /*9c70*/  @!P1 IMAD.WIDE.U32 R2, R5, 0x4, R2 ;  /* 0x0000000405029825 */ /* 0x001fca00078e0002 */
[----:B------:R-:W2:Y:S01]  /*9c80*/  @!P1 LDG.E R0, desc[UR40][R2.64] ;  /* 0x0000002802009981 */ /* 0x000ea2000c1e1900 */
[C---:B------:R-:W-:Y:S01]  /*9c90*/  ISETP.NE.AND P1, PT, R5.reuse, RZ, PT ;  /* 0x000000ff0500720c */ /* 0x040fe20003f25270 */
[----:B------:R-:W-:Y:S01]  /*9ca0*/  UMOV UR4, URZ ;  /* 0x0000003f00047c82 */ /* 0x000fe20008000000 */
[C---:B------:R-:W-:Y:S01]  /*9cb0*/  ISETP.GE.U32.AND P2, PT, R5.reuse, 0x2, PT ;  /* 0x000000020500780c */ /* 0x040fe20003f46070 */
[----:B------:R-:W-:Y:S01]  /*9cc0*/  IMAD.MOV.U32 R16, RZ, RZ, RZ ;  /* 0x000000ffff107224 */ /* 0x000fe200078e00ff */
[C---:B------:R-:W-:Y:S02]  /*9cd0*/  ISETP.GE.U32.AND P3, PT, R5.reuse, 0x4, PT ;  /* 0x000000040500780c */ /* 0x040fe40003f66070 */
[C---:B------:R-:W-:Y:S02]  /*9ce0*/  ISETP.GE.U32.AND P4, PT, R5.reuse, 0x8, PT ;  /* 0x000000080500780c */ /* 0x040fe40003f86070 */
[----:B------:R-:W-:Y:S01]  /*9cf0*/  ISETP.GE.U32.AND P5, PT, R5, 0x10, PT ;  /* 0x000000100500780c */ /* 0x000fe20003fa6070 */
[----:B--2---:R-:W0:Y:S02]  /*9d00*/  SHFL.UP PT, R4, R0, 0x1, RZ ;  /* 0x0420000000047989 */ /* 0x004e2400000e00ff */
[----:B0-----:R-:W-:-:S05]  /*9d10*/  SEL R7, R4, RZ, P1 ;  /* 0x000000ff04077207 */ /* 0x001fca0000800000 */
[----:B------:R-:W-:-:S05]  /*9d20*/  IMAD.IADD R7, R0, 0x1, R7 ;  /* 0x0000000100077824 */ /* 0x000fca00078e0207 */
[----:B------:R-:W0:Y:S02]  /*9d30*/  SHFL.UP PT, R4, R7, 0x2, RZ ;  /* 0x0440000007047989 */ /* 0x000e2400000e00ff */
        /* <DEDUP_REMOVED lines=11> */
[----:B------:R-:W0:Y:S02]  /*9df0*/  SHFL.IDX PT, R4, R2, 0x1f, 0x1f ;  /* 0x03e01f0002047f89 */ /* 0x000e2400000e0000 */
[----:B0-----:R-:W-:-:S04]  /*9e00*/  IMAD R4, R4, UR5, RZ ;  /* 0x0000000504047c24 */ /* 0x001fc8000f8e02ff */
[----:B------:R-:W-:Y:S01]  /*9e10*/  IMAD.MOV.U32 R7, RZ, RZ, R4 ;  /* 0x000000ffff077224 */ /* 0x000fe200078e0004 */
[----:B-1----:R-:W-:-:S13]  /*9e20*/  ISETP.GT.AND P6, PT, R4, UR6, PT ;  /* 0x0000000604007c0c */ /* 0x002fda000bfc4270 */
[----:B------:R-:W-:Y:S05]  /*9e30*/  @P6 BRA `(.L_x_436) ;  /* 0x0000000000a06947 */ /* 0x000fea0003800000 */
[----:B------:R-:W0:Y:S01]  /*9e40*/  LDC R6, c[0x0][0xc3c] ;  /* 0x00030f00ff067b82 */ /* 0x000e220000000800 */
[----:B------:R-:W-:Y:S01]  /*9e50*/  IMAD.MOV.U32 R4, RZ, RZ, R7 ;  /* 0x000000ffff047224 */ /* 0x000fe200078e0007 */
[----:B------:R-:W-:Y:S01]  /*9e60*/  UMOV UR4, URZ ;  /* 0x0000003f00047c82 */ /* 0x000fe20008000000 */
[----:B------:R-:W-:Y:S01]  /*9e70*/  ULDC UR7, c[0x0][0xc3c] ;  /* 0x00030f0000077ab9 */ /* 0x000fe20000000800 */
[----:B------:R-:W-:-:S05]  /*9e80*/  ULDC UR5, c[0x0][0xc38] ;  /* 0x00030e0000057ab9 */ /* 0x000fca0000000800 */
.L_x_440:
[----:B------:R-:W-:Y:S01]  /*9e90*/  UIADD3 UR4, UR4, 0x1f, URZ ;  /* 0x0000001f04047890 */ /* 0x000fe2000fffe03f */
[----:B------:R-:W-:-:S05]  /*9ea0*/  IMAD.U32 R19, RZ, RZ, UR7 ;  /* 0x00000007ff137e24 */ /* 0x000fca000f8e00ff */
[----:B0-----:R-:W-:-:S13]  /*9eb0*/  ISETP.LE.AND P6, PT, R6, UR4, PT ;  /* 0x0000000406007c0c */ /* 0x001fda000bfc3270 */
[----:B------:R-:W-:Y:S05]  /*9ec0*/  @P6 BRA `(.L_x_437) ;  /* 0x0000000400206947 */ /* 0x000fea0003800000 */
[----:B------:R-:W-:Y:S01]  /*9ed0*/  VIADD R7, R5, UR4 ;  /* 0x0000000405077c36 */ /* 0x000fe20008000000 */
[----:B------:R-:W-:Y:S01]  /*9ee0*/  BSSY B0, `(.L_x_438) ;  /* 0x0000007000007945 */ /* 0x000fe20003800000 */
[----:B------:R-:W-:-:S03]  /*9ef0*/  IMAD.MOV.U32 R0, RZ, RZ, RZ ;  /* 0x000000ffff007224 */ /* 0x000fc600078e00ff */
[----:B------:R-:W-:-:S13]  /*9f00*/  ISETP.GE.OR P6, PT, R7, R6, !P0 ;  /* 0x000000060700720c */ /* 0x000fda00047c6670 */
[----:B------:R-:W-:Y:S05]  /*9f10*/  @P6 BRA `(.L_x_439) ;  /* 0x00000000000c6947 */ /* 0x000fea0003800000 */
[----:B------:R-:W0:Y:S02]  /*9f20*/  LDC.64 R2, c[0x0][0xc80] ;  /* 0x00032000ff027b82 */ /* 0x000e240000000a00 */
[----:B0-----:R-:W-:-:S05]  /*9f30*/  IMAD.WIDE R2, R7, 0x4, R2 ;  /* 0x0000000407027825 */ /* 0x001fca00078e0202 */
[----:B------:R0:W5:Y:S02]  /*9f40*/  LDG.E R0, desc[UR40][R2.64] ;  /* 0x0000002802007981 */ /* 0x000164000c1e1900 */
.L_x_439:
[----:B------:R-:W-:Y:S05]  /*9f50*/  BSYNC B0 ;  /* 0x0000000000007941 */ /* 0x000fea0003800000 */
.L_x_438:
[----:B0----5:R-:W0:Y:S02]  /*9f60*/  SHFL.UP PT, R2, R0, 0x1, RZ ;  /* 0x0420000000027989 */ /* 0x021e2400000e00ff */
        /* <DEDUP_REMOVED lines=16> */
[----:B------:R-:W-:-:S05]  /*a070*/  IMAD.IADD R4, R3, 0x1, R4 ;  /* 0x0000000103047824 */ /* 0x000fca00078e0204 */
[----:B------:R-:W-:-:S13]  /*a080*/  ISETP.GT.AND P6, PT, R4, UR6, PT ;  /* 0x0000000604007c0c */ /* 0x000fda000bfc4270 */
[----:B------:R-:W-:Y:S05]  /*a090*/  @!P6 BRA `(.L_x_440) ;  /* 0xfffffffc007ce947 */ /* 0x000fea000383ffff */
[----:B------:R-:W-:Y:S02]  /*a0a0*/  IMAD.MOV.U32 R2, RZ, RZ, R9 ;  /* 0x000000ffff027224 */ /* 0x000fe400078e0009 */
[----:B------:R-:W-:-:S07]  /*a0b0*/  IMAD.MOV.U32 R7, RZ, RZ, R3 ;  /* 0x000000ffff077224 */ /* 0x000fce00078e0003 */
.L_x_436:
[----:B------:R-:W-:-:S04]  /*a0c0*/  IMAD.IADD R7, R4, 0x1, -R7 ;  /* 0x0000000104077824 */ /* 0x000fc800078e0a07 */
[----:B------:R-:W-:-:S05]  /*a0d0*/  IMAD R3, R2, UR5, R7 ;  /* 0x0000000502037c24 */ /* 0x000fca000f8e0207 */
[----:B------:R-:W-:-:S13]  /*a0e0*/  ISETP.GT.AND P0, PT, R3, UR6, PT ;  /* 0x0000000603007c0c */ /* 0x000fda000bf04270 */
[----:B------:R-:W-:-:S04]  /*a0f0*/  VOTE.ANY R6, PT, !P0 ;  /* 0x0000000000067806 */ /* 0x000fc800040e0100 */
[----:B------:R-:W0:Y:S01]  /*a100*/  POPC R19, R6 ;  /* 0x0000000600137309 */ /* 0x000e220000000000 */
[----:B------:R-:W-:Y:S01]  /*a110*/  ISETP.NE.AND P0, PT, R6, RZ, PT ;  /* 0x000000ff0600720c */ /* 0x000fe20003f05270 */
[----:B0-----:R-:W0:Y:S02]  /*a120*/  SHFL.IDX PT, R0, R0, R19, 0x1f ;  /* 0x00001f1300007589 */ /* 0x001e2400000e0000 */
[----:B0-----:R-:W-:-:S04]  /*a130*/  IABS R4, R0 ;  /* 0x0000000000047213 */ /* 0x001fc80000000000 */
[----:B------:R-:W0:Y:S08]  /*a140*/  I2F.RP R8, R4 ;  /* 0x0000000400087306 */ /* 0x000e300000209400 */
[----:B0-----:R-:W0:Y:S02]  /*a150*/  MUFU.RCP R8, R8 ;  /* 0x0000000800087308 */ /* 0x001e240000001000 */
[----:B0-----:R-:W-:-:S06]  /*a160*/  VIADD R3, R8, 0xffffffe ;  /* 0x0ffffffe08037836 */ /* 0x001fcc0000000000 */
[----:B------:R-:W0:Y:S02]  /*a170*/  F2I.FTZ.U32.TRUNC.NTZ R3, R3 ;  /* 0x0000000300037305 */ /* 0x000e24000021f000 */
[----:B0-----:R-:W-:Y:S01]  /*a180*/  IMAD.MOV R11, RZ, RZ, -R3 ;  /* 0x000000ffff0b7224 */ /* 0x001fe200078e0a03 */
[----:B------:R-:W-:Y:S06]  /*a190*/  @!P0 BRA `(.L_x_441) ;  /* 0x0000000000088947 */ /* 0x000fec0003800000 */
[----:B------:R-:W-:-:S05]  /*a1a0*/  VIADD R9, R19, 0xffffffff ;  /* 0xffffffff13097836 */ /* 0x000fca0000000000 */
[----:B------:R0:W1:Y:S02]  /*a1b0*/  SHFL.IDX PT, R16, R2, R9, 0x1f ;  /* 0x00001f0902107589 */ /* 0x00006400000e0000 */
.L_x_441:
[----:B-1----:R-:W-:Y:S01]  /*a1c0*/  IMAD R16, R16, UR5, R7 ;  /* 0x0000000510107c24 */ /* 0x002fe2000f8e0207 */
[----:B------:R-:W-:Y:S01]  /*a1d0*/  IABS R6, R0 ;  /* 0x0000000000067213 */ /* 0x000fe20000000000 */
[----:B------:R-:W-:Y:S02]  /*a1e0*/  IMAD R7, R11, R4, RZ ;  /* 0x000000040b077224 */ /* 0x000fe400078e02ff */
[----:B0-----:R-:W-:Y:S02]  /*a1f0*/  IMAD.MOV.U32 R2, RZ, RZ, RZ ;  /* 0x000000ffff027224 */ /* 0x001fe400078e00ff */
[----:B------:R-:W-:Y:S02]  /*a200*/  IMAD.MOV R6, RZ, RZ, -R6 ;  /* 0x000000ffff067224 */ /* 0x000fe400078e0a06 */
[----:B------:R-:W-:Y:S01]  /*a210*/  IMAD.HI.U32 R2, R3, R7, R2 ;  /* 0x0000000703027227 */ /* 0x000fe200078e0002 */
[----:B------:R-:W-:-:S03]  /*a220*/  IADD3 R7, -R16, UR6, RZ ;  /* 0x0000000610077c10 */ /* 0x000fc6000fffe1ff */
[----:B------:R-:W-:Y:S01]  /*a230*/  VIADD R19, R19, UR4 ;  /* 0x0000000413137c36 */ /* 0x000fe20008000000 */
[----:B------:R-:W-:-:S05]  /*a240*/  IABS R3, R7 ;  /* 0x0000000700037213 */ /* 0x000fca0000000000 */
[----:B------:R-:W-:-:S04]  /*a250*/  IMAD.HI.U32 R2, R2, R3, RZ ;  /* 0x0000000302027227 */ /* 0x000fc800078e00ff */
[----:B------:R-:W-:-:S05]  /*a260*/  IMAD R3, R2, R6, R3 ;  /* 0x0000000602037224 */ /* 0x000fca00078e0203 */
[----:B------:R-:W-:-:S13]  /*a270*/  ISETP.GT.U32.AND P1, PT, R4, R3, PT ;  /* 0x000000030400720c */ /* 0x000fda0003f24070 */
[----:B------:R-:W-:Y:S02]  /*a280*/  @!P1 IMAD.IADD R3, R3, 0x1, -R4 ;  /* 0x0000000103039824 */ /* 0x000fe400078e0a04 */
[----:B------:R-:W-:Y:S01]  /*a290*/  @!P1 VIADD R2, R2, 0x1 ;  /* 0x0000000102029836 */ /* 0x000fe20000000000 */
[----:B------:R-:W-:Y:S02]  /*a2a0*/  ISETP.NE.AND P1, PT, R0, RZ, PT ;  /* 0x000000ff0000720c */ /* 0x000fe40003f25270 */
[----:B------:R-:W-:Y:S02]  /*a2b0*/  ISETP.GE.U32.AND P0, PT, R3, R4, PT ;  /* 0x000000040300720c */ /* 0x000fe40003f06070 */
[----:B------:R-:W-:-:S04]  /*a2c0*/  LOP3.LUT R3, R7, R0, RZ, 0x3c, !PT ;  /* 0x0000000007037212 */ /* 0x000fc800078e3cff */
[----:B------:R-:W-:-:S07]  /*a2d0*/  ISETP.GE.AND P2, PT, R3, RZ, PT ;  /* 0x000000ff0300720c */ /* 0x000fce0003f46270 */
[----:B------:R-:W-:-:S06]  /*a2e0*/  @P0 VIADD R2, R2, 0x1 ;  /* 0x0000000102020836 */ /* 0x000fcc0000000000 */
[----:B------:R-:W-:Y:S01]  /*a2f0*/  @!P2 IMAD.MOV R2, RZ, RZ, -R2 ;  /* 0x000000ffff02a224 */ /* 0x000fe200078e0a02 */
[----:B------:R-:W-:-:S05]  /*a300*/  @!P1 LOP3.LUT R2, RZ, R0, RZ, 0x33, !PT ;  /* 0x00000000ff029212 */ /* 0x000fca00078e33ff */
[--C-:B------:R-:W-:Y:S02]  /*a310*/  IMAD.MOV R17, RZ, RZ, -R2.reuse ;  /* 0x000000ffff117224 */ /* 0x100fe400078e0a02 */
[----:B------:R-:W-:Y:S02]  /*a320*/  IMAD.MOV.U32 R18, RZ, RZ, R2 ;  /* 0x000000ffff127224 */ /* 0x000fe400078e0002 */
[----:B------:R-:W-:Y:S01]  /*a330*/  IMAD R17, R0, R17, R7 ;  /* 0x0000001100117224 */ /* 0x000fe200078e0207 */
[----:B------:R-:W-:Y:S06]  /*a340*/  BRA `(.L_x_442) ;  /* 0x00000000000c7947 */ /* 0x000fec0003800000 */
.L_x_437:
[----:B------:R-:W-:Y:S02]  /*a350*/  IMAD.MOV.U32 R17, RZ, RZ, RZ ;  /* 0x000000ffff117224 */ /* 0x000fe400078e00ff */
[----:B------:R-:W-:Y:S02]  /*a360*/  IMAD.U32 R16, RZ, RZ, UR6 ;  /* 0x00000006ff107e24 */ /* 0x000fe4000f8e00ff */
[----:B------:R-:W-:-:S07]  /*a370*/  IMAD.MOV.U32 R18, RZ, RZ, RZ ;  /* 0x000000ffff127224 */ /* 0x000fce00078e00ff */
.L_x_442:
[----:B------:R-:W-:-:S13]  /*a380*/  ISETP.NE.AND P0, PT, R5, RZ, PT ;  /* 0x000000ff0500720c */ /* 0x000fda0003f05270 */
[----:B------:R-:W0:Y:S01]  /*a390*/  @!P0 S2R R3, SR_CgaCtaId ;  /* 0x0000000000038919 */ /* 0x000e220000008800 */
[----:B------:R-:W-:-:S04]  /*a3a0*/  @!P0 MOV R0, 0x400 ;  /* 0x0000040000008802 */ /* 0x000fc80000000f00 */
[----:B0-----:R-:W-:-:S05]  /*a3b0*/  @!P0 LEA R0, R3, R0, 0x18 ;  /* 0x0000000003008211 */ /* 0x001fca00078ec0ff */
[----:B------:R0:W-:Y:S01]  /*a3c0*/  @!P0 STS.128 [R0+0x28cd0], R16 ;  /* 0x028cd01000008388 */ /* 0x0001e20000000c00 */
[----:B------:R-:W-:Y:S06]  /*a3d0*/  BAR.ARV 0x5, 0x180 ;  /* 0x0146000000007b1d */ /* 0x000fec0000002000 */
.L_x_435:
[----:B0-----:R-:W-:Y:S01]  /*a3e0*/  IMAD.MOV.U32 R0, RZ, RZ, 0x1 ;  /* 0x00000001ff007424 */ /* 0x001fe200078e00ff */
[----:B------:R0:W-:Y:S01]  /*a3f0*/  STL [R1+0x3c], RZ ;  /* 0x00003cff01007387 */ /* 0x0001e20000100800 */
[----:B------:R-:W-:Y:S02]  /*a400*/  ULDC UR4, c[0x0][0xc3c] ;  /* 0x00030f0000047ab9 */ /* 0x000fe40000000800 */
[----:B-1----:R-:W-:Y:S01]  /*a410*/  ISETP.GE.AND P0, PT, R19, UR4, PT ;  /* 0x0000000413007c0c */ /* 0x002fe2000bf06270 */
[----:B------:R0:W-:Y:S04]  /*a420*/  STL [R1+0x10], R0 ;  /* 0x0000100001007387 */ /* 0x0001e80000100800 */
[----:B------:R0:W-:Y:S08]  /*a430*/  STL [R1+0x8], RZ ;  /* 0x000008ff01007387 */ /* 0x0001f00000100800 */
[----:B0-----:R-:W-:Y:S05]  /*a440*/  @P0 BRA `(.L_x_443) ;  /* 0x0000005c00e40947 */ /* 0x001fea0003800000 */
[----:B------:R-:W0:Y:S01]  /*a450*/  S2R R5, SR_TID.X ;  /* 0x0000000000057919 */ /* 0x000e220000002100 */
[----:B------:R-:W1:Y:S01]  /*a460*/  S2UR UR5, SR_CgaCtaId ;  /* 0x00000000000579c3 */ /* 0x000e620000008800 */
[----:B------:R-:W-:Y:S01]  /*a470*/  UMOV UR4, 0x400 ;  /* 0x0000040000047882 */ /* 0x000fe20000000000 */
[----:B------:R-:W-:Y:S01]  /*a480*/  BSSY B8, `(.L_x_443) ;  /* 0x00005f5000087945 */ /* 0x000fe20003800000 */
[----:B------:R-:W-:Y:S01]  /*a490*/  ULDC UR37, c[0x0][0xc] ;  /* 0x0000030000257ab9 */ /* 0x000fe20000000800 */
[----:B------:R-:W-:Y:S01]  /*a4a0*/  ULDC.64 UR38, c[0x0][0x198] ;  /* 0x0000660000267ab9 */ /* 0x000fe20000000a00 */
[----:B-1----:R-:W-:Y:S01]  /*a4b0*/  ULEA UR4, UR5, UR4, 0x18 ;  /* 0x0000000405047291 */ /* 0x002fe2000f8ec03f */
[C---:B0-----:R-:W-:Y:S01]  /*a4c0*/  IMAD.SHL.U32 R0, R5.reuse, 0x8, RZ ;  /* 0x0000000805007824 */ /* 0x041fe200078e00ff */
[----:B------:R-:W-:-:S04]  /*a4d0*/  LOP3.LUT R4, R5, 0x7f, RZ, 0xc0, !PT ;  /* 0x0000007f05047812 */ /* 0x000fc800078ec0ff */
[----:B------:R-:W-:-:S04]  /*a4e0*/  LOP3.LUT R2, R0, 0x1f8, RZ, 0xc0, !PT ;  /* 0x000001f800027812 */ /* 0x000fc800078ec0ff */
[----:B------:R-:W-:Y:S01]  /*a4f0*/  LOP3.LUT R3, R2, 0x38, R5, 0x78, !PT ;  /* 0x0000003802037812 */ /* 0x000fe200078e7805 */
[----:B------:R-:W-:-:S05]  /*a500*/  IMAD.SHL.U32 R2, R4, 0x8, RZ ;  /* 0x0000000804027824 */ /* 0x000fca00078e00ff */
[----:B------:R-:W-:Y:S01]  /*a510*/  LOP3.LUT R2, R3, 0x200, R2, 0xf8, !PT ;  /* 0x0000020003027812 */ /* 0x000fe200078ef802 */
[----:B------:R-:W-:Y:S01]  /*a520*/  IMAD.SHL.U32 R3, R5, 0x10, RZ ;  /* 0x0000001005037824 */ /* 0x000fe200078e00ff */
[----:B------:R-:W-:Y:S01]  /*a530*/  SHF.R.U32.HI R5, RZ, 0x3, R4 ;  /* 0x00000003ff057819 */ /* 0x000fe20000011604 */
[----:B------:R-:W-:-:S03]  /*a540*/  IMAD.U32 R4, RZ, RZ, UR4 ;  /* 0x00000004ff047e24 */ /* 0x000fc6000f8e00ff */
[----:B------:R-:W-:Y:S01]  /*a550*/  LOP3.LUT R0, R5, 0x70, R3, 0xf8, !PT ;  /* 0x0000007005007812 */ /* 0x000fe200078ef803 */
[----:B------:R-:W-:Y:S01]  /*a560*/  IMAD R2, R2, 0x2, R4 ;  /* 0x0000000202027824 */ /* 0x000fe200078e0204 */
[----:B------:R0:W-:Y:S01]  /*a570*/  STL [R1+0x4], R4 ;  /* 0x0000040401007387 */ /* 0x0001e20000100800 */
[----:B------:R-:W-:-:S03]  /*a580*/  IMAD.MOV.U32 R0, RZ, RZ, 0x1 ;  /* 0x00000001ff007424 */ /* 0x000fc600078e00ff */
[----:B------:R0:W-:Y:S04]  /*a590*/  STL [R1+0x50], R2 ;  /* 0x0000500201007387 */ /* 0x0001e80000100800 */
[----:B------:R0:W-:Y:S04]  /*a5a0*/  STL [R1+0x8], RZ ;  /* 0x000008ff01007387 */ /* 0x0001e80000100800 */
[----:B------:R0:W-:Y:S04]  /*a5b0*/  STL [R1+0x10], R0 ;  /* 0x0000100001007387 */ /* 0x0001e80000100800 */
[----:B------:R0:W-:Y:S02]  /*a5c0*/  STL [R1+0x3c], RZ ;  /* 0x00003cff01007387 */ /* 0x0001e40000100800 */
.L_x_561:
[----:B012---:R-:W0:Y:S02]  /*a5d0*/  LDC.64 R2, c[0x0][0xc88] ;  /* 0x00032200ff027b82 */ /* 0x007e240000000a00 */
[----:B0-----:R-:W-:-:S05]  /*a5e0*/  IMAD.WIDE R2, R19, 0x4, R2 ;  /* 0x0000000413027825 */ /* 0x001fca00078e0202 */
[----:B------:R-:W2:Y:S01]  /*a5f0*/  LDG.E R11, desc[UR40][R2.64] ;  /* 0x00000028020b7981 */ /* 0x000ea2000c1e1900 */
[----:B------:R-:W-:Y:S05]  /*a600*/  YIELD ;  /* 0x0000000000007946 */ /* 0x000fea0003800000 */
[----:B------:R-:W-:Y:S01]  /*a610*/  ULDC.64 UR4, c[0x0][0xa28] ;  /* 0x00028a0000047ab9 */ /* 0x000fe20000000a00 */
[----:B---3--:R-:W-:Y:S01]  /*a620*/  IMAD.MOV.U32 R0, RZ, RZ, RZ ;  /* 0x000000ffff007224 */ /* 0x008fe200078e00ff */
[----:B------:R-:W-:Y:S01]  /*a630*/  ISETP.NE.U32.AND P0, PT, RZ, UR4, PT ;  /* 0x00000004ff007c0c */ /* 0x000fe2000bf05070 */
[----:B------:R-:W-:Y:S01]  /*a640*/  IMAD.MOV.U32 R6, RZ, RZ, RZ ;  /* 0x000000ffff067224 */ /* 0x000fe200078e00ff */
[----:B------:R-:W-:Y:S01]  /*a650*/  ULDC.64 UR6, c[0x0][0xa18] ;  /* 0x0002860000067ab9 */ /* 0x000fe20000000a00 */
[----:B------:R-:W-:Y:S01]  /*a660*/  ULDC.64 UR8, c[0x0][0xa08] ;  /* 0x0002820000087ab9 */ /* 0x000fe20000000a00 */
[----:B------:R-:W-:-:S02]  /*a670*/  ISETP.NE.AND.EX P0, PT, RZ, UR5, PT, P0 ;  /* 0x00000005ff007c0c */ /* 0x000fc4000bf05300 */
[----:B--2---:R-:W-:Y:S01]  /*a680*/  SHF.R.S32.HI R4, RZ, 0x1f, R11 ;  /* 0x0000001fff047819 */ /* 0x004fe2000001140b */
[----:B------:R-:W-:-:S10]  /*a690*/  IMAD.SHL.U32 R10, R11, 0x4, RZ ;  /* 0x000000040b0a7824 */ /* 0x000fd400078e00ff */
[C---:B------:R-:W-:Y:S01]  /*a6a0*/  @P0 LEA R2, P1, R11.reuse, UR4, 0x2 ;  /* 0x000000040b020c11 */ /* 0x040fe2000f8210ff */
[----:B------:R-:W-:Y:S03]  /*a6b0*/  STL [R1+0x20], R11 ;  /* 0x0000200b01007387 */ /* 0x000fe60000100800 */
[C-C-:B------:R-:W-:Y:S01]  /*a6c0*/  @P0 LEA.HI.X R3, R11.reuse, UR5, R4.reuse, 0x2, P1 ;  /* 0x000000050b030c11 */ /* 0x140fe200088f1404 */
[----:B------:R-:W-:Y:S01]  /*a6d0*/  ULDC.64 UR4, c[0x0][0xa00] ;  /* 0x0002800000047ab9 */ /* 0x000fe20000000a00 */
[----:B------:R-:W-:Y:S01]  /*a6e0*/  SHF.L.U64.HI R9, R11, 0x2, R4 ;  /* 0x000000020b097819 */ /* 0x000fe20000010204 */
[----:B------:R0:W-:Y:S01]  /*a6f0*/  STL [R1+0x34], R4 ;  /* 0x0000340401007387 */ /* 0x0001e20000100800 */
[----:B------:R-:W-:-:S03]  /*a700*/  ISETP.NE.U32.AND P1, PT, RZ, UR4, PT ;  /* 0x00000004ff007c0c */ /* 0x000fc6000bf25070 */
[----:B-----5:R1:W5:Y:S01]  /*a710*/  @P0 LDG.E R0, desc[UR40][R2.64] ;  /* 0x0000002802000981 */ /* 0x020362000c1e1900 */
[----:B------:R-:W-:Y:S01]  /*a720*/  ISETP.NE.AND.EX P1, PT, RZ, UR5, PT, P1 ;  /* 0x00000005ff007c0c */ /* 0x000fe2000bf25310 */
[----:B------:R-:W-:Y:S01]  /*a730*/  IMAD.MOV.U32 R8, RZ, RZ, RZ ;  /* 0x000000ffff087224 */ /* 0x000fe200078e00ff */
[----:B------:R-:W-:Y:S01]  /*a740*/  ISETP.NE.U32.AND P2, PT, RZ, UR6, PT ;  /* 0x00000006ff007c0c */ /* 0x000fe2000bf45070 */
[----:B------:R-:W-:Y:S01]  /*a750*/  STL [R1], R10 ;  /* 0x0000000a01007387 */ /* 0x000fe20000100800 */
[----:B------:R-:W-:Y:S02]  /*a760*/  ISETP.NE.U32.AND P0, PT, RZ, UR8, PT ;  /* 0x00000008ff007c0c */ /* 0x000fe4000bf05070 */
[----:B------:R-:W-:Y:S01]  /*a770*/  ISETP.NE.AND.EX P2, PT, RZ, UR7, PT, P2 ;  /* 0x00000007ff007c0c */ /* 0x000fe2000bf45320 */
[----:B------:R-:W-:Y:S01]  /*a780*/  STL [R1+0x14], R9 ;  /* 0x0000140901007387 */ /* 0x000fe20000100800 */
[----:B------:R-:W-:Y:S02]  /*a790*/  ISETP.NE.AND.EX P0, PT, RZ, UR9, PT, P0 ;  /* 0x00000009ff007c0c */ /* 0x000fe4000bf05300 */
[----:B-1----:R-:W-:-:S02]  /*a7a0*/  IADD3 R2, P3, R10, UR4, RZ ;  /* 0x000000040a027c10 */ /* 0x002fc4000ff7e0ff */
[----:B0-----:R-:W-:Y:S02]  /*a7b0*/  IADD3 R4, P4, R10, UR8, RZ ;  /* 0x000000080a047c10 */ /* 0x001fe4000ff9e0ff */
[C---:B------:R-:W-:Y:S01]  /*a7c0*/  IADD3.X R3, R9.reuse, UR5, RZ, P3, !PT ;  /* 0x0000000509037c10 */ /* 0x040fe20009ffe4ff */
[----:B------:R-:W-:Y:S01]  /*a7d0*/  ULDC UR4, c[0x0][0x288] ;  /* 0x0000a20000047ab9 */ /* 0x000fe20000000800 */
[----:B------:R-:W-:-:S03]  /*a7e0*/  IADD3.X R5, R9, UR9, RZ, P4, !PT ;  /* 0x0000000909057c10 */ /* 0x000fc6000a7fe4ff */
[----:B------:R-:W2:Y:S01]  /*a7f0*/  @P1 LDG.E R6, desc[UR40][R2.64] ;  /* 0x0000002802061981 */ /* 0x000ea2000c1e1900 */
[----:B------:R-:W-:Y:S01]  /*a800*/  IMAD.U32 R12, RZ, RZ, UR4 ;  /* 0x00000004ff0c7e24 */ /* 0x000fe2000f8e00ff */
[----:B------:R-:W-:Y:S02]  /*a810*/  ULDC.64 UR4, c[0x0][0x418] ;  /* 0x0001060000047ab9 */ /* 0x000fe40000000a00 */
[----:B------:R-:W5:Y:S04]  /*a820*/  @P0 LDG.E R8, desc[UR40][R4.64] ;  /* 0x0000002804080981 */ /* 0x000f68000c1e1900 */
[----:B--2---:R0:W-:Y:S02]  /*a830*/  STL [R1+0x2c], R6 ;  /* 0x00002c0601007387 */ /* 0x0041e40000100800 */
[----:B0-----:R-:W-:-:S04]  /*a840*/  @P2 IADD3 R6, P3, R10, UR6, RZ ;  /* 0x000000060a062c10 */ /* 0x001fc8000ff7e0ff */
[----:B------:R-:W-:-:S05]  /*a850*/  @P2 IADD3.X R7, R9, UR7, RZ, P3, !PT ;  /* 0x0000000709072c10 */ /* 0x000fca0009ffe4ff */
[----:B------:R0:W2:Y:S01]  /*a860*/  @P2 LDG.E R12, desc[UR40][R6.64] ;  /* 0x00000028060c2981 */ /* 0x0000a2000c1e1900 */
[----:B------:R-:W-:-:S03]  /*a870*/  UISETP.NE.U32.AND UP0, UPT, UR4, URZ, UPT ;  /* 0x0000003f0400728c */ /* 0x000fc6000bf05070 */
[----:B------:R-:W-:Y:S01]  /*a880*/  ULDC UR4, c[0x0][0x424] ;  /* 0x0001090000047ab9 */ /* 0x000fe20000000800 */
[----:B------:R-:W-:-:S03]  /*a890*/  UISETP.NE.AND.EX UP0, UPT, UR5, URZ, UPT, UP0 ;  /* 0x0000003f0500728c */ /* 0x000fc6000bf05300 */
[----:B------:R-:W-:Y:S01]  /*a8a0*/  ULDC UR5, c[0x0][0x2f0] ;  /* 0x0000bc0000057ab9 */ /* 0x000fe20000000800 */
[----:B------:R-:W-:-:S04]  /*a8b0*/  USEL UR4, UR4, 0x1, UP0 ;  /* 0x0000000104047887 */ /* 0x000fc80008000000 */
[----:B------:R-:W-:-:S06]  /*a8c0*/  UIMAD UR4, UR4, UR5, URZ ;  /* 0x00000005040472a4 */ /* 0x000fcc000f8e023f */
[----:B0-----:R-:W-:Y:S01]  /*a8d0*/  IMAD.U32 R6, RZ, RZ, UR4 ;  /* 0x00000004ff067e24 */ /* 0x001fe2000f8e00ff */
[----:B--2---:R0:W-:Y:S01]  /*a8e0*/  STL [R1+0x38], R12 ;  /* 0x0000380c01007387 */ /* 0x0041e20000100800 */
[----:B------:R-:W-:Y:S05]  /*a8f0*/  @P2 BRA `(.L_x_444) ;  /* 0x0000000000142947 */ /* 0x000fea0003800000 */
[----:B------:R-:W-:Y:S05]  /*a900*/  @!P1 BRA `(.L_x_444) ;  /* 0x0000000000109947 */ /* 0x000fea0003800000 */
[----:B------:R-:W2:Y:S04]  /*a910*/  LDG.E R7, desc[UR40][R2.64] ;  /* 0x0000002802077981 */ /* 0x000ea8000c1e1900 */
[----:B------:R-:W2:Y:S02]  /*a920*/  LDG.E R2, desc[UR40][R2.64+0x4] ;  /* 0x0000042802027981 */ /* 0x000ea4000c1e1900 */
[----:B--2---:R-:W-:-:S05]  /*a930*/  IMAD.IADD R2, R2, 0x1, -R7 ;  /* 0x0000000102027824 */ /* 0x004fca00078e0a07 */
[----:B------:R1:W-:Y:S02]  /*a940*/  STL [R1+0x38], R2 ;  /* 0x0000380201007387 */ /* 0x0003e40000100800 */
.L_x_444:
[----:B-1----:R-:W-:Y:S01]  /*a950*/  IMAD.MOV.U32 R2, RZ, RZ, R11 ;  /* 0x000000ffff027224 */ /* 0x002fe200078e000b */
[----:B------:R-:W-:Y:S01]  /*a960*/  ULDC.64 UR4, c[0x0][0xa20] ;  /* 0x0002880000047ab9 */ /* 0x000fe20000000a00 */
[----:B-----5:R-:W-:Y:S01]  /*a970*/  IMAD.IADD R3, R8, 0x1, R0 ;  /* 0x0000000108037824 */ /* 0x020fe200078e0200 */
[----:B------:R-:W-:Y:S02]  /*a980*/  ISETP.NE.U32.AND P1, PT, RZ, UR4, PT ;  /* 0x00000004ff007c0c */ /* 0x000fe4000bf25070 */
[----:B------:R1:W-:Y:S02]  /*a990*/  STL [R1+0xc], R2 ;  /* 0x00000c0201007387 */ /* 0x0003e40000100800 */
[----:B------:R-:W-:Y:S02]  /*a9a0*/  ISETP.NE.AND.EX P1, PT, RZ, UR5, PT, P1 ;  /* 0x00000005ff007c0c */ /* 0x000fe4000bf25310 */
[----:B------:R1:W-:Y:S11]  /*a9b0*/  STL [R1+0x1c], R3 ;  /* 0x00001c0301007387 */ /* 0x0003f60000100800 */
[----:B-1----:R-:W-:Y:S05]  /*a9c0*/  @!P1 BRA `(.L_x_445) ;  /* 0x0000000000109947 */ /* 0x002fea0003800000 */
[----:B------:R-:W-:-:S04]  /*a9d0*/  IADD3 R6, P0, R10, UR4, RZ ;  /* 0x000000040a067c10 */ /* 0x000fc8000ff1e0ff */
[----:B------:R-:W-:-:S05]  /*a9e0*/  IADD3.X R7, R9, UR5, RZ, P0, !PT ;  /* 0x0000000509077c10 */ /* 0x000fca00087fe4ff */
[----:B------:R1:W5:Y:S01]  /*a9f0*/  LDG.E R6, desc[UR40][R6.64] ;  /* 0x0000002806067981 */ /* 0x000362000c1e1900 */
[----:B------:R-:W-:Y:S05]  /*aa00*/  BRA `(.L_x_446) ;  /* 0x0000000000107947 */ /* 0x000fea0003800000 */
.L_x_445:
[----:B------:R-:W-:Y:S05]  /*aa10*/  @!P0 BRA `(.L_x_446) ;  /* 0x00000000000c8947 */ /* 0x000fea0003800000 */
[----:B------:R-:W2:Y:S04]  /*aa20*/  LDG.E R6, desc[UR40][R4.64] ;  /* 0x0000002804067981 */ /* 0x000ea8000c1e1900 */
[----:B------:R-:W2:Y:S02]  /*aa30*/  LDG.E R4, desc[UR40][R4.64+0x4] ;  /* 0x0000042804047981 */ /* 0x000ea4000c1e1900 */
[----:B--2---:R-:W-:-:S07]  /*aa40*/  IMAD.IADD R6, R4, 0x1, -R6 ;  /* 0x0000000104067824 */ /* 0x004fce00078e0a06 */
.L_x_446:
[----:B-----5:R-:W-:Y:S01]  /*aa50*/  IMAD.IADD R3, R6, 0x1, -R0 ;  /* 0x0000000106037824 */ /* 0x020fe200078e0a00 */
[----:B------:R-:W-:Y:S03]  /*aa60*/  BSSY B7, `(.L_x_447) ;  /* 0x00004f4000077945 */ /* 0x000fe60003800000 */
[C---:B------:R-:W-:Y:S01]  /*aa70*/  VIADD R0, R3.reuse, 0x3f ;  /* 0x0000003f03007836 */ /* 0x040fe20000000000 */
[----:B------:R2:W-:Y:S01]  /*aa80*/  STL [R1+0x30], R3 ;  /* 0x0000300301007387 */ /* 0x0005e20000100800 */
[----:B------:R-:W-:-:S03]  /*aa90*/  ISETP.GT.AND P0, PT, R3, RZ, PT ;  /* 0x000000ff0300720c */ /* 0x000fc60003f04270 */
[----:B------:R-:W-:-:S04]  /*aaa0*/  SHF.R.S32.HI R2, RZ, 0x1f, R0 ;  /* 0x0000001fff027819 */ /* 0x000fc80000011400 */
[----:B------:R-:W-:-:S04]  /*aab0*/  LEA.HI R2, R2, R0, RZ, 0x6 ;  /* 0x0000000002027211 */ /* 0x000fc800078f30ff */
[----:B------:R-:W-:-:S05]  /*aac0*/  SHF.R.S32.HI R0, RZ, 0x6, R2 ;  /* 0x00000006ff007819 */ /* 0x000fca0000011402 */
[----:B------:R2:W-:Y:S01]  /*aad0*/  STL [R1+0x28], R0 ;  /* 0x0000280001007387 */ /* 0x0005e20000100800 */
[----:B------:R-:W-:Y:S05]  /*aae0*/  @P0 BRA `(.L_x_448) ;  /* 0x0000000000440947 */ /* 0x000fea0003800000 */
[----:B--2---:R-:W2:Y:S02]  /*aaf0*/  S2R R3, SR_TID.X ;  /* 0x0000000000037919 */ /* 0x004ea40000002100 */
[----:B--2---:R-:W-:-:S04]  /*ab00*/  LOP3.LUT R3, R3, 0x7f, RZ, 0xc0, !PT ;  /* 0x0000007f03037812 */ /* 0x004fc800078ec0ff */
[----:B------:R-:W-:-:S13]  /*ab10*/  ISETP.NE.AND P0, PT, R3, RZ, PT ;  /* 0x000000ff0300720c */ /* 0x000fda0003f05270 */
[----:B------:R-:W-:Y:S05]  /*ab20*/  @P0 BRA `(.L_x_449) ;  /* 0x0000004c009c0947 */ /* 0x000fea0003800000 */
[----:B------:R-:W2:Y:S01]  /*ab30*/  S2R R5, SR_LANEID ;  /* 0x0000000000057919 */ /* 0x000ea20000000000 */
[----:B------:R-:W-:Y:S01]  /*ab40*/  VOTEU.ANY UR4, UPT, PT ;  /* 0x0000000000047886 */ /* 0x000fe200038e0100 */
[----:B------:R-:W3:Y:S01]  /*ab50*/  LDC.64 R2, c[0x0][0xc60] ;  /* 0x00031800ff027b82 */ /* 0x000ee20000000a00 */
[----:B------:R-:W2:Y:S02]  /*ab60*/  FLO.U32 R0, UR4 ;  /* 0x0000000400007d00 */ /* 0x000ea400080e0000 */
[----:B--2---:R-:W-:-:S06]  /*ab70*/  ISETP.EQ.U32.AND P0, PT, R0, R5, PT ;  /* 0x000000050000720c */ /* 0x004fcc0003f02070 */
[----:B------:R-:W3:Y:S07]  /*ab80*/  POPC R5, UR4 ;  /* 0x0000000400057d09 */ /* 0x000eee0008000000 */
[----:B---3--:R-:W2:Y:S01]  /*ab90*/  @P0 ATOMG.E.ADD.STRONG.GPU PT, R3, desc[UR40][R2.64], R5 ;  /* 0x00000005020309a8 */ /* 0x008ea200081ee1e8 */
[----:B------:R-:W3:Y:S02]  /*aba0*/  S2R R4, SR_LTMASK ;  /* 0x0000000000047919 */ /* 0x000ee40000003900 */
[----:B---3--:R-:W-:-:S04]  /*abb0*/  LOP3.LUT R4, R4, UR4, RZ, 0xc0, !PT ;  /* 0x0000000404047c12 */ /* 0x008fc8000f8ec0ff */
[----:B-1----:R-:W1:Y:S01]  /*abc0*/  POPC R7, R4 ;  /* 0x0000000400077309 */ /* 0x002e620000000000 */
[----:B--2---:R-:W1:Y:S02]  /*abd0*/  SHFL.IDX PT, R0, R3, R0, 0x1f ;  /* 0x00001f0003007589 */ /* 0x004e6400000e0000 */
[----:B-1----:R-:W-:Y:S01]  /*abe0*/  IADD3 R16, R0, UR37, R7 ;  /* 0x0000002500107c10 */ /* 0x002fe2000fffe007 */
[----:B------:R-:W-:Y:S06]  /*abf0*/  BRA `(.L_x_449) ;  /* 0x0000004c00687947 */ /* 0x000fec0003800000 */
.L_x_448:
[----:B--2---:R-:W2:Y:S01]  /*ac00*/  LDL R0, [R1+0x4] ;  /* 0x0000040001007983 */ /* 0x004ea20000100800 */
[----:B------:R-:W-:Y:S01]  /*ac10*/  BSSY B6, `(.L_x_450) ;  /* 0x0000014000067945 */ /* 0x000fe20003800000 */
[----:B--2---:R-:W-:-:S05]  /*ac20*/  VIADD R0, R0, 0x22400 ;  /* 0x0002240000007836 */ /* 0x004fca0000000000 */
[----:B------:R-:W-:-:S13]  /*ac30*/  LOP3.LUT P0, RZ, R0, 0x3ff, RZ, 0xc0, !PT ;  /* 0x000003ff00ff7812 */ /* 0x000fda000780c0ff */
        /* <DEDUP_REMOVED lines=9> */
[----:B-1----:R-:W-:-:S02]  /*acd0*/  IMAD.U32 R7, RZ, RZ, UR9 ;  /* 0x00000009ff077e24 */ /* 0x002fc4000f8e00ff */
[----:B------:R-:W-:Y:S02]  /*ace0*/  IMAD.U32 R10, RZ, RZ, UR4 ;  /* 0x00000004ff0a7e24 */ /* 0x000fe4000f8e00ff */
[----:B------:R-:W-:Y:S02]  /*acf0*/  IMAD.U32 R11, RZ, RZ, UR5 ;  /* 0x00000005ff0b7e24 */ /* 0x000fe4000f8e00ff */
[----:B------:R-:W-:Y:S02]  /*ad00*/  IMAD.MOV.U32 R8, RZ, RZ, 0x70 ;  /* 0x00000070ff087424 */ /* 0x000fe400078e00ff */
[----:B0-----:R-:W-:Y:S02]  /*ad10*/  IMAD.MOV.U32 R12, RZ, RZ, 0x1 ;  /* 0x00000001ff0c7424 */ /* 0x001fe400078e00ff */
[----:B------:R-:W-:-:S07]  /*ad20*/  IMAD.MOV.U32 R13, RZ, RZ, RZ ;  /* 0x000000ffff0d7224 */ /* 0x000fce00078e00ff */
[----:B------:R-:W-:-:S07]  /*ad30*/  LEPC R20, `(.L_x_451) ;  /* 0x000000001014794e */ /* 0x000fce0000000000 */
[----:B--2---:R-:W-:Y:S05]  /*ad40*/  CALL.ABS.NOINC R2 ;  /* 0x0000000002007343 */ /* 0x004fea0003c00000 */
.L_x_451:
[----:B------:R-:W-:Y:S05]  /*ad50*/  BSYNC B6 ;  /* 0x0000000000067941 */ /* 0x000fea0003800000 */
.L_x_450:
[----:B------:R-:W2:Y:S01]  /*ad60*/  LDL R2, [R1+0x4] ;  /* 0x0000040001027983 */ /* 0x000ea20000100800 */
        /* <DEDUP_REMOVED lines=8> */
[----:B------:R2:W3:Y:S01]  /*adf0*/  LDC.64 R2, c[0x4][R0] ;  /* 0x0100000000027b82 */ /* 0x0004e20000000a00 */
[----:B------:R-:W-:Y:S02]  /*ae00*/  IMAD.U32 R4, RZ, RZ, UR6 ;  /* 0x00000006ff047e24 */ /* 0x000fe4000f8e00ff */
[----:B------:R-:W-:Y:S02]  /*ae10*/  IMAD.U32 R5, RZ, RZ, UR7 ;  /* 0x00000007ff057e24 */ /* 0x000fe4000f8e00ff */
[----:B------:R-:W-:Y:S02]  /*ae20*/  IMAD.U32 R6, RZ, RZ, UR8 ;  /* 0x00000008ff067e24 */ /* 0x000fe4000f8e00ff */
[----:B-1----:R-:W-:-:S02]  /*ae30*/  IMAD.U32 R7, RZ, RZ, UR9 ;  /* 0x00000009ff077e24 */ /* 0x002fc4000f8e00ff */
[----:B------:R-:W-:Y:S02]  /*ae40*/  IMAD.U32 R10, RZ, RZ, UR4 ;  /* 0x00000004ff0a7e24 */ /* 0x000fe4000f8e00ff */
[----:B------:R-:W-:Y:S02]  /*ae50*/  IMAD.U32 R11, RZ, RZ, UR5 ;  /* 0x00000005ff0b7e24 */ /* 0x000fe4000f8e00ff */
[----:B------:R-:W-:Y:S02]  /*ae60*/  IMAD.MOV.U32 R8, RZ, RZ, 0x70 ;  /* 0x00000070ff087424 */ /* 0x000fe400078e00ff */
[----:B0-----:R-:W-:Y:S02]  /*ae70*/  IMAD.MOV.U32 R12, RZ, RZ, 0x1 ;  /* 0x00000001ff0c7424 */ /* 0x001fe400078e00ff */
[----:B--2---:R-:W-:-:S07]  /*ae80*/  IMAD.MOV.U32 R13, RZ, RZ, RZ ;  /* 0x000000ffff0d7224 */ /* 0x004fce00078e00ff */
[----:B------:R-:W-:-:S07]  /*ae90*/  LEPC R20, `(.L_x_454) ;  /* 0x000000001014794e */ /* 0x000fce0000000000 */
[----:B---3--:R-:W-:Y:S05]  /*aea0*/  CALL.ABS.NOINC R2 ;  /* 0x0000000002007343 */ /* 0x008fea0003c00000 */
.L_x_454:
[----:B------:R-:W-:Y:S01]  /*aeb0*/  MOV R2, 0x0 ;  /* 0x0000000000027802 */ /* 0x000fe20000000f00 */
        /* <DEDUP_REMOVED lines=15> */
.L_x_453:
[----:B------:R-:W-:Y:S05]  /*afb0*/  BSYNC B6 ;  /* 0x0000000000067941 */ /* 0x000fea0003800000 */
.L_x_452:
[----:B------:R-:W2:Y:S01]  /*afc0*/  LDL.LU R2, [R1] ;  /* 0x0000000001027983 */ /* 0x000ea20000300800 */
[----:B------:R-:W-:-:S03]  /*afd0*/  ULDC.64 UR4, c[0x0][0x9f8] ;  /* 0x00027e0000047ab9 */ /* 0x000fc60000000a00 */
[----:B------:R-:W3:Y:S04]  /*afe0*/  LDL.LU R4, [R1+0x14] ;  /* 0x0000140001047983 */ /* 0x000ee80000300800 */
[----:B-1----:R-:W4:Y:S01]  /*aff0*/  LDL R7, [R1+0xc] ;  /* 0x00000c0001077983 */ /* 0x002f220000100800 */
[----:B------:R-:W-:-:S03]  /*b000*/  ISETP.NE.U32.AND P0, PT, RZ, UR4, PT ;  /* 0x00000004ff007c0c */ /* 0x000fc6000bf05070 */
[----:B------:R-:W5:Y:S01]  /*b010*/  LDL R0, [R1+0x28] ;  /* 0x0000280001007983 */ /* 0x000f620000100800 */
[----:B------:R-:W-:-:S13]  /*b020*/  ISETP.NE.AND.EX P0, PT, RZ, UR5, PT, P0 ;  /* 0x00000005ff007c0c */ /* 0x000fda000bf05300 */
[----:B--2---:R-:W-:-:S04]  /*b030*/  @P0 IADD3 R2, P1, R2, UR4, RZ ;  /* 0x0000000402020c10 */ /* 0x004fc8000ff3e0ff */
[----:B---3--:R-:W-:Y:S01]  /*b040*/  @P0 IADD3.X R3, R4, UR5, RZ, P1, !PT ;  /* 0x0000000504030c10 */ /* 0x008fe20008ffe4ff */
[----:B------:R-:W-:-:S04]  /*b050*/  ULDC.64 UR4, c[0x0][0xa08] ;  /* 0x0002820000047ab9 */ /* 0x000fc80000000a00 */
[----:B----4-:R1:W2:Y:S01]  /*b060*/  @P0 LDG.E R7, desc[UR40][R2.64] ;  /* 0x0000002802070981 */ /* 0x0102a2000c1e1900 */
[----:B-----5:R-:W-:Y:S01]  /*b070*/  VIADD R9, R0, 0xffffffff ;  /* 0xffffffff00097836 */ /* 0x020fe20000000000 */
[----:B-1----:R-:W1:Y:S01]  /*b080*/  LDC.64 R2, c[0x0][0x418] ;  /* 0x00010600ff027b82 */ /* 0x002e620000000a00 */
[----:B--2---:R-:W-:Y:S01]  /*b090*/  SHF.R.S32.HI R8, RZ, 0x1f, R7 ;  /* 0x0000001fff087819 */ /* 0x004fe20000011407 */
[----:B------:R2:W-:Y:S04]  /*b0a0*/  @P0 STL [R1+0xc], R7 ;  /* 0x00000c0701000387 */ /* 0x0005e80000100800 */
[----:B------:R2:W-:Y:S04]  /*b0b0*/  STL [R1+0x24], R9 ;  /* 0x0000240901007387 */ /* 0x0005e80000100800 */
[----:B------:R2:W-:Y:S01]  /*b0c0*/  STL [R1+0x14], R8 ;  /* 0x0000140801007387 */ /* 0x0005e20000100800 */
[----:B-1----:R-:W-:Y:S01]  /*b0d0*/  LOP3.LUT P0, RZ, R2, UR4, RZ, 0xfc, !PT ;  /* 0x0000000402ff7c12 */ /* 0x002fe2000f80fcff */
[----:B------:R-:W-:-:S03]  /*b0e0*/  UMOV UR4, 0xffffffff ;  /* 0xffffffff00047882 */ /* 0x000fc60000000000 */
[----:B------:R-:W-:-:S04]  /*b0f0*/  LOP3.LUT P0, RZ, R3, UR5, RZ, 0xfc, P0 ;  /* 0x0000000503ff7c12 */ /* 0x000fc8000800fcff */
[----:B------:R-:W-:Y:S01]  /*b100*/  SEL R0, R7, RZ, !P0 ;  /* 0x000000ff07007207 */ /* 0x000fe20004000000 */
[----:B--2---:R-:W-:Y:S08]  /*b110*/  BRA.DIV UR4, `(.L_x_455) ;  /* 0x0000005a04407947 */ /* 0x004ff0000b800000 */
[----:B------:R-:W1:Y:S02]  /*b120*/  S2R R4, SR_TID.X ;  /* 0x0000000000047919 */ /* 0x000e640000002100 */
[----:B-1----:R-:W-:-:S04]  /*b130*/  SHF.R.U32.HI R4, RZ, 0x5, R4 ;  /* 0x00000005ff047819 */ /* 0x002fc80000011604 */
[----:B------:R-:W-:-:S05]  /*b140*/  LOP3.LUT R4, R4, 0x3, RZ, 0xc0, !PT ;  /* 0x0000000304047812 */ /* 0x000fca00078ec0ff */
[----:B------:R1:W2:Y:S02]  /*b150*/  SHFL.IDX PT, R14, R4, RZ, 0x1f ;  /* 0x00001fff040e7589 */ /* 0x0002a400000e0000 */
.L_x_578:
[----:B------:R-:W-:Y:S01]  /*b160*/  PLOP3.LUT P1, PT, PT, PT, PT, 0x8, 0x0 ;  /* 0x000000000000781c */ /* 0x000fe20003f2e170 */
[----:B------:R3:W-:Y:S01]  /*b170*/  STL [R1], R0 ;  /* 0x0000000001007387 */ /* 0x0007e20000100800 */
[----:B--2---:R-:W-:Y:S02]  /*b180*/  ISETP.NE.AND P0, PT, R14, RZ, PT ;  /* 0x000000ff0e00720c */ /* 0x004fe40003f05270 */
[----:B---3--:R-:W-:-:S05]  /*b190*/  P2R R0, PR, RZ, 0x2 ;  /* 0x00000002ff007803 */ /* 0x008fca0000000000 */
[----:B------:R2:W-:Y:S06]  /*b1a0*/  STL [R1+0x18], R0 ;  /* 0x0000180001007387 */ /* 0x0005ec0000100800 */
[----:B------:R-:W-:Y:S05]  /*b1b0*/  @P0 BRA `(.L_x_456) ;  /* 0x00000004001c0947 */ /* 0x000fea0003800000 */
[----:B------:R-:W-:-:S03]  /*b1c0*/  UMOV UR4, 0xffffffff ;  /* 0xffffffff00047882 */ /* 0x000fc60000000000 */
[----:B------:R-:W-:Y:S05]  /*b1d0*/  BRA.DIV UR4, `(.L_x_457) ;  /* 0x0000005a04447947 */ /* 0x000fea000b800000 */
[----:B------:R-:W-:-:S13]  /*b1e0*/  ELECT P6, URZ, PT ;  /* 0x00000000003f782f */ /* 0x000fda00038c0000 */
.L_x_581:
[----:B------:R-:W-:Y:S05]  /*b1f0*/  @!P6 BRA `(.L_x_456) ;  /* 0x00000004000ce947 */ /* 0x000fea0003800000 */
[----:B------:R3:W-:Y:S01]  /*b200*/  STL [R1+0x40], R9 ;  /* 0x0000400901007387 */ /* 0x0007e20000100800 */
[----:B------:R-:W-:-:S04]  /*b210*/  ISETP.NE.U32.AND P0, PT, R2, RZ, PT ;  /* 0x000000ff0200720c */ /* 0x000fc80003f05070 */
[----:B------:R-:W-:-:S13]  /*b220*/  ISETP.NE.AND.EX P0, PT, R3, RZ, PT, P0 ;  /* 0x000000ff0300720c */ /* 0x000fda0003f05300 */
[----:B---3--:R-:W-:Y:S05]  /*b230*/  @!P0 BRA `(.L_x_458) ;  /* 0x0000000000508947 */ /* 0x008fea0003800000 */
[----:B------:R-:W3:Y:S01]  /*b240*/  LDC R6, c[0x0][0x43c] ;  /* 0x00010f00ff067b82 */ /* 0x000ee20000000800 */
[----:B--2---:R-:W-:Y:S01]  /*b250*/  IMAD.MOV.U32 R0, RZ, RZ, R9 ;  /* 0x000000ffff007224 */ /* 0x004fe200078e0009 */
[----:B------:R-:W-:Y:S01]  /*b260*/  ULDC.64 UR4, c[0x0][0x428] ;  /* 0x00010a0000047ab9 */ /* 0x000fe20000000a00 */
[----:B---3--:R-:W-:-:S13]  /*b270*/  ISETP.NE.AND P0, PT, R6, 0x1, PT ;  /* 0x000000010600780c */ /* 0x008fda0003f05270 */
[----:B-1----:R-:W1:Y:S02]  /*b280*/  @P0 LDC.64 R4, c[0x0][0x440] ;  /* 0x00011000ff040b82 */ /* 0x002e640000000a00 */
[----:B-1----:R-:W-:-:S05]  /*b290*/  @P0 IMAD.HI.U32 R4, R9, R4, RZ ;  /* 0x0000000409040227 */ /* 0x002fca00078e00ff */
        /* <DEDUP_REMOVED lines=8> */
[----:B-1----:R-:W-:-:S04]  /*b320*/  IMAD R6, R8, UR4, RZ ;  /* 0x0000000408067c24 */ /* 0x002fc8000f8e02ff */
[----:B------:R-:W-:-:S04]  /*b330*/  IMAD R0, R7, UR5, R6 ;  /* 0x0000000507007c24 */ /* 0x000fc8000f8e0206 */
[----:B------:R-:W-:-:S05]  /*b340*/  IMAD.IADD R0, R5, 0x1, R0 ;  /* 0x0000000105007824 */ /* 0x000fca00078e0200 */
[----:B------:R-:W-:-:S05]  /*b350*/  LEA.HI.X R3, R4, R3, R0, 0x2, P0 ;  /* 0x0000000304037211 */ /* 0x000fca00000f1400 */
[----:B------:R-:W2:Y:S04]  /*b360*/  LDG.E R0, desc[UR40][R2.64] ;  /* 0x0000002802007981 */ /* 0x000ea8000c1e1900 */
[----:B--2---:R3:W-:Y:S02]  /*b370*/  STL [R1], R0 ;  /* 0x0000000001007387 */ /* 0x0047e40000100800 */
.L_x_458:
[----:B------:R-:W4:Y:S04]  /*b380*/  LDL R7, [R1+0x4] ;  /* 0x0000040001077983 */ /* 0x000f280000100800 */
[----:B--23--:R-:W4:Y:S04]  /*b390*/  LDL R0, [R1+0x8] ;  /* 0x0000080001007983 */ /* 0x00cf280000100800 */
[----:B------:R-:W2:Y:S01]  /*b3a0*/  LDL R2, [R1+0x10] ;  /* 0x0000100001027983 */ /* 0x000ea20000100800 */
[----:B----4-:R-:W-:Y:S01]  /*b3b0*/  IMAD R0, R0, 0x8, R7 ;  /* 0x0000000800007824 */ /* 0x010fe200078e0207 */
[----:B--2---:R-:W-:-:S04]  /*b3c0*/  SHF.L.U32 R2, R2, 0x1f, RZ ;  /* 0x0000001f02027819 */ /* 0x004fc800000006ff */
[----:B------:R-:W2:Y:S02]  /*b3d0*/  SYNCS.PHASECHK.TRANS64.TRYWAIT P0, [R0+URZ+0x28c40], R2 ;  /* 0x028c4002000075a7 */ /* 0x000ea4000800017f */
[----:B--2---:R-:W-:Y:S05]  /*b3e0*/  @!P0 BRA `(.L_x_459) ;  /* 0x0000005400e08947 */ /* 0x004fea0003800000 */
.L_x_582:
[----:B------:R-:W3:Y:S02]  /*b3f0*/  S2R R3, SR_TID.X ;  /* 0x0000000000037919 */ /* 0x000ee40000002100 */
[----:B---3--:R-:W-:-:S04]  /*b400*/  LOP3.LUT R3, R3, 0x7f, RZ, 0xc0, !PT ;  /* 0x0000007f03037812 */ /* 0x008fc800078ec0ff */
[----:B------:R-:W-:-:S13]  /*b410*/  ISETP.NE.AND P0, PT, R3, RZ, PT ;  /* 0x000000ff0300720c */ /* 0x000fda0003f05270 */
[----:B------:R-:W-:Y:S05]  /*b420*/  @P0 BRA `(.L_x_460) ;  /* 0x00000000001c0947 */ /* 0x000fea0003800000 */
[----:B------:R-:W3:Y:S01]  /*b430*/  S2R R3, SR_TID.X ;  /* 0x0000000000037919 */ /* 0x000ee20000002100 */
[----:B--2---:R-:W-:-:S04]  /*b440*/  IMAD.MOV.U32 R2, RZ, RZ, 0x2000 ;  /* 0x00002000ff027424 */ /* 0x004fc800078e00ff */
[----:B------:R4:W-:Y:S01]  /*b450*/  SYNCS.ARRIVE.TRANS64 RZ, [R0+URZ+0x28c30], R2 ;  /* 0x028c300200ff79a7 */ /* 0x0009e2000800003f */
[----:B---3--:R-:W-:-:S04]  /*b460*/  LOP3.LUT R3, R3, 0x1f, RZ, 0xc0, !PT ;  /* 0x0000001f03037812 */ /* 0x008fc800078ec0ff */
[----:B------:R-:W-:-:S13]  /*b470*/  ISETP.NE.AND P0, PT, R3, RZ, PT ;  /* 0x000000ff0300720c */ /* 0x000fda0003f05270 */
[----:B----4-:R-:W-:Y:S05]  /*b480*/  @!P0 BRA `(.L_x_460) ;  /* 0x0000000000048947 */ /* 0x010fea0003800000 */
[----:B------:R-:W-:Y:S01]  /*b490*/  BPT.TRAP 0x1 ;  /* 0x000000040000795c */ /* 0x000fe20000300000 */
.L_x_460:
[----:B------:R-:W3:Y:S04]  /*b4a0*/  LDL R5, [R1+0x4] ;  /* 0x0000040001057983 */ /* 0x000ee80000100800 */
[----:B-1----:R-:W3:Y:S04]  /*b4b0*/  LDL R4, [R1+0x8] ;  /* 0x0000080001047983 */ /* 0x002ee80000100800 */
[----:B------:R-:W4:Y:S04]  /*b4c0*/  LDL R6, [R1+0x40] ;  /* 0x0000400001067983 */ /* 0x000f280000100800 */
[----:B------:R-:W5:Y:S04]  /*b4d0*/  LDL R3, [R1+0x1c] ;  /* 0x00001c0001037983 */ /* 0x000f680000100800 */
[----:B--2---:R-:W2:Y:S01]  /*b4e0*/  LDL R2, [R1] ;  /* 0x0000000001027983 */ /* 0x004ea20000100800 */
[----:B------:R-:W-:Y:S01]  /*b4f0*/  R2UR UR9, R0 ;  /* 0x00000000000972ca */ /* 0x000fe200000e0000 */
[----:B------:R-:W-:Y:S01]  /*b500*/  UIADD3 UR6, UP0, UR38, 0x370, URZ ;  /* 0x0000037026067890 */ /* 0x000fe2000ff1e03f */
[----:B------:R-:W-:-:S02]  /*b510*/  R2UR UR12, R18 ;  /* 0x00000000120c72ca */ /* 0x000fc400000e0000 */
[----:B------:R-:W-:Y:S01]  /*b520*/  PLOP3.LUT P0, PT, PT, PT, PT, 0x80, 0x0 ;  /* 0x000000000000781c */ /* 0x000fe20003f0f070 */
[----:B------:R-:W-:-:S08]  /*b530*/  UIADD3.X UR7, URZ, UR39, URZ, UP0, !UPT ;  /* 0x000000273f077290 */ /* 0x000fd000087fe43f */
[----:B------:R-:W-:Y:S01]  /*b540*/  UIADD3 UR9, UR9, 0x28c30, URZ ;  /* 0x00028c3009097890 */ /* 0x000fe2000fffe03f */
[----:B------:R-:W-:Y:S01]  /*b550*/  UMOV UR5, 0x14f00000 ;  /* 0x14f0000000057882 */ /* 0x000fe20000000000 */
[----:B------:R-:W-:Y:S01]  /*b560*/  UMOV UR10, URZ ;  /* 0x0000003f000a7c82 */ /* 0x000fe20008000000 */
[----:B---3--:R-:W-:Y:S01]  /*b570*/  IMAD R0, R4, 0x2000, R5 ;  /* 0x0000200004007824 */ /* 0x008fe200078e0205 */
[----:B----4-:R-:W-:-:S04]  /*b580*/  R2UR UR11, R6 ;  /* 0x00000000060b72ca */ /* 0x010fc800000e0000 */
[----:B------:R-:W-:Y:S02]  /*b590*/  R2UR UR8, R0 ;  /* 0x00000000000872ca */ /* 0x000fe400000e0000 */
[----:B-----5:R-:W-:Y:S02]  /*b5a0*/  R2UR UR4, R3 ;  /* 0x00000000030472ca */ /* 0x020fe400000e0000 */
[----:B--2---:R-:W-:Y:S02]  /*b5b0*/  R2UR UR13, R2 ;  /* 0x00000000020d72ca */ /* 0x004fe400000e0000 */
[----:B------:R-:W-:-:S07]  /*b5c0*/  P2R R0, PR, RZ, 0x1 ;  /* 0x00000001ff007803 */ /* 0x000fce0000000000 */
[----:B------:R-:W-:Y:S02]  /*b5d0*/  UIADD3 UR8, UR8, 0x22400, URZ ;  /* 0x0002240008087890 */ /* 0x000fe4000fffe03f */
[----:B------:R-:W-:Y:S01]  /*b5e0*/  ULEA UR11, UR11, UR4, 0x6 ;  /* 0x000000040b0b7291 */ /* 0x000fe2000f8e303f */
[----:B------:R3:W-:Y:S02]  /*b5f0*/  STL [R1+0x18], R0 ;  /* 0x0000180001007387 */ /* 0x0007e40000100800 */
[----:B------:R-:W-:-:S06]  /*b600*/  UMOV UR4, 0x0 ;  /* 0x0000000000047882 */ /* 0x000fcc0000000000 */
[----:B------:R3:W-:Y:S01]  /*b610*/  UTMALDG.4D [UR8], [UR6], desc[UR4] ;  /* 0x00000408060075b4 */ /* 0x0007e20008019000 */
[----:B------:R-:W-:Y:S02]  /*b620*/  NOP ;  /* 0x0000000000007918 */ /* 0x000fe40000000000 */
.L_x_456:
[----:B------:R-:W4:Y:S04]  /*b630*/  LDL R2, [R1+0x4] ;  /* 0x0000040001027983 */ /* 0x000f280000100800 */
[----:B------:R-:W2:Y:S04]  /*b640*/  LDL.LU R3, [R1+0x2c] ;  /* 0x00002c0001037983 */ /* 0x000ea80000300800 */
[----:B------:R-:W5:Y:S04]  /*b650*/  LDL.LU R5, [R1+0x20] ;  /* 0x0000200001057983 */ /* 0x000f680000300800 */
[----:B-1----:R-:W5:Y:S01]  /*b660*/  LDL.LU R4, [R1+0x34] ;  /* 0x0000340001047983 */ /* 0x002f620000300800 */
[----:B------:R-:W-:Y:S05]  /*b670*/  WARPSYNC.ALL ;  /* 0x0000000000007948 */ /* 0x000fea0003800000 */
[----:B---3--:R-:W-:Y:S01]  /*b680*/  ULDC.64 UR4, c[0x0][0x298] ;  /* 0x0000a60000047ab9 */ /* 0x008fe20000000a00 */
[----:B------:R-:W-:Y:S01]  /*b690*/  ULDC.64 UR6, c[0x0][0xa00] ;  /* 0x0002800000067ab9 */ /* 0x000fe20000000a00 */
[----:B------:R-:W-:Y:S01]  /*b6a0*/  BSSY B6, `(.L_x_461) ;  /* 0x0000024000067945 */ /* 0x000fe20003800000 */
[----:B------:R-:W-:Y:S01]  /*b6b0*/  BAR.SYNC.DEFER_BLOCKING 0x8, 0x100 ;  /* 0x0204000000007b1d */ /* 0x000fe20000010000 */
[----:B------:R-:W-:-:S04]  /*b6c0*/  ISETP.NE.U32.AND P0, PT, RZ, UR6, PT ;  /* 0x00000006ff007c0c */ /* 0x000fc8000bf05070 */
[----:B------:R-:W-:Y:S01]  /*b6d0*/  ISETP.NE.AND.EX P0, PT, RZ, UR7, PT, P0 ;  /* 0x00000007ff007c0c */ /* 0x000fe2000bf05300 */
[----:B----4-:R-:W-:Y:S01]  /*b6e0*/  VIADD R2, R2, 0x20400 ;  /* 0x0002040002027836 */ /* 0x010fe20000000000 */
[----:B--2---:R-:W-:-:S04]  /*b6f0*/  SHF.R.S32.HI R0, RZ, 0x1f, R3 ;  /* 0x0000001fff007819 */ /* 0x004fc80000011403 */
[----:B------:R-:W-:Y:S02]  /*b700*/  LOP3.LUT P1, RZ, R2, 0x3ff, RZ, 0xc0, !PT ;  /* 0x000003ff02ff7812 */ /* 0x000fe4000782c0ff */
[----:B-----5:R-:W-:Y:S01]  /*b710*/  SEL R5, R5, RZ, !P0 ;  /* 0x000000ff05057207 */ /* 0x020fe20004000000 */
[----:B------:R-:W-:Y:S01]  /*b720*/  IMAD R0, R0, UR4, RZ ;  /* 0x0000000400007c24 */ /* 0x000fe2000f8e02ff */
[----:B------:R-:W-:-:S03]  /*b730*/  SEL R4, R4, RZ, !P0 ;  /* 0x000000ff04047207 */ /* 0x000fc60004000000 */
[C---:B------:R-:W-:Y:S02]  /*b740*/  IMAD R0, R3.reuse, UR5, R0 ;  /* 0x0000000503007c24 */ /* 0x040fe4000f8e0200 */
[----:B------:R-:W-:-:S05]  /*b750*/  IMAD.WIDE.U32 R2, R3, UR4, RZ ;  /* 0x0000000403027c25 */ /* 0x000fca000f8e00ff */
[----:B------:R1:W-:Y:S04]  /*b760*/  STL.64 [R1+0x48], R2 ;  /* 0x0000480201007387 */ /* 0x0003e80000100a00 */
[----:B------:R2:W-:Y:S04]  /*b770*/  STL [R1+0x20], R5 ;  /* 0x0000200501007387 */ /* 0x0005e80000100800 */
[----:B------:R2:W-:Y:S01]  /*b780*/  STL [R1+0x54], R4 ;  /* 0x0000540401007387 */ /* 0x0005e20000100800 */
[----:B-1----:R-:W-:Y:S01]  /*b790*/  IMAD.IADD R2, R3, 0x1, R0 ;  /* 0x0000000103027824 */ /* 0x002fe200078e0200 */
[----:B------:R-:W-:-:S05]  /*b7a0*/  SHF.R.S32.HI R0, RZ, 0x1f, R18 ;  /* 0x0000001fff007819 */ /* 0x000fca0000011412 */
[----:B------:R2:W-:Y:S04]  /*b7b0*/  STL [R1+0x34], R0 ;  /* 0x0000340001007387 */ /* 0x0005e80000100800 */
[----:B------:R2:W-:Y:S01]  /*b7c0*/  STL [R1+0x2c], R2 ;  /* 0x00002c0201007387 */ /* 0x0005e20000100800 */
[----:B------:R-:W-:Y:S05]  /*b7d0*/  @!P1 BRA `(.L_x_462) ;  /* 0x0000000000409947 */ /* 0x000fea0003800000 */
[----:B--2---:R-:W-:Y:S01]  /*b7e0*/  MOV R2, 0x0 ;  /* 0x0000000000027802 */ /* 0x004fe20000000f00 */
        /* <DEDUP_REMOVED lines=11> */
[----:B0-----:R-:W-:Y:S02]  /*b8a0*/  IMAD.MOV.U32 R12, RZ, RZ, 0x1 ;  /* 0x00000001ff0c7424 */ /* 0x001fe400078e00ff */
[----:B------:R-:W-:-:S07]  /*b8b0*/  IMAD.MOV.U32 R13, RZ, RZ, RZ ;  /* 0x000000ffff0d7224 */ /* 0x000fce00078e00ff */
[----:B------:R-:W-:-:S07]  /*b8c0*/  LEPC R20, `(.L_x_462) ;  /* 0x000000001014794e */ /* 0x000fce0000000000 */
[----:B-1----:R-:W-:Y:S05]  /*b8d0*/  CALL.ABS.NOINC R2 ;  /* 0x0000000002007343 */ /* 0x002fea0003c00000 */
.L_x_462:
[----:B------:R-:W-:Y:S05]  /*b8e0*/  BSYNC B6 ;  /* 0x0000000000067941 */ /* 0x000fea0003800000 */
.L_x_461:
[----:B--2---:R-:W2:Y:S01]  /*b8f0*/  LDL.LU R5, [R1+0x2c] ;  /* 0x00002c0001057983 */ /* 0x004ea20000300800 */
[----:B------:R-:W-:Y:S01]  /*b900*/  ULDC.64 UR4, c[0x0][0x2d8] ;  /* 0x0000b60000047ab9 */ /* 0x000fe20000000a00 */
[----:B------:R-:W1:Y:S01]  /*b910*/  LDC R7, c[0x0][0x448] ;  /* 0x00011200ff077b82 */ /* 0x000e620000000800 */
[----:B------:R-:W-:Y:S01]  /*b920*/  ULDC UR6, c[0x0][0x2b8] ;  /* 0x0000ae0000067ab9 */ /* 0x000fe20000000800 */
[----:B------:R-:W2:Y:S04]  /*b930*/  LDL.LU.64 R2, [R1+0x48] ;  /* 0x0000480001027983 */ /* 0x000ea80000300a00 */
[----:B------:R-:W3:Y:S04]  /*b940*/  LDL.LU R0, [R1+0x34] ;  /* 0x0000340001007983 */ /* 0x000ee80000300800 */
[----:B------:R-:W4:Y:S04]  /*b950*/  LDL.LU R6, [R1+0x54] ;  /* 0x0000540001067983 */ /* 0x000f280000300800 */
[----:B------:R-:W4:Y:S04]  /*b960*/  LDL.LU R4, [R1+0x20] ;  /* 0x0000200001047983 */ /* 0x000f280000300800 */
[----:B------:R0:W5:Y:S01]  /*b970*/  LDL R9, [R1+0x50] ;  /* 0x0000500001097983 */ /* 0x0001620000100800 */
[----:B-1----:R-:W-:Y:S01]  /*b980*/  ISETP.NE.AND P0, PT, R7, 0x1, PT ;  /* 0x000000010700780c */ /* 0x002fe20003f05270 */
[----:B------:R-:W1:Y:S02]  /*b990*/  S2R R8, SR_TID.X ;  /* 0x0000000000087919 */ /* 0x000e640000002100 */
[C---:B-1----:R-:W-:Y:S01]  /*b9a0*/  IMAD.SHL.U32 R10, R8.reuse, 0x8, RZ ;  /* 0x00000008080a7824 */ /* 0x042fe200078e00ff */
[----:B------:R-:W-:-:S04]  /*b9b0*/  LOP3.LUT R8, R8, 0x7f, RZ, 0xc0, !PT ;  /* 0x0000007f08087812 */ /* 0x000fc800078ec0ff */
[----:B------:R-:W-:Y:S02]  /*b9c0*/  LOP3.LUT R10, R10, 0x38, RZ, 0xc0, !PT ;  /* 0x000000380a0a7812 */ /* 0x000fe400078ec0ff */
[----:B------:R-:W-:Y:S01]  /*b9d0*/  SHF.R.U32.HI R8, RZ, 0x3, R8 ;  /* 0x00000003ff087819 */ /* 0x000fe20000011608 */
[----:B--2---:R-:W-:Y:S02]  /*b9e0*/  IMAD.MOV.U32 R3, RZ, RZ, R5 ;  /* 0x000000ffff037224 */ /* 0x004fe400078e0005 */
[----:B------:R-:W1:Y:S01]  /*b9f0*/  S2R R5, SR_TID.X ;  /* 0x0000000000057919 */ /* 0x000e620000002100 */
[----:B---3--:R-:W-:Y:S02]  /*ba00*/  IMAD R0, R0, UR4, RZ ;  /* 0x0000000400007c24 */ /* 0x008fe4000f8e02ff */
[----:B------:R-:W-:-:S04]  /*ba10*/  IMAD.WIDE.U32 R2, R18, UR4, R2 ;  /* 0x0000000412027c25 */ /* 0x000fc8000f8e0002 */
[----:B------:R-:W-:Y:S01]  /*ba20*/  IMAD R0, R18, UR5, R0 ;  /* 0x0000000512007c24 */ /* 0x000fe2000f8e0200 */
[----:B------:R-:W-:-:S03]  /*ba30*/  ULDC.64 UR4, c[0x0][0x2e0] ;  /* 0x0000b80000047ab9 */ /* 0x000fc60000000a00 */
[----:B------:R-:W-:Y:S02]  /*ba40*/  IMAD.IADD R3, R3, 0x1, R0 ;  /* 0x0000000103037824 */ /* 0x000fe400078e0200 */
[----:B----4-:R-:W-:Y:S02]  /*ba50*/  IMAD R0, R6, UR4, RZ ;  /* 0x0000000406007c24 */ /* 0x010fe4000f8e02ff */
[C---:B------:R-:W-:Y:S01]  /*ba60*/  IMAD.WIDE.U32 R2, R4.reuse, UR4, R2 ;  /* 0x0000000404027c25 */ /* 0x040fe2000f8e0002 */
[----:B------:R-:W2:Y:S03]  /*ba70*/  @P0 LDC R6, c[0x0][0x450] ;  /* 0x00011400ff060b82 */ /* 0x000ea60000000800 */
[----:B------:R-:W-:Y:S01]  /*ba80*/  IMAD R0, R4, UR5, R0 ;  /* 0x0000000504007c24 */ /* 0x000fe2000f8e0200 */
[----:B------:R-:W-:Y:S01]  /*ba90*/  ULDC.64 UR4, c[0x0][0x2d0] ;  /* 0x0000b40000047ab9 */ /* 0x000fe20000000a00 */
[----:B------:R-:W3:Y:S02]  /*baa0*/  S2R R4, SR_TID.X ;  /* 0x0000000000047919 */ /* 0x000ee40000002100 */
[----:B------:R-:W-:Y:S01]  /*bab0*/  IMAD.IADD R3, R3, 0x1, R0 ;  /* 0x0000000103037824 */ /* 0x000fe200078e0200 */
[----:B-1----:R-:W-:-:S04]  /*bac0*/  LOP3.LUT R5, R5, 0x7f, RZ, 0xc0, !PT ;  /* 0x0000007f05057812 */ /* 0x002fc800078ec0ff */
[----:B------:R-:W-:Y:S01]  /*bad0*/  SHF.R.U32.HI R5, RZ, 0x3, R5 ;  /* 0x00000003ff057819 */ /* 0x000fe20000011605 */
[----:B---3--:R-:W-:-:S05]  /*bae0*/  IMAD.SHL.U32 R4, R4, 0x10, RZ ;  /* 0x0000001004047824 */ /* 0x008fca00078e00ff */
[----:B------:R-:W-:Y:S02]  /*baf0*/  LOP3.LUT R4, R5, 0x70, R4, 0xf8, !PT ;  /* 0x0000007005047812 */ /* 0x000fe400078ef804 */
[----:B------:R-:W1:Y:S03]  /*bb00*/  @P0 LDC R5, c[0x0][0x44c] ;  /* 0x00011300ff050b82 */ /* 0x000e660000000800 */
[----:B------:R-:W-:-:S04]  /*bb10*/  IMAD R0, R17, 0x40, R4 ;  /* 0x0000004011007824 */ /* 0x000fc800078e0204 */
[----:B------:R-:W-:Y:S02]  /*bb20*/  IMAD.MOV.U32 R4, RZ, RZ, R0 ;  /* 0x000000ffff047224 */ /* 0x000fe400078e0000 */
[----:B-1----:R-:W-:-:S05]  /*bb30*/  @P0 IMAD.HI.U32 R5, R0, R5, RZ ;  /* 0x0000000500050227 */ /* 0x002fca00078e00ff */
[----:B--2---:R-:W-:-:S05]  /*bb40*/  @P0 SHF.R.U32.HI R4, RZ, R6, R5 ;  /* 0x00000006ff040219 */ /* 0x004fca0000011605 */
[----:B------:R-:W-:-:S04]  /*bb50*/  IMAD.MOV R5, RZ, RZ, -R4 ;  /* 0x000000ffff057224 */ /* 0x000fc800078e0a04 */
[----:B------:R-:W-:Y:S01]  /*bb60*/  IMAD R0, R7, R5, R0 ;  /* 0x0000000507007224 */ /* 0x000fe200078e0200 */
[----:B------:R-:W-:Y:S01]  /*bb70*/  SHF.R.S32.HI R5, RZ, 0x1f, R4 ;  /* 0x0000001fff057819 */ /* 0x000fe20000011404 */
[----:B------:R-:W-:-:S04]  /*bb80*/  IMAD.WIDE.U32 R2, R4, UR4, R2 ;  /* 0x0000000404027c25 */ /* 0x000fc8000f8e0002 */
[----:B------:R-:W-:-:S04]  /*bb90*/  IMAD R5, R5, UR4, RZ ;  /* 0x0000000405057c24 */ /* 0x000fc8000f8e02ff */
[----:B------:R-:W-:Y:S01]  /*bba0*/  IMAD R4, R4, UR5, R5 ;  /* 0x0000000504047c24 */ /* 0x000fe2000f8e0205 */
[----:B------:R-:W-:-:S03]  /*bbb0*/  ULDC.64 UR4, c[0x0][0x2c8] ;  /* 0x0000b20000047ab9 */ /* 0x000fc60000000a00 */
[----:B------:R-:W-:Y:S01]  /*bbc0*/  IMAD.IADD R3, R3, 0x1, R4 ;  /* 0x0000000103037824 */ /* 0x000fe200078e0204 */
[----:B------:R-:W-:-:S05]  /*bbd0*/  SHF.R.S32.HI R4, RZ, 0x1f, R0 ;  /* 0x0000001fff047819 */ /* 0x000fca0000011400 */
[----:B------:R-:W-:Y:S02]  /*bbe0*/  IMAD R6, R4, UR4, RZ ;  /* 0x0000000404067c24 */ /* 0x000fe4000f8e02ff */
[----:B------:R-:W-:-:S04]  /*bbf0*/  IMAD.WIDE.U32 R4, R0, UR4, R2 ;  /* 0x0000000400047c25 */ /* 0x000fc8000f8e0002 */
[----:B------:R-:W-:Y:S01]  /*bc00*/  IMAD R0, R0, UR5, R6 ;  /* 0x0000000500007c24 */ /* 0x000fe2000f8e0206 */
[----:B------:R-:W-:Y:S02]  /*bc10*/  ULDC.64 UR4, c[0x0][0x280] ;  /* 0x0000a00000047ab9 */ /* 0x000fe40000000a00 */
[----:B------:R-:W-:Y:S01]  /*bc20*/  LEA R3, P1, R4, UR4, 0x1 ;  /* 0x0000000404037c11 */ /* 0x000fe2000f8208ff */
[----:B------:R-:W-:Y:S01]  /*bc30*/  IMAD.IADD R0, R5, 0x1, R0 ;  /* 0x0000000105007824 */ /* 0x000fe200078e0200 */
[----:B------:R-:W-:Y:S01]  /*bc40*/  UMOV UR4, 0xffffffff ;  /* 0xffffffff00047882 */ /* 0x000fe20000000000 */
[----:B------:R-:W-:-:S03]  /*bc50*/  ISETP.GE.AND P0, PT, R10, UR6, PT ;  /* 0x000000060a007c0c */ /* 0x000fc6000bf06270 */
[----:B------:R-:W-:Y:S01]  /*bc60*/  LEA.HI.X R2, R4, UR5, R0, 0x1, P1 ;  /* 0x0000000504027c11 */ /* 0x000fe200088f0c00 */
[----:B0-----:R-:W-:Y:S09]  /*bc70*/  BRA.DIV UR4, `(.L_x_463) ;  /* 0x0000004e04d07947 */ /* 0x001ff2000b800000 */
[----:B------:R-:W2:Y:S01]  /*bc80*/  LDL.LU R5, [R1+0x38] ;  /* 0x0000380001057983 */ /* 0x000ea20000300800 */
[----:B------:R-:W-:-:S03]  /*bc90*/  IMAD R17, R17, 0x40, R8 ;  /* 0x0000004011117824 */ /* 0x000fc600078e0208 */
[----:B------:R-:W-:Y:S04]  /*bca0*/  SHFL.IDX PT, R4, R2, RZ, 0x181f ;  /* 0x00181fff02047589 */ /* 0x000fe800000e0000 */
[----:B------:R-:W-:Y:S01]  /*bcb0*/  SHFL.IDX PT, R6, R2, 0x1, 0x181f ;  /* 0x00381f0002067f89 */ /* 0x000fe200000e0000 */
[----:B--2---:R-:W-:-:S03]  /*bcc0*/  IMAD R0, R5, R7, RZ ;  /* 0x0000000705007224 */ /* 0x004fc600078e02ff */
[----:B------:R-:W0:Y:S02]  /*bcd0*/  SHFL.IDX PT, R5, R3, RZ, 0x181f ;  /* 0x00181fff03057589 */ /* 0x000e2400000e0000 */
[----:B------:R-:W-:-:S13]  /*bce0*/  ISETP.GE.AND P1, PT, R17, R0, PT ;  /* 0x000000001100720c */ /* 0x000fda0003f26270 */
[----:B0-----:R-:W-:-:S05]  /*bcf0*/  @!P1 LEA R5, P2, R10, R5, 0x1 ;  /* 0x000000050a059211 */ /* 0x001fca00078408ff */
[----:B------:R-:W-:-:S05]  /*bd00*/  @!P1 IMAD.X R4, RZ, RZ, R4, P2 ;  /* 0x000000ffff049224 */ /* 0x000fca00010e0604 */
[----:B------:R-:W-:-:S04]  /*bd10*/  @!P1 LOP3.LUT R5, R5, R4, RZ, 0x3c, !PT ;  /* 0x0000000405059212 */ /* 0x000fc800078e3cff */
[----:B------:R-:W-:-:S04]  /*bd20*/  @!P1 LOP3.LUT R4, R5, R4, RZ, 0x3c, !PT ;  /* 0x0000000405049212 */ /* 0x000fc800078e3cff */
[----:B------:R-:W-:-:S05]  /*bd30*/  @!P1 LOP3.LUT R5, R5, R4, RZ, 0x3c, !PT ;  /* 0x0000000405059212 */ /* 0x000fca00078e3cff */
[----:B-----5:R0:W-:Y:S02]  /*bd40*/  @!P1 LDGSTS.E.BYPASS.LTC128B.128 [R9+0x20400], desc[UR40][R4.64], !P0 ;  /* 0x2040000004099fae */ /* 0x0201e4000c101d68 */
[----:B0-----:R-:W-:-:S05]  /*bd50*/  VIADD R4, R17, 0x10 ;  /* 0x0000001011047836 */ /* 0x001fca0000000000 */
[----:B------:R-:W-:Y:S02]  /*bd60*/  ISETP.GE.AND P1, PT, R4, R0, PT ;  /* 0x000000000400720c */ /* 0x000fe40003f26270 */
[----:B------:R-:W0:Y:S11]  /*bd70*/  SHFL.IDX PT, R4, R3, 0x1, 0x181f ;  /* 0x00381f0003047f89 */ /* 0x000e3600000e0000 */
[----:B0-----:R-:W-:-:S05]  /*bd80*/  @!P1 LEA R5, P2, R10, R4, 0x1 ;  /* 0x000000040a059211 */ /* 0x001fca00078408ff */
[----:B------:R-:W-:Y:S02]  /*bd90*/  @!P1 IMAD.X R4, RZ, RZ, R6, P2 ;  /* 0x000000ffff049224 */ /* 0x000fe400010e0606 */
[----:B------:R-:W-:Y:S03]  /*bda0*/  SHFL.IDX PT, R6, R2, 0x2, 0x181f ;  /* 0x00581f0002067f89 */ /* 0x000fe600000e0000 */
[----:B------:R-:W-:-:S04]  /*bdb0*/  @!P1 LOP3.LUT R5, R5, R4, RZ, 0x3c, !PT ;  /* 0x0000000405059212 */ /* 0x000fc800078e3cff */
[----:B------:R-:W-:-:S04]  /*bdc0*/  @!P1 LOP3.LUT R4, R5, R4, RZ, 0x3c, !PT ;  /* 0x0000000405049212 */ /* 0x000fc800078e3cff */
[----:B------:R-:W-:-:S05]  /*bdd0*/  @!P1 LOP3.LUT R5, R5, R4, RZ, 0x3c, !PT ;  /* 0x0000000405059212 */ /* 0x000fca00078e3cff */
[----:B------:R0:W-:Y:S02]  /*bde0*/  @!P1 LDGSTS.E.BYPASS.LTC128B.128 [R9+0x20c00], desc[UR40][R4.64], !P0 ;  /* 0x20c0000004099fae */ /* 0x0001e4000c101d68 */
[----:B0-----:R-:W-:-:S05]  /*bdf0*/  VIADD R4, R17, 0x20 ;  /* 0x0000002011047836 */ /* 0x001fca0000000000 */
[----:B------:R-:W-:Y:S02]  /*be00*/  ISETP.GE.AND P1, PT, R4, R0, PT ;  /* 0x000000000400720c */ /* 0x000fe40003f26270 */
[----:B------:R-:W0:Y:S04]  /*be10*/  SHFL.IDX PT, R4, R3, 0x2, 0x181f ;  /* 0x00581f0003047f89 */ /* 0x000e2800000e0000 */
[----:B------:R-:W1:Y:S07]  /*be20*/  SHFL.IDX PT, R3, R3, 0x3, 0x181f ;  /* 0x00781f0003037f89 */ /* 0x000e6e00000e0000 */
[----:B0-----:R-:W-:-:S05]  /*be30*/  @!P1 LEA R5, P2, R10, R4, 0x1 ;  /* 0x000000040a059211 */ /* 0x001fca00078408ff */
[----:B------:R-:W-:-:S05]  /*be40*/  @!P1 IMAD.X R4, RZ, RZ, R6, P2 ;  /* 0x000000ffff049224 */ /* 0x000fca00010e0606 */
[----:B------:R-:W-:-:S04]  /*be50*/  @!P1 LOP3.LUT R5, R5, R4, RZ, 0x3c, !PT ;  /* 0x0000000405059212 */ /* 0x000fc800078e3cff */
[----:B------:R-:W-:-:S04]  /*be60*/  @!P1 LOP3.LUT R4, R5, R4, RZ, 0x3c, !PT ;  /* 0x0000000405049212 */ /* 0x000fc800078e3cff */
[----:B------:R-:W-:-:S05]  /*be70*/  @!P1 LOP3.LUT R5, R5, R4, RZ, 0x3c, !PT ;  /* 0x0000000405059212 */ /* 0x000fca00078e3cff */
[----:B------:R0:W-:Y:S04]  /*be80*/  @!P1 LDGSTS.E.BYPASS.LTC128B.128 [R9+0x21400], desc[UR40][R4.64], !P0 ;  /* 0x2140000004099fae */ /* 0x0001e8000c101d68 */
[----:B01----:R0:W2:Y:S02]  /*be90*/  SHFL.IDX PT, R4, R2, 0x3, 0x181f ;  /* 0x00781f0002047f89 */ /* 0x0030a400000e0000 */
.L_x_591:
[----:B------:R1:W5:Y:S01]  /*bea0*/  LDL R8, [R1+0x4] ;  /* 0x0000040001087983 */ /* 0x0003620000100800 */
[----:B------:R-:W-:-:S05]  /*beb0*/  VIADD R17, R17, 0x30 ;  /* 0x0000003011117836 */ /* 0x000fca0000000000 */
[----:B------:R-:W-:-:S13]  /*bec0*/  ISETP.GE.AND P1, PT, R17, R0, PT ;  /* 0x000000001100720c */ /* 0x000fda0003f26270 */
[----:B0-----:R-:W-:-:S05]  /*bed0*/  @!P1 LEA R2, P2, R10, R3, 0x1 ;  /* 0x000000030a029211 */ /* 0x001fca00078408ff */
[----:B--2---:R-:W-:-:S05]  /*bee0*/  @!P1 IMAD.X R3, RZ, RZ, R4, P2 ;  /* 0x000000ffff039224 */ /* 0x004fca00010e0604 */
[----:B------:R-:W-:Y:S01]  /*bef0*/  @!PT LDS RZ, [RZ] ;  /* 0x00000000fffff984 */ /* 0x000fe20000000800 */
[----:B------:R-:W-:Y:S01]  /*bf00*/  @!PT LDS RZ, [RZ] ;  /* 0x00000000fffff984 */ /* 0x000fe20000000800 */
[----:B------:R-:W-:Y:S01]  /*bf10*/  @!PT LDS RZ, [RZ] ;  /* 0x00000000fffff984 */ /* 0x000fe20000000800 */
[----:B------:R1:W-:Y:S01]  /*bf20*/  @!P1 LDGSTS.E.BYPASS.LTC128B.128 [R9+0x21c00], desc[UR40][R2.64], !P0 ;  /* 0x21c0000002099fae */ /* 0x0003e2000c101d68 */
[----:B------:R-:W-:Y:S01]  /*bf30*/  PLOP3.LUT P0, PT, PT, PT, PT, 0x80, 0x0 ;  /* 0x000000000000781c */ /* 0x000fe20003f0f070 */
[----:B------:R-:W-:-:S12]  /*bf40*/  NOP ;  /* 0x0000000000007918 */ /* 0x000fd80000000000 */
.L_x_464:
[----:B-1----:R-:W2:Y:S01]  /*bf50*/  LDL R2, [R1+0x4] ;  /* 0x0000040001027983 */ /* 0x002ea20000100800 */
[----:B------:R-:W-:Y:S02]  /*bf60*/  PLOP3.LUT P1, PT, P1, P0, PT, 0xa2, 0x0 ;  /* 0x000000000000781c */ /* 0x000fe40000f21472 */
[----:B--2---:R-:W-:-:S08]  /*bf70*/  @P0 R2UR P1, UR4, R2 ;  /* 0x00000000020402ca */ /* 0x004fd00000020000 */
[----:B------:R-:W-:-:S05]  /*bf80*/  @P0 PLOP3.LUT P0, PT, P1, PT, PT, 0x80, 0x0 ;  /* 0x000000000000081c */ /* 0x000fca0000f0f070 */
[----:B------:R-:W-:Y:S01]  /*bf90*/  @!P1 SYNCS.ARRIVE.TRANS64.RED.A0T1 RZ, [UR4+0x28c00], RZ ;  /* 0x028c00ffffff99a7 */ /* 0x000fe20008200404 */
[----:B------:R-:W-:Y:S07]  /*bfa0*/  @!P1 ARRIVES.LDGSTSBAR.64.TRANSCNT [UR4+0x28c00] ;  /* 0x028c0000ff0099b0 */ /* 0x000fee0008000a84 */
[----:B------:R-:W-:Y:S05]  /*bfb0*/  @P0 BRA.U.ANY `(.L_x_464) ;  /* 0xfffffffd00e40947 */ /* 0x000fea000393ffff */
[----:B------:R-:W2:Y:S02]  /*bfc0*/  LDL.LU R3, [R1+0x3c] ;  /* 0x00003c0001037983 */ /* 0x000ea40000300800 */
[----:B--2---:R-:W-:-:S05]  /*bfd0*/  VIADD R3, R3, 0x1 ;  /* 0x0000000103037836 */ /* 0x004fca0000000000 */
[----:B------:R0:W-:Y:S01]  /*bfe0*/  STL [R1+0x3c], R3 ;  /* 0x00003c0301007387 */ /* 0x0001e20000100800 */
[----:B------:R-:W-:-:S04]  /*bff0*/  LEA.HI R0, R3, R3, RZ, 0x1 ;  /* 0x0000000303007211 */ /* 0x000fc800078f08ff */
[----:B------:R-:W-:-:S05]  /*c000*/  LOP3.LUT R0, R0, 0xfffffffe, RZ, 0xc0, !PT ;  /* 0xfffffffe00007812 */ /* 0x000fca00078ec0ff */
[----:B------:R-:W-:-:S05]  /*c010*/  IMAD.IADD R0, R3, 0x1, -R0 ;  /* 0x0000000103007824 */ /* 0x000fca00078e0a00 */
[----:B------:R-:W-:Y:S01]  /*c020*/  SHF.L.U32 R0, R0, 0x1f, RZ ;  /* 0x0000001f00007819 */ /* 0x000fe200000006ff */
[----:B------:R-:W-:Y:S01]  /*c030*/  NOP ;  /* 0x0000000000007918 */ /* 0x000fe20000000000 */
[----:B------:R0:W-:Y:S01]  /*c040*/  SYNCS.ARRIVE.TRANS64.A1T0 RZ, [R2+URZ+0x28c00], RZ ;  /* 0x028c00ff02ff79a7 */ /* 0x0001e2000810003f */
[----:B------:R-:W-:Y:S01]  /*c050*/  BSSY B0, `(.L_x_465) ;  /* 0x0000003000007945 */ /* 0x000fe20003800000 */
[----:B------:R-:W1:Y:S03]  /*c060*/  SYNCS.PHASECHK.TRANS64.TRYWAIT P0, [R2+URZ+0x28c20], R0 ;  /* 0x028c2000020075a7 */ /* 0x000e66000800017f */
[----:B01----:R-:W-:Y:S05]  /*c070*/  @!P0 BRA `(.L_x_466) ;  /* 0x0000005000188947 */ /* 0x003fea0003800000 */
.L_x_592:
[----:B------:R-:W-:Y:S05]  /*c080*/  BSYNC B0 ;  /* 0x0000000000007941 */ /* 0x000fea0003800000 */
.L_x_465:
[----:B0-----:R-:W2:Y:S01]  /*c090*/  LDL R2, [R1+0x18] ;  /* 0x0000180001027983 */ /* 0x001ea20000100800 */
[----:B------:R-:W-:Y:S01]  /*c0a0*/  BSSY B0, `(.L_x_467) ;  /* 0x00000a3000007945 */ /* 0x000fe20003800000 */
[----:B--2---:R-:W-:-:S13]  /*c0b0*/  ISETP.NE.AND P0, PT, R2, RZ, PT ;  /* 0x000000ff0200720c */ /* 0x004fda0003f05270 */
[----:B------:R-:W-:Y:S05]  /*c0c0*/  @!P0 BRA `(.L_x_468) ;  /* 0x0000000800808947 */ /* 0x000fea0003800000 */
[----:B------:R-:W2:Y:S04]  /*c0d0*/  LDL R3, [R1+0x4] ;  /* 0x0000040001037983 */ /* 0x000ea80000100800 */
[----:B------:R-:W3:Y:S01]  /*c0e0*/  LDL R4, [R1+0x10] ;  /* 0x0000100001047983 */ /* 0x000ee20000100800 */
[----:B------:R-:W0:Y:S01]  /*c0f0*/  S2R R2, SR_TID.X ;  /* 0x0000000000027919 */ /* 0x000e220000002100 */
[----:B--2---:R-:W-:Y:S02]  /*c100*/  IMAD.MOV.U32 R5, RZ, RZ, R3 ;  /* 0x000000ffff057224 */ /* 0x004fe400078e0003 */
[----:B------:R-:W2:Y:S01]  /*c110*/  LDL R3, [R1+0x8] ;  /* 0x0000080001037983 */ /* 0x000ea20000100800 */
[----:B---3--:R-:W-:Y:S01]  /*c120*/  SHF.L.U32 R0, R4, 0x1f, RZ ;  /* 0x0000001f04007819 */ /* 0x008fe200000006ff */
[----:B------:R-:W-:Y:S01]  /*c130*/  BSSY B1, `(.L_x_469) ;  /* 0x0000006000017945 */ /* 0x000fe20003800000 */
[----:B0-----:R-:W-:-:S04]  /*c140*/  LOP3.LUT R2, R2, 0x7f, RZ, 0xc0, !PT ;  /* 0x0000007f02027812 */ /* 0x001fc800078ec0ff */
[----:B------:R-:W-:Y:S01]  /*c150*/  ISETP.NE.AND P1, PT, R2, RZ, PT ;  /* 0x000000ff0200720c */ /* 0x000fe20003f25270 */
[----:B--2---:R-:W-:-:S04]  /*c160*/  IMAD R3, R3, 0x8, R5 ;  /* 0x0000000803037824 */ /* 0x004fc800078e0205 */
[----:B------:R-:W0:Y:S02]  /*c170*/  SYNCS.PHASECHK.TRANS64.TRYWAIT P0, [R3+URZ+0x28c60], R0 ;  /* 0x028c6000030075a7 */ /* 0x000e24000800017f */
[----:B0-----:R-:W-:Y:S06]  /*c180*/  @!P0 BRA `(.L_x_470) ;  /* 0x0000004c00ec8947 */ /* 0x001fec0003800000 */
.L_x_593:
[----:B------:R-:W-:Y:S05]  /*c190*/  BSYNC B1 ;  /* 0x0000000000017941 */ /* 0x000fea0003800000 */
.L_x_469:
        /* <DEDUP_REMOVED lines=9> */
.L_x_472:
[----:B------:R-:W-:Y:S05]  /*c230*/  BSYNC B1 ;  /* 0x0000000000017941 */ /* 0x000fea0003800000 */
.L_x_471:
[----:B------:R-:W2:Y:S04]  /*c240*/  LDL R5, [R1+0x4] ;  /* 0x0000040001057983 */ /* 0x000ea80000100800 */
[----:B------:R-:W2:Y:S04]  /*c250*/  LDL R2, [R1+0x8] ;  /* 0x0000080001027983 */ /* 0x000ea80000100800 */
[----:B------:R-:W3:Y:S04]  /*c260*/  LDL R4, [R1+0x1c] ;  /* 0x00001c0001047983 */ /* 0x000ee80000100800 */
[----:B0-----:R-:W3:Y:S01]  /*c270*/  LDL R0, [R1+0x40] ;  /* 0x0000400001007983 */ /* 0x001ee20000100800 */
[----:B------:R-:W-:Y:S01]  /*c280*/  UIADD3 UR4, UP0, UR38, 0x470, URZ ;  /* 0x0000047026047890 */ /* 0x000fe2000ff1e03f */
[----:B------:R-:W-:Y:S01]  /*c290*/  VIADD R3, R3, 0x28c50 ;  /* 0x00028c5003037836 */ /* 0x000fe20000000000 */
[----:B------:R-:W-:Y:S01]  /*c2a0*/  PLOP3.LUT P0, PT, PT, PT, PT, 0x80, 0x0 ;  /* 0x000000000000781c */ /* 0x000fe20003f0f070 */
[----:B------:R-:W-:Y:S01]  /*c2b0*/  UMOV UR6, 0x0 ;  /* 0x0000000000067882 */ /* 0x000fe20000000000 */
[----:B------:R-:W-:Y:S01]  /*c2c0*/  UIADD3.X UR5, URZ, UR39, URZ, UP0, !UPT ;  /* 0x000000273f057290 */ /* 0x000fe200087fe43f */
[----:B------:R-:W-:Y:S01]  /*c2d0*/  UMOV UR7, 0x14f00000 ;  /* 0x14f0000000077882 */ /* 0x000fe20000000000 */
[----:B------:R-:W-:Y:S01]  /*c2e0*/  UMOV UR10, URZ ;  /* 0x0000003f000a7c82 */ /* 0x000fe20008000000 */
[----:B--2---:R-:W-:-:S02]  /*c2f0*/  IMAD R2, R2, 0x10000, R5 ;  /* 0x0001000002027824 */ /* 0x004fc400078e0205 */
[----:B---3--:R-:W-:Y:S02]  /*c300*/  IMAD R0, R0, 0x40, R4 ;  /* 0x0000004000007824 */ /* 0x008fe400078e0204 */
[----:B------:R-:W-:-:S07]  /*c310*/  VIADD R4, R2, 0x400 ;  /* 0x0000040002047836 */ /* 0x000fce0000000000 */
.L_x_473:
[----:B------:R-:W2:Y:S01]  /*c320*/  LDL R5, [R1] ;  /* 0x0000000001057983 */ /* 0x000ea20000100800 */
[----:B------:R-:W-:-:S13]  /*c330*/  @P0 ELECT P1, URZ, PT ;  /* 0x00000000003f082f */ /* 0x000fda0003820000 */
[----:B------:R-:W-:Y:S02]  /*c340*/  @P1 R2UR UR12, R18 ;  /* 0x00000000120c12ca */ /* 0x000fe400000e0000 */
[----:B------:R-:W-:Y:S02]  /*c350*/  @P1 R2UR UR11, R0 ;  /* 0x00000000000b12ca */ /* 0x000fe400000e0000 */
[----:B------:R-:W-:Y:S02]  /*c360*/  @P1 R2UR UR9, R3 ;  /* 0x00000000030912ca */ /* 0x000fe400000e0000 */
[----:B------:R-:W-:Y:S02]  /*c370*/  @P1 R2UR UR8, R4 ;  /* 0x00000000040812ca */ /* 0x000fe400000e0000 */
[----:B------:R-:W-:Y:S02]  /*c380*/  @P1 PLOP3.LUT P0, PT, P1, PT, PT, 0x8, 0x0 ;  /* 0x000000000000181c */ /* 0x000fe40000f0e170 */
[----:B--2---:R-:W-:-:S02]  /*c390*/  @P1 R2UR UR13, R5 ;  /* 0x00000000050d12ca */ /* 0x004fc400000e0000 */
[----:B------:R-:W-:-:S11]  /*c3a0*/  PLOP3.LUT P1, PT, PT, PT, PT, 0x8, 0x0 ;  /* 0x000000000000781c */ /* 0x000fd60003f2e170 */
[----:B------:R0:W-:Y:S02]  /*c3b0*/  UTMALDG.4D [UR8], [UR4], desc[UR6] ;  /* 0x00000608040075b4 */ /* 0x0001e40008019000 */
[----:B0-----:R-:W-:Y:S05]  /*c3c0*/  @P0 BRA.U.ANY `(.L_x_473) ;  /* 0xfffffffd00d40947 */ /* 0x001fea000393ffff */
[----:B------:R-:W-:Y:S01]  /*c3d0*/  PLOP3.LUT P0, PT, PT, PT, PT, 0x80, 0x0 ;  /* 0x000000000000781c */ /* 0x000fe20003f0f070 */
[----:B------:R-:W-:Y:S01]  /*c3e0*/  VIADD R4, R2, 0x2400 ;  /* 0x0000240002047836 */ /* 0x000fe20000000000 */
[----:B------:R-:W-:Y:S01]  /*c3f0*/  UMOV UR6, 0x0 ;  /* 0x0000000000067882 */ /* 0x000fe20000000000 */
[----:B------:R-:W-:Y:S01]  /*c400*/  UMOV UR7, 0x14f00000 ;  /* 0x14f0000000077882 */ /* 0x000fe20000000000 */
[----:B------:R-:W-:-:S09]  /*c410*/  UMOV UR10, 0x40 ;  /* 0x00000040000a7882 */ /* 0x000fd20000000000 */
.L_x_474:
        /* <DEDUP_REMOVED lines=16> */
.L_x_475:
        /* <DEDUP_REMOVED lines=16> */
.L_x_476:
        /* <DEDUP_REMOVED lines=16> */
.L_x_477:
        /* <DEDUP_REMOVED lines=16> */
.L_x_478:
        /* <DEDUP_REMOVED lines=16> */
.L_x_479:
        /* <DEDUP_REMOVED lines=16> */
.L_x_480:
        /* <DEDUP_REMOVED lines=11> */
.L_x_468:
[----:B------:R-:W-:Y:S05]  /*cad0*/  BSYNC B0 ;  /* 0x0000000000007941 */ /* 0x000fea0003800000 */
.L_x_467:
[----:B------:R-:W2:Y:S01]  /*cae0*/  LDL.LU R4, [R1+0x30] ;  /* 0x0000300001047983 */ /* 0x000ea20000300800 */
[----:B------:R-:W-:Y:S01]  /*caf0*/  BSSY B0, `(.L_x_481) ;  /* 0x00002cf000007945 */ /* 0x000fe20003800000 */
[----:B--2---:R-:W-:-:S13]  /*cb00*/  ISETP.GE.AND P0, PT, R4, 0x41, PT ;  /* 0x000000410400780c */ /* 0x004fda0003f06270 */
[----:B------:R-:W-:Y:S05]  /*cb10*/  @!P0 BRA `(.L_x_482) ;  /* 0x0000002c00308947 */ /* 0x000fea0003800000 */
[----:B------:R-:W2:Y:S01]  /*cb20*/  LDL R4, [R1+0x28] ;  /* 0x0000280001047983 */ /* 0x000ea20000100800 */
[----:B------:R-:W-:Y:S01]  /*cb30*/  IMAD.MOV.U32 R0, RZ, RZ, 0x1 ;  /* 0x00000001ff007424 */ /* 0x000fe200078e00ff */
[----:B------:R-:W-:Y:S01]  /*cb40*/  BSSY B2, `(.L_x_483) ;  /* 0x00000f3000027945 */ /* 0x000fe20003800000 */
[----:B--2---:R-:W-:-:S05]  /*cb50*/  IMAD.MOV R6, RZ, RZ, -R4 ;  /* 0x000000ffff067224 */ /* 0x004fca00078e0a04 */
[----:B------:R-:W-:-:S05]  /*cb60*/  VIADDMNMX R6, R6, R0, 0xffffffff, !PT ;  /* 0xffffffff06067446 */ /* 0x000fca0007800100 */
[----:B------:R-:W-:-:S05]  /*cb70*/  IMAD.IADD R0, R4, 0x1, R6 ;  /* 0x0000000104007824 */ /* 0x000fca00078e0206 */
[----:B------:R-:W-:-:S04]  /*cb80*/  LOP3.LUT R0, R0, 0x1, RZ, 0xc0, !PT ;  /* 0x0000000100007812 */ /* 0x000fc800078ec0ff */
[----:B------:R-:W-:Y:S01]  /*cb90*/  ISETP.NE.U32.AND P0, PT, R0, 0x1, PT ;  /* 0x000000010000780c */ /* 0x000fe20003f05070 */
[----:B------:R-:W-:-:S12]  /*cba0*/  VIADD R0, R4, 0xfffffffe ;  /* 0xfffffffe04007836 */ /* 0x000fd80000000000 */
[----:B------:R-:W-:Y:S05]  /*cbb0*/  @P0 BRA `(.L_x_484) ;  /* 0x0000000c00ac0947 */ /* 0x000fea0003800000 */
[----:B------:R-:W2:Y:S04]  /*cbc0*/  LDL R5, [R1+0x18] ;  /* 0x0000180001057983 */ /* 0x000ea80000100800 */
[----:B------:R-:W3:Y:S04]  /*cbd0*/  LDL.LU R4, [R1+0x8] ;  /* 0x0000080001047983 */ /* 0x000ee80000300800 */
[----:B------:R-:W4:Y:S01]  /*cbe0*/  LDL.LU R7, [R1+0x10] ;  /* 0x0000100001077983 */ /* 0x000f220000300800 */
[----:B------:R-:W-:Y:S01]  /*cbf0*/  BSSY B1, `(.L_x_485) ;  /* 0x00000e5000017945 */ /* 0x000fe20003800000 */
[----:B--2---:R-:W-:Y:S01]  /*cc00*/  ISETP.NE.AND P2, PT, R5, RZ, PT ;  /* 0x000000ff0500720c */ /* 0x004fe20003f45270 */
[----:B---3--:R-:W-:-:S05]  /*cc10*/  VIADD R2, R4, 0x1 ;  /* 0x0000000104027836 */ /* 0x008fca0000000000 */
[----:B------:R-:W-:-:S04]  /*cc20*/  ISETP.NE.AND P0, PT, R2, 0x2, PT ;  /* 0x000000020200780c */ /* 0x000fc80003f05270 */
[----:B------:R-:W-:Y:S02]  /*cc30*/  SEL R3, RZ, 0x1, P0 ;  /* 0x00000001ff037807 */ /* 0x000fe40000000000 */
[----:B-----5:R-:W-:Y:S02]  /*cc40*/  SEL R8, R2, RZ, P0 ;  /* 0x000000ff02087207 */ /* 0x020fe40000000000 */
[----:B----4-:R-:W-:-:S05]  /*cc50*/  LOP3.LUT R7, R7, R3, RZ, 0x3c, !PT ;  /* 0x0000000307077212 */ /* 0x010fca00078e3cff */
[----:B------:R0:W-:Y:S04]  /*cc60*/  STL [R1+0x10], R7 ;  /* 0x0000100701007387 */ /* 0x0001e80000100800 */
[----:B------:R0:W-:Y:S01]  /*cc70*/  STL [R1+0x8], R8 ;  /* 0x0000080801007387 */ /* 0x0001e20000100800 */
[----:B------:R-:W-:Y:S05]  /*cc80*/  @!P2 BRA `(.L_x_486) ;  /* 0x0000000c006ca947 */ /* 0x000fea0003800000 */
[----:B------:R-:W-:Y:S02]  /*cc90*/  ULDC.64 UR4, c[0x0][0x418] ;  /* 0x0001060000047ab9 */ /* 0x000fe40000000a00 */
[----:B------:R-:W-:-:S04]  /*cca0*/  ISETP.NE.U32.AND P0, PT, RZ, UR4, PT ;  /* 0x00000004ff007c0c */ /* 0x000fc8000bf05070 */
[----:B------:R-:W-:-:S13]  /*ccb0*/  ISETP.NE.AND.EX P0, PT, RZ, UR5, PT, P0 ;  /* 0x00000005ff007c0c */ /* 0x000fda000bf05300 */
[----:B------:R-:W-:Y:S05]  /*ccc0*/  @!P0 BRA `(.L_x_487) ;  /* 0x0000000000508947 */ /* 0x000fea0003800000 */
[----:B------:R-:W2:Y:S01]  /*ccd0*/  LDL R10, [R1+0x14] ;  /* 0x00001400010a7983 */ /* 0x000ea20000100800 */
[----:B------:R-:W1:Y:S01]  /*cce0*/  LDC R5, c[0x0][0x43c] ;  /* 0x00010f00ff057b82 */ /* 0x000e620000000800 */
[----:B------:R-:W-:Y:S02]  /*ccf0*/  ULDC.64 UR6, c[0x0][0x428] ;  /* 0x00010a0000067ab9 */ /* 0x000fe40000000a00 */
[----:B------:R-:W3:Y:S01]  /*cd00*/  LDL R9, [R1+0xc] ;  /* 0x00000c0001097983 */ /* 0x000ee20000100800 */
        /* <DEDUP_REMOVED lines=10> */
[----:B------:R-:W-:-:S04]  /*cdb0*/  IMAD.WIDE.U32 R2, R9, UR6, R2 ;  /* 0x0000000609027c25 */ /* 0x000fc8000f8e0002 */
[----:B------:R-:W-:Y:S01]  /*cdc0*/  IMAD.IADD R3, R4, 0x1, R3 ;  /* 0x0000000104037824 */ /* 0x000fe200078e0203 */
[----:B------:R-:W-:-:S04]  /*cdd0*/  LEA R4, P0, R2, UR4, 0x2 ;  /* 0x0000000402047c11 */ /* 0x000fc8000f8010ff */
[----:B------:R-:W-:-:S05]  /*cde0*/  LEA.HI.X R5, R2, UR5, R3, 0x2, P0 ;  /* 0x0000000502057c11 */ /* 0x000fca00080f1403 */
[----:B------:R-:W2:Y:S04]  /*cdf0*/  LDG.E R2, desc[UR40][R4.64] ;  /* 0x0000002804027981 */ /* 0x000ea8000c1e1900 */
[----:B--2---:R1:W-:Y:S02]  /*ce00*/  STL [R1], R2 ;  /* 0x0000000201007387 */ /* 0x0043e40000100800 */
.L_x_487:
[----:B-1----:R-:W2:Y:S01]  /*ce10*/  LDL R2, [R1+0x4] ;  /* 0x0000040001027983 */ /* 0x002ea20000100800 */
[----:B------:R-:W1:Y:S02]  /*ce20*/  S2R R3, SR_TID.X ;  /* 0x0000000000037919 */ /* 0x000e640000002100 */
[----:B-1----:R-:W-:Y:S01]  /*ce30*/  LOP3.LUT R4, R3, 0x7f, RZ, 0xc0, !PT ;  /* 0x0000007f03047812 */ /* 0x002fe200078ec0ff */
[----:B------:R-:W-:Y:S03]  /*ce40*/  BSSY B3, `(.L_x_488) ;  /* 0x0000006000037945 */ /* 0x000fe60003800000 */
[----:B------:R-:W-:Y:S01]  /*ce50*/  ISETP.NE.AND P1, PT, R4, RZ, PT ;  /* 0x000000ff0400720c */ /* 0x000fe20003f25270 */
[----:B--2---:R-:W-:Y:S01]  /*ce60*/  IMAD R3, R8, 0x8, R2 ;  /* 0x0000000808037824 */ /* 0x004fe200078e0202 */
[----:B------:R-:W-:-:S04]  /*ce70*/  SHF.L.U32 R2, R7, 0x1f, RZ ;  /* 0x0000001f07027819 */ /* 0x000fc800000006ff */
[----:B------:R-:W1:Y:S02]  /*ce80*/  SYNCS.PHASECHK.TRANS64.TRYWAIT P0, [R3+URZ+0x28c40], R2 ;  /* 0x028c4002030075a7 */ /* 0x000e64000800017f */
[----:B-1----:R-:W-:Y:S05]  /*ce90*/  @!P0 BRA `(.L_x_489) ;  /* 0x0000004000bc8947 */ /* 0x002fea0003800000 */
.L_x_594:
[----:B------:R-:W-:Y:S05]  /*cea0*/  BSYNC B3 ;  /* 0x0000000000037941 */ /* 0x000fea0003800000 */
.L_x_488:
[----:B------:R-:W-:Y:S04]  /*ceb0*/  BSSY B3, `(.L_x_490) ;  /* 0x0000009000037945 */ /* 0x000fe80003800000 */
[----:B------:R-:W-:Y:S05]  /*cec0*/  @P1 BRA `(.L_x_491) ;  /* 0x00000000001c1947 */ /* 0x000fea0003800000 */
[----:B------:R-:W2:Y:S02]  /*ced0*/  S2R R4, SR_TID.X ;  /* 0x0000000000047919 */ /* 0x000ea40000002100 */
[----:B--2---:R-:W-:Y:S01]  /*cee0*/  LOP3.LUT R5, R4, 0x1f, RZ, 0xc0, !PT ;  /* 0x0000001f04057812 */ /* 0x004fe200078ec0ff */
[----:B------:R-:W-:-:S03]  /*cef0*/  IMAD.MOV.U32 R4, RZ, RZ, 0x2000 ;  /* 0x00002000ff047424 */ /* 0x000fc600078e00ff */
[----:B------:R-:W-:Y:S01]  /*cf00*/  ISETP.NE.AND P0, PT, R5, RZ, PT ;  /* 0x000000ff0500720c */ /* 0x000fe20003f05270 */
[----:B------:R2:W-:-:S12]  /*cf10*/  SYNCS.ARRIVE.TRANS64 RZ, [R3+URZ+0x28c30], R4 ;  /* 0x028c300403ff79a7 */ /* 0x0005d8000800003f */
[----:B--2---:R-:W-:Y:S05]  /*cf20*/  @!P0 BRA `(.L_x_491) ;  /* 0x0000000000048947 */ /* 0x004fea0003800000 */
[----:B------:R-:W-:Y:S01]  /*cf30*/  BPT.TRAP 0x1 ;  /* 0x000000040000795c */ /* 0x000fe20000300000 */
.L_x_491:
[----:B------:R-:W-:Y:S05]  /*cf40*/  BSYNC B3 ;  /* 0x0000000000037941 */ /* 0x000fea0003800000 */
.L_x_490:
[----:B0-----:R-:W2:Y:S04]  /*cf50*/  LDL R8, [R1+0x4] ;  /* 0x0000040001087983 */ /* 0x001ea80000100800 */
[----:B------:R-:W2:Y:S04]  /*cf60*/  LDL R4, [R1+0x8] ;  /* 0x0000080001047983 */ /* 0x000ea80000100800 */
[----:B------:R-:W3:Y:S01]  /*cf70*/  LDL R5, [R1+0x1c] ;  /* 0x00001c0001057983 */ /* 0x000ee20000100800 */
[----:B------:R-:W-:Y:S01]  /*cf80*/  IMAD.MOV.U32 R7, RZ, RZ, RZ ;  /* 0x000000ffff077224 */ /* 0x000fe200078e00ff */
[----:B------:R-:W-:Y:S01]  /*cf90*/  UIADD3 UR4, UP0, UR38, 0x370, URZ ;  /* 0x0000037026047890 */ /* 0x000fe2000ff1e03f */
[----:B------:R-:W-:Y:S01]  /*cfa0*/  PLOP3.LUT P0, PT, PT, PT, PT, 0x80, 0x0 ;  /* 0x000000000000781c */ /* 0x000fe20003f0f070 */
[----:B------:R-:W-:Y:S01]  /*cfb0*/  UMOV UR6, 0x0 ;  /* 0x0000000000067882 */ /* 0x000fe20000000000 */
[----:B------:R-:W-:Y:S01]  /*cfc0*/  UMOV UR7, 0x14f00000 ;  /* 0x14f0000000077882 */ /* 0x000fe20000000000 */
[----:B------:R-:W-:Y:S01]  /*cfd0*/  R2UR UR10, R7 ;  /* 0x00000000070a72ca */ /* 0x000fe200000e0000 */
[----:B------:R-:W-:Y:S01]  /*cfe0*/  UIADD3.X UR5, URZ, UR39, URZ, UP0, !UPT ;  /* 0x000000273f057290 */ /* 0x000fe200087fe43f */
[----:B--2---:R-:W-:-:S02]  /*cff0*/  IMAD R4, R4, 0x2000, R8 ;  /* 0x0000200004047824 */ /* 0x004fc400078e0208 */
[----:B---3--:R-:W-:Y:S02]  /*d000*/  IMAD R0, R0, 0x40, R5 ;  /* 0x0000004000007824 */ /* 0x008fe400078e0205 */
[----:B------:R-:W-:Y:S02]  /*d010*/  VIADD R4, R4, 0x22400 ;  /* 0x0002240004047836 */ /* 0x000fe40000000000 */
[----:B------:R-:W-:-:S07]  /*d020*/  VIADD R5, R3, 0x28c30 ;  /* 0x00028c3003057836 */ /* 0x000fce0000000000 */
.L_x_492:
        /* <DEDUP_REMOVED lines=11> */
[----:B------:R-:W0:Y:S01]  /*d0e0*/  SYNCS.PHASECHK.TRANS64.TRYWAIT P0, [R3+URZ+0x28c60], R2 ;  /* 0x028c6002030075a7 */ /* 0x000e22000800017f */
[----:B------:R-:W-:Y:S04]  /*d0f0*/  BSSY B3, `(.L_x_493) ;  /* 0x0000002000037945 */ /* 0x000fe80003800000 */
[----:B0-----:R-:W-:Y:S05]  /*d100*/  @!P0 BRA `(.L_x_494) ;  /* 0x0000004000348947 */ /* 0x001fea0003800000 */
.L_x_595:
[----:B------:R-:W-:Y:S05]  /*d110*/  BSYNC B3 ;  /* 0x0000000000037941 */ /* 0x000fea0003800000 */
.L_x_493:
        /* <DEDUP_REMOVED lines=11> */
.L_x_496:
[----:B------:R-:W-:Y:S05]  /*d1d0*/  BSYNC B3 ;  /* 0x0000000000037941 */ /* 0x000fea0003800000 */
.L_x_495:
[----:B------:R-:W2:Y:S04]  /*d1e0*/  LDL R4, [R1+0x4] ;  /* 0x0000040001047983 */ /* 0x000ea80000100800 */
[----:B01----:R-:W2:Y:S01]  /*d1f0*/  LDL R2, [R1+0x8] ;  /* 0x0000080001027983 */ /* 0x003ea20000100800 */
[----:B------:R-:W-:Y:S01]  /*d200*/  R2UR UR10, R7 ;  /* 0x00000000070a72ca */ /* 0x000fe200000e0000 */
[----:B------:R-:W-:Y:S01]  /*d210*/  UIADD3 UR4, UP0, UR38, 0x470, URZ ;  /* 0x0000047026047890 */ /* 0x000fe2000ff1e03f */
[----:B------:R-:W-:Y:S01]  /*d220*/  R2UR UR6, R8 ;  /* 0x00000000080672ca */ /* 0x000fe200000e0000 */
[----:B------:R-:W-:Y:S01]  /*d230*/  VIADD R3, R3, 0x28c50 ;  /* 0x00028c5003037836 */ /* 0x000fe20000000000 */
[----:B------:R-:W-:Y:S01]  /*d240*/  R2UR UR7, R9 ;  /* 0x00000000090772ca */ /* 0x000fe200000e0000 */
[----:B------:R-:W-:Y:S01]  /*d250*/  UIADD3.X UR5, URZ, UR39, URZ, UP0, !UPT ;  /* 0x000000273f057290 */ /* 0x000fe200087fe43f */
[----:B------:R-:W-:Y:S01]  /*d260*/  PLOP3.LUT P0, PT, PT, PT, PT, 0x80, 0x0 ;  /* 0x000000000000781c */ /* 0x000fe20003f0f070 */
[----:B--2---:R-:W-:-:S04]  /*d270*/  IMAD R2, R2, 0x10000, R4 ;  /* 0x0001000002027824 */ /* 0x004fc800078e0204 */
[----:B------:R-:W-:-:S08]  /*d280*/  VIADD R4, R2, 0x400 ;  /* 0x0000040002047836 */ /* 0x000fd00000000000 */
.L_x_497:
        /* <DEDUP_REMOVED lines=11> */
[----:B------:R-:W-:Y:S01]  /*d340*/  R2UR UR6, R8 ;  /* 0x00000000080672ca */ /* 0x000fe200000e0000 */
[----:B------:R-:W-:Y:S01]  /*d350*/  VIADD R4, R2, 0x2400 ;  /* 0x0000240002047836 */ /* 0x000fe20000000000 */
[----:B------:R-:W-:Y:S01]  /*d360*/  R2UR UR7, R9 ;  /* 0x00000000090772ca */ /* 0x000fe200000e0000 */
[----:B------:R-:W-:Y:S01]  /*d370*/  UMOV UR10, 0x40 ;  /* 0x00000040000a7882 */ /* 0x000fe20000000000 */
[----:B------:R-:W-:-:S13]  /*d380*/  PLOP3.LUT P0, PT, PT, PT, PT, 0x80, 0x0 ;  /* 0x000000000000781c */ /* 0x000fda0003f0f070 */
.L_x_498:
        /* <DEDUP_REMOVED lines=16> */
.L_x_499:
        /* <DEDUP_REMOVED lines=16> */
.L_x_500:
        /* <DEDUP_REMOVED lines=16> */
.L_x_501:
        /* <DEDUP_REMOVED lines=16> */
.L_x_502:
        /* <DEDUP_REMOVED lines=16> */
.L_x_503:
        /* <DEDUP_REMOVED lines=16> */
.L_x_504:
        /* <DEDUP_REMOVED lines=10> */
[----:B-1----:R-:W-:Y:S05]  /*da30*/  @P0 BRA.U.ANY `(.L_x_504) ;  /* 0xfffffffd00d40947 */ /* 0x002fea000393ffff */
.L_x_486:
[----:B------:R-:W-:Y:S05]  /*da40*/  BSYNC B1 ;  /* 0x0000000000017941 */ /* 0x000fea0003800000 */
.L_x_485:
[----:B------:R-:W2:Y:S02]  /*da50*/  LDL.LU R4, [R1+0x28] ;  /* 0x0000280001047983 */ /* 0x000ea40000300800 */
[----:B--2---:R-:W-:-:S07]  /*da60*/  VIADD R0, R4, 0xfffffffd ;  /* 0xfffffffd04007836 */ /* 0x004fce0000000000 */
.L_x_484:
[----:B------:R-:W-:Y:S05]  /*da70*/  BSYNC B2 ;  /* 0x0000000000027941 */ /* 0x000fea0003800000 */
.L_x_483:
[----:B------:R-:W2:Y:S01]  /*da80*/  LDL.LU R2, [R1+0x24] ;  /* 0x0000240001027983 */ /* 0x000ea20000300800 */
[----:B------:R-:W-:-:S05]  /*da90*/  IMAD.MOV R6, RZ, RZ, -R6 ;  /* 0x000000ffff067224 */ /* 0x000fca00078e0a06 */
[----:B--2---:R-:W-:-:S13]  /*daa0*/  ISETP.NE.AND P0, PT, R2, R6, PT ;  /* 0x000000060200720c */ /* 0x004fda0003f05270 */
[----:B------:R-:W-:Y:S05]  /*dab0*/  @!P0 BRA `(.L_x_482) ;  /* 0x0000001c00488947 */ /* 0x000fea0003800000 */
.L_x_545:
[----:B------:R-:W2:Y:S04]  /*dac0*/  LDL R4, [R1+0x18] ;  /* 0x0000180001047983 */ /* 0x000ea80000100800 */
[----:B------:R-:W3:Y:S04]  /*dad0*/  LDL.LU R3, [R1+0x8] ;  /* 0x0000080001037983 */ /* 0x000ee80000300800 */
[----:B------:R-:W4:Y:S01]  /*dae0*/  LDL.LU R2, [R1+0x10] ;  /* 0x0000100001027983 */ /* 0x000f220000300800 */
[----:B------:R-:W-:Y:S05]  /*daf0*/  YIELD ;  /* 0x0000000000007946 */ /* 0x000fea0003800000 */
[----:B------:R-:W-:Y:S01]  /*db00*/  BSSY B1, `(.L_x_505) ;  /* 0x00000e2000017945 */ /* 0x000fe20003800000 */
[----:B--2---:R-:W-:Y:S01]  /*db10*/  ISETP.NE.AND P1, PT, R4, RZ, PT ;  /* 0x000000ff0400720c */ /* 0x004fe20003f25270 */
[----:B---3--:R-:W-:-:S05]  /*db20*/  VIADD R6, R3, 0x1 ;  /* 0x0000000103067836 */ /* 0x008fca0000000000 */
[----:B------:R-:W-:-:S04]  /*db30*/  ISETP.NE.AND P0, PT, R6, 0x2, PT ;  /* 0x000000020600780c */ /* 0x000fc80003f05270 */
[----:B0-----:R-:W-:Y:S02]  /*db40*/  SEL R7, RZ, 0x1, P0 ;  /* 0x00000001ff077807 */ /* 0x001fe40000000000 */
[----:B------:R-:W-:Y:S02]  /*db50*/  SEL R6, R6, RZ, P0 ;  /* 0x000000ff06067207 */ /* 0x000fe40000000000 */
[----:B----4-:R-:W-:Y:S01]  /*db60*/  LOP3.LUT R7, R2, R7, RZ, 0x3c, !PT ;  /* 0x0000000702077212 */ /* 0x010fe200078e3cff */
[----:B------:R-:W-:Y:S06]  /*db70*/  @!P1 BRA `(.L_x_506) ;  /* 0x0000000c00689947 */ /* 0x000fec0003800000 */
[----:B------:R-:W-:Y:S01]  /*db80*/  ULDC.64 UR4, c[0x0][0x418] ;  /* 0x0001060000047ab9 */ /* 0x000fe20000000a00 */
[----:B-----5:R-:W-:Y:S01]  /*db90*/  IMAD.MOV.U32 R8, RZ, RZ, R0 ;  /* 0x000000ffff087224 */ /* 0x020fe200078e0000 */
[----:B------:R-:W-:-:S04]  /*dba0*/  ISETP.NE.U32.AND P0, PT, RZ, UR4, PT ;  /* 0x00000004ff007c0c */ /* 0x000fc8000bf05070 */
[----:B------:R-:W-:-:S13]  /*dbb0*/  ISETP.NE.AND.EX P0, PT, RZ, UR5, PT, P0 ;  /* 0x00000005ff007c0c */ /* 0x000fda000bf05300 */
[----:B------:R-:W-:Y:S05]  /*dbc0*/  @!P0 BRA `(.L_x_507) ;  /* 0x0000000000508947 */ /* 0x000fea0003800000 */
[----:B------:R-:W2:Y:S01]  /*dbd0*/  LDL R9, [R1+0x14] ;  /* 0x0000140001097983 */ /* 0x000ea20000100800 */
[----:B------:R-:W0:Y:S01]  /*dbe0*/  LDC R8, c[0x0][0x43c] ;  /* 0x00010f00ff087b82 */ /* 0x000e220000000800 */
[----:B------:R-:W-:Y:S02]  /*dbf0*/  ULDC.64 UR6, c[0x0][0x428] ;  /* 0x00010a0000067ab9 */ /* 0x000fe40000000a00 */
[----:B------:R-:W3:Y:S01]  /*dc00*/  LDL R5, [R1+0xc] ;  /* 0x00000c0001057983 */ /* 0x000ee20000100800 */
        /* <DEDUP_REMOVED lines=16> */
.L_x_507:
[----:B0-----:R-:W2:Y:S01]  /*dd10*/  LDL R2, [R1+0x4] ;  /* 0x0000040001027983 */ /* 0x001ea20000100800 */
[----:B------:R-:W0:Y:S01]  /*dd20*/  S2R R3, SR_TID.X ;  /* 0x0000000000037919 */ /* 0x000e220000002100 */
[----:B------:R-:W-:Y:S01]  /*dd30*/  BSSY B2, `(.L_x_508) ;  /* 0x0000007000027945 */ /* 0x000fe20003800000 */
[----:B0-----:R-:W-:-:S04]  /*dd40*/  LOP3.LUT R3, R3, 0x7f, RZ, 0xc0, !PT ;  /* 0x0000007f03037812 */ /* 0x001fc800078ec0ff */
[----:B------:R-:W-:Y:S01]  /*dd50*/  ISETP.NE.AND P1, PT, R3, RZ, PT ;  /* 0x000000ff0300720c */ /* 0x000fe20003f25270 */
[----:B--2---:R-:W-:Y:S01]  /*dd60*/  IMAD R4, R6, 0x8, R2 ;  /* 0x0000000806047824 */ /* 0x004fe200078e0202 */
[----:B------:R-:W-:-:S04]  /*dd70*/  SHF.L.U32 R2, R7, 0x1f, RZ ;  /* 0x0000001f07027819 */ /* 0x000fc800000006ff */
[----:B------:R-:W0:Y:S02]  /*dd80*/  SYNCS.PHASECHK.TRANS64.TRYWAIT P0, [R4+URZ+0x28c40], R2 ;  /* 0x028c4002040075a7 */ /* 0x000e24000800017f */
[----:B0-----:R-:W-:Y:S05]  /*dd90*/  @!P0 BRA `(.L_x_509) ;  /* 0x0000003400248947 */ /* 0x001fea0003800000 */
.L_x_596:
[----:B------:R-:W-:Y:S05]  /*dda0*/  BSYNC B2 ;  /* 0x0000000000027941 */ /* 0x000fea0003800000 */
.L_x_508:
[----:B------:R-:W-:Y:S04]  /*ddb0*/  BSSY B2, `(.L_x_510) ;  /* 0x0000009000027945 */ /* 0x000fe80003800000 */
[----:B------:R-:W-:Y:S05]  /*ddc0*/  @P1 BRA `(.L_x_511) ;  /* 0x00000000001c1947 */ /* 0x000fea0003800000 */
[----:B------:R-:W1:Y:S02]  /*ddd0*/  S2R R3, SR_TID.X ;  /* 0x0000000000037919 */ /* 0x000e640000002100 */
[----:B-1----:R-:W-:Y:S01]  /*dde0*/  LOP3.LUT R5, R3, 0x1f, RZ, 0xc0, !PT ;  /* 0x0000001f03057812 */ /* 0x002fe200078ec0ff */
[----:B------:R-:W-:-:S03]  /*ddf0*/  IMAD.MOV.U32 R3, RZ, RZ, 0x2000 ;  /* 0x00002000ff037424 */ /* 0x000fc600078e00ff */
[----:B------:R-:W-:Y:S01]  /*de00*/  ISETP.NE.AND P0, PT, R5, RZ, PT ;  /* 0x000000ff0500720c */ /* 0x000fe20003f05270 */
[----:B------:R1:W-:-:S12]  /*de10*/  SYNCS.ARRIVE.TRANS64 RZ, [R4+URZ+0x28c30], R3 ;  /* 0x028c300304ff79a7 */ /* 0x0003d8000800003f */
[----:B-1----:R-:W-:Y:S05]  /*de20*/  @!P0 BRA `(.L_x_511) ;  /* 0x0000000000048947 */ /* 0x002fea0003800000 */
[----:B------:R-:W-:Y:S01]  /*de30*/  BPT.TRAP 0x1 ;  /* 0x000000040000795c */ /* 0x000fe20000300000 */
.L_x_511:
[----:B------:R-:W-:Y:S05]  /*de40*/  BSYNC B2 ;  /* 0x0000000000027941 */ /* 0x000fea0003800000 */
.L_x_510:
        /* <DEDUP_REMOVED lines=13> */
.L_x_512:
        /* <DEDUP_REMOVED lines=11> */
[----:B------:R-:W1:Y:S01]  /*dfd0*/  SYNCS.PHASECHK.TRANS64.TRYWAIT P0, [R4+URZ+0x28c60], R2 ;  /* 0x028c6002040075a7 */ /* 0x000e62000800017f */
[----:B------:R-:W-:Y:S04]  /*dfe0*/  BSSY B2, `(.L_x_513) ;  /* 0x0000002000027945 */ /* 0x000fe80003800000 */
[----:B-1----:R-:W-:Y:S05]  /*dff0*/  @!P0 BRA `(.L_x_514) ;  /* 0x0000003000a08947 */ /* 0x002fea0003800000 */
.L_x_597:
[----:B------:R-:W-:Y:S05]  /*e000*/  BSYNC B2 ;  /* 0x0000000000027941 */ /* 0x000fea0003800000 */
.L_x_513:
[----:B------:R-:W-:Y:S01]  /*e010*/  BSSY B2, `(.L_x_515) ;  /* 0x000000b000027945 */ /* 0x000fe20003800000 */
[----:B01----:R-:W-:Y:S02]  /*e020*/  IMAD.MOV.U32 R2, RZ, RZ, 0x0 ;  /* 0x00000000ff027424 */ /* 0x003fe400078e00ff */
[----:B------:R-:W-:Y:S01]  /*e030*/  IMAD.MOV.U32 R3, RZ, RZ, 0x14f00000 ;  /* 0x14f00000ff037424 */ /* 0x000fe200078e00ff */
[----:B------:R-:W-:Y:S06]  /*e040*/  @P1 BRA `(.L_x_516) ;  /* 0x00000000001c1947 */ /* 0x000fec0003800000 */
[----:B------:R-:W0:Y:S02]  /*e050*/  S2R R5, SR_TID.X ;  /* 0x0000000000057919 */ /* 0x000e240000002100 */
[----:B0-----:R-:W-:Y:S01]  /*e060*/  LOP3.LUT R10, R5, 0x1f, RZ, 0xc0, !PT ;  /* 0x0000001f050a7812 */ /* 0x001fe200078ec0ff */
[----:B------:R-:W-:-:S03]  /*e070*/  IMAD.MOV.U32 R5, RZ, RZ, 0x10000 ;  /* 0x00010000ff057424 */ /* 0x000fc600078e00ff */
[----:B------:R-:W-:Y:S01]  /*e080*/  ISETP.NE.AND P0, PT, R10, RZ, PT ;  /* 0x000000ff0a00720c */ /* 0x000fe20003f05270 */
[----:B------:R0:W-:-:S12]  /*e090*/  SYNCS.ARRIVE.TRANS64 RZ, [R4+URZ+0x28c50], R5 ;  /* 0x028c500504ff79a7 */ /* 0x0001d8000800003f */
[----:B0-----:R-:W-:Y:S05]  /*e0a0*/  @!P0 BRA `(.L_x_516) ;  /* 0x0000000000048947 */ /* 0x001fea0003800000 */
[----:B------:R-:W-:Y:S01]  /*e0b0*/  BPT.TRAP 0x1 ;  /* 0x000000040000795c */ /* 0x000fe20000300000 */
.L_x_516:
[----:B------:R-:W-:Y:S05]  /*e0c0*/  BSYNC B2 ;  /* 0x0000000000027941 */ /* 0x000fea0003800000 */
.L_x_515:
[----:B------:R-:W2:Y:S01]  /*e0d0*/  LDL R5, [R1+0x4] ;  /* 0x0000040001057983 */ /* 0x000ea20000100800 */
        /* <DEDUP_REMOVED lines=9> */
.L_x_517:
        /* <DEDUP_REMOVED lines=16> */
.L_x_518:
        /* <DEDUP_REMOVED lines=16> */
.L_x_519:
        /* <DEDUP_REMOVED lines=16> */
.L_x_520:
        /* <DEDUP_REMOVED lines=16> */
.L_x_521:
        /* <DEDUP_REMOVED lines=16> */
.L_x_522:
        /* <DEDUP_REMOVED lines=16> */
.L_x_523:
        /* <DEDUP_REMOVED lines=16> */
.L_x_524:
        /* <DEDUP_REMOVED lines=11> */
.L_x_506:
[----:B------:R-:W-:Y:S05]  /*e920*/  BSYNC B1 ;  /* 0x0000000000017941 */ /* 0x000fea0003800000 */
.L_x_505:
[----:B------:R-:W2:Y:S01]  /*e930*/  LDL R2, [R1+0x18] ;  /* 0x0000180001027983 */ /* 0x000ea20000100800 */
[----:B------:R-:W-:Y:S01]  /*e940*/  VIADD R6, R6, 0x1 ;  /* 0x0000000106067836 */ /* 0x000fe20000000000 */
[----:B------:R-:W-:Y:S04]  /*e950*/  BSSY B1, `(.L_x_525) ;  /* 0x00000e5000017945 */ /* 0x000fe80003800000 */
[----:B------:R-:W-:-:S04]  /*e960*/  ISETP.NE.AND P0, PT, R6, 0x2, PT ;  /* 0x000000020600780c */ /* 0x000fc80003f05270 */
[----:B-----5:R-:W-:Y:S02]  /*e970*/  SEL R8, R6, RZ, P0 ;  /* 0x000000ff06087207 */ /* 0x020fe40000000000 */
[----:B--2---:R-:W-:Y:S02]  /*e980*/  ISETP.NE.AND P2, PT, R2, RZ, PT ;  /* 0x000000ff0200720c */ /* 0x004fe40003f45270 */
[----:B------:R-:W-:-:S04]  /*e990*/  SEL R2, RZ, 0x1, P0 ;  /* 0x00000001ff027807 */ /* 0x000fc80000000000 */
[----:B------:R-:W-:-:S05]  /*e9a0*/  LOP3.LUT R7, R7, R2, RZ, 0x3c, !PT ;  /* 0x0000000207077212 */ /* 0x000fca00078e3cff */
[----:B------:R0:W-:Y:S04]  /*e9b0*/  STL [R1+0x10], R7 ;  /* 0x0000100701007387 */ /* 0x0001e80000100800 */
[----:B------:R0:W-:Y:S01]  /*e9c0*/  STL [R1+0x8], R8 ;  /* 0x0000080801007387 */ /* 0x0001e20000100800 */
[----:B------:R-:W-:Y:S05]  /*e9d0*/  @!P2 BRA `(.L_x_526) ;  /* 0x0000000c0070a947 */ /* 0x000fea0003800000 */
[----:B------:R-:W-:Y:S01]  /*e9e0*/  ULDC.64 UR4, c[0x0][0x418] ;  /* 0x0001060000047ab9 */ /* 0x000fe20000000a00 */
[----:B------:R-:W-:Y:S01]  /*e9f0*/  VIADD R6, R0, 0xffffffff ;  /* 0xffffffff00067836 */ /* 0x000fe20000000000 */
        /* <DEDUP_REMOVED lines=23> */
.L_x_527:
[----:B-1----:R-:W2:Y:S01]  /*eb70*/  LDL R2, [R1+0x4] ;  /* 0x0000040001027983 */ /* 0x002ea20000100800 */
[----:B------:R-:W1:Y:S01]  /*eb80*/  S2R R3, SR_TID.X ;  /* 0x0000000000037919 */ /* 0x000e620000002100 */
[----:B------:R-:W-:Y:S01]  /*eb90*/  BSSY B2, `(.L_x_528) ;  /* 0x0000007000027945 */ /* 0x000fe20003800000 */
[----:B-1----:R-:W-:-:S04]  /*eba0*/  LOP3.LUT R3, R3, 0x7f, RZ, 0xc0, !PT ;  /* 0x0000007f03037812 */ /* 0x002fc800078ec0ff */
[----:B------:R-:W-:Y:S01]  /*ebb0*/  ISETP.NE.AND P1, PT, R3, RZ, PT ;  /* 0x000000ff0300720c */ /* 0x000fe20003f25270 */
[----:B--2---:R-:W-:Y:S01]  /*ebc0*/  IMAD R4, R8, 0x8, R2 ;  /* 0x0000000808047824 */ /* 0x004fe200078e0202 */
[----:B------:R-:W-:-:S04]  /*ebd0*/  SHF.L.U32 R2, R7, 0x1f, RZ ;  /* 0x0000001f07027819 */ /* 0x000fc800000006ff */
[----:B------:R-:W1:Y:S02]  /*ebe0*/  SYNCS.PHASECHK.TRANS64.TRYWAIT P0, [R4+URZ+0x28c40], R2 ;  /* 0x028c4002040075a7 */ /* 0x000e64000800017f */
[----:B-1----:R-:W-:Y:S05]  /*ebf0*/  @!P0 BRA `(.L_x_529) ;  /* 0x0000002400b48947 */ /* 0x002fea0003800000 */
.L_x_598:
[----:B------:R-:W-:Y:S05]  /*ec00*/  BSYNC B2 ;  /* 0x0000000000027941 */ /* 0x000fea0003800000 */
.L_x_528:
        /* <DEDUP_REMOVED lines=9> */
.L_x_531:
[----:B------:R-:W-:Y:S05]  /*eca0*/  BSYNC B2 ;  /* 0x0000000000027941 */ /* 0x000fea0003800000 */
.L_x_530:
        /* <DEDUP_REMOVED lines=14> */
.L_x_532:
        /* <DEDUP_REMOVED lines=14> */
.L_x_599:
[----:B------:R-:W-:Y:S05]  /*ee70*/  BSYNC B2 ;  /* 0x0000000000027941 */ /* 0x000fea0003800000 */
.L_x_533:
        /* <DEDUP_REMOVED lines=11> */
.L_x_536:
[----:B------:R-:W-:Y:S05]  /*ef30*/  BSYNC B2 ;  /* 0x0000000000027941 */ /* 0x000fea0003800000 */
.L_x_535:
[----:B------:R-:W2:Y:S04]  /*ef40*/  LDL R8, [R1+0x4] ;  /* 0x0000040001087983 */ /* 0x000ea80000100800 */
        /* <DEDUP_REMOVED lines=10> */
.L_x_537:
        /* <DEDUP_REMOVED lines=16> */
.L_x_538:
        /* <DEDUP_REMOVED lines=16> */
.L_x_539:
        /* <DEDUP_REMOVED lines=16> */
.L_x_540:
        /* <DEDUP_REMOVED lines=16> */
.L_x_541:
        /* <DEDUP_REMOVED lines=16> */
.L_x_542:
        /* <DEDUP_REMOVED lines=16> */
.L_x_543:
        /* <DEDUP_REMOVED lines=16> */
.L_x_544:
        /* <DEDUP_REMOVED lines=11> */
.L_x_526:
[----:B------:R-:W-:Y:S05]  /*f7a0*/  BSYNC B1 ;  /* 0x0000000000017941 */ /* 0x000fea0003800000 */
.L_x_525:
[C---:B------:R-:W-:Y:S01]  /*f7b0*/  ISETP.GT.AND P0, PT, R0.reuse, 0x1, PT ;  /* 0x000000010000780c */ /* 0x040fe20003f04270 */
[----:B------:R-:W-:-:S12]  /*f7c0*/  VIADD R0, R0, 0xfffffffe ;  /* 0xfffffffe00007836 */ /* 0x000fd80000000000 */
[----:B------:R-:W-:Y:S05]  /*f7d0*/  @P0 BRA `(.L_x_545) ;  /* 0xffffffe000b80947 */ /* 0x000fea000383ffff */
.L_x_482:
[----:B------:R-:W-:Y:S05]  /*f7e0*/  BSYNC B0 ;  /* 0x0000000000007941 */ /* 0x000fea0003800000 */
.L_x_481:
[----:B------:R-:W2:Y:S04]  /*f7f0*/  LDL.LU R4, [R1+0x8] ;  /* 0x0000080001047983 */ /* 0x000ea80000300800 */
[----:B------:R-:W3:Y:S01]  /*f800*/  LDL.LU R3, [R1+0x10] ;  /* 0x0000100001037983 */ /* 0x000ee20000300800 */
[----:B------:R-:W1:Y:S01]  /*f810*/  S2R R2, SR_TID.X ;  /* 0x0000000000027919 */ /* 0x000e620000002100 */
[----:B------:R-:W-:Y:S01]  /*f820*/  BSSY B0, `(.L_x_546) ;  /* 0x0000015000007945 */ /* 0x000fe20003800000 */
[----:B-1----:R-:W-:-:S04]  /*f830*/  LOP3.LUT R2, R2, 0x7f, RZ, 0xc0, !PT ;  /* 0x0000007f02027812 */ /* 0x002fc800078ec0ff */
[----:B------:R-:W-:Y:S01]  /*f840*/  ISETP.NE.AND P1, PT, R2, RZ, PT ;  /* 0x000000ff0200720c */ /* 0x000fe20003f25270 */
[----:B--2---:R-:W-:-:S05]  /*f850*/  VIADD R0, R4, 0x1 ;  /* 0x0000000104007836 */ /* 0x004fca0000000000 */
[----:B------:R-:W-:-:S04]  /*f860*/  ISETP.NE.AND P0, PT, R0, 0x2, PT ;  /* 0x000000020000780c */ /* 0x000fc80003f05270 */
[----:B------:R-:W-:-:S04]  /*f870*/  SEL R2, RZ, 0x1, P0 ;  /* 0x00000001ff027807 */ /* 0x000fc80000000000 */
[----:B---3--:R-:W-:-:S05]  /*f880*/  LOP3.LUT R3, R3, R2, RZ, 0x3c, !PT ;  /* 0x0000000203037212 */ /* 0x008fca00078e3cff */
[----:B------:R1:W-:Y:S01]  /*f890*/  STL [R1+0x10], R3 ;  /* 0x0000100301007387 */ /* 0x0003e20000100800 */
[----:B------:R-:W-:Y:S05]  /*f8a0*/  @P1 BRA `(.L_x_547) ;  /* 0x0000000000301947 */ /* 0x000fea0003800000 */
[----:B------:R-:W2:Y:S01]  /*f8b0*/  S2R R5, SR_LANEID ;  /* 0x0000000000057919 */ /* 0x000ea20000000000 */
[----:B------:R-:W-:Y:S01]  /*f8c0*/  VOTEU.ANY UR4, UPT, PT ;  /* 0x0000000000047886 */ /* 0x000fe200038e0100 */
[----:B-1----:R-:W1:Y:S01]  /*f8d0*/  LDC.64 R2, c[0x0][0xc60] ;  /* 0x00031800ff027b82 */ /* 0x002e620000000a00 */
[----:B------:R-:W2:Y:S02]  /*f8e0*/  FLO.U32 R4, UR4 ;  /* 0x0000000400047d00 */ /* 0x000ea400080e0000 */
[----:B--2---:R-:W-:-:S06]  /*f8f0*/  ISETP.EQ.U32.AND P1, PT, R4, R5, PT ;  /* 0x000000050400720c */ /* 0x004fcc0003f22070 */
[----:B------:R-:W1:Y:S07]  /*f900*/  POPC R5, UR4 ;  /* 0x0000000400057d09 */ /* 0x000e6e0008000000 */
[----:B-1----:R-:W2:Y:S01]  /*f910*/  @P1 ATOMG.E.ADD.STRONG.GPU PT, R3, desc[UR40][R2.64], R5 ;  /* 0x00000005020319a8 */ /* 0x002ea200081ee1e8 */
[----:B------:R-:W1:Y:S02]  /*f920*/  S2R R6, SR_LTMASK ;  /* 0x0000000000067919 */ /* 0x000e640000003900 */
[----:B-1----:R-:W-:-:S04]  /*f930*/  LOP3.LUT R6, R6, UR4, RZ, 0xc0, !PT ;  /* 0x0000000406067c12 */ /* 0x002fc8000f8ec0ff */
[----:B0-----:R-:W0:Y:S01]  /*f940*/  POPC R7, R6 ;  /* 0x0000000600077309 */ /* 0x001e220000000000 */
[----:B--2---:R-:W0:Y:S02]  /*f950*/  SHFL.IDX PT, R4, R3, R4, 0x1f ;  /* 0x00001f0403047589 */ /* 0x004e2400000e0000 */
[----:B0-----:R-:W-:-:S07]  /*f960*/  IADD3 R16, R4, UR37, R7 ;  /* 0x0000002504107c10 */ /* 0x001fce000fffe007 */
.L_x_547:
[----:B------:R-:W-:Y:S05]  /*f970*/  BSYNC B0 ;  /* 0x0000000000007941 */ /* 0x000fea0003800000 */
.L_x_546:
[----:B------:R-:W-:-:S05]  /*f980*/  SEL R0, R0, RZ, P0 ;  /* 0x000000ff00007207 */ /* 0x000fca0000000000 */
[----:B------:R2:W-:Y:S02]  /*f990*/  STL [R1+0x8], R0 ;  /* 0x0000080001007387 */ /* 0x0005e40000100800 */
.L_x_449:
[----:B------:R-:W-:Y:S05]  /*f9a0*/  BSYNC B7 ;  /* 0x0000000000077941 */ /* 0x000fea0003800000 */
.L_x_447:
[----:B--2---:R-:W2:Y:S02]  /*f9b0*/  LDL R0, [R1+0x58] ;  /* 0x0000580001007983 */ /* 0x004ea40000100800 */
[----:B--2---:R-:W-:-:S13]  /*f9c0*/  ISETP.NE.AND P0, PT, R0, RZ, PT ;  /* 0x000000ff0000720c */ /* 0x004fda0003f05270 */
[----:B------:R-:W-:Y:S05]  /*f9d0*/  @!P0 BRA `(.L_x_548) ;  /* 0x0000000000288947 */ /* 0x000fea0003800000 */
[----:B------:R-:W-:Y:S05]  /*f9e0*/  WARPSYNC.ALL ;  /* 0x0000000000007948 */ /* 0x000fea0003800000 */
[----:B------:R-:W2:Y:S08]  /*f9f0*/  S2UR UR5, SR_CgaCtaId ;  /* 0x00000000000579c3 */ /* 0x000eb00000008800 */
[----:B------:R-:W-:Y:S06]  /*fa00*/  BAR.SYNC.DEFER_BLOCKING 0x5, 0x180 ;  /* 0x0146000000007b1d */ /* 0x000fec0000010000 */
[----:B------:R-:W-:-:S02]  /*fa10*/  UMOV UR4, 0x400 ;  /* 0x0000040000047882 */ /* 0x000fc40000000000 */
[----:B--2---:R-:W-:-:S06]  /*fa20*/  ULEA UR4, UR5, UR4, 0x18 ;  /* 0x0000000405047291 */ /* 0x004fcc000f8ec03f */
[----:B------:R-:W-:-:S05]  /*fa30*/  IMAD.U32 R0, RZ, RZ, UR4 ;  /* 0x00000004ff007e24 */ /* 0x000fca000f8e00ff */
[----:B------:R3:W4:Y:S04]  /*fa40*/  LDS.128 R16, [R0+0x28cd0] ;  /* 0x028cd00000107984 */ /* 0x0007280000000c00 */
[----:B------:R3:W-:Y:S01]  /*fa50*/  STL [R1+0x4], R0 ;  /* 0x0000040001007387 */ /* 0x0007e20000100800 */
[----:B------:R-:W-:Y:S06]  /*fa60*/  BAR.ARV 0x4, 0x180 ;  /* 0x0106000000007b1d */ /* 0x000fec0000002000 */
[----:B------:R-:W-:Y:S05]  /*fa70*/  BRA `(.L_x_549) ;  /* 0x0000000800487947 */ /* 0x000fea0003800000 */
.L_x_548:
[----:B------:R-:W2:Y:S01]  /*fa80*/  S2R R0, SR_TID.X ;  /* 0x0000000000007919 */ /* 0x000ea20000002100 */
[----:B------:R-:W-:Y:S01]  /*fa90*/  UMOV UR4, 0xffffffff ;  /* 0xffffffff00047882 */ /* 0x000fe20000000000 */
[----:B--2---:R-:W-:-:S04]  /*faa0*/  LOP3.LUT R6, R0, 0x1f, RZ, 0xc0, !PT ;  /* 0x0000001f00067812 */ /* 0x004fc800078ec0ff */
[----:B------:R-:W-:Y:S01]  /*fab0*/  ISETP.NE.AND P0, PT, R6, 0x1f, PT ;  /* 0x0000001f0600780c */ /* 0x000fe20003f05270 */
[----:B------:R-:W-:-:S12]  /*fac0*/  BRA.DIV UR4, `(.L_x_550) ;  /* 0x0000001a04287947 */ /* 0x000fd8000b800000 */
[----:B------:R-:W-:Y:S01]  /*fad0*/  IMAD.IADD R5, R19, 0x1, R6 ;  /* 0x0000000113057824 */ /* 0x000fe200078e0206 */
[----:B------:R-:W-:-:S04]  /*fae0*/  ULDC UR4, c[0x0][0xc3c] ;  /* 0x00030f0000047ab9 */ /* 0x000fc80000000800 */
[----:B------:R-:W-:-:S13]  /*faf0*/  ISETP.GE.OR P1, PT, R5, UR4, !P0 ;  /* 0x0000000405007c0c */ /* 0x000fda000c726670 */
[----:B-1----:R-:W1:Y:S02]  /*fb00*/  @!P1 LDC.64 R2, c[0x0][0xc80] ;  /* 0x00032000ff029b82 */ /* 0x002e640000000a00 */
[----:B-1----:R-:W-:-:S06]  /*fb10*/  @!P1 IMAD.WIDE R2, R5, 0x4, R2 ;  /* 0x0000000405029825 */ /* 0x002fcc00078e0202 */
[----:B------:R1:W2:Y:S01]  /*fb20*/  @!P1 LDG.E R3, desc[UR40][R2.64] ;  /* 0x0000002802039981 */ /* 0x0002a2000c1e1900 */
[C---:B------:R-:W-:Y:S02]  /*fb30*/  ISETP.GE.U32.AND P2, PT, R6.reuse, 0x2, PT ;  /* 0x000000020600780c */ /* 0x040fe40003f46070 */
[C---:B------:R-:W-:Y:S01]  /*fb40*/  ISETP.GE.U32.AND P3, PT, R6.reuse, 0x4, PT ;  /* 0x000000040600780c */ /* 0x040fe20003f66070 */
[----:B------:R-:W-:Y:S01]  /*fb50*/  SHFL.IDX PT, R0, R16, RZ, 0x1f ;  /* 0x00001fff10007589 */ /* 0x000fe200000e0000 */
[C---:B------:R-:W-:Y:S02]  /*fb60*/  ISETP.GE.U32.AND P4, PT, R6.reuse, 0x8, PT ;  /* 0x000000080600780c */ /* 0x040fe40003f86070 */
[C---:B------:R-:W-:Y:S01]  /*fb70*/  ISETP.GE.U32.AND P5, PT, R6.reuse, 0x10, PT ;  /* 0x000000100600780c */ /* 0x040fe20003fa6070 */
[----:B------:R-:W-:Y:S01]  /*fb80*/  SHFL.IDX PT, R4, R16, 0x1, 0x1f ;  /* 0x00201f0010047f89 */ /* 0x000fe200000e0000 */
[----:B-1----:R-:W-:Y:S02]  /*fb90*/  IMAD.MOV.U32 R2, RZ, RZ, RZ ;  /* 0x000000ffff027224 */ /* 0x002fe400078e00ff */
[----:B--2---:R-:W-:Y:S01]  /*fba0*/  @!P1 IMAD.MOV.U32 R2, RZ, RZ, R3 ;  /* 0x000000ffff029224 */ /* 0x004fe200078e0003 */
[----:B------:R-:W-:-:S04]  /*fbb0*/  ISETP.NE.AND P1, PT, R6, RZ, PT ;  /* 0x000000ff0600720c */ /* 0x000fc80003f25270 */
[----:B------:R-:W1:Y:S02]  /*fbc0*/  SHFL.UP PT, R14, R2, 0x1, RZ ;  /* 0x04200000020e7989 */ /* 0x000e6400000e00ff */
[----:B-1----:R-:W-:-:S05]  /*fbd0*/  SEL R5, R14, RZ, P1 ;  /* 0x000000ff0e057207 */ /* 0x002fca0000800000 */
[----:B------:R-:W-:-:S05]  /*fbe0*/  IMAD.IADD R3, R2, 0x1, R5 ;  /* 0x0000000102037824 */ /* 0x000fca00078e0205 */
        /* <DEDUP_REMOVED lines=12> */
[----:B------:R1:W2:Y:S02]  /*fcb0*/  SHFL.IDX PT, R14, R3, 0x1f, 0x1f ;  /* 0x03e01f00030e7f89 */ /* 0x0002a400000e0000 */
.L_x_609:
[----:B------:R-:W-:Y:S02]  /*fcc0*/  ULDC UR4, c[0x0][0xc38] ;  /* 0x00030e0000047ab9 */ /* 0x000fe40000000800 */
[----:B------:R-:W-:-:S04]  /*fcd0*/  IMAD.U32 R16, RZ, RZ, UR4 ;  /* 0x00000004ff107e24 */ /* 0x000fc8000f8e00ff */
[----:B--2---:R-:W-:-:S04]  /*fce0*/  IMAD R6, R14, R16, RZ ;  /* 0x000000100e067224 */ /* 0x004fc800078e02ff */
[----:B------:R-:W-:-:S05]  /*fcf0*/  IMAD.IADD R4, R4, 0x1, R6 ;  /* 0x0000000104047824 */ /* 0x000fca00078e0206 */
[----:B------:R-:W-:-:S13]  /*fd00*/  ISETP.GT.AND P6, PT, R4, R0, PT ;  /* 0x000000000400720c */ /* 0x000fda0003fc4270 */
[----:B------:R-:W-:Y:S05]  /*fd10*/  @P6 BRA `(.L_x_551) ;  /* 0x00000000009c6947 */ /* 0x000fea0003800000 */
.L_x_556:
[----:B------:R-:W2:Y:S01]  /*fd20*/  LDC R6, c[0x0][0xc3c] ;  /* 0x00030f00ff067b82 */ /* 0x000ea20000000800 */
[----:B------:R-:W-:-:S05]  /*fd30*/  VIADD R19, R19, 0x1f ;  /* 0x0000001f13137836 */ /* 0x000fca0000000000 */
[----:B--2---:R-:W-:-:S13]  /*fd40*/  ISETP.GE.AND P6, PT, R19, R6, PT ;  /* 0x000000061300720c */ /* 0x004fda0003fc6270 */
[----:B------:R-:W-:Y:S05]  /*fd50*/  @P6 BRA `(.L_x_552) ;  /* 0x0000000400446947 */ /* 0x000fea0003800000 */
[----:B------:R-:W2:Y:S01]  /*fd60*/  S2R R2, SR_TID.X ;  /* 0x0000000000027919 */ /* 0x000ea20000002100 */
[----:B------:R-:W-:Y:S01]  /*fd70*/  BSSY B0, `(.L_x_553) ;  /* 0x0000009000007945 */ /* 0x000fe20003800000 */
[----:B--2---:R-:W-:-:S05]  /*fd80*/  LOP3.LUT R2, R2, 0x1f, RZ, 0xc0, !PT ;  /* 0x0000001f02027812 */ /* 0x004fca00078ec0ff */
[----:B------:R-:W-:Y:S02]  /*fd90*/  IMAD.IADD R5, R19, 0x1, R2 ;  /* 0x0000000113057824 */ /* 0x000fe400078e0202 */
[----:B------:R-:W-:-:S03]  /*fda0*/  IMAD.MOV.U32 R2, RZ, RZ, RZ ;  /* 0x000000ffff027224 */ /* 0x000fc600078e00ff */
[----:B------:R-:W-:-:S13]  /*fdb0*/  ISETP.GE.OR P6, PT, R5, R6, !P0 ;  /* 0x000000060500720c */ /* 0x000fda00047c6670 */
[----:B------:R-:W-:Y:S05]  /*fdc0*/  @P6 BRA `(.L_x_554) ;  /* 0x00000000000c6947 */ /* 0x000fea0003800000 */
[----:B-1----:R-:W1:Y:S02]  /*fdd0*/  LDC.64 R2, c[0x0][0xc80] ;  /* 0x00032000ff027b82 */ /* 0x002e640000000a00 */
[----:B-1----:R-:W-:-:S06]  /*fde0*/  IMAD.WIDE R2, R5, 0x4, R2 ;  /* 0x0000000405027825 */ /* 0x002fcc00078e0202 */
[----:B------:R2:W5:Y:S02]  /*fdf0*/  LDG.E R2, desc[UR40][R2.64] ;  /* 0x0000002802027981 */ /* 0x000564000c1e1900 */
.L_x_554:
[----:B------:R-:W-:Y:S05]  /*fe00*/  BSYNC B0 ;  /* 0x0000000000007941 */ /* 0x000fea0003800000 */
.L_x_553:
[----:B------:R-:W-:-:S03]  /*fe10*/  UMOV UR4, 0xffffffff ;  /* 0xffffffff00047882 */ /* 0x000fc60000000000 */
[----:B------:R-:W-:Y:S05]  /*fe20*/  BRA.DIV UR4, `(.L_x_555) ;  /* 0x0000001a04747947 */ /* 0x000fea000b800000 */
[----:B-----5:R-:W1:Y:S02]  /*fe30*/  SHFL.UP PT, R14, R2, 0x1, RZ ;  /* 0x04200000020e7989 */ /* 0x020e6400000e00ff */
[----:B-12---:R-:W-:-:S05]  /*fe40*/  SEL R3, R14, RZ, P1 ;  /* 0x000000ff0e037207 */ /* 0x006fca0000800000 */
        /* <DEDUP_REMOVED lines=14> */
.L_x_617:
[----:B------:R-:W-:Y:S02]  /*ff30*/  ULDC UR4, c[0x0][0xc38] ;  /* 0x00030e0000047ab9 */ /* 0x000fe40000000800 */
[----:B------:R-:W-:-:S04]  /*ff40*/  IMAD.U32 R16, RZ, RZ, UR4 ;  /* 0x00000004ff107e24 */ /* 0x000fc8000f8e00ff */
[----:B--2---:R-:W-:-:S04]  /*ff50*/  IMAD R6, R14, R16, RZ ;  /* 0x000000100e067224 */ /* 0x004fc800078e02ff */
[----:B------:R-:W-:-:S05]  /*ff60*/  IMAD.IADD R4, R6, 0x1, R4 ;  /* 0x0000000106047824 */ /* 0x000fca00078e0204 */
[----:B------:R-:W-:-:S13]  /*ff70*/  ISETP.GT.AND P6, PT, R4, R0, PT ;  /* 0x000000000400720c */ /* 0x000fda0003fc4270 */
[----:B------:R-:W-:Y:S05]  /*ff80*/  @!P6 BRA `(.L_x_556) ;  /* 0xfffffffc0064e947 */ /* 0x000fea000383ffff */
.L_x_551:
[----:B------:R-:W-:Y:S01]  /*ff90*/  IMAD.IADD R6, R4, 0x1, -R6 ;  /* 0x0000000104067824 */ /* 0x000fe200078e0a06 */
[----:B------:R-:W-:-:S03]  /*ffa0*/  UMOV UR4, 0xffffffff ;  /* 0xffffffff00047882 */ /* 0x000fc60000000000 */
[----:B------:R-:W-:-:S05]  /*ffb0*/  IMAD R5, R3, R16, R6 ;  /* 0x0000001003057224 */ /* 0x000fca00078e0206 */
[----:B------:R-:W-:Y:S01]  /*ffc0*/  ISETP.GT.AND P6, PT, R5, R0, PT ;  /* 0x000000000500720c */ /* 0x000fe20003fc4270 */
[----:B------:R-:W-:-:S12]  /*ffd0*/  BRA.DIV UR4, `(.L_x_557) ;  /* 0x0000001a04c87947 */ /* 0x000fd8000b800000 */
[----:B------:R-:W-:-:S04]  /*ffe0*/  VOTE.ANY R5, PT, !P6 ;  /* 0x0000000000057806 */ /* 0x000fc800070e0100 */
[----:B------:R-:W2:Y:S02]  /*fff0*/  POPC R4, R5 ;  /* 0x0000000500047309 */ /* 0x000ea40000000000 */
[----:B--2---:R2:W3:Y:S02]  /*10000*/  SHFL.IDX PT, R17, R2, R4, 0x1f ;  /* 0x00001f0402117589 */ /* 0x0044e400000e0000 */
.L_x_621:
[----:B------:R-:W-:Y:S01]  /*10010*/  ISETP.NE.AND P0, PT, R5, RZ, PT ;  /* 0x000000ff0500720c */ /* 0x000fe20003f05270 */
[----:B------:R-:W-:-:S12]  /*10020*/  IMAD.MOV.U32 R14, RZ, RZ, RZ ;  /* 0x000000ffff0e7224 */ /* 0x000fd800078e00ff */
[----:B------:R-:W-:Y:S05]  /*10030*/  @!P0 BRA `(.L_x_558) ;  /* 0x0000000000108947 */ /* 0x000fea0003800000 */
[----:B------:R-:W-:Y:S01]  /*10040*/  UMOV UR4, 0xffffffff ;  /* 0xffffffff00047882 */ /* 0x000fe20000000000 */
[----:B0-----:R-:W-:Y:S02]  /*10050*/  VIADD R12, R4, 0xffffffff ;  /* 0xffffffff040c7836 */ /* 0x001fe40000000000 */
[----:B------:R-:W-:Y:S05]  /*10060*/  BRA.DIV UR4, `(.L_x_559) ;  /* 0x0000001a04ec7947 */ /* 0x000fea000b800000 */
[----:B------:R4:W0:Y:S02]  /*10070*/  SHFL.IDX PT, R14, R3, R12, 0x1f ;  /* 0x00001f0c030e7589 */ /* 0x00082400000e0000 */
.L_x_558:
[----:B---3--:R-:W-:Y:S01]  /*10080*/  IABS R5, R17 ;  /* 0x0000001100057213 */ /* 0x008fe20000000000 */
[----:B0-----:R-:W-:Y:S02]  /*10090*/  IMAD R16, R14, R16, R6 ;  /* 0x000000100e107224 */ /* 0x001fe400078e0206 */
[----:B------:R-:W-:Y:S01]  /*100a0*/  IMAD.IADD R19, R4, 0x1, R19 ;  /* 0x0000000104137824 */ /* 0x000fe200078e0213 */
[----:B------:R-:W0:Y:S01]  /*100b0*/  I2F.RP R7, R5 ;  /* 0x0000000500077306 */ /* 0x000e220000209400 */
[----:B------:R-:W-:-:S07]  /*100c0*/  IMAD.IADD R0, R0, 0x1, -R16 ;  /* 0x0000000100007824 */ /* 0x000fce00078e0a10 */
[----:B0-----:R-:W0:Y:S02]  /*100d0*/  MUFU.RCP R7, R7 ;  /* 0x0000000700077308 */ /* 0x001e240000001000 */
[----:B0----5:R-:W-:-:S06]  /*100e0*/  VIADD R8, R7, 0xffffffe ;  /* 0x0ffffffe07087836 */ /* 0x021fcc0000000000 */
[----:B-1--4-:R-:W2:Y:S02]  /*100f0*/  F2I.FTZ.U32.TRUNC.NTZ R3, R8 ;  /* 0x0000000800037305 */ /* 0x012ea4000021f000 */
[----:B--2---:R-:W-:-:S04]  /*10100*/  IMAD.MOV R2, RZ, RZ, -R3 ;  /* 0x000000ffff027224 */ /* 0x004fc800078e0a03 */
[----:B------:R-:W-:Y:S02]  /*10110*/  IMAD R6, R2, R5, RZ ;  /* 0x0000000502067224 */ /* 0x000fe400078e02ff */
[----:B------:R-:W-:-:S04]  /*10120*/  IMAD.MOV.U32 R2, RZ, RZ, RZ ;  /* 0x000000ffff027224 */ /* 0x000fc800078e00ff */
[----:B------:R-:W-:Y:S01]  /*10130*/  IMAD.HI.U32 R2, R3, R6, R2 ;  /* 0x0000000603027227 */ /* 0x000fe200078e0002 */
[----:B------:R-:W-:Y:S02]  /*10140*/  IABS R6, R17 ;  /* 0x0000001100067213 */ /* 0x000fe40000000000 */
[----:B------:R-:W-:-:S03]  /*10150*/  IABS R3, R0 ;  /* 0x0000000000037213 */ /* 0x000fc60000000000 */
[----:B------:R-:W-:Y:S02]  /*10160*/  IMAD.MOV R6, RZ, RZ, -R6 ;  /* 0x000000ffff067224 */ /* 0x000fe400078e0a06 */
[----:B------:R-:W-:-:S04]  /*10170*/  IMAD.HI.U32 R2, R2, R3, RZ ;  /* 0x0000000302027227 */ /* 0x000fc800078e00ff */
[----:B------:R-:W-:Y:S01]  /*10180*/  IMAD R6, R2, R6, R3 ;  /* 0x0000000602067224 */ /* 0x000fe200078e0203 */
[----:B------:R-:W-:-:S04]  /*10190*/  LOP3.LUT R3, R0, R17, RZ, 0x3c, !PT ;  /* 0x0000001100037212 */ /* 0x000fc800078e3cff */
[----:B------:R-:W-:Y:S02]  /*101a0*/  ISETP.GT.U32.AND P1, PT, R5, R6, PT ;  /* 0x000000060500720c */ /* 0x000fe40003f24070 */
[----:B------:R-:W-:-:S11]  /*101b0*/  ISETP.GE.AND P2, PT, R3, RZ, PT ;  /* 0x000000ff0300720c */ /* 0x000fd60003f46270 */
[----:B------:R-:W-:Y:S02]  /*101c0*/  @!P1 IMAD.IADD R6, R6, 0x1, -R5 ;  /* 0x0000000106069824 */ /* 0x000fe400078e0a05 */
[----:B------:R-:W-:Y:S01]  /*101d0*/  @!P1 VIADD R2, R2, 0x1 ;  /* 0x0000000102029836 */ /* 0x000fe20000000000 */
[----:B------:R-:W-:Y:S02]  /*101e0*/  ISETP.NE.AND P1, PT, R17, RZ, PT ;  /* 0x000000ff1100720c */ /* 0x000fe40003f25270 */
[----:B------:R-:W-:-:S13]  /*101f0*/  ISETP.GE.U32.AND P0, PT, R6, R5, PT ;  /* 0x000000050600720c */ /* 0x000fda0003f06070 */
[----:B------:R-:W-:-:S04]  /*10200*/  @P0 VIADD R2, R2, 0x1 ;  /* 0x0000000102020836 */ /* 0x000fc80000000000 */
[----:B------:R-:W-:Y:S01]  /*10210*/  @!P2 IMAD.MOV R2, RZ, RZ, -R2 ;  /* 0x000000ffff02a224 */ /* 0x000fe200078e0a02 */
[----:B------:R-:W-:-:S05]  /*10220*/  @!P1 LOP3.LUT R2, RZ, R17, RZ, 0x33, !PT ;  /* 0x00000011ff029212 */ /* 0x000fca00078e33ff */
[--C-:B------:R-:W-:Y:S02]  /*10230*/  IMAD.MOV R3, RZ, RZ, -R2.reuse ;  /* 0x000000ffff037224 */ /* 0x100fe400078e0a02 */
[----:B------:R-:W-:Y:S02]  /*10240*/  IMAD.MOV.U32 R18, RZ, RZ, R2 ;  /* 0x000000ffff127224 */ /* 0x000fe400078e0002 */
[----:B------:R-:W-:Y:S01]  /*10250*/  IMAD R17, R17, R3, R0 ;  /* 0x0000000311117224 */ /* 0x000fe200078e0200 */
[----:B------:R-:W-:Y:S06]  /*10260*/  BRA `(.L_x_560) ;  /* 0x00000000001c7947 */ /* 0x000fec0003800000 */
.L_x_552:
[----:B------:R-:W-:Y:S01]  /*10270*/  UMOV UR4, URZ ;  /* 0x0000003f00047c82 */ /* 0x000fe20008000000 */
[----:B------:R-:W-:Y:S01]  /*10280*/  UMOV UR5, URZ ;  /* 0x0000003f00057c82 */ /* 0x000fe20008000000 */
[----:B------:R-:W-:Y:S01]  /*10290*/  ULDC UR6, c[0x0][0xc3c] ;  /* 0x00030f0000067ab9 */ /* 0x000fe20000000800 */
[----:B------:R-:W-:Y:S02]  /*102a0*/  IMAD.MOV.U32 R16, RZ, RZ, R0 ;  /* 0x000000ffff107224 */ /* 0x000fe400078e0000 */
[----:B------:R-:W-:Y:S02]  /*102b0*/  IMAD.U32 R17, RZ, RZ, UR4 ;  /* 0x00000004ff117e24 */ /* 0x000fe4000f8e00ff */
[----:B------:R-:W-:Y:S02]  /*102c0*/  IMAD.U32 R18, RZ, RZ, UR5 ;  /* 0x00000005ff127e24 */ /* 0x000fe4000f8e00ff */
[----:B------:R-:W-:-:S07]  /*102d0*/  IMAD.U32 R19, RZ, RZ, UR6 ;  /* 0x00000006ff137e24 */ /* 0x000fce000f8e00ff */
.L_x_560:
[----:B------:R2:W3:Y:S01]  /*102e0*/  LDL R2, [R1+0x4] ;  /* 0x0000040001027983 */ /* 0x0004e20000100800 */
[----:B------:R-:W4:Y:S01]  /*102f0*/  S2R R0, SR_TID.X ;  /* 0x0000000000007919 */ /* 0x000f220000002100 */
[----:B------:R-:W-:Y:S05]  /*10300*/  WARPSYNC.ALL ;  /* 0x0000000000007948 */ /* 0x000fea0003800000 */
[----:B----4-:R-:W-:Y:S01]  /*10310*/  LOP3.LUT R0, R0, 0x1f, RZ, 0xc0, !PT ;  /* 0x0000001f00007812 */ /* 0x010fe200078ec0ff */
[----:B------:R-:W-:Y:S03]  /*10320*/  BAR.SYNC.DEFER_BLOCKING 0x4, 0x180 ;  /* 0x0106000000007b1d */ /* 0x000fe60000010000 */
[----:B------:R-:W-:-:S13]  /*10330*/  ISETP.NE.AND P0, PT, R0, RZ, PT ;  /* 0x000000ff0000720c */ /* 0x000fda0003f05270 */
[----:B-1----:R-:W3:Y:S01]  /*10340*/  @!P0 S2R R3, SR_CgaCtaId ;  /* 0x0000000000038919 */ /* 0x002ee20000008800 */
[----:B------:R-:W-:-:S04]  /*10350*/  @!P0 MOV R0, 0x400 ;  /* 0x0000040000008802 */ /* 0x000fc80000000f00 */
[----:B---3--:R-:W-:-:S05]  /*10360*/  @!P0 LEA R2, R3, R0, 0x18 ;  /* 0x0000000003028211 */ /* 0x008fca00078ec0ff */
[----:B------:R2:W-:Y:S04]  /*10370*/  @!P0 STS.128 [R2+0x28cd0], R16 ;  /* 0x028cd01002008388 */ /* 0x0005e80000000c00 */
[----:B------:R2:W-:Y:S01]  /*10380*/  @!P0 STL [R1+0x4], R2 ;  /* 0x0000040201008387 */ /* 0x0005e20000100800 */
[----:B------:R-:W-:Y:S06]  /*10390*/  BAR.ARV 0x5, 0x180 ;  /* 0x0146000000007b1d */ /* 0x000fec0000002000 */
.L_x_549:
[----:B------:R-:W-:Y:S02]  /*103a0*/  ULDC UR4, c[0x0][0xc3c] ;  /* 0x00030f0000047ab9 */ /* 0x000fe40000000800 */
[----:B----4-:R-:W-:-:S13]  /*103b0*/  ISETP.GE.AND P0, PT, R19, UR4, PT ;  /* 0x0000000413007c0c */ /* 0x010fda000bf06270 */
[----:B------:R-:W-:Y:S05]  /*103c0*/  @!P0 BRA `(.L_x_561) ;  /* 0xffffffa000808947 */ /* 0x000fea000383ffff */
[----:B------:R-:W-:Y:S05]  /*103d0*/  BSYNC B8 ;  /* 0x0000000000087941 */ /* 0x000fea0003800000 */
.L_x_443:
[----:B---3--:R-:W3:Y:S01]  /*103e0*/  LDL.LU R0, [R1+0x3c] ;  /* 0x00003c0001007983 */ /* 0x008ee20000300800 */
[----:B------:R-:W-:Y:S01]  /*103f0*/  BSSY B0, `(.L_x_562) ;  /* 0x000000b000007945 */ /* 0x000fe20003800000 */
[----:B------:R-:W4:Y:S01]  /*10400*/  S2R R5, SR_CgaCtaId ;  /* 0x0000000000057919 */ /* 0x000f220000008800 */
[----:B---3--:R-:W-:-:S05]  /*10410*/  VIADD R0, R0, 0x1 ;  /* 0x0000000100007836 */ /* 0x008fca0000000000 */
[----:B--2---:R-:W-:-:S04]  /*10420*/  LEA.HI R2, R0, R0, RZ, 0x1 ;  /* 0x0000000000027211 */ /* 0x004fc800078f08ff */
[----:B-1----:R-:W-:-:S05]  /*10430*/  LOP3.LUT R3, R2, 0xfffffffe, RZ, 0xc0, !PT ;  /* 0xfffffffe02037812 */ /* 0x002fca00078ec0ff */
[----:B------:R-:W-:Y:S01]  /*10440*/  IMAD.IADD R3, R0, 0x1, -R3 ;  /* 0x0000000100037824 */ /* 0x000fe200078e0a03 */
[----:B------:R-:W-:-:S04]  /*10450*/  MOV R0, 0x400 ;  /* 0x0000040000007802 */ /* 0x000fc80000000f00 */
[----:B----4-:R-:W-:Y:S02]  /*10460*/  LEA R0, R5, R0, 0x18 ;  /* 0x0000000005007211 */ /* 0x010fe400078ec0ff */
[----:B------:R-:W-:-:S04]  /*10470*/  SHF.L.U32 R3, R3, 0x1f, RZ ;  /* 0x0000001f03037819 */ /* 0x000fc800000006ff */
[----:B------:R-:W1:Y:S02]  /*10480*/  SYNCS.PHASECHK.TRANS64.TRYWAIT P0, [R0+URZ+0x28c20], R3 ;  /* 0x028c2003000075a7 */ /* 0x000e64000800017f */
[----:B-1----:R-:W-:Y:S05]  /*10490*/  @!P0 BRA `(.L_x_563) ;  /* 0x0000001800048947 */ /* 0x002fea0003800000 */
.L_x_624:
[----:B------:R-:W-:Y:S05]  /*104a0*/  BSYNC B0 ;  /* 0x0000000000007941 */ /* 0x000fea0003800000 */
.L_x_562:
[----:B------:R-:W-:-:S03]  /*104b0*/  UMOV UR4, 0xffffffff ;  /* 0xffffffff00047882 */ /* 0x000fc60000000000 */
[----:B------:R-:W-:Y:S05]  /*104c0*/  BRA.DIV UR4, `(.L_x_564) ;  /* 0x0000001a040c7947 */ /* 0x000fea000b800000 */
[----:B------:R-:W2:Y:S02]  /*104d0*/  S2R R2, SR_TID.X ;  /* 0x0000000000027919 */ /* 0x000ea40000002100 */
[----:B--2---:R-:W-:-:S04]  /*104e0*/  SHF.R.U32.HI R2, RZ, 0x5, R2 ;  /* 0x00000005ff027819 */ /* 0x004fc80000011602 */
[----:B------:R-:W-:-:S05]  /*104f0*/  LOP3.LUT R2, R2, 0x3, RZ, 0xc0, !PT ;  /* 0x0000000302027812 */ /* 0x000fca00078ec0ff */
[----:B------:R2:W3:Y:S02]  /*10500*/  SHFL.IDX PT, R14, R2, RZ, 0x1f ;  /* 0x00001fff020e7589 */ /* 0x0004e400000e0000 */
.L_x_627:
[----:B---3--:R-:W-:Y:S01]  /*10510*/  ISETP.NE.AND P0, PT, R14, RZ, PT ;  /* 0x000000ff0e00720c */ /* 0x008fe20003f05270 */
[----:B------:R-:W-:-:S12]  /*10520*/  BSSY B0, `(.L_x_565) ;  /* 0x0000027000007945 */ /* 0x000fd80003800000 */
[----:B------:R-:W-:Y:S05]  /*10530*/  @P0 BRA `(.L_x_566) ;  /* 0x0000000000940947 */ /* 0x000fea0003800000 */
[----:B------:R-:W-:-:S03]  /*10540*/  UMOV UR4, 0xffffffff ;  /* 0xffffffff00047882 */ /* 0x000fc60000000000 */
[----:B------:R-:W-:Y:S05]  /*10550*/  BRA.DIV UR4, `(.L_x_567) ;  /* 0x0000001a041c7947 */ /* 0x000fea000b800000 */
[----:B------:R-:W-:-:S13]  /*10560*/  ELECT P6, URZ, PT ;  /* 0x00000000003f782f */ /* 0x000fda00038c0000 */
.L_x_630:
[----:B------:R-:W-:Y:S05]  /*10570*/  @!P6 BRA `(.L_x_566) ;  /* 0x000000000084e947 */ /* 0x000fea0003800000 */
[----:B------:R-:W-:-:S06]  /*10580*/  ULOP3.LUT UR4, UR36, 0x2, URZ, 0xfc, !UPT ;  /* 0x0000000224047892 */ /* 0x000fcc000f8efc3f */
[----:B--2---:R-:W-:-:S05]  /*10590*/  IMAD.U32 R2, RZ, RZ, UR4 ;  /* 0x00000004ff027e24 */ /* 0x004fca000f8e00ff */
[----:B------:R-:W-:-:S13]  /*105a0*/  ISETP.NE.AND P2, PT, R2, 0x3, PT ;  /* 0x000000030200780c */ /* 0x000fda0003f45270 */
[----:B------:R-:W-:Y:S05]  /*105b0*/  @!P2 BRA `(.L_x_568) ;  /* 0x000000000004a947 */ /* 0x000fea0003800000 */
[----:B------:R-:W-:Y:S01]  /*105c0*/  BPT.TRAP 0x1 ;  /* 0x000000040000795c */ /* 0x000fe20000300000 */
.L_x_568:
[----:B-1----:R-:W2:Y:S04]  /*105d0*/  LDL R3, [R1+0x8] ;  /* 0x0000080001037983 */ /* 0x002ea80000100800 */
[----:B0-----:R-:W3:Y:S01]  /*105e0*/  LDL.LU R7, [R1+0x10] ;  /* 0x0000100001077983 */ /* 0x001ee20000300800 */
[----:B------:R-:W-:-:S04]  /*105f0*/  VIADD R2, R0, 0x28c40 ;  /* 0x00028c4000027836 */ /* 0x000fc80000000000 */
[C---:B--2---:R-:W-:Y:S02]  /*10600*/  IMAD R6, R3.reuse, 0x8, R2 ;  /* 0x0000000803067824 */ /* 0x044fe400078e0202 */
[----:B------:R-:W-:Y:S01]  /*10610*/  VIADD R3, R3, 0x1 ;  /* 0x0000000103037836 */ /* 0x000fe20000000000 */
[----:B---3--:R-:W-:-:S04]  /*10620*/  SHF.L.U32 R5, R7, 0x1f, RZ ;  /* 0x0000001f07057819 */ /* 0x008fc800000006ff */
[C---:B------:R-:W-:Y:S01]  /*10630*/  ISETP.NE.AND P1, PT, R3.reuse, 0x2, PT ;  /* 0x000000020300780c */ /* 0x040fe20003f25270 */
[----:B------:R-:W0:Y:S03]  /*10640*/  SYNCS.PHASECHK.TRANS64.TRYWAIT P0, [R6+URZ], R5 ;  /* 0x00000005060075a7 */ /* 0x000e26000800017f */
[----:B------:R-:W-:Y:S02]  /*10650*/  SEL R4, RZ, 0x1, P1 ;  /* 0x00000001ff047807 */ /* 0x000fe40000800000 */
[----:B------:R-:W-:Y:S02]  /*10660*/  SEL R3, R3, RZ, P1 ;  /* 0x000000ff03037207 */ /* 0x000fe40000800000 */
[----:B------:R-:W-:-:S03]  /*10670*/  LOP3.LUT R4, R7, R4, RZ, 0x3c, !PT ;  /* 0x0000000407047212 */ /* 0x000fc600078e3cff */
[----:B------:R-:W-:Y:S01]  /*10680*/  IMAD R7, R3, 0x8, R2 ;  /* 0x0000000803077824 */ /* 0x000fe200078e0202 */
[----:B------:R-:W-:Y:S01]  /*10690*/  SHF.L.U32 R2, R4, 0x1f, RZ ;  /* 0x0000001f04027819 */ /* 0x000fe200000006ff */
[----:B0-----:R-:W-:Y:S06]  /*106a0*/  @!P0 BRA `(.L_x_569) ;  /* 0x0000001400e88947 */ /* 0x001fec0003800000 */
.L_x_631:
[----:B------:R-:W1:Y:S02]  /*106b0*/  SYNCS.PHASECHK.TRANS64.TRYWAIT P0, [R7+URZ], R2 ;  /* 0x00000002070075a7 */ /* 0x000e64000800017f */
[----:B-1----:R-:W-:Y:S05]  /*106c0*/  @!P0 BRA `(.L_x_570) ;  /* 0x0000001400f48947 */ /* 0x002fea0003800000 */
.L_x_632:
[----:B------:R-:W-:Y:S05]  /*106d0*/  @!P2 BRA `(.L_x_571) ;  /* 0x000000000004a947 */ /* 0x000fea0003800000 */
[----:B------:R-:W-:Y:S01]  /*106e0*/  BPT.TRAP 0x1 ;  /* 0x000000040000795c */ /* 0x000fe20000300000 */
.L_x_571:
[----:B------:R-:W2:Y:S01]  /*106f0*/  LDL.LU R4, [R1+0x8] ;  /* 0x0000080001047983 */ /* 0x000ea20000300800 */
[----:B------:R-:W-:-:S04]  /*10700*/  VIADD R0, R0, 0x28c60 ;  /* 0x00028c6000007836 */ /* 0x000fc80000000000 */
[----:B--2---:R-:W-:-:S04]  /*10710*/  IMAD R4, R4, 0x8, R0 ;  /* 0x0000000804047824 */ /* 0x004fc800078e0200 */
[----:B------:R-:W2:Y:S02]  /*10720*/  SYNCS.PHASECHK.TRANS64.TRYWAIT P0, [R4+URZ], R5 ;  /* 0x00000005040075a7 */ /* 0x000ea4000800017f */
[----:B--2---:R-:W-:Y:S05]  /*10730*/  @!P0 BRA `(.L_x_572) ;  /* 0x0000001400ec8947 */ /* 0x004fea0003800000 */
.L_x_633:
[----:B------:R-:W-:-:S07]  /*10740*/  IMAD R3, R3, 0x8, R0 ;  /* 0x0000000803037824 */ /* 0x000fce00078e0200 */
.L_x_573:
[----:B---3--:R3:W4:Y:S02]  /*10750*/  SYNCS.PHASECHK.TRANS64.TRYWAIT P0, [R3+URZ], R2 ;  /* 0x00000002030075a7 */ /* 0x008724000800017f */
[----:B----4-:R-:W-:Y:S05]  /*10760*/  @!P0 NANOSLEEP.SYNCS 0x989680 ;  /* 0x009896800000895d */ /* 0x010fea0003900000 */
[----:B------:R-:W4:Y:S02]  /*10770*/  @!P0 SYNCS.PHASECHK.TRANS64 P0, [R3+URZ], R2 ;  /* 0x00000002030085a7 */ /* 0x000f24000800007f */
[----:B----4-:R-:W-:Y:S05]  /*10780*/  @!P0 BRA `(.L_x_573) ;  /* 0xfffffffc00f08947 */ /* 0x010fea000383ffff */
.L_x_566:
[----:B------:R-:W-:Y:S05]  /*10790*/  BSYNC B0 ;  /* 0x0000000000007941 */ /* 0x000fea0003800000 */
.L_x_565:
[----:B------:R-:W-:Y:S05]  /*107a0*/  EXIT ;  /* 0x000000000000794d */ /* 0x000fea0003800000 */
.L_x_394:
[----:B0-----:R-:W-:-:S04]  /*107b0*/  IMAD.U32 R3, RZ, RZ, UR16 ;  /* 0x00000010ff037e24 */ /* 0x001fc8000f8e00ff */
[----:B------:R0:W1:Y:S03]  /*107c0*/  SYNCS.PHASECHK.TRANS64.TRYWAIT P0, [R3+URZ+0x28c50], R0 ;  /* 0x028c5000030075a7 */ /* 0x000066000800017f */
[----:B-1----:R-:W-:Y:S05]  /*107d0*/  @!P0 NANOSLEEP.SYNCS 0x989680 ;  /* 0x009896800000895d */ /* 0x002fea0003900000 */
[----:B------:R-:W1:Y:S02]  /*107e0*/  @!P0 SYNCS.PHASECHK.TRANS64 P0, [R3+URZ+0x28c50], R0 ;  /* 0x028c5000030085a7 */ /* 0x000e64000800007f */
[----:B-1----:R-:W-:Y:S05]  /*107f0*/  @!P0 BRA `(.L_x_394) ;  /* 0xfffffffc00ec8947 */ /* 0x002fea000383ffff */
[----:B------:R-:W-:Y:S05]  /*10800*/  BRA `(.L_x_574) ;  /* 0xffffff1000487947 */ /* 0x000fea000383ffff */
.L_x_399:
[----:B-1----:R-:W-:-:S04]  /*10810*/  IMAD.U32 R3, RZ, RZ, UR6 ;  /* 0x00000006ff037e24 */ /* 0x002fc8000f8e00ff */
[----:B------:R1:W2:Y:S03]  /*10820*/  SYNCS.PHASECHK.TRANS64.TRYWAIT P0, [R3+URZ+0x28c50], R0 ;  /* 0x028c5000030075a7 */ /* 0x0002a6000800017f */
[----:B--2---:R-:W-:Y:S05]  /*10830*/  @!P0 NANOSLEEP.SYNCS 0x989680 ;  /* 0x009896800000895d */ /* 0x004fea0003900000 */
[----:B------:R-:W2:Y:S02]  /*10840*/  @!P0 SYNCS.PHASECHK.TRANS64 P0, [R3+URZ+0x28c50], R0 ;  /* 0x028c5000030085a7 */ /* 0x000ea4000800007f */
[----:B--2---:R-:W-:Y:S05]  /*10850*/  @!P0 BRA `(.L_x_399) ;  /* 0xfffffffc00ec8947 */ /* 0x004fea000383ffff */
[----:B------:R-:W-:Y:S05]  /*10860*/  BRA `(.L_x_398) ;  /* 0xffffff1c00547947 */ /* 0x000fea000383ffff */
.L_x_402:
[----:B0-----:R-:W-:-:S04]  /*10870*/  IMAD.U32 R3, RZ, RZ, UR42 ;  /* 0x0000002aff037e24 */ /* 0x001fc8000f8e00ff */
[----:B------:R0:W1:Y:S03]  /*10880*/  SYNCS.PHASECHK.TRANS64.TRYWAIT P1, [R3+URZ+0x28c00], R0 ;  /* 0x028c0000030075a7 */ /* 0x000066000802017f */
[----:B-1----:R-:W-:Y:S05]  /*10890*/  @!P1 NANOSLEEP.SYNCS 0x989680 ;  /* 0x009896800000995d */ /* 0x002fea0003900000 */
[----:B------:R-:W1:Y:S02]  /*108a0*/  @!P1 SYNCS.PHASECHK.TRANS64 P1, [R3+URZ+0x28c00], R0 ;  /* 0x028c0000030095a7 */ /* 0x000e64000802007f */
[----:B-1----:R-:W-:Y:S05]  /*108b0*/  @!P1 BRA `(.L_x_402) ;  /* 0xfffffffc00ec9947 */ /* 0x002fea000383ffff */
[----:B------:R-:W-:Y:S05]  /*108c0*/  BRA `(.L_x_575) ;  /* 0xffffff2800b47947 */ /* 0x000fea000383ffff */
.L_x_406:
[----:B--2---:R2:W3:Y:S02]  /*108d0*/  SYNCS.PHASECHK.TRANS64.TRYWAIT P1, [R7+URZ+0x28c30], R8 ;  /* 0x028c3008070075a7 */ /* 0x0044e4000802017f */
[----:B---3--:R-:W-:Y:S05]  /*108e0*/  @!P1 NANOSLEEP.SYNCS 0x989680 ;  /* 0x009896800000995d */ /* 0x008fea0003900000 */
[----:B------:R-:W3:Y:S02]  /*108f0*/  @!P1 SYNCS.PHASECHK.TRANS64 P1, [R7+URZ+0x28c30], R8 ;  /* 0x028c3008070095a7 */ /* 0x000ee4000802007f */
[----:B---3--:R-:W-:Y:S05]  /*10900*/  @!P1 BRA `(.L_x_406) ;  /* 0xfffffffc00f09947 */ /* 0x008fea000383ffff */
[----:B------:R-:W-:Y:S05]  /*10910*/  BRA `(.L_x_405) ;  /* 0xffffff2800d07947 */ /* 0x000fea000383ffff */
.L_x_410:
[----:B----4-:R4:W0:Y:S02]  /*10920*/  SYNCS.PHASECHK.TRANS64.TRYWAIT P2, [R7+URZ+0x28c50], R8 ;  /* 0x028c5008070075a7 */ /* 0x010824000804017f */
[----:B0-----:R-:W-:Y:S05]  /*10930*/  @!P2 NANOSLEEP.SYNCS 0x989680 ;  /* 0x009896800000a95d */ /* 0x001fea0003900000 */
[----:B------:R-:W0:Y:S02]  /*10940*/  @!P2 SYNCS.PHASECHK.TRANS64 P2, [R7+URZ+0x28c50], R8 ;  /* 0x028c50080700a5a7 */ /* 0x000e24000804007f */
[----:B0-----:R-:W-:Y:S05]  /*10950*/  @!P2 BRA `(.L_x_410) ;  /* 0xfffffffc00f0a947 */ /* 0x001fea000383ffff */
[----:B------:R-:W-:Y:S05]  /*10960*/  BRA `(.L_x_409) ;  /* 0xffffff3800e07947 */ /* 0x000fea000383ffff */
.L_x_415:
[----:B--2---:R-:W-:-:S04]  /*10970*/  IMAD.U32 R3, RZ, RZ, UR22 ;  /* 0x00000016ff037e24 */ /* 0x004fc8000f8e00ff */
[----:B------:R2:W3:Y:S03]  /*10980*/  SYNCS.PHASECHK.TRANS64.TRYWAIT P3, [R3+URZ+0x28c30], R8 ;  /* 0x028c3008030075a7 */ /* 0x0004e6000806017f */
[----:B---3--:R-:W-:Y:S05]  /*10990*/  @!P3 NANOSLEEP.SYNCS 0x989680 ;  /* 0x009896800000b95d */ /* 0x008fea0003900000 */
[----:B------:R-:W3:Y:S02]  /*109a0*/  @!P3 SYNCS.PHASECHK.TRANS64 P3, [R3+URZ+0x28c30], R8 ;  /* 0x028c30080300b5a7 */ /* 0x000ee4000806007f */
[----:B---3--:R-:W-:Y:S05]  /*109b0*/  @!P3 BRA `(.L_x_415) ;  /* 0xfffffffc00ecb947 */ /* 0x008fea000383ffff */
[----:B------:R-:W-:Y:S05]  /*109c0*/  BRA `(.L_x_414) ;  /* 0xffffff3c00b87947 */ /* 0x000fea000383ffff */
.L_x_419:
[----:B--2---:R2:W4:Y:S02]  /*109d0*/  SYNCS.PHASECHK.TRANS64.TRYWAIT P3, [R171+URZ+0x28c50], R8 ;  /* 0x028c5008ab0075a7 */ /* 0x004524000806017f */
[----:B----4-:R-:W-:Y:S05]  /*109e0*/  @!P3 NANOSLEEP.SYNCS 0x989680 ;  /* 0x009896800000b95d */ /* 0x010fea0003900000 */
[----:B------:R-:W4:Y:S02]  /*109f0*/  @!P3 SYNCS.PHASECHK.TRANS64 P3, [R171+URZ+0x28c50], R8 ;  /* 0x028c5008ab00b5a7 */ /* 0x000f24000806007f */
[----:B----4-:R-:W-:Y:S05]  /*10a00*/  @!P3 BRA `(.L_x_419) ;  /* 0xfffffffc00f0b947 */ /* 0x010fea000383ffff */
[----:B------:R-:W-:Y:S05]  /*10a10*/  BRA `(.L_x_418) ;  /* 0xffffff5000ec7947 */ /* 0x000fea000383ffff */
.L_x_455:
[----:B------:R-:W1:Y:S01]  /*10a20*/  S2R R4, SR_TID.X ;  /* 0x0000000000047919 */ /* 0x000e620000002100 */
[----:B------:R-:W-:Y:S01]  /*10a30*/  BSSY B0, `(.L_x_576) ;  /* 0x000000a000007945 */ /* 0x000fe20003800000 */
[----:B0-----:R-:W-:Y:S02]  /*10a40*/  IMAD.MOV.U32 R12, RZ, RZ, RZ ;  /* 0x000000ffff0c7224 */ /* 0x001fe400078e00ff */
[----:B------:R-:W-:Y:S02]  /*10a50*/  IMAD.MOV.U32 R11, RZ, RZ, 0x1f ;  /* 0x0000001fff0b7424 */ /* 0x000fe400078e00ff */
[----:B------:R-:W-:Y:S01]  /*10a60*/  IMAD.MOV.U32 R15, RZ, RZ, -0x1 ;  /* 0xffffffffff0f7424 */ /* 0x000fe200078e00ff */
[----:B-1----:R-:W-:-:S04]  /*10a70*/  SHF.R.U32.HI R4, RZ, 0x5, R4 ;  /* 0x00000005ff047819 */ /* 0x002fc80000011604 */
[----:B------:R-:W-:-:S05]  /*10a80*/  LOP3.LUT R4, R4, 0x3, RZ, 0xc0, !PT ;  /* 0x0000000304047812 */ /* 0x000fca00078ec0ff */
[----:B------:R-:W-:-:S07]  /*10a90*/  IMAD.MOV.U32 R13, RZ, RZ, R4 ;  /* 0x000000ffff0d7224 */ /* 0x000fce00078e0004 */
[----:B------:R-:W-:Y:S05]  /*10aa0*/  WARPSYNC.COLLECTIVE R15, `(.L_x_577) ;  /* 0x000000000f087348 */ /* 0x000fea0003c00000 */
[----:B------:R0:W1:Y:S02]  /*10ab0*/  SHFL.IDX P6, R14, R13, R12, R11 ;  /* 0x0000000c0d0e7389 */ /* 0x00006400000c000b */
[----:B01----:R-:W-:Y:S01]  /*10ac0*/  ENDCOLLECTIVE ;  /* 0x000000000000791b */ /* 0x003fe20003800000 */
.L_x_577:
[----:B------:R-:W-:Y:S05]  /*10ad0*/  BSYNC B0 ;  /* 0x0000000000007941 */ /* 0x000fea0003800000 */
.L_x_576:
[----:B------:R-:W-:Y:S05]  /*10ae0*/  BRA `(.L_x_578) ;  /* 0xffffffa4009c7947 */ /* 0x000fea000383ffff */
.L_x_457:
[----:B------:R-:W-:Y:S01]  /*10af0*/  BSSY B0, `(.L_x_579) ;  /* 0x0000006000007945 */ /* 0x000fe20003800000 */
[----:B------:R-:W-:-:S07]  /*10b00*/  IMAD.MOV.U32 R15, RZ, RZ, -0x1 ;  /* 0xffffffffff0f7424 */ /* 0x000fce00078e00ff */
[----:B012---:R-:W-:Y:S05]  /*10b10*/  WARPSYNC.COLLECTIVE R15, `(.L_x_580) ;  /* 0x000000000f0c7348 */ /* 0x007fea0003c00000 */
[----:B------:R-:W-:Y:S02]  /*10b20*/  ELECT P6, UR62, PT ;  /* 0x00000000003e782f */ /* 0x000fe400038c0000 */
[----:B------:R-:W-:Y:S01]  /*10b30*/  MOV R14, UR62 ;  /* 0x0000003e000e7c02 */ /* 0x000fe20008000f00 */
[----:B012---:R-:W-:Y:S10]  /*10b40*/  ENDCOLLECTIVE ;  /* 0x000000000000791b */ /* 0x007ff40003800000 */
.L_x_580:
[----:B------:R-:W-:Y:S05]  /*10b50*/  BSYNC B0 ;  /* 0x0000000000007941 */ /* 0x000fea0003800000 */
.L_x_579:
[----:B------:R-:W-:Y:S05]  /*10b60*/  BRA `(.L_x_581) ;  /* 0xffffffa400a07947 */ /* 0x000fea000383ffff */
.L_x_459:
[----:B--2---:R2:W3:Y:S02]  /*10b70*/  SYNCS.PHASECHK.TRANS64.TRYWAIT P0, [R0+URZ+0x28c40], R2 ;  /* 0x028c4002000075a7 */ /* 0x0044e4000800017f */
[----:B---3--:R-:W-:Y:S05]  /*10b80*/  @!P0 NANOSLEEP.SYNCS 0x989680 ;  /* 0x009896800000895d */ /* 0x008fea0003900000 */
[----:B------:R-:W3:Y:S02]  /*10b90*/  @!P0 SYNCS.PHASECHK.TRANS64 P0, [R0+URZ+0x28c40], R2 ;  /* 0x028c4002000085a7 */ /* 0x000ee4000800007f */
[----:B---3--:R-:W-:Y:S05]  /*10ba0*/  @!P0 BRA `(.L_x_459) ;  /* 0xfffffffc00f08947 */ /* 0x008fea000383ffff */
[----:B------:R-:W-:Y:S05]  /*10bb0*/  BRA `(.L_x_582) ;  /* 0xffffffa8000c7947 */ /* 0x000fea000383ffff */
.L_x_463:
[----:B------:R-:W2:Y:S01]  /*10bc0*/  LDL.LU R11, [R1+0x38] ;  /* 0x00003800010b7983 */ /* 0x000ea20000300800 */
[----:B------:R-:W-:Y:S02]  /*10bd0*/  IMAD.MOV.U32 R13, RZ, RZ, R2 ;  /* 0x000000ffff0d7224 */ /* 0x000fe400078e0002 */
[----:B------:R-:W-:Y:S02]  /*10be0*/  IMAD.MOV.U32 R12, RZ, RZ, RZ ;  /* 0x000000ffff0c7224 */ /* 0x000fe400078e00ff */
[----:B------:R-:W-:Y:S02]  /*10bf0*/  IMAD.MOV.U32 R15, RZ, RZ, -0x1 ;  /* 0xffffffffff0f7424 */ /* 0x000fe400078e00ff */
[----:B------:R-:W-:Y:S02]  /*10c00*/  IMAD R17, R17, 0x40, R8 ;  /* 0x0000004011117824 */ /* 0x000fe400078e0208 */
[----:B--2---:R-:W-:Y:S02]  /*10c10*/  IMAD R0, R11, R7, RZ ;  /* 0x000000070b007224 */ /* 0x004fe400078e02ff */
[----:B------:R-:W-:-:S02]  /*10c20*/  IMAD.MOV.U32 R11, RZ, RZ, 0x181f ;  /* 0x0000181fff0b7424 */ /* 0x000fc400078e00ff */
[C---:B------:R-:W-:Y:S01]  /*10c30*/  VIADD R7, R17.reuse, 0x10 ;  /* 0x0000001011077836 */ /* 0x040fe20000000000 */
[----:B------:R-:W-:-:S13]  /*10c40*/  ISETP.GE.AND P1, PT, R17, R0, PT ;  /* 0x000000001100720c */ /* 0x000fda0003f26270 */
[----:B-----5:R-:W-:Y:S05]  /*10c50*/  WARPSYNC.COLLECTIVE R15, `(.L_x_583) ;  /* 0x000000000f087348 */ /* 0x020fea0003c00000 */
[----:B------:R0:W1:Y:S02]  /*10c60*/  SHFL.IDX P6, R14, R13, R12, R11 ;  /* 0x0000000c0d0e7389 */ /* 0x00006400000c000b */
[----:B01---5:R-:W-:Y:S01]  /*10c70*/  ENDCOLLECTIVE ;  /* 0x000000000000791b */ /* 0x023fe20003800000 */
.L_x_583:
[----:B------:R-:W-:Y:S02]  /*10c80*/  IMAD.MOV.U32 R13, RZ, RZ, R3 ;  /* 0x000000ffff0d7224 */ /* 0x000fe400078e0003 */
[----:B------:R-:W-:-:S07]  /*10c90*/  IMAD.MOV.U32 R4, RZ, RZ, R14 ;  /* 0x000000ffff047224 */ /* 0x000fce00078e000e */
[----:B------:R-:W-:Y:S05]  /*10ca0*/  WARPSYNC.COLLECTIVE R15, `(.L_x_584) ;  /* 0x000000000f087348 */ /* 0x000fea0003c00000 */
[----:B------:R0:W1:Y:S02]  /*10cb0*/  SHFL.IDX P6, R14, R13, R12, R11 ;  /* 0x0000000c0d0e7389 */ /* 0x00006400000c000b */
[----:B01----:R-:W-:Y:S01]  /*10cc0*/  ENDCOLLECTIVE ;  /* 0x000000000000791b */ /* 0x003fe20003800000 */
.L_x_584:
[----:B------:R-:W-:Y:S02]  /*10cd0*/  IMAD.MOV.U32 R13, RZ, RZ, R2 ;  /* 0x000000ffff0d7224 */ /* 0x000fe400078e0002 */
[----:B------:R-:W-:Y:S02]  /*10ce0*/  IMAD.MOV.U32 R12, RZ, RZ, 0x1 ;  /* 0x00000001ff0c7424 */ /* 0x000fe400078e00ff */
[----:B------:R-:W-:-:S07]  /*10cf0*/  IMAD.MOV.U32 R5, RZ, RZ, R14 ;  /* 0x000000ffff057224 */ /* 0x000fce00078e000e */
[----:B------:R-:W-:Y:S05]  /*10d00*/  WARPSYNC.COLLECTIVE R15, `(.L_x_585) ;  /* 0x000000000f087348 */ /* 0x000fea0003c00000 */
[----:B------:R0:W1:Y:S02]  /*10d10*/  SHFL.IDX P6, R14, R13, R12, R11 ;  /* 0x0000000c0d0e7389 */ /* 0x00006400000c000b */
[----:B01----:R-:W-:Y:S01]  /*10d20*/  ENDCOLLECTIVE ;  /* 0x000000000000791b */ /* 0x003fe20003800000 */
.L_x_585:
        /* <DEDUP_REMOVED lines=10> */
.L_x_586:
        /* <DEDUP_REMOVED lines=11> */
.L_x_587:
        /* <DEDUP_REMOVED lines=10> */
.L_x_588:
[----:B------:R-:W-:Y:S01]  /*10f20*/  @!PT LDS RZ, [RZ] ;  /* 0x00000000fffff984 */ /* 0x000fe20000000800 */
[----:B------:R-:W-:Y:S01]  /*10f30*/  @!PT LDS RZ, [RZ] ;  /* 0x00000000fffff984 */ /* 0x000fe20000000800 */
[----:B------:R-:W-:Y:S01]  /*10f40*/  @!PT LDS RZ, [RZ] ;  /* 0x00000000fffff984 */ /* 0x000fe20000000800 */
[----:B------:R0:W-:Y:S01]  /*10f50*/  @!P1 LDGSTS.E.BYPASS.LTC128B.128 [R9+0x20c00], desc[UR40][R4.64], !P0 ;  /* 0x20c0000004099fae */ /* 0x0001e2000c101d68 */
[----:B------:R-:W-:Y:S02]  /*10f60*/  IMAD.MOV.U32 R13, RZ, RZ, R2 ;  /* 0x000000ffff0d7224 */ /* 0x000fe400078e0002 */
[----:B0-----:R-:W-:Y:S02]  /*10f70*/  VIADD R4, R17, 0x20 ;  /* 0x0000002011047836 */ /* 0x001fe40000000000 */
[----:B------:R-:W-:-:S03]  /*10f80*/  IMAD.MOV.U32 R12, RZ, RZ, 0x3 ;  /* 0x00000003ff0c7424 */ /* 0x000fc600078e00ff */
[----:B------:R-:W-:Y:S01]  /*10f90*/  ISETP.GE.AND P1, PT, R4, R0, PT ;  /* 0x000000000400720c */ /* 0x000fe20003f26270 */
[----:B------:R-:W-:-:S12]  /*10fa0*/  IMAD.MOV.U32 R4, RZ, RZ, R14 ;  /* 0x000000ffff047224 */ /* 0x000fd800078e000e */
[----:B------:R-:W-:Y:S05]  /*10fb0*/  WARPSYNC.COLLECTIVE R15, `(.L_x_589) ;  /* 0x000000000f087348 */ /* 0x000fea0003c00000 */
[----:B------:R0:W1:Y:S02]  /*10fc0*/  SHFL.IDX P6, R14, R13, R12, R11 ;  /* 0x0000000c0d0e7389 */ /* 0x00006400000c000b */
[----:B01----:R-:W-:Y:S01]  /*10fd0*/  ENDCOLLECTIVE ;  /* 0x000000000000791b */ /* 0x003fe20003800000 */
.L_x_589:
[----:B------:R-:W-:-:S05]  /*10fe0*/  @!P1 LEA R5, P2, R10, R4, 0x1 ;  /* 0x000000040a059211 */ /* 0x000fca00078408ff */
[----:B------:R-:W-:Y:S02]  /*10ff0*/  @!P1 IMAD.X R4, RZ, RZ, R6, P2 ;  /* 0x000000ffff049224 */ /* 0x000fe400010e0606 */
[----:B------:R-:W-:-:S03]  /*11000*/  IMAD.MOV.U32 R13, RZ, RZ, R3 ;  /* 0x000000ffff0d7224 */ /* 0x000fc600078e0003 */
[----:B------:R-:W-:-:S04]  /*11010*/  @!P1 LOP3.LUT R5, R5, R4, RZ, 0x3c, !PT ;  /* 0x0000000405059212 */ /* 0x000fc800078e3cff */
        /* <DEDUP_REMOVED lines=10> */
.L_x_590:
[----:B------:R-:W-:Y:S01]  /*110c0*/  IMAD.MOV.U32 R3, RZ, RZ, R14 ;  /* 0x000000ffff037224 */ /* 0x000fe200078e000e */
[----:B------:R-:W-:Y:S06]  /*110d0*/  BRA `(.L_x_591) ;  /* 0xffffffac00707947 */ /* 0x000fec000383ffff */
.L_x_466:
[----:B0-----:R-:W2:Y:S02]  /*110e0*/  LDL R2, [R1+0x4] ;  /* 0x0000040001027983 */ /* 0x001ea40000100800 */
[----:B--2---:R0:W1:Y:S02]  /*110f0*/  SYNCS.PHASECHK.TRANS64.TRYWAIT P0, [R2+URZ+0x28c20], R0 ;  /* 0x028c2000020075a7 */ /* 0x004064000800017f */
[----:B-1----:R-:W-:Y:S05]  /*11100*/  @!P0 NANOSLEEP.SYNCS 0x989680 ;  /* 0x009896800000895d */ /* 0x002fea0003900000 */
[----:B------:R-:W1:Y:S02]  /*11110*/  @!P0 SYNCS.PHASECHK.TRANS64 P0, [R2+URZ+0x28c20], R0 ;  /* 0x028c2000020085a7 */ /* 0x000e64000800007f */
[----:B-1----:R-:W-:Y:S05]  /*11120*/  @!P0 BRA `(.L_x_466) ;  /* 0xfffffffc00ec8947 */ /* 0x002fea000383ffff */
[----:B------:R-:W-:Y:S05]  /*11130*/  BRA `(.L_x_592) ;  /* 0xffffffac00d07947 */ /* 0x000fea000383ffff */
.L_x_470:
[----:B0-----:R0:W1:Y:S02]  /*11140*/  SYNCS.PHASECHK.TRANS64.TRYWAIT P0, [R3+URZ+0x28c60], R0 ;  /* 0x028c6000030075a7 */ /* 0x001064000800017f */
[----:B-1----:R-:W-:Y:S05]  /*11150*/  @!P0 NANOSLEEP.SYNCS 0x989680 ;  /* 0x009896800000895d */ /* 0x002fea0003900000 */
[----:B------:R-:W1:Y:S02]  /*11160*/  @!P0 SYNCS.PHASECHK.TRANS64 P0, [R3+URZ+0x28c60], R0 ;  /* 0x028c6000030085a7 */ /* 0x000e64000800007f */
[----:B-1----:R-:W-:Y:S05]  /*11170*/  @!P0 BRA `(.L_x_470) ;  /* 0xfffffffc00f08947 */ /* 0x002fea000383ffff */
[----:B------:R-:W-:Y:S05]  /*11180*/  BRA `(.L_x_593) ;  /* 0xffffffb000007947 */ /* 0x000fea000383ffff */
.L_x_489:
[----:B-1----:R1:W2:Y:S02]  /*11190*/  SYNCS.PHASECHK.TRANS64.TRYWAIT P0, [R3+URZ+0x28c40], R2 ;  /* 0x028c4002030075a7 */ /* 0x0022a4000800017f */
[----:B--2---:R-:W-:Y:S05]  /*111a0*/  @!P0 NANOSLEEP.SYNCS 0x989680 ;  /* 0x009896800000895d */ /* 0x004fea0003900000 */
[----:B------:R-:W2:Y:S02]  /*111b0*/  @!P0 SYNCS.PHASECHK.TRANS64 P0, [R3+URZ+0x28c40], R2 ;  /* 0x028c4002030085a7 */ /* 0x000ea4000800007f */
[----:B--2---:R-:W-:Y:S05]  /*111c0*/  @!P0 BRA `(.L_x_489) ;  /* 0xfffffffc00f08947 */ /* 0x004fea000383ffff */
[----:B------:R-:W-:Y:S05]  /*111d0*/  BRA `(.L_x_594) ;  /* 0xffffffbc00307947 */ /* 0x000fea000383ffff */
.L_x_494:
[----:B0-----:R0:W2:Y:S02]  /*111e0*/  SYNCS.PHASECHK.TRANS64.TRYWAIT P0, [R3+URZ+0x28c60], R2 ;  /* 0x028c6002030075a7 */ /* 0x0010a4000800017f */
[----:B--2---:R-:W-:Y:S05]  /*111f0*/  @!P0 NANOSLEEP.SYNCS 0x989680 ;  /* 0x009896800000895d */ /* 0x004fea0003900000 */
[----:B------:R-:W2:Y:S02]  /*11200*/  @!P0 SYNCS.PHASECHK.TRANS64 P0, [R3+URZ+0x28c60], R2 ;  /* 0x028c6002030085a7 */ /* 0x000ea4000800007f */
[----:B--2---:R-:W-:Y:S05]  /*11210*/  @!P0 BRA `(.L_x_494) ;  /* 0xfffffffc00f08947 */ /* 0x004fea000383ffff */
[----:B------:R-:W-:Y:S05]  /*11220*/  BRA `(.L_x_595) ;  /* 0xffffffbc00b87947 */ /* 0x000fea000383ffff */
.L_x_509:
[----:B0-----:R0:W1:Y:S02]  /*11230*/  SYNCS.PHASECHK.TRANS64.TRYWAIT P0, [R4+URZ+0x28c40], R2 ;  /* 0x028c4002040075a7 */ /* 0x001064000800017f */
[----:B-1----:R-:W-:Y:S05]  /*11240*/  @!P0 NANOSLEEP.SYNCS 0x989680 ;  /* 0x009896800000895d */ /* 0x002fea0003900000 */
[----:B------:R-:W1:Y:S02]  /*11250*/  @!P0 SYNCS.PHASECHK.TRANS64 P0, [R4+URZ+0x28c40], R2 ;  /* 0x028c4002040085a7 */ /* 0x000e64000800007f */
[----:B-1----:R-:W-:Y:S05]  /*11260*/  @!P0 BRA `(.L_x_509) ;  /* 0xfffffffc00f08947 */ /* 0x002fea000383ffff */
[----:B------:R-:W-:Y:S05]  /*11270*/  BRA `(.L_x_596) ;  /* 0xffffffc800c87947 */ /* 0x000fea000383ffff */
.L_x_514:
[----:B-1----:R1:W2:Y:S02]  /*11280*/  SYNCS.PHASECHK.TRANS64.TRYWAIT P0, [R4+URZ+0x28c60], R2 ;  /* 0x028c6002040075a7 */ /* 0x0022a4000800017f */
[----:B--2---:R-:W-:Y:S05]  /*11290*/  @!P0 NANOSLEEP.SYNCS 0x989680 ;  /* 0x009896800000895d */ /* 0x004fea0003900000 */
[----:B------:R-:W2:Y:S02]  /*112a0*/  @!P0 SYNCS.PHASECHK.TRANS64 P0, [R4+URZ+0x28c60], R2 ;  /* 0x028c6002040085a7 */ /* 0x000ea4000800007f */
[----:B--2---:R-:W-:Y:S05]  /*112b0*/  @!P0 BRA `(.L_x_514) ;  /* 0xfffffffc00f08947 */ /* 0x004fea000383ffff */
[----:B------:R-:W-:Y:S05]  /*112c0*/  BRA `(.L_x_597) ;  /* 0xffffffcc004c7947 */ /* 0x000fea000383ffff */
.L_x_529:
[----:B-1----:R1:W2:Y:S02]  /*112d0*/  SYNCS.PHASECHK.TRANS64.TRYWAIT P0, [R4+URZ+0x28c40], R2 ;  /* 0x028c4002040075a7 */ /* 0x0022a4000800017f */
[----:B--2---:R-:W-:Y:S05]  /*112e0*/  @!P0 NANOSLEEP.SYNCS 0x989680 ;  /* 0x009896800000895d */ /* 0x004fea0003900000 */
[----:B------:R-:W2:Y:S02]  /*112f0*/  @!P0 SYNCS.PHASECHK.TRANS64 P0, [R4+URZ+0x28c40], R2 ;  /* 0x028c4002040085a7 */ /* 0x000ea4000800007f */
[----:B--2---:R-:W-:Y:S05]  /*11300*/  @!P0 BRA `(.L_x_529) ;  /* 0xfffffffc00f08947 */ /* 0x004fea000383ffff */
[----:B------:R-:W-:Y:S05]  /*11310*/  BRA `(.L_x_598) ;  /* 0xffffffd800387947 */ /* 0x000fea000383ffff */
.L_x_534:
[----:B0-----:R0:W2:Y:S02]  /*11320*/  SYNCS.PHASECHK.TRANS64.TRYWAIT P0, [R4+URZ+0x28c60], R2 ;  /* 0x028c6002040075a7 */ /* 0x0010a4000800017f */
[----:B--2---:R-:W-:Y:S05]  /*11330*/  @!P0 NANOSLEEP.SYNCS 0x989680 ;  /* 0x009896800000895d */ /* 0x004fea0003900000 */
[----:B------:R-:W2:Y:S02]  /*11340*/  @!P0 SYNCS.PHASECHK.TRANS64 P0, [R4+URZ+0x28c60], R2 ;  /* 0x028c6002040085a7 */ /* 0x000ea4000800007f */
[----:B--2---:R-:W-:Y:S05]  /*11350*/  @!P0 BRA `(.L_x_534) ;  /* 0xfffffffc00f08947 */ /* 0x004fea000383ffff */
[----:B------:R-:W-:Y:S05]  /*11360*/  BRA `(.L_x_599) ;  /* 0xffffffd800c07947 */ /* 0x000fea000383ffff */
.L_x_550:
[----:B------:R-:W-:Y:S01]  /*11370*/  BSSY B0, `(.L_x_600) ;  /* 0x0000008000007945 */ /* 0x000fe20003800000 */
[----:B------:R-:W-:Y:S02]  /*11380*/  IMAD.MOV.U32 R13, RZ, RZ, R16 ;  /* 0x000000ffff0d7224 */ /* 0x000fe400078e0010 */
[----:B0-----:R-:W-:Y:S02]  /*11390*/  IMAD.MOV.U32 R12, RZ, RZ, RZ ;  /* 0x000000ffff0c7224 */ /* 0x001fe400078e00ff */
[----:B------:R-:W-:Y:S02]  /*113a0*/  IMAD.MOV.U32 R11, RZ, RZ, 0x1f ;  /* 0x0000001fff0b7424 */ /* 0x000fe400078e00ff */
[----:B------:R-:W-:-:S07]  /*113b0*/  IMAD.MOV.U32 R15, RZ, RZ, -0x1 ;  /* 0xffffffffff0f7424 */ /* 0x000fce00078e00ff */
[----:B-1---5:R-:W-:Y:S05]  /*113c0*/  WARPSYNC.COLLECTIVE R15, `(.L_x_601) ;  /* 0x000000000f087348 */ /* 0x022fea0003c00000 */
[----:B------:R0:W2:Y:S02]  /*113d0*/  SHFL.IDX P6, R14, R13, R12, R11 ;  /* 0x0000000c0d0e7389 */ /* 0x0000a400000c000b */
[----:B012--5:R-:W-:Y:S01]  /*113e0*/  ENDCOLLECTIVE ;  /* 0x000000000000791b */ /* 0x027fe20003800000 */
.L_x_601:
[----:B------:R-:W-:Y:S05]  /*113f0*/  BSYNC B0 ;  /* 0x0000000000007941 */ /* 0x000fea0003800000 */
.L_x_600:
[----:B------:R-:W-:Y:S02]  /*11400*/  IMAD.MOV.U32 R13, RZ, RZ, R16 ;  /* 0x000000ffff0d7224 */ /* 0x000fe400078e0010 */
[----:B------:R-:W-:Y:S02]  /*11410*/  IMAD.MOV.U32 R12, RZ, RZ, 0x1 ;  /* 0x00000001ff0c7424 */ /* 0x000fe400078e00ff */
[----:B------:R-:W-:Y:S02]  /*11420*/  IMAD.MOV.U32 R11, RZ, RZ, 0x1f ;  /* 0x0000001fff0b7424 */ /* 0x000fe400078e00ff */
[----:B------:R-:W-:Y:S02]  /*11430*/  IMAD.MOV.U32 R15, RZ, RZ, -0x1 ;  /* 0xffffffffff0f7424 */ /* 0x000fe400078e00ff */
[----:B------:R-:W-:Y:S02]  /*11440*/  IMAD.IADD R5, R19, 0x1, R6 ;  /* 0x0000000113057824 */ /* 0x000fe400078e0206 */
[----:B------:R-:W-:-:S07]  /*11450*/  IMAD.MOV.U32 R0, RZ, RZ, R14 ;  /* 0x000000ffff007224 */ /* 0x000fce00078e000e */
[----:B------:R-:W-:Y:S05]  /*11460*/  WARPSYNC.COLLECTIVE R15, `(.L_x_602) ;  /* 0x000000000f087348 */ /* 0x000fea0003c00000 */
[----:B------:R0:W1:Y:S02]  /*11470*/  SHFL.IDX P6, R14, R13, R12, R11 ;  /* 0x0000000c0d0e7389 */ /* 0x00006400000c000b */
[----:B01----:R-:W-:Y:S01]  /*11480*/  ENDCOLLECTIVE ;  /* 0x000000000000791b */ /* 0x003fe20003800000 */
.L_x_602:
[----:B------:R-:W-:Y:S02]  /*11490*/  ULDC UR4, c[0x0][0xc3c] ;  /* 0x00030f0000047ab9 */ /* 0x000fe40000000800 */
[----:B------:R-:W-:-:S13]  /*114a0*/  ISETP.GE.OR P1, PT, R5, UR4, !P0 ;  /* 0x0000000405007c0c */ /* 0x000fda000c726670 */
[----:B------:R-:W0:Y:S01]  /*114b0*/  @!P1 LDC.64 R2, c[0x0][0xc80] ;  /* 0x00032000ff029b82 */ /* 0x000e220000000a00 */
[----:B------:R-:W-:Y:S02]  /*114c0*/  IMAD.MOV.U32 R11, RZ, RZ, RZ ;  /* 0x000000ffff0b7224 */ /* 0x000fe400078e00ff */
[----:B------:R-:W-:Y:S02]  /*114d0*/  IMAD.MOV.U32 R4, RZ, RZ, R14 ;  /* 0x000000ffff047224 */ /* 0x000fe400078e000e */
[----:B0-----:R-:W-:-:S06]  /*114e0*/  @!P1 IMAD.WIDE R2, R5, 0x4, R2 ;  /* 0x0000000405029825 */ /* 0x001fcc00078e0202 */
[----:B------:R0:W2:Y:S01]  /*114f0*/  @!P1 LDG.E R3, desc[UR40][R2.64] ;  /* 0x0000002802039981 */ /* 0x0000a2000c1e1900 */
[C---:B------:R-:W-:Y:S02]  /*11500*/  ISETP.GE.U32.AND P2, PT, R6.reuse, 0x2, PT ;  /* 0x000000020600780c */ /* 0x040fe40003f46070 */
[C---:B------:R-:W-:Y:S02]  /*11510*/  ISETP.GE.U32.AND P3, PT, R6.reuse, 0x4, PT ;  /* 0x000000040600780c */ /* 0x040fe40003f66070 */
[C---:B------:R-:W-:Y:S02]  /*11520*/  ISETP.GE.U32.AND P4, PT, R6.reuse, 0x8, PT ;  /* 0x000000080600780c */ /* 0x040fe40003f86070 */
[C---:B------:R-:W-:Y:S01]  /*11530*/  ISETP.GE.U32.AND P5, PT, R6.reuse, 0x10, PT ;  /* 0x000000100600780c */ /* 0x040fe20003fa6070 */
[----:B0-----:R-:W-:Y:S02]  /*11540*/  IMAD.MOV.U32 R2, RZ, RZ, RZ ;  /* 0x000000ffff027224 */ /* 0x001fe400078e00ff */
[----:B--2---:R-:W-:Y:S01]  /*11550*/  @!P1 IMAD.MOV.U32 R2, RZ, RZ, R3 ;  /* 0x000000ffff029224 */ /* 0x004fe200078e0003 */
[----:B------:R-:W-:-:S03]  /*11560*/  ISETP.NE.AND P1, PT, R6, RZ, PT ;  /* 0x000000ff0600720c */ /* 0x000fc60003f25270 */
[----:B------:R-:W-:-:S10]  /*11570*/  IMAD.MOV.U32 R13, RZ, RZ, R2 ;  /* 0x000000ffff0d7224 */ /* 0x000fd400078e0002 */
[----:B------:R-:W-:Y:S05]  /*11580*/  WARPSYNC.COLLECTIVE R15, `(.L_x_603) ;  /* 0x000000000f087348 */ /* 0x000fea0003c00000 */
[----:B------:R0:W1:Y:S02]  /*11590*/  SHFL.UP P6, R14, R13, R12, R11 ;  /* 0x0400000c0d0e7389 */ /* 0x00006400000c000b */
[----:B01----:R-:W-:Y:S01]  /*115a0*/  ENDCOLLECTIVE ;  /* 0x000000000000791b */ /* 0x003fe20003800000 */
.L_x_603:
[----:B------:R-:W-:Y:S01]  /*115b0*/  IMAD.MOV.U32 R12, RZ, RZ, 0x2 ;  /* 0x00000002ff0c7424 */ /* 0x000fe200078e00ff */
[----:B------:R-:W-:-:S05]  /*115c0*/  SEL R5, R14, RZ, P1 ;  /* 0x000000ff0e057207 */ /* 0x000fca0000800000 */
[----:B------:R-:W-:-:S04]  /*115d0*/  IMAD.IADD R3, R2, 0x1, R5 ;  /* 0x0000000102037824 */ /* 0x000fc800078e0205 */
[----:B------:R-:W-:-:S07]  /*115e0*/  IMAD.MOV.U32 R13, RZ, RZ, R3 ;  /* 0x000000ffff0d7224 */ /* 0x000fce00078e0003 */
[----:B------:R-:W-:Y:S05]  /*115f0*/  WARPSYNC.COLLECTIVE R15, `(.L_x_604) ;  /* 0x000000000f087348 */ /* 0x000fea0003c00000 */
[----:B------:R0:W1:Y:S02]  /*11600*/  SHFL.UP P6, R14, R13, R12, R11 ;  /* 0x0400000c0d0e7389 */ /* 0x00006400000c000b */
[----:B01----:R-:W-:Y:S01]  /*11610*/  ENDCOLLECTIVE ;  /* 0x000000000000791b */ /* 0x003fe20003800000 */
.L_x_604:
[----:B------:R-:W-:Y:S01]  /*11620*/  IMAD.MOV.U32 R12, RZ, RZ, 0x4 ;  /* 0x00000004ff0c7424 */ /* 0x000fe200078e00ff */
[----:B------:R-:W-:-:S05]  /*11630*/  SEL R14, R14, RZ, P2 ;  /* 0x000000ff0e0e7207 */ /* 0x000fca0001000000 */
[----:B------:R-:W-:-:S04]  /*11640*/  IMAD.IADD R3, R3, 0x1, R14 ;  /* 0x0000000103037824 */ /* 0x000fc800078e020e */
[----:B------:R-:W-:-:S07]  /*11650*/  IMAD.MOV.U32 R13, RZ, RZ, R3 ;  /* 0x000000ffff0d7224 */ /* 0x000fce00078e0003 */
[----:B------:R-:W-:Y:S05]  /*11660*/  WARPSYNC.COLLECTIVE R15, `(.L_x_605) ;  /* 0x000000000f087348 */ /* 0x000fea0003c00000 */
[----:B------:R0:W1:Y:S02]  /*11670*/  SHFL.UP P6, R14, R13, R12, R11 ;  /* 0x0400000c0d0e7389 */ /* 0x00006400000c000b */
[----:B01----:R-:W-:Y:S01]  /*11680*/  ENDCOLLECTIVE ;  /* 0x000000000000791b */ /* 0x003fe20003800000 */
.L_x_605:
[----:B------:R-:W-:Y:S01]  /*11690*/  IMAD.MOV.U32 R12, RZ, RZ, 0x8 ;  /* 0x00000008ff0c7424 */ /* 0x000fe200078e00ff */
[----:B------:R-:W-:-:S05]  /*116a0*/  SEL R14, R14, RZ, P3 ;  /* 0x000000ff0e0e7207 */ /* 0x000fca0001800000 */
[----:B------:R-:W-:-:S04]  /*116b0*/  IMAD.IADD R3, R3, 0x1, R14 ;  /* 0x0000000103037824 */ /* 0x000fc800078e020e */
[----:B------:R-:W-:-:S07]  /*116c0*/  IMAD.MOV.U32 R13, RZ, RZ, R3 ;  /* 0x000000ffff0d7224 */ /* 0x000fce00078e0003 */
[----:B------:R-:W-:Y:S05]  /*116d0*/  WARPSYNC.COLLECTIVE R15, `(.L_x_606) ;  /* 0x000000000f087348 */ /* 0x000fea0003c00000 */
[----:B------:R0:W1:Y:S02]  /*116e0*/  SHFL.UP P6, R14, R13, R12, R11 ;  /* 0x0400000c0d0e7389 */ /* 0x00006400000c000b */
[----:B01----:R-:W-:Y:S01]  /*116f0*/  ENDCOLLECTIVE ;  /* 0x000000000000791b */ /* 0x003fe20003800000 */
.L_x_606:
[----:B------:R-:W-:Y:S01]  /*11700*/  IMAD.MOV.U32 R12, RZ, RZ, 0x10 ;  /* 0x00000010ff0c7424 */ /* 0x000fe200078e00ff */
[----:B------:R-:W-:-:S05]  /*11710*/  SEL R14, R14, RZ, P4 ;  /* 0x000000ff0e0e7207 */ /* 0x000fca0002000000 */
[----:B------:R-:W-:-:S04]  /*11720*/  IMAD.IADD R3, R3, 0x1, R14 ;  /* 0x0000000103037824 */ /* 0x000fc800078e020e */
[----:B------:R-:W-:-:S07]  /*11730*/  IMAD.MOV.U32 R13, RZ, RZ, R3 ;  /* 0x000000ffff0d7224 */ /* 0x000fce00078e0003 */
[----:B------:R-:W-:Y:S05]  /*11740*/  WARPSYNC.COLLECTIVE R15, `(.L_x_607) ;  /* 0x000000000f087348 */ /* 0x000fea0003c00000 */
[----:B------:R0:W1:Y:S02]  /*11750*/  SHFL.UP P6, R14, R13, R12, R11 ;  /* 0x0400000c0d0e7389 */ /* 0x00006400000c000b */
[----:B01----:R-:W-:Y:S01]  /*11760*/  ENDCOLLECTIVE ;  /* 0x000000000000791b */ /* 0x003fe20003800000 */
.L_x_607:
[----:B------:R-:W-:Y:S02]  /*11770*/  IMAD.MOV.U32 R12, RZ, RZ, 0x1f ;  /* 0x0000001fff0c7424 */ /* 0x000fe400078e00ff */
[----:B------:R-:W-:Y:S01]  /*11780*/  IMAD.MOV.U32 R11, RZ, RZ, 0x1f ;  /* 0x0000001fff0b7424 */ /* 0x000fe200078e00ff */
[----:B------:R-:W-:-:S05]  /*11790*/  SEL R14, R14, RZ, P5 ;  /* 0x000000ff0e0e7207 */ /* 0x000fca0002800000 */
[----:B------:R-:W-:-:S04]  /*117a0*/  IMAD.IADD R3, R3, 0x1, R14 ;  /* 0x0000000103037824 */ /* 0x000fc800078e020e */
[----:B------:R-:W-:-:S07]  /*117b0*/  IMAD.MOV.U32 R13, RZ, RZ, R3 ;  /* 0x000000ffff0d7224 */ /* 0x000fce00078e0003 */
[----:B------:R-:W-:Y:S05]  /*117c0*/  WARPSYNC.COLLECTIVE R15, `(.L_x_608) ;  /* 0x000000000f087348 */ /* 0x000fea0003c00000 */
[----:B------:R0:W1:Y:S02]  /*117d0*/  SHFL.IDX P6, R14, R13, R12, R11 ;  /* 0x0000000c0d0e7389 */ /* 0x00006400000c000b */
[----:B01----:R-:W-:Y:S01]  /*117e0*/  ENDCOLLECTIVE ;  /* 0x000000000000791b */ /* 0x003fe20003800000 */
.L_x_608:
[----:B------:R-:W-:Y:S05]  /*117f0*/  BRA `(.L_x_609) ;  /* 0xffffffe400307947 */ /* 0x000fea000383ffff */
.L_x_555:
[----:B------:R-:W-:Y:S01]  /*11800*/  BSSY B0, `(.L_x_610) ;  /* 0x0000008000007945 */ /* 0x000fe20003800000 */
[----:B-----5:R-:W-:Y:S02]  /*11810*/  IMAD.MOV.U32 R13, RZ, RZ, R2 ;  /* 0x000000ffff0d7224 */ /* 0x020fe400078e0002 */
[----:B0-----:R-:W-:Y:S02]  /*11820*/  IMAD.MOV.U32 R12, RZ, RZ, 0x1 ;  /* 0x00000001ff0c7424 */ /* 0x001fe400078e00ff */
[----:B------:R-:W-:Y:S02]  /*11830*/  IMAD.MOV.U32 R11, RZ, RZ, RZ ;  /* 0x000000ffff0b7224 */ /* 0x000fe400078e00ff */
[----:B------:R-:W-:-:S07]  /*11840*/  IMAD.MOV.U32 R15, RZ, RZ, -0x1 ;  /* 0xffffffffff0f7424 */ /* 0x000fce00078e00ff */
[----:B-12---:R-:W-:Y:S05]  /*11850*/  WARPSYNC.COLLECTIVE R15, `(.L_x_611) ;  /* 0x000000000f087348 */ /* 0x006fea0003c00000 */
[----:B------:R0:W3:Y:S02]  /*11860*/  SHFL.UP P6, R14, R13, R12, R11 ;  /* 0x0400000c0d0e7389 */ /* 0x0000e400000c000b */
[----:B0123--:R-:W-:Y:S01]  /*11870*/  ENDCOLLECTIVE ;  /* 0x000000000000791b */ /* 0x00ffe20003800000 */
.L_x_611:
[----:B------:R-:W-:Y:S05]  /*11880*/  BSYNC B0 ;  /* 0x0000000000007941 */ /* 0x000fea0003800000 */
.L_x_610:
[----:B------:R-:W-:Y:S01]  /*11890*/  SEL R3, R14, RZ, P1 ;  /* 0x000000ff0e037207 */ /* 0x000fe20000800000 */
[----:B------:R-:W-:Y:S02]  /*118a0*/  IMAD.MOV.U32 R12, RZ, RZ, 0x2 ;  /* 0x00000002ff0c7424 */ /* 0x000fe400078e00ff */
[----:B------:R-:W-:Y:S02]  /*118b0*/  IMAD.MOV.U32 R11, RZ, RZ, RZ ;  /* 0x000000ffff0b7224 */ /* 0x000fe400078e00ff */
[----:B------:R-:W-:Y:S02]  /*118c0*/  IMAD.IADD R3, R2, 0x1, R3 ;  /* 0x0000000102037824 */ /* 0x000fe400078e0203 */
[----:B------:R-:W-:Y:S02]  /*118d0*/  IMAD.MOV.U32 R15, RZ, RZ, -0x1 ;  /* 0xffffffffff0f7424 */ /* 0x000fe400078e00ff */
[----:B------:R-:W-:-:S07]  /*118e0*/  IMAD.MOV.U32 R13, RZ, RZ, R3 ;  /* 0x000000ffff0d7224 */ /* 0x000fce00078e0003 */
[----:B------:R-:W-:Y:S05]  /*118f0*/  WARPSYNC.COLLECTIVE R15, `(.L_x_612) ;  /* 0x000000000f087348 */ /* 0x000fea0003c00000 */
[----:B------:R0:W1:Y:S02]  /*11900*/  SHFL.UP P6, R14, R13, R12, R11 ;  /* 0x0400000c0d0e7389 */ /* 0x00006400000c000b */
[----:B01----:R-:W-:Y:S01]  /*11910*/  ENDCOLLECTIVE ;  /* 0x000000000000791b */ /* 0x003fe20003800000 */
.L_x_612:
[----:B------:R-:W-:Y:S01]  /*11920*/  IMAD.MOV.U32 R12, RZ, RZ, 0x4 ;  /* 0x00000004ff0c7424 */ /* 0x000fe200078e00ff */
[----:B------:R-:W-:-:S05]  /*11930*/  SEL R14, R14, RZ, P2 ;  /* 0x000000ff0e0e7207 */ /* 0x000fca0001000000 */
[----:B------:R-:W-:-:S04]  /*11940*/  IMAD.IADD R3, R3, 0x1, R14 ;  /* 0x0000000103037824 */ /* 0x000fc800078e020e */
[----:B------:R-:W-:-:S07]  /*11950*/  IMAD.MOV.U32 R13, RZ, RZ, R3 ;  /* 0x000000ffff0d7224 */ /* 0x000fce00078e0003 */
[----:B------:R-:W-:Y:S05]  /*11960*/  WARPSYNC.COLLECTIVE R15, `(.L_x_613) ;  /* 0x000000000f087348 */ /* 0x000fea0003c00000 */
[----:B------:R0:W1:Y:S02]  /*11970*/  SHFL.UP P6, R14, R13, R12, R11 ;  /* 0x0400000c0d0e7389 */ /* 0x00006400000c000b */
[----:B01----:R-:W-:Y:S01]  /*11980*/  ENDCOLLECTIVE ;  /* 0x000000000000791b */ /* 0x003fe20003800000 */
.L_x_613:
[----:B------:R-:W-:Y:S01]  /*11990*/  IMAD.MOV.U32 R12, RZ, RZ, 0x8 ;  /* 0x00000008ff0c7424 */ /* 0x000fe200078e00ff */
[----:B------:R-:W-:-:S05]  /*119a0*/  SEL R14, R14, RZ, P3 ;  /* 0x000000ff0e0e7207 */ /* 0x000fca0001800000 */
[----:B------:R-:W-:-:S04]  /*119b0*/  IMAD.IADD R3, R3, 0x1, R14 ;  /* 0x0000000103037824 */ /* 0x000fc800078e020e */
[----:B------:R-:W-:-:S07]  /*119c0*/  IMAD.MOV.U32 R13, RZ, RZ, R3 ;  /* 0x000000ffff0d7224 */ /* 0x000fce00078e0003 */
[----:B------:R-:W-:Y:S05]  /*119d0*/  WARPSYNC.COLLECTIVE R15, `(.L_x_614) ;  /* 0x000000000f087348 */ /* 0x000fea0003c00000 */
[----:B------:R0:W1:Y:S02]  /*119e0*/  SHFL.UP P6, R14, R13, R12, R11 ;  /* 0x0400000c0d0e7389 */ /* 0x00006400000c000b */
[----:B01----:R-:W-:Y:S01]  /*119f0*/  ENDCOLLECTIVE ;  /* 0x000000000000791b */ /* 0x003fe20003800000 */
.L_x_614:
[----:B------:R-:W-:Y:S01]  /*11a00*/  IMAD.MOV.U32 R12, RZ, RZ, 0x10 ;  /* 0x00000010ff0c7424 */ /* 0x000fe200078e00ff */
[----:B------:R-:W-:-:S05]  /*11a10*/  SEL R14, R14, RZ, P4 ;  /* 0x000000ff0e0e7207 */ /* 0x000fca0002000000 */
[----:B------:R-:W-:-:S04]  /*11a20*/  IMAD.IADD R3, R3, 0x1, R14 ;  /* 0x0000000103037824 */ /* 0x000fc800078e020e */
[----:B------:R-:W-:-:S07]  /*11a30*/  IMAD.MOV.U32 R13, RZ, RZ, R3 ;  /* 0x000000ffff0d7224 */ /* 0x000fce00078e0003 */
[----:B------:R-:W-:Y:S05]  /*11a40*/  WARPSYNC.COLLECTIVE R15, `(.L_x_615) ;  /* 0x000000000f087348 */ /* 0x000fea0003c00000 */
[----:B------:R0:W1:Y:S02]  /*11a50*/  SHFL.UP P6, R14, R13, R12, R11 ;  /* 0x0400000c0d0e7389 */ /* 0x00006400000c000b */
[----:B01----:R-:W-:Y:S01]  /*11a60*/  ENDCOLLECTIVE ;  /* 0x000000000000791b */ /* 0x003fe20003800000 */
.L_x_615:
        /* <DEDUP_REMOVED lines=8> */
.L_x_616:
[----:B------:R-:W-:Y:S05]  /*11af0*/  BRA `(.L_x_617) ;  /* 0xffffffe4000c7947 */ /* 0x000fea000383ffff */
.L_x_557:
[----:B------:R-:W-:Y:S01]  /*11b00*/  BSSY B0, `(.L_x_618) ;  /* 0x0000006000007945 */ /* 0x000fe20003800000 */
[----:B------:R-:W-:Y:S01]  /*11b10*/  PLOP3.LUT P6, PT, P6, PT, PT, 0x8, 0x0 ;  /* 0x000000000000781c */ /* 0x000fe200037ce170 */
[----:B------:R-:W-:-:S12]  /*11b20*/  IMAD.MOV.U32 R15, RZ, RZ, -0x1 ;  /* 0xffffffffff0f7424 */ /* 0x000fd800078e00ff */
[----:B01---5:R-:W-:Y:S05]  /*11b30*/  WARPSYNC.COLLECTIVE R15, `(.L_x_619) ;  /* 0x000000000f087348 */ /* 0x023fea0003c00000 */
[----:B------:R-:W-:Y:S01]  /*11b40*/  VOTE.ANY R14, PT, P6 ;  /* 0x00000000000e7806 */ /* 0x000fe200030e0100 */
[----:B01---5:R-:W-:Y:S06]  /*11b50*/  ENDCOLLECTIVE ;  /* 0x000000000000791b */ /* 0x023fec0003800000 */
.L_x_619:
[----:B------:R-:W-:Y:S05]  /*11b60*/  BSYNC B0 ;  /* 0x0000000000007941 */ /* 0x000fea0003800000 */
.L_x_618:
[----:B------:R-:W-:Y:S02]  /*11b70*/  IMAD.MOV.U32 R5, RZ, RZ, R14 ;  /* 0x000000ffff057224 */ /* 0x000fe400078e000e */
[----:B------:R-:W-:Y:S02]  /*11b80*/  IMAD.MOV.U32 R13, RZ, RZ, R2 ;  /* 0x000000ffff0d7224 */ /* 0x000fe400078e0002 */
[----:B------:R-:W0:Y:S01]  /*11b90*/  POPC R4, R5 ;  /* 0x0000000500047309 */ /* 0x000e220000000000 */
[----:B------:R-:W-:Y:S02]  /*11ba0*/  IMAD.MOV.U32 R11, RZ, RZ, 0x1f ;  /* 0x0000001fff0b7424 */ /* 0x000fe400078e00ff */
[----:B------:R-:W-:Y:S02]  /*11bb0*/  IMAD.MOV.U32 R15, RZ, RZ, -0x1 ;  /* 0xffffffffff0f7424 */ /* 0x000fe400078e00ff */
[----:B0-----:R-:W-:-:S07]  /*11bc0*/  IMAD.MOV.U32 R12, RZ, RZ, R4 ;  /* 0x000000ffff0c7224 */ /* 0x001fce00078e0004 */
[----:B------:R-:W-:Y:S05]  /*11bd0*/  WARPSYNC.COLLECTIVE R15, `(.L_x_620) ;  /* 0x000000000f087348 */ /* 0x000fea0003c00000 */
[----:B------:R0:W1:Y:S02]  /*11be0*/  SHFL.IDX P6, R14, R13, R12, R11 ;  /* 0x0000000c0d0e7389 */ /* 0x00006400000c000b */
[----:B01----:R-:W-:Y:S01]  /*11bf0*/  ENDCOLLECTIVE ;  /* 0x000000000000791b */ /* 0x003fe20003800000 */
.L_x_620:
[----:B------:R-:W-:Y:S01]  /*11c00*/  IMAD.MOV.U32 R17, RZ, RZ, R14 ;  /* 0x000000ffff117224 */ /* 0x000fe200078e000e */
[----:B------:R-:W-:Y:S06]  /*11c10*/  BRA `(.L_x_621) ;  /* 0xffffffe000fc7947 */ /* 0x000fec000383ffff */
.L_x_559:
[----:B------:R-:W-:Y:S01]  /*11c20*/  BSSY B0, `(.L_x_622) ;  /* 0x0000007000007945 */ /* 0x000fe20003800000 */
[----:B------:R-:W-:Y:S02]  /*11c30*/  IMAD.MOV.U32 R13, RZ, RZ, R3 ;  /* 0x000000ffff0d7224 */ /* 0x000fe400078e0003 */
[----:B------:R-:W-:Y:S02]  /*11c40*/  IMAD.MOV.U32 R11, RZ, RZ, 0x1f ;  /* 0x0000001fff0b7424 */ /* 0x000fe400078e00ff */
[----:B------:R-:W-:-:S07]  /*11c50*/  IMAD.MOV.U32 R15, RZ, RZ, -0x1 ;  /* 0xffffffffff0f7424 */ /* 0x000fce00078e00ff */
[----:B-123-5:R-:W-:Y:S05]  /*11c60*/  WARPSYNC.COLLECTIVE R15, `(.L_x_623) ;  /* 0x000000000f087348 */ /* 0x02efea0003c00000 */
[----:B------:R0:W4:Y:S02]  /*11c70*/  SHFL.IDX P6, R14, R13, R12, R11 ;  /* 0x0000000c0d0e7389 */ /* 0x00012400000c000b */
[----:B012345:R-:W-:Y:S01]  /*11c80*/  ENDCOLLECTIVE ;  /* 0x000000000000791b */ /* 0x03ffe20003800000 */
.L_x_623:
[----:B------:R-:W-:Y:S05]  /*11c90*/  BSYNC B0 ;  /* 0x0000000000007941 */ /* 0x000fea0003800000 */
.L_x_622:
[----:B------:R-:W-:Y:S05]  /*11ca0*/  BRA `(.L_x_558) ;  /* 0xffffffe000f47947 */ /* 0x000fea000383ffff */
.L_x_563:
[----:B-1----:R1:W2:Y:S02]  /*11cb0*/  SYNCS.PHASECHK.TRANS64.TRYWAIT P0, [R0+URZ+0x28c20], R3 ;  /* 0x028c2003000075a7 */ /* 0x0022a4000800017f */
[----:B--2---:R-:W-:Y:S05]  /*11cc0*/  @!P0 NANOSLEEP.SYNCS 0x989680 ;  /* 0x009896800000895d */ /* 0x004fea0003900000 */
[----:B------:R-:W2:Y:S02]  /*11cd0*/  @!P0 SYNCS.PHASECHK.TRANS64 P0, [R0+URZ+0x28c20], R3 ;  /* 0x028c2003000085a7 */ /* 0x000ea4000800007f */
[----:B--2---:R-:W-:Y:S05]  /*11ce0*/  @!P0 BRA `(.L_x_563) ;  /* 0xfffffffc00f08947 */ /* 0x004fea000383ffff */
[----:B------:R-:W-:Y:S05]  /*11cf0*/  BRA `(.L_x_624) ;  /* 0xffffffe400e87947 */ /* 0x000fea000383ffff */
.L_x_564:
[----:B------:R-:W2:Y:S01]  /*11d00*/  S2R R2, SR_TID.X ;  /* 0x0000000000027919 */ /* 0x000ea20000002100 */
[----:B------:R-:W-:Y:S01]  /*11d10*/  BSSY B0, `(.L_x_625) ;  /* 0x000000a000007945 */ /* 0x000fe20003800000 */
[----:B0-----:R-:W-:Y:S02]  /*11d20*/  IMAD.MOV.U32 R12, RZ, RZ, RZ ;  /* 0x000000ffff0c7224 */ /* 0x001fe400078e00ff */
[----:B------:R-:W-:Y:S02]  /*11d30*/  IMAD.MOV.U32 R11, RZ, RZ, 0x1f ;  /* 0x0000001fff0b7424 */ /* 0x000fe400078e00ff */
[----:B------:R-:W-:Y:S01]  /*11d40*/  IMAD.MOV.U32 R15, RZ, RZ, -0x1 ;  /* 0xffffffffff0f7424 */ /* 0x000fe200078e00ff */
[----:B--2---:R-:W-:-:S04]  /*11d50*/  SHF.R.U32.HI R2, RZ, 0x5, R2 ;  /* 0x00000005ff027819 */ /* 0x004fc80000011602 */
[----:B------:R-:W-:-:S05]  /*11d60*/  LOP3.LUT R2, R2, 0x3, RZ, 0xc0, !PT ;  /* 0x0000000302027812 */ /* 0x000fca00078ec0ff */
[----:B------:R-:W-:-:S07]  /*11d70*/  IMAD.MOV.U32 R13, RZ, RZ, R2 ;  /* 0x000000ffff0d7224 */ /* 0x000fce00078e0002 */
[----:B-1---5:R-:W-:Y:S05]  /*11d80*/  WARPSYNC.COLLECTIVE R15, `(.L_x_626) ;  /* 0x000000000f087348 */ /* 0x022fea0003c00000 */
[----:B------:R0:W2:Y:S02]  /*11d90*/  SHFL.IDX P6, R14, R13, R12, R11 ;  /* 0x0000000c0d0e7389 */ /* 0x0000a400000c000b */
[----:B012--5:R-:W-:Y:S01]  /*11da0*/  ENDCOLLECTIVE ;  /* 0x000000000000791b */ /* 0x027fe20003800000 */
.L_x_626:
[----:B------:R-:W-:Y:S05]  /*11db0*/  BSYNC B0 ;  /* 0x0000000000007941 */ /* 0x000fea0003800000 */
.L_x_625:
[----:B------:R-:W-:Y:S05]  /*11dc0*/  BRA `(.L_x_627) ;  /* 0xffffffe400d07947 */ /* 0x000fea000383ffff */
.L_x_567:
[----:B------:R-:W-:Y:S01]  /*11dd0*/  BSSY B1, `(.L_x_628) ;  /* 0x0000006000017945 */ /* 0x000fe20003800000 */
[----:B------:R-:W-:-:S07]  /*11de0*/  IMAD.MOV.U32 R15, RZ, RZ, -0x1 ;  /* 0xffffffffff0f7424 */ /* 0x000fce00078e00ff */
[----:B012--5:R-:W-:Y:S05]  /*11df0*/  WARPSYNC.COLLECTIVE R15, `(.L_x_629) ;  /* 0x000000000f0c7348 */ /* 0x027fea0003c00000 */
[----:B------:R-:W-:Y:S02]  /*11e00*/  ELECT P6, UR62, PT ;  /* 0x00000000003e782f */ /* 0x000fe400038c0000 */
[----:B------:R-:W-:Y:S01]  /*11e10*/  MOV R14, UR62 ;  /* 0x0000003e000e7c02 */ /* 0x000fe20008000f00 */
[----:B012--5:R-:W-:Y:S10]  /*11e20*/  ENDCOLLECTIVE ;  /* 0x000000000000791b */ /* 0x027ff40003800000 */
.L_x_629:
[----:B------:R-:W-:Y:S05]  /*11e30*/  BSYNC B1 ;  /* 0x0000000000017941 */ /* 0x000fea0003800000 */
.L_x_628:
[----:B------:R-:W-:Y:S05]  /*11e40*/  BRA `(.L_x_630) ;  /* 0xffffffe400c87947 */ /* 0x000fea000383ffff */
.L_x_569:
[----:B0-----:R0:W1:Y:S02]  /*11e50*/  SYNCS.PHASECHK.TRANS64.TRYWAIT P0, [R6+URZ], R5 ;  /* 0x00000005060075a7 */ /* 0x001064000800017f */
[----:B-1----:R-:W-:Y:S05]  /*11e60*/  @!P0 NANOSLEEP.SYNCS 0x989680 ;  /* 0x009896800000895d */ /* 0x002fea0003900000 */
[----:B------:R-:W1:Y:S02]  /*11e70*/  @!P0 SYNCS.PHASECHK.TRANS64 P0, [R6+URZ], R5 ;  /* 0x00000005060085a7 */ /* 0x000e64000800007f */
[----:B-1----:R-:W-:Y:S05]  /*11e80*/  @!P0 BRA `(.L_x_569) ;  /* 0xfffffffc00f08947 */ /* 0x002fea000383ffff */
[----:B------:R-:W-:Y:S05]  /*11e90*/  BRA `(.L_x_631) ;  /* 0xffffffe800047947 */ /* 0x000fea000383ffff */
.L_x_570:
[----:B-1----:R1:W2:Y:S02]  /*11ea0*/  SYNCS.PHASECHK.TRANS64.TRYWAIT P0, [R7+URZ], R2 ;  /* 0x00000002070075a7 */ /* 0x0022a4000800017f */
[----:B--2---:R-:W-:Y:S05]  /*11eb0*/  @!P0 NANOSLEEP.SYNCS 0x989680 ;  /* 0x009896800000895d */ /* 0x004fea0003900000 */
[----:B------:R-:W2:Y:S02]  /*11ec0*/  @!P0 SYNCS.PHASECHK.TRANS64 P0, [R7+URZ], R2 ;  /* 0x00000002070085a7 */ /* 0x000ea4000800007f */
[----:B--2---:R-:W-:Y:S05]  /*11ed0*/  @!P0 BRA `(.L_x_570) ;  /* 0xfffffffc00f08947 */ /* 0x004fea000383ffff */
[----:B------:R-:W-:Y:S05]  /*11ee0*/  BRA `(.L_x_632) ;  /* 0xffffffe400f87947 */ /* 0x000fea000383ffff */
.L_x_572:
[----:B--2---:R2:W3:Y:S02]  /*11ef0*/  SYNCS.PHASECHK.TRANS64.TRYWAIT P0, [R4+URZ], R5 ;  /* 0x00000005040075a7 */ /* 0x0044e4000800017f */
[----:B---3--:R-:W-:Y:S05]  /*11f00*/  @!P0 NANOSLEEP.SYNCS 0x989680 ;  /* 0x009896800000895d */ /* 0x008fea0003900000 */
[----:B------:R-:W3:Y:S02]  /*11f10*/  @!P0 SYNCS.PHASECHK.TRANS64 P0, [R4+URZ], R5 ;  /* 0x00000005040085a7 */ /* 0x000ee4000800007f */
[----:B---3--:R-:W-:Y:S05]  /*11f20*/  @!P0 BRA `(.L_x_572) ;  /* 0xfffffffc00f08947 */ /* 0x008fea000383ffff */
[----:B------:R-:W-:Y:S05]  /*11f30*/  BRA `(.L_x_633) ;  /* 0xffffffe800007947 */ /* 0x000fea000383ffff */
.L_x_634:
        /* <DEDUP_REMOVED lines=12> */
.L_x_5869:


//--------------------- .text._ZN7cutlass13device_kernelIN5flash11enable_sm90INS1_16FlashAttnFwdSm90INS1_25CollectiveMainloopFwdSm90ILi2EN4cute5tupleIJNS5_1CILi1EEES8_S8_EEENS6_IJNS7_ILi64EEESA_SA_EEELi512ENS_6half_tEfNS_4arch4Sm90ELb0ELb0ELb0ELb1ELb0ELb1ELb0ELb0ELb0ELb1ELb0ELb0EEENS1_21CollectiveEpilogueFwdINS6_IJSA_NS7_ILi512EEESA_EEES9_SC_SE_Li256ELb1ELb1ELb0ELb0EEENS1_36VarlenDynamicPersistentTileSchedulerILi64ELi64ELi256ELi128ELb0ELb1ELb1ELb0ELb1ELb1EEEEEEEEEvNT_6ParamsE --------------------------
	.section	.text._ZN7cutlass13device_kernelIN5flash11enable_sm90INS1_16FlashAttnFwdSm90INS1_25CollectiveMainloopFwdSm90ILi2EN4cute5tupleIJNS5_1CILi1EEES8_S8_EEENS6_IJNS7_ILi64EEESA_SA_EEELi512ENS_6half_tEfNS_4arch4Sm90ELb0ELb0ELb0ELb1ELb0ELb1ELb0ELb0ELb0ELb1ELb0ELb0EEENS1_21CollectiveEpilogueFwdINS6_IJSA_NS7_ILi512EEESA_EEES9_SC_SE_Li256ELb1ELb1ELb0ELb0EEENS1_36VarlenDynamicPersistentTileSchedulerILi64ELi64ELi256ELi128ELb0ELb1ELb1ELb0ELb1ELb1EEEEEEEEEvNT_6ParamsE,"ax",@progbits
	.align	128
.text._ZN7cutlass13device_kernelIN5flash11enable_sm90INS1_16FlashAttnFwdSm90INS1_25CollectiveMainloopFwdSm90ILi2EN4cute5tupleIJNS5_1CILi1EEES8_S8_EEENS6_IJNS7_ILi64EEESA_SA_EEELi512ENS_6half_tEfNS_4arch4Sm90ELb0ELb0ELb0ELb1ELb0ELb1ELb0ELb0ELb0ELb1ELb0ELb0EEENS1_21CollectiveEpilogueFwdINS6_IJSA_NS7_ILi512EEESA_EEES9_SC_SE_Li256ELb1ELb1ELb0ELb0EEENS1_36VarlenDynamicPersistentTileSchedulerILi64ELi64ELi256ELi128ELb0ELb1ELb1ELb0ELb1ELb1EEEEEEEEEvNT_6ParamsE:
        .type           _ZN7cutlass13device_kernelIN5flash11enable_sm90INS1_16FlashAttnFwdSm90INS1_25CollectiveMainloopFwdSm90ILi2EN4cute5tupleIJNS5_1CILi1EEES8_S8_EEENS6_IJNS7_ILi64EEESA_SA_EEELi512ENS_6half_tEfNS_4arch4Sm90ELb0ELb0ELb0ELb1ELb0ELb1ELb0ELb0ELb0ELb1ELb0ELb0EEENS1_21CollectiveEpilogueFwdINS6_IJSA_NS7_ILi512EEESA_EEES9_SC_SE_Li256ELb1ELb1ELb0ELb0EEENS1_36VarlenDynamicPersistentTileSchedulerILi64ELi64ELi256ELi128ELb0ELb1ELb1ELb0ELb1ELb1EEEEEEEEEvNT_6ParamsE,@function
        .size           _ZN7cutlass13device_kernelIN5flash11enable_sm90INS1_16FlashAttnFwdSm90INS1_25CollectiveMainloopFwdSm90ILi2EN4cute5tupleIJNS5_1CILi1EEES8_S8_EEENS6_IJNS7_ILi64EEESA_SA_EEELi512ENS_6half_tEfNS_4arch4Sm90ELb0ELb0ELb0ELb1ELb0ELb1ELb0ELb0ELb0ELb1ELb0ELb0EEENS1_21CollectiveEpilogueFwdINS6_IJSA_NS7_ILi512EEESA_EEES9_SC_SE_Li256ELb1ELb1ELb0ELb0EEENS1_36VarlenDynamicPersistentTileSchedulerILi64ELi64ELi256ELi128ELb0ELb1ELb1ELb0ELb1ELb1EEEEEEEEEvNT_6ParamsE,(.L_x_5870 - _ZN7cutlass13device_kernelIN5flash11enable_sm90INS1_16FlashAttnFwdSm90INS1_25CollectiveMainloopFwdSm90ILi2EN4cute5tupleIJNS5_1CILi1EEES8_S8_EEENS6_IJNS7_ILi64EEESA_SA_EEELi512ENS_6half_tEfNS_4arch4Sm90ELb0ELb0ELb0ELb1ELb0ELb1ELb0ELb0ELb0ELb1ELb0ELb0EEENS1_21CollectiveEpilogueFwdINS6_IJSA_NS7_ILi512EEESA_EEES9_SC_SE_Li256ELb1ELb1ELb0ELb0EEENS1_36VarlenDynamicPersistentTileSchedulerILi64ELi64ELi256ELi128ELb0ELb1ELb1ELb0ELb1ELb1EEEEEEEEEvNT_6ParamsE)
        .other          _ZN7cutlass13device_kernelIN5flash11enable_sm90INS1_16FlashAttnFwdSm90INS1_25CollectiveMainloopFwdSm90ILi2EN4cute5tupleIJNS5_1CILi1EEES8_S8_EEENS6_IJNS7_ILi64EEESA_SA_EEELi512ENS_6half_tEfNS_4arch4Sm90ELb0ELb0ELb0ELb1ELb0ELb1ELb0ELb0ELb0ELb1ELb0ELb0EEENS1_21CollectiveEpilogueFwdINS6_IJSA_NS7_ILi512EEESA_EEES9_SC_SE_Li256ELb1ELb1ELb0ELb0EEENS1_36VarlenDynamicPersistentTileSchedulerILi64ELi64ELi256ELi128ELb0ELb1ELb1ELb0ELb1ELb1EEEEEEEEEvNT_6ParamsE,@"STO_CUDA_ENTRY STV_DEFAULT"
_ZN7cutlass13device_kernelIN5flash11enable_sm90INS1_16FlashAttnFwdSm90INS1_25CollectiveMainloopFwdSm90ILi2EN4cute5tupleIJNS5_1CILi1EEES8_S8_EEENS6_IJNS7_ILi64EEESA_SA_EEELi512ENS_6half_tEfNS_4arch4Sm90ELb0ELb0ELb0ELb1ELb0ELb1ELb0ELb0ELb0ELb1ELb0ELb0EEENS1_21CollectiveEpilogueFwdINS6_IJSA_NS7_ILi512EEESA_EEES9_SC_SE_Li256ELb1ELb1ELb0ELb0EEENS1_36VarlenDynamicPersistentTileSchedulerILi64ELi64ELi256ELi128ELb0ELb1ELb1ELb0ELb1ELb1EEEEEEEEEvNT_6ParamsE:
        /* <DEDUP_REMOVED lines=12> */
[----:B------:R-:W-:Y:S02]  /*00c0*/  UIADD3 UR10, UP2, UR4, 0x570, URZ ;  /* 0x00000570040a7890 */ /* 0x000fe4000ff5e03f */
[----:B------:R-:W-:Y:S02]  /*00d0*/  UIADD3 UR4, UP3, UR4, 0x670, URZ ;  /* 0x0000067004047890 */ /* 0x000fe4000ff7e03f */
[----:B------:R-:W-:-:S02]  /*00e0*/  UIADD3.X UR7, URZ, UR5, URZ, UP0, !UPT ;  /* 0x000000053f077290 */ /* 0x000fc400087fe43f */
[----:B------:R-:W-:Y:S02]  /*00f0*/  UIADD3.X UR9, URZ, UR5, URZ, UP1, !UPT ;  /* 0x000000053f097290 */ /* 0x000fe40008ffe43f */
[----:B------:R-:W-:Y:S02]  /*0100*/  UIADD3.X UR11, URZ, UR5, URZ, UP2, !UPT ;  /* 0x000000053f0b7290 */ /* 0x000fe400097fe43f */
[----:B------:R-:W-:-:S03]  /*0110*/  UIADD3.X UR5, URZ, UR5, URZ, UP3, !UPT ;  /* 0x000000053f057290 */ /* 0x000fc60009ffe43f */
[----:B------:R0:W-:Y:S02]  /*0120*/  UTMACCTL.PF [UR6] ;  /* 0x00000000060079b9 */ /* 0x0001e40008040000 */
[----:B------:R0:W-:Y:S02]  /*0130*/  UTMACCTL.PF [UR8] ;  /* 0x00000000080079b9 */ /* 0x0001e40008040000 */
[----:B------:R0:W-:Y:S02]  /*0140*/  UTMACCTL.PF [UR10] ;  /* 0x000000000a0079b9 */ /* 0x0001e40008040000 */
[----:B------:R0:W-:Y:S02]  /*0150*/  UTMACCTL.PF [UR4] ;  /* 0x00000000040079b9 */ /* 0x0001e40008040000 */
[----:B0-----:R-:W-:Y:S01]  /*0160*/  NOP ;  /* 0x0000000000007918 */ /* 0x001fe20000000000 */
.L_x_636:
[----:B------:R-:W-:Y:S05]  /*0170*/  BSYNC B0 ;  /* 0x0000000000007941 */ /* 0x000fea0003800000 */
.L_x_635:
        /* <DEDUP_REMOVED lines=20> */
[----:B-1----:R0:W1:Y:S06]  /*02c0*/  @UP0 SYNCS.EXCH.64 URZ, [UR8+0x28c00], UR4 ;  /* 0x028c0004083f05b2 */ /* 0x00206c0008000100 */
[----:B------:R0:W2:Y:S02]  /*02d0*/  @UP1 SYNCS.EXCH.64 URZ, [UR8+0x28c20], UR6 ;  /* 0x028c2006083f15b2 */ /* 0x0000a40008000100 */
        /* <DEDUP_REMOVED lines=10> */
[----:B0-----:R0:W3:Y:S01]  /*0380*/  SYNCS.EXCH.64 URZ, [UR6+0x28c30], UR4 ;  /* 0x028c3004063f75b2 */ /* 0x0010e20008000100 */
[----:B------:R0:W4:Y:S01]  /*0390*/  SYNCS.EXCH.64 URZ, [UR6+0x28c40], UR4 ;  /* 0x028c4004063f75b2 */ /* 0x0001220008000100 */
[----:B------:R0:W0:Y:S01]  /*03a0*/  SYNCS.EXCH.64 URZ, [UR6+0x28c38], UR4 ;  /* 0x028c3804063f75b2 */ /* 0x0000220008000100 */
[----:B------:R0:W0:Y:S01]  /*03b0*/  SYNCS.EXCH.64 URZ, [UR6+0x28c48], UR4 ;  /* 0x028c4804063f75b2 */ /* 0x0000220008000100 */
[----:B------:R-:W-:Y:S01]  /*03c0*/  NOP ;  /* 0x0000000000007918 */ /* 0x000fe20000000000 */
.L_x_637:
        /* <DEDUP_REMOVED lines=22> */
.L_x_638:
        /* <DEDUP_REMOVED lines=18> */
.L_x_639:
        /* <DEDUP_REMOVED lines=22> */
.L_x_640:
        /* <DEDUP_REMOVED lines=22> */
.L_x_641:
[----:B------:R-:W-:Y:S01]  /*0910*/  IMAD.MOV.U32 R2, RZ, RZ, 0x1 ;  /* 0x00000001ff027424 */ /* 0x000fe200078e00ff */
[----:B------:R-:W-:Y:S01]  /*0920*/  ISETP.NE.AND P0, PT, R3, RZ, PT ;  /* 0x000000ff0300720c */ /* 0x000fe20003f05270 */
[----:B------:R-:W-:Y:S01]  /*0930*/  NOP ;  /* 0x0000000000007918 */ /* 0x000fe20000000000 */
[----:B------:R-:W-:Y:S01]  /*0940*/  ULDC.64 UR40, c[0x0][0x208] ;  /* 0x0000820000287ab9 */ /* 0x000fe20000000a00 */
[----:B------:R-:W-:Y:S01]  /*0950*/  BSSY B9, `(.L_x_642) ;  /* 0x00016ef000097945 */ /* 0x000fe20003800000 */
[----:B------:R-:W-:-:S05]  /*0960*/  SEL R2, R2, 0x2, !P0 ;  /* 0x0000000202027807 */ /* 0x000fca0004000000 */
[----:B------:R0:W-:Y:S02]  /*0970*/  STL [R1+0x60], R2 ;  /* 0x0000600201007387 */ /* 0x0001e40000100800 */
[----:B01234-:R-:W-:Y:S06]  /*0980*/  BAR.SYNC.DEFER_BLOCKING 0x0 ;  /* 0x0000000000007b1d */ /* 0x01ffec0000010000 */
[----:B------:R-:W-:Y:S05]  /*0990*/  @!P0 BRA `(.L_x_643) ;  /* 0x000000e4002c8947 */ /* 0x000fea0003800000 */
.L_x_644:
[----:B------:R-:W-:-:S08]  /*09a0*/  NOP ;  /* 0x0000000000007918 */ /* 0x000fd00000000000 */
[----:B------:R-:W0:Y:S02]  /*09b0*/  USETMAXREG.TRY_ALLOC.CTAPOOL UP0, 0xf0 ;  /* 0x000000f0000079c8 */ /* 0x000e240008000600 */
[----:B0-----:R-:W-:-:S13]  /*09c0*/  PLOP3.LUT P0, PT, PT, PT, UP0, 0x80, 0x0 ;  /* 0x000000000000781c */ /* 0x001fda0003f0f008 */
[----:B------:R-:W-:Y:S05]  /*09d0*/  @!P0 BRA `(.L_x_644) ;  /* 0xfffffffc00f08947 */ /* 0x000fea000383ffff */
[----:B------:R-:W0:Y:S01]  /*09e0*/  S2R R0, SR_TID.X ;  /* 0x0000000000007919 */ /* 0x000e220000002100 */
[----:B------:R-:W1:Y:S01]  /*09f0*/  S2UR UR5, SR_CgaCtaId ;  /* 0x00000000000579c3 */ /* 0x000e620000008800 */
[----:B------:R-:W-:Y:S02]  /*0a00*/  UMOV UR4, 0x400 ;  /* 0x0000040000047882 */ /* 0x000fe40000000000 */
[----:B-1----:R-:W-:-:S06]  /*0a10*/  ULEA UR4, UR5, UR4, 0x18 ;  /* 0x0000000405047291 */ /* 0x002fcc000f8ec03f */
[----:B------:R-:W-:Y:S01]  /*0a20*/  IMAD.U32 R2, RZ, RZ, UR4 ;  /* 0x00000004ff027e24 */ /* 0x000fe2000f8e00ff */
[----:B0-----:R-:W-:Y:S01]  /*0a30*/  SHF.R.U32.HI R0, RZ, 0x7, R0 ;  /* 0x00000007ff007819 */ /* 0x001fe20000011600 */
[----:B------:R-:W-:-:S03]  /*0a40*/  ULDC UR4, c[0x0][0xc3c] ;  /* 0x00030f0000047ab9 */ /* 0x000fc60000000800 */
[----:B------:R-:W-:Y:S02]  /*0a50*/  ISETP.NE.AND P0, PT, R0, 0x1, PT ;  /* 0x000000010000780c */ /* 0x000fe40003f05270 */
[----:B------:R-:W0:Y:S11]  /*0a60*/  S2R R0, SR_TID.X ;  /* 0x0000000000007919 */ /* 0x000e360000002100 */
[----:B------:R-:W-:Y:S06]  /*0a70*/  @!P0 BAR.ARV 0x8, 0x100 ;  /* 0x0204000000008b1d */ /* 0x000fec0000002000 */
[----:B0-----:R-:W-:-:S13]  /*0a80*/  ISETP.GE.U32.AND P0, PT, R0, 0x100, PT ;  /* 0x000001000000780c */ /* 0x001fda0003f06070 */
[----:B------:R-:W-:Y:S08]  /*0a90*/  @P0 BAR.ARV 0xf, 0x100 ;  /* 0x03c4000000000b1d */ /* 0x000ff00000002000 */
[----:B------:R-:W-:Y:S06]  /*0aa0*/  BAR.SYNC.DEFER_BLOCKING 0x5, 0x180 ;  /* 0x0146000000007b1d */ /* 0x000fec0000010000 */
[----:B------:R-:W0:Y:S02]  /*0ab0*/  LDS.128 R24, [R2+0x28cd0] ;  /* 0x028cd00002187984 */ /* 0x000e240000000c00 */
[----:B------:R-:W-:Y:S06]  /*0ac0*/  BAR.ARV 0x4, 0x180 ;  /* 0x0106000000007b1d */ /* 0x000fec0000002000 */
[----:B0-----:R-:W-:-:S13]  /*0ad0*/  ISETP.GE.AND P0, PT, R27, UR4, PT ;  /* 0x000000041b007c0c */ /* 0x001fda000bf06270 */
[----:B------:R-:W-:Y:S05]  /*0ae0*/  @P0 BRA `(.L_x_645) ;  /* 0x0000016c00540947 */ /* 0x000fea0003800000 */
[----:B------:R-:W2:Y:S01]  /*0af0*/  LDL.LU R16, [R1+0x60] ;  /* 0x0000600001107983 */ /* 0x000ea20000300800 */
[----:B------:R-:W-:-:S05]  /*0b00*/  VIADD R234, R0, 0xffffff80 ;  /* 0xffffff8000ea7836 */ /* 0x000fca0000000000 */
[----:B------:R-:W-:-:S04]  /*0b10*/  SHF.R.S32.HI R3, RZ, 0x1f, R234 ;  /* 0x0000001fff037819 */ /* 0x000fc800000114ea */
[CC--:B------:R-:W-:Y:S02]  /*0b20*/  LEA.HI R0, R3.reuse, R234.reuse, RZ, 0x7 ;  /* 0x000000ea03007211 */ /* 0x0c0fe400078f38ff */
[CC--:B------:R-:W-:Y:S02]  /*0b30*/  LEA.HI R6, R3.reuse, R234.reuse, RZ, 0x4 ;  /* 0x000000ea03067211 */ /* 0x0c0fe400078f20ff */
[----:B------:R-:W-:Y:S02]  /*0b40*/  LOP3.LUT R5, R0, 0xffffff80, RZ, 0xc0, !PT ;  /* 0xffffff8000057812 */ /* 0x000fe400078ec0ff */
[----:B------:R-:W-:Y:S02]  /*0b50*/  LOP3.LUT R7, R6, 0xfffffff0, RZ, 0xc0, !PT ;  /* 0xfffffff006077812 */ /* 0x000fe400078ec0ff */
[----:B------:R-:W-:Y:S01]  /*0b60*/  LEA.HI R4, R3, R234, RZ, 0x5 ;  /* 0x000000ea03047211 */ /* 0x000fe200078f28ff */
[C---:B------:R-:W-:Y:S01]  /*0b70*/  IMAD.IADD R5, R234.reuse, 0x1, -R5 ;  /* 0x00000001ea057824 */ /* 0x040fe200078e0a05 */
[----:B------:R-:W-:Y:S01]  /*0b80*/  SHF.R.S32.HI R13, RZ, 0x4, R6 ;  /* 0x00000004ff0d7819 */ /* 0x000fe20000011406 */
[----:B------:R-:W-:Y:S01]  /*0b90*/  IMAD.IADD R10, R234, 0x1, -R7 ;  /* 0x00000001ea0a7824 */ /* 0x000fe200078e0a07 */
[----:B------:R-:W-:-:S02]  /*0ba0*/  SHF.R.S32.HI R192, RZ, 0x5, R4 ;  /* 0x00000005ffc07819 */ /* 0x000fc40000011404 */
[----:B------:R-:W-:Y:S02]  /*0bb0*/  SHF.R.S32.HI R11, RZ, 0x1f, R4 ;  /* 0x0000001fff0b7819 */ /* 0x000fe40000011404 */
[----:B------:R-:W-:Y:S02]  /*0bc0*/  SHF.R.S32.HI R4, RZ, 0x1f, R5 ;  /* 0x0000001fff047819 */ /* 0x000fe40000011405 */
[----:B------:R-:W-:Y:S02]  /*0bd0*/  SHF.R.S32.HI R7, RZ, 0x1f, R10 ;  /* 0x0000001fff077819 */ /* 0x000fe4000001140a */
[----:B------:R-:W-:Y:S02]  /*0be0*/  LEA.HI R8, R6, R13, RZ, 0x1 ;  /* 0x0000000d06087211 */ /* 0x000fe400078f08ff */
[----:B------:R-:W-:Y:S02]  /*0bf0*/  LEA.HI R6, R4, R5, RZ, 0x2 ;  /* 0x0000000504067211 */ /* 0x000fe400078f10ff */
[----:B------:R-:W-:-:S02]  /*0c00*/  LEA.HI R9, R7, R10, RZ, 0x3 ;  /* 0x0000000a07097211 */ /* 0x000fc400078f18ff */
[----:B------:R-:W-:Y:S02]  /*0c10*/  LOP3.LUT R12, R8, 0x1ffffffe, RZ, 0xc0, !PT ;  /* 0x1ffffffe080c7812 */ /* 0x000fe400078ec0ff */
[--C-:B------:R-:W-:Y:S02]  /*0c20*/  SHF.R.S32.HI R7, RZ, 0x2, R6.reuse ;  /* 0x00000002ff077819 */ /* 0x100fe40000011406 */
[----:B------:R-:W-:-:S04]  /*0c30*/  SHF.R.S32.HI R8, RZ, 0x1f, R6 ;  /* 0x0000001fff087819 */ /* 0x000fc80000011406 */
[----:B------:R-:W-:Y:S02]  /*0c40*/  LEA.HI R8, R8, R7, RZ, 0x3 ;  /* 0x0000000708087211 */ /* 0x000fe400078f18ff */
[----:B------:R-:W-:Y:S02]  /*0c50*/  LEA.HI R4, R4, R5, RZ, 0x5 ;  /* 0x0000000504047211 */ /* 0x000fe400078f28ff */
[----:B------:R-:W-:Y:S02]  /*0c60*/  LOP3.LUT R8, R8, 0xfffffff8, RZ, 0xc0, !PT ;  /* 0xfffffff808087812 */ /* 0x000fe400078ec0ff */
[----:B------:R-:W-:Y:S02]  /*0c70*/  LEA.HI R14, R11, R192, RZ, 0x2 ;  /* 0x000000c00b0e7211 */ /* 0x000fe400078f10ff */
[----:B------:R-:W-:Y:S01]  /*0c80*/  LOP3.LUT R11, R9, 0xfffffff8, RZ, 0xc0, !PT ;  /* 0xfffffff8090b7812 */ /* 0x000fe200078ec0ff */
[----:B------:R-:W-:Y:S01]  /*0c90*/  IMAD.IADD R191, R7, 0x1, -R8 ;  /* 0x0000000107bf7824 */ /* 0x000fe200078e0a08 */
[----:B------:R-:W-:-:S02]  /*0ca0*/  SHF.R.S32.HI R4, RZ, 0x5, R4 ;  /* 0x00000005ff047819 */ /* 0x000fc40000011404 */
[----:B------:R-:W-:Y:S01]  /*0cb0*/  SHF.R.S32.HI R213, RZ, 0x7, R0 ;  /* 0x00000007ffd57819 */ /* 0x000fe20000011400 */
[----:B------:R-:W-:Y:S01]  /*0cc0*/  IMAD.IADD R11, R10, 0x1, -R11 ;  /* 0x000000010a0b7824 */ /* 0x000fe200078e0a0b */
[----:B------:R-:W-:Y:S01]  /*0cd0*/  LOP3.LUT R15, R14, 0x3ffffc, RZ, 0xc0, !PT ;  /* 0x003ffffc0e0f7812 */ /* 0x000fe200078ec0ff */
[----:B------:R-:W-:Y:S01]  /*0ce0*/  IMAD R191, R4, 0x10, R191 ;  /* 0x0000001004bf7824 */ /* 0x000fe200078e02bf */
[-C--:B------:R-:W-:Y:S01]  /*0cf0*/  LEA.HI R4, R3, R234.reuse, RZ, 0x2 ;  /* 0x000000ea03047211 */ /* 0x080fe200078f10ff */
[----:B------:R-:W-:Y:S01]  /*0d00*/  IMAD R14, R213, 0x100, R10 ;  /* 0x00000100d50e7824 */ /* 0x000fe200078e020a */
[----:B------:R-:W-:Y:S01]  /*0d10*/  LEA.HI R3, R3, R234, RZ, 0x3 ;  /* 0x000000ea03037211 */ /* 0x000fe200078f18ff */
[----:B------:R-:W-:Y:S02]  /*0d20*/  IMAD.IADD R15, R192, 0x1, -R15 ;  /* 0x00000001c00f7824 */ /* 0x000fe400078e0a0f */
[----:B------:R-:W-:Y:S02]  /*0d30*/  IMAD.IADD R12, R13, 0x1, -R12 ;  /* 0x000000010d0c7824 */ /* 0x000fe400078e0a0c */
[----:B------:R-:W-:Y:S01]  /*0d40*/  IMAD.SHL.U32 R10, R11, 0x40, RZ ;  /* 0x000000400b0a7824 */ /* 0x000fe200078e00ff */
[----:B------:R-:W-:Y:S01]  /*0d50*/  SHF.R.S32.HI R19, RZ, 0x2, R4 ;  /* 0x00000002ff137819 */ /* 0x000fe20000011404 */
[----:B------:R-:W-:Y:S01]  /*0d60*/  IMAD R14, R15, 0x10, R14 ;  /* 0x000000100f0e7824 */ /* 0x000fe200078e020e */
[----:B------:R-:W-:Y:S01]  /*0d70*/  SHF.R.S32.HI R211, RZ, 0x3, R3 ;  /* 0x00000003ffd37819 */ /* 0x000fe20000011403 */
[----:B------:R-:W-:Y:S01]  /*0d80*/  IMAD.SHL.U32 R13, R12, 0x8, RZ ;  /* 0x000000080c0d7824 */ /* 0x000fe200078e00ff */
[----:B------:R-:W-:Y:S01]  /*0d90*/  LOP3.LUT R10, R10, 0x1c0, RZ, 0xc0, !PT ;  /* 0x000001c00a0a7812 */ /* 0x000fe200078ec0ff */
[----:B------:R-:W-:Y:S01]  /*0da0*/  IMAD.SHL.U32 R9, R9, 0x40, RZ ;  /* 0x0000004009097824 */ /* 0x000fe200078e00ff */
[----:B------:R-:W-:Y:S01]  /*0db0*/  LOP3.LUT R6, R6, 0x7ffffffc, RZ, 0xc0, !PT ;  /* 0x7ffffffc06067812 */ /* 0x000fe200078ec0ff */
[----:B------:R-:W-:Y:S01]  /*0dc0*/  VIADD R226, R19, 0x20 ;  /* 0x0000002013e27836 */ /* 0x000fe20000000000 */
[----:B------:R-:W-:Y:S01]  /*0dd0*/  LOP3.LUT R3, R3, 0xfffffff8, RZ, 0xc0, !PT ;  /* 0xfffffff803037812 */ /* 0x000fe200078ec0ff */
[--C-:B------:R-:W-:Y:S01]  /*0de0*/  IMAD.U32 R223, R14, 0x40, R13.reuse ;  /* 0x000000400edf7824 */ /* 0x100fe200078e000d */
[----:B------:R-:W-:Y:S01]  /*0df0*/  LOP3.LUT R13, R10, 0x8, R13, 0xf8, !PT ;  /* 0x000000080a0d7812 */ /* 0x000fe200078ef80d */
[----:B------:R-:W-:Y:S01]  /*0e00*/  IMAD.IADD R6, R5, 0x1, -R6 ;  /* 0x0000000105067824 */ /* 0x000fe200078e0a06 */
[----:B------:R-:W-:Y:S01]  /*0e10*/  SHF.R.U32.HI R10, RZ, 0x3, R10 ;  /* 0x00000003ff0a7819 */ /* 0x000fe2000001160a */
[----:B------:R-:W-:Y:S01]  /*0e20*/  IMAD.IADD R210, R234, 0x1, -R3 ;  /* 0x00000001ead27824 */ /* 0x000fe200078e0a03 */
[----:B------:R-:W-:-:S02]  /*0e30*/  LOP3.LUT R9, R9, 0x7ffffe00, RZ, 0xc0, !PT ;  /* 0x7ffffe0009097812 */ /* 0x000fc400078ec0ff */
[----:B------:R-:W-:Y:S02]  /*0e40*/  LOP3.LUT R5, R4, 0xfffffffc, RZ, 0xc0, !PT ;  /* 0xfffffffc04057812 */ /* 0x000fe400078ec0ff */
[----:B------:R-:W-:Y:S02]  /*0e50*/  LEA.HI R0, R0, R213, RZ, 0x1 ;  /* 0x000000d500007211 */ /* 0x000fe400078f08ff */
[----:B------:R-:W-:Y:S01]  /*0e60*/  SHF.R.S32.HI R3, RZ, 0x1f, R226 ;  /* 0x0000001fff037819 */ /* 0x000fe200000114e2 */
[----:B------:R-:W-:Y:S01]  /*0e70*/  IMAD R9, R192, 0x400, R9 ;  /* 0x00000400c0097824 */ /* 0x000fe200078e0209 */
[----:B------:R-:W-:Y:S01]  /*0e80*/  LOP3.LUT R10, R13, R10, RZ, 0x3c, !PT ;  /* 0x0000000a0d0a7212 */ /* 0x000fe200078e3cff */
[----:B------:R-:W-:Y:S01]  /*0e90*/  IMAD.IADD R5, R234, 0x1, -R5 ;  /* 0x00000001ea057824 */ /* 0x000fe200078e0a05 */
[----:B------:R-:W-:Y:S01]  /*0ea0*/  LOP3.LUT R0, R0, 0xfffffe, RZ, 0xc0, !PT ;  /* 0x00fffffe00007812 */ /* 0x000fe200078ec0ff */
[----:B------:R-:W-:Y:S01]  /*0eb0*/  IMAD.SHL.U32 R220, R226, 0x40, RZ ;  /* 0x00000040e2dc7824 */ /* 0x000fe200078e00ff */
[----:B------:R-:W-:Y:S01]  /*0ec0*/  LEA.HI R3, R3, R226, RZ, 0x3 ;  /* 0x000000e203037211 */ /* 0x000fe200078f18ff */
[----:B------:R-:W-:Y:S01]  /*0ed0*/  IMAD.IADD R9, R9, 0x1, R10 ;  /* 0x0000000109097824 */ /* 0x000fe200078e020a */
[----:B------:R-:W-:Y:S01]  /*0ee0*/  R2P PR, R11, 0x6 ;  /* 0x000000060b007804 */ /* 0x000fe20000000000 */
[----:B------:R-:W-:Y:S01]  /*0ef0*/  IMAD.IADD R0, R213, 0x1, -R0 ;  /* 0x00000001d5007824 */ /* 0x000fe200078e0a00 */
[----:B------:R-:W-:Y:S01]  /*0f00*/  SHF.R.S32.HI R4, RZ, 0x1f, R4 ;  /* 0x0000001fff047819 */ /* 0x000fe20000011404 */
[----:B------:R-:W-:Y:S01]  /*0f10*/  IMAD.SHL.U32 R3, R3, 0x40, RZ ;  /* 0x0000004003037824 */ /* 0x000fe200078e00ff */
[C---:B------:R-:W-:Y:S01]  /*0f20*/  LEA.HI R7, R5.reuse, R5, RZ, 0x1 ;  /* 0x0000000505077211 */ /* 0x040fe200078f08ff */
[----:B------:R-:W-:Y:S01]  /*0f30*/  IMAD.SHL.U32 R186, R5, 0x4, RZ ;  /* 0x0000000405ba7824 */ /* 0x000fe200078e00ff */
[----:B------:R-:W-:Y:S01]  /*0f40*/  LOP3.LUT R220, R220, 0x1c0, RZ, 0xc0, !PT ;  /* 0x000001c0dcdc7812 */ /* 0x000fe200078ec0ff */
[----:B------:R-:W-:-:S02]  /*0f50*/  IMAD R195, R9, 0x2, R2 ;  /* 0x0000000209c37824 */ /* 0x000fc400078e0202 */
[----:B------:R-:W-:Y:S01]  /*0f60*/  IMAD.MOV.U32 R197, RZ, RZ, 0x40 ;  /* 0x00000040ffc57424 */ /* 0x000fe200078e00ff */
[----:B------:R-:W-:Y:S01]  /*0f70*/  LEA.HI R4, R4, R19, RZ, 0x3 ;  /* 0x0000001304047211 */ /* 0x000fe200078f18ff */
[----:B------:R-:W-:Y:S01]  /*0f80*/  IMAD.SHL.U32 R194, R0, 0x100, RZ ;  /* 0x0000010000c27824 */ /* 0x000fe200078e00ff */
[----:B------:R-:W-:Y:S01]  /*0f90*/  LOP3.LUT R8, R7, 0x1ffffffe, RZ, 0xc0, !PT ;  /* 0x1ffffffe07087812 */ /* 0x000fe200078ec0ff */
[----:B------:R-:W-:Y:S01]  /*0fa0*/  IMAD.SHL.U32 R189, R210, 0x8, RZ ;  /* 0x00000008d2bd7824 */ /* 0x000fe200078e00ff */
[----:B------:R-:W-:Y:S01]  /*0fb0*/  SHF.R.U32.HI R235, RZ, 0x3, R220 ;  /* 0x00000003ffeb7819 */ /* 0x000fe200000116dc */
[----:B------:R-:W-:Y:S01]  /*0fc0*/  VIADD R190, R186, 0x10 ;  /* 0x00000010babe7836 */ /* 0x000fe20000000000 */
[----:B------:R-:W-:Y:S01]  /*0fd0*/  LOP3.LUT R221, R3, 0xfffffe00, RZ, 0xc0, !PT ;  /* 0xfffffe0003dd7812 */ /* 0x000fe200078ec0ff */
[----:B------:R-:W-:Y:S01]  /*0fe0*/  VIADD R198, R195, 0x26800 ;  /* 0x00026800c3c67836 */ /* 0x000fe20000000000 */
[----:B------:R-:W-:Y:S01]  /*0ff0*/  SEL R197, R197, 0xffffffc0, !P2 ;  /* 0xffffffc0c5c57807 */ /* 0x000fe20005000000 */
[C---:B------:R-:W-:Y:S01]  /*1000*/  VIADD R207, R189.reuse, 0x40 ;  /* 0x00000040bdcf7836 */ /* 0x040fe20000000000 */
[----:B------:R-:W-:Y:S01]  /*1010*/  LOP3.LUT R4, R4, 0xfffffff8, RZ, 0xc0, !PT ;  /* 0xfffffff804047812 */ /* 0x000fe200078ec0ff */
[C---:B------:R-:W-:Y:S01]  /*1020*/  VIADD R206, R189.reuse, 0x80 ;  /* 0x00000080bdce7836 */ /* 0x040fe20000000000 */
[----:B------:R-:W-:Y:S01]  /*1030*/  SHF.R.S32.HI R217, RZ, 0x1f, R190 ;  /* 0x0000001fffd97819 */ /* 0x000fe200000114be */
[----:B------:R-:W-:-:S02]  /*1040*/  VIADD R205, R189, 0xc0 ;  /* 0x000000c0bdcd7836 */ /* 0x000fc40000000000 */
[C---:B------:R-:W-:Y:S02]  /*1050*/  VIADD R204, R189.reuse, 0x100 ;  /* 0x00000100bdcc7836 */ /* 0x040fe40000000000 */
[C---:B------:R-:W-:Y:S02]  /*1060*/  VIADD R203, R189.reuse, 0x140 ;  /* 0x00000140bdcb7836 */ /* 0x040fe40000000000 */
[C---:B------:R-:W-:Y:S02]  /*1070*/  VIADD R215, R189.reuse, 0x180 ;  /* 0x00000180bdd77836 */ /* 0x040fe40000000000 */
[----:B------:R-:W-:Y:S02]  /*1080*/  VIADD R214, R189, 0x1c0 ;  /* 0x000001c0bdd67836 */ /* 0x000fe40000000000 */
[----:B------:R-:W-:Y:S02]  /*1090*/  VIADD R196, R195, 0x26820 ;  /* 0x00026820c3c47836 */ /* 0x000fe40000000000 */
[----:B------:R-:W-:-:S02]  /*10a0*/  IMAD.IADD R8, R5, 0x1, -R8 ;  /* 0x0000000105087824 */ /* 0x000fc400078e0a08 */
[C---:B------:R-:W-:Y:S01]  /*10b0*/  @P1 VIADD R196, R198.reuse, 0xffffffe0 ;  /* 0xffffffe0c6c41836 */ /* 0x040fe20000000000 */
[----:B------:R-:W-:Y:S01]  /*10c0*/  CS2R R22, SRZ ;  /* 0x0000000000167805 */ /* 0x000fe2000001ff00 */
[----:B------:R-:W-:Y:S01]  /*10d0*/  IMAD.IADD R198, R198, 0x1, R197 ;  /* 0x00000001c6c67824 */ /* 0x000fe200078e02c5 */
[----:B------:R-:W-:Y:S01]  /*10e0*/  SHF.R.S32.HI R233, RZ, 0x1f, R207 ;  /* 0x0000001fffe97819 */ /* 0x000fe200000114cf */
[----:B------:R-:W-:Y:S01]  /*10f0*/  IMAD.MOV.U32 R208, RZ, RZ, RZ ;  /* 0x000000ffffd07224 */ /* 0x000fe200078e00ff */
[----:B------:R-:W-:Y:S01]  /*1100*/  SHF.R.S32.HI R232, RZ, 0x1f, R206 ;  /* 0x0000001fffe87819 */ /* 0x000fe200000114ce */
[----:B------:R-:W-:Y:S01]  /*1110*/  IMAD.MOV.U32 R185, RZ, RZ, RZ ;  /* 0x000000ffffb97224 */ /* 0x000fe200078e00ff */
[----:B------:R-:W-:Y:S01]  /*1120*/  SHF.R.S32.HI R231, RZ, 0x1f, R205 ;  /* 0x0000001fffe77819 */ /* 0x000fe200000114cd */
[----:B------:R-:W-:Y:S01]  /*1130*/  IMAD.MOV.U32 R18, RZ, RZ, RZ ;  /* 0x000000ffff127224 */ /* 0x000fe200078e00ff */
[----:B------:R-:W-:Y:S01]  /*1140*/  SHF.R.S32.HI R230, RZ, 0x1f, R204 ;  /* 0x0000001fffe67819 */ /* 0x000fe200000114cc */
[----:B------:R-:W-:Y:S01]  /*1150*/  IMAD.IADD R188, R19, 0x1, -R4 ;  /* 0x0000000113bc7824 */ /* 0x000fe200078e0a04 */
[----:B------:R-:W-:Y:S01]  /*1160*/  SHF.R.S32.HI R229, RZ, 0x1f, R203 ;  /* 0x0000001fffe57819 */ /* 0x000fe200000114cb */
[----:B------:R-:W-:Y:S01]  /*1170*/  IMAD.SHL.U32 R218, R190, 0x2, RZ ;  /* 0x00000002beda7824 */ /* 0x000fe200078e00ff */
[----:B------:R-:W-:Y:S01]  /*1180*/  SHF.R.S32.HI R228, RZ, 0x1f, R215 ;  /* 0x0000001fffe47819 */ /* 0x000fe200000114d7 */
[----:B------:R-:W-:Y:S01]  /*1190*/  IMAD.SHL.U32 R193, R6, 0x2, RZ ;  /* 0x0000000206c17824 */ /* 0x000fe200078e00ff */
[----:B------:R-:W-:Y:S01]  /*11a0*/  SHF.R.S32.HI R227, RZ, 0x1f, R214 ;  /* 0x0000001fffe37819 */ /* 0x000fe200000114d6 */
[----:B------:R-:W-:Y:S01]  /*11b0*/  IMAD R222, R8, 0x8, R191 ;  /* 0x0000000808de7824 */ /* 0x000fe200078e02bf */
[----:B------:R-:W-:Y:S01]  /*11c0*/  SHF.L.U64.HI R217, R190, 0x1, R217 ;  /* 0x00000001bed97819 */ /* 0x000fe200000102d9 */
[----:B------:R-:W-:Y:S01]  /*11d0*/  IMAD.IADD R197, R197, 0x1, R196 ;  /* 0x00000001c5c57824 */ /* 0x000fe200078e02c4 */
[----:B--2---:R-:W-:Y:S01]  /*11e0*/  LOP3.LUT R184, R16, 0x1, RZ, 0xfc, !PT ;  /* 0x0000000110b87812 */ /* 0x004fe200078efcff */
[----:B------:R-:W-:-:S05]  /*11f0*/  IMAD.SHL.U32 R16, R5, 0x8, RZ ;  /* 0x0000000805107824 */ /* 0x000fca00078e00ff */
[----:B------:R-:W-:-:S04]  /*1200*/  LOP3.LUT R0, R220, 0x38, R16, 0xf8, !PT ;  /* 0x00000038dc007812 */ /* 0x000fc800078ef810 */
[----:B------:R-:W-:-:S05]  /*1210*/  LOP3.LUT R219, R221, R0, R235, 0xf6, !PT ;  /* 0x00000000dddb7212 */ /* 0x000fca00078ef6eb */
[----:B------:R-:W-:-:S07]  /*1220*/  IMAD R219, R219, 0x2, R2 ;  /* 0x00000002dbdb7824 */ /* 0x000fce00078e0202 */
.L_x_764:
[----:B01-3--:R-:W0:Y:S01]  /*1230*/  LDC.64 R4, c[0x0][0xc88] ;  /* 0x00032200ff047b82 */ /* 0x00be220000000a00 */
[----:B------:R-:W-:Y:S01]  /*1240*/  ULDC.64 UR4, c[0x0][0xa28] ;  /* 0x00028a0000047ab9 */ /* 0x000fe20000000a00 */
[----:B------:R-:W-:Y:S01]  /*1250*/  ULDC.64 UR8, c[0x0][0xa18] ;  /* 0x0002860000087ab9 */ /* 0x000fe20000000a00 */
[----:B------:R-:W-:Y:S01]  /*1260*/  ULDC.64 UR6, c[0x0][0xa08] ;  /* 0x0002820000067ab9 */ /* 0x000fe20000000a00 */
[----:B0-----:R-:W-:-:S05]  /*1270*/  IMAD.WIDE R4, R27, 0x4, R4 ;  /* 0x000000041b047825 */ /* 0x001fca00078e0204 */
[----:B--2---:R-:W2:Y:S01]  /*1280*/  LDG.E R202, desc[UR40][R4.64] ;  /* 0x0000002804ca7981 */ /* 0x004ea2000c1e1900 */
[----:B------:R-:W-:Y:S01]  /*1290*/  ISETP.NE.U32.AND P2, PT, RZ, UR4, PT ;  /* 0x00000004ff007c0c */ /* 0x000fe2000bf45070 */
[----:B------:R-:W-:Y:S01]  /*12a0*/  IMAD.MOV.U32 R3, RZ, RZ, RZ ;  /* 0x000000ffff037224 */ /* 0x000fe200078e00ff */
[----:B------:R-:W-:Y:S01]  /*12b0*/  ISETP.NE.U32.AND P1, PT, RZ, UR8, PT ;  /* 0x00000008ff007c0c */ /* 0x000fe2000bf25070 */
[----:B------:R-:W-:Y:S01]  /*12c0*/  IMAD.MOV.U32 R31, RZ, RZ, RZ ;  /* 0x000000ffff1f7224 */ /* 0x000fe200078e00ff */
[----:B------:R-:W-:Y:S02]  /*12d0*/  ISETP.NE.AND.EX P2, PT, RZ, UR5, PT, P2 ;  /* 0x00000005ff007c0c */ /* 0x000fe4000bf45320 */
[----:B------:R-:W-:Y:S02]  /*12e0*/  ISETP.NE.AND.EX P1, PT, RZ, UR9, PT, P1 ;  /* 0x00000009ff007c0c */ /* 0x000fe4000bf25310 */
[----:B------:R-:W-:-:S04]  /*12f0*/  ISETP.NE.U32.AND P0, PT, RZ, UR6, PT ;  /* 0x00000006ff007c0c */ /* 0x000fc8000bf05070 */
[----:B------:R-:W-:Y:S02]  /*1300*/  ISETP.NE.AND.EX P0, PT, RZ, UR7, PT, P0 ;  /* 0x00000007ff007c0c */ /* 0x000fe4000bf05300 */
[----:B--2---:R-:W-:Y:S01]  /*1310*/  SHF.R.S32.HI R212, RZ, 0x1f, R202 ;  /* 0x0000001fffd47819 */ /* 0x004fe200000114ca */
[C---:B------:R-:W-:Y:S02]  /*1320*/  IMAD.SHL.U32 R200, R202.reuse, 0x4, RZ ;  /* 0x00000004cac87824 */ /* 0x040fe400078e00ff */
[C---:B------:R-:W-:Y:S02]  /*1330*/  @P2 LEA R4, P3, R202.reuse, UR4, 0x2 ;  /* 0x00000004ca042c11 */ /* 0x040fe4000f8610ff */
[C-C-:B------:R-:W-:Y:S02]  /*1340*/  SHF.L.U64.HI R201, R202.reuse, 0x2, R212.reuse ;  /* 0x00000002cac97819 */ /* 0x140fe400000102d4 */
[----:B------:R-:W-:Y:S01]  /*1350*/  @P2 LEA.HI.X R5, R202, UR5, R212, 0x2, P3 ;  /* 0x00000005ca052c11 */ /* 0x000fe200098f14d4 */
[----:B------:R-:W-:Y:S01]  /*1360*/  ULDC UR4, c[0x0][0x288] ;  /* 0x0000a20000047ab9 */ /* 0x000fe20000000800 */
[----:B------:R-:W-:-:S03]  /*1370*/  IADD3 R8, P4, R200, UR6, RZ ;  /* 0x00000006c8087c10 */ /* 0x000fc6000ff9e0ff */
[----:B------:R0:W5:Y:S01]  /*1380*/  @P2 LDG.E R3, desc[UR40][R4.64] ;  /* 0x0000002804032981 */ /* 0x000162000c1e1900 */
[----:B------:R-:W-:Y:S01]  /*1390*/  @P1 IADD3 R6, P2, R200, UR8, RZ ;  /* 0x00000008c8061c10 */ /* 0x000fe2000ff5e0ff */
[----:B------:R-:W-:Y:S01]  /*13a0*/  IMAD.U32 R24, RZ, RZ, UR4 ;  /* 0x00000004ff187e24 */ /* 0x000fe2000f8e00ff */
[C---:B------:R-:W-:Y:S01]  /*13b0*/  IADD3.X R9, R201.reuse, UR7, RZ, P4, !PT ;  /* 0x00000007c9097c10 */ /* 0x040fe2000a7fe4ff */
[----:B------:R-:W-:Y:S01]  /*13c0*/  ULDC.64 UR4, c[0x0][0x418] ;  /* 0x0001060000047ab9 */ /* 0x000fe20000000a00 */
[----:B----4-:R-:W-:-:S03]  /*13d0*/  @P1 IADD3.X R7, R201, UR9, RZ, P2, !PT ;  /* 0x00000009c9071c10 */ /* 0x010fc600097fe4ff */
[----:B------:R0:W5:Y:S01]  /*13e0*/  @P0 LDG.E R31, desc[UR40][R8.64] ;  /* 0x00000028081f0981 */ /* 0x000162000c1e1900 */
[----:B------:R-:W-:Y:S01]  /*13f0*/  UISETP.NE.U32.AND UP0, UPT, UR4, URZ, UPT ;  /* 0x0000003f0400728c */ /* 0x000fe2000bf05070 */
[----:B------:R-:W-:Y:S02]  /*1400*/  ULDC.64 UR8, c[0x0][0xa20] ;  /* 0x0002880000087ab9 */ /* 0x000fe40000000a00 */
[----:B------:R0:W5:Y:S01]  /*1410*/  @P1 LDG.E R24, desc[UR40][R6.64] ;  /* 0x0000002806181981 */ /* 0x000162000c1e1900 */
[----:B------:R-:W-:Y:S01]  /*1420*/  UISETP.NE.AND.EX UP0, UPT, UR5, URZ, UPT, UP0 ;  /* 0x0000003f0500728c */ /* 0x000fe2000bf05300 */
[----:B------:R-:W-:Y:S01]  /*1430*/  ULDC UR4, c[0x0][0x424] ;  /* 0x0001090000047ab9 */ /* 0x000fe20000000800 */
[----:B------:R-:W-:Y:S02]  /*1440*/  ISETP.NE.U32.AND P2, PT, RZ, UR8, PT ;  /* 0x00000008ff007c0c */ /* 0x000fe4000bf45070 */
[----:B------:R-:W-:Y:S01]  /*1450*/  USEL UR4, UR4, 0x1, UP0 ;  /* 0x0000000104047887 */ /* 0x000fe20008000000 */
[----:B------:R-:W-:Y:S01]  /*1460*/  ULDC UR5, c[0x0][0x2f0] ;  /* 0x0000bc0000057ab9 */ /* 0x000fe20000000800 */
[----:B------:R-:W-:-:S02]  /*1470*/  ISETP.NE.AND.EX P2, PT, RZ, UR9, PT, P2 ;  /* 0x00000009ff007c0c */ /* 0x000fc4000bf45320 */
[----:B------:R-:W-:-:S03]  /*1480*/  UIMAD UR4, UR4, UR5, URZ ;  /* 0x00000005040472a4 */ /* 0x000fc6000f8e023f */
[----:B------:R-:W-:Y:S01]  /*1490*/  ULDC UR5, c[0x0][0x348] ;  /* 0x0000d20000057ab9 */ /* 0x000fe20000000800 */
[----:B------:R-:W-:Y:S02]  /*14a0*/  IMAD.MOV.U32 R209, RZ, RZ, R25 ;  /* 0x000000ffffd17224 */ /* 0x000fe400078e0019 */
[----:B------:R-:W-:Y:S02]  /*14b0*/  IMAD.MOV.U32 R199, RZ, RZ, R26 ;  /* 0x000000ffffc77224 */ /* 0x000fe400078e001a */
[----:B------:R-:W-:Y:S01]  /*14c0*/  IMAD.MOV.U32 R29, RZ, RZ, R202 ;  /* 0x000000ffff1d7224 */ /* 0x000fe200078e00ca */
[----:B0-----:R-:W-:Y:S06]  /*14d0*/  @P1 BRA `(.L_x_646) ;  /* 0x0000000000241947 */ /* 0x001fec0003800000 */
[----:B------:R-:W-:Y:S02]  /*14e0*/  ULDC.64 UR6, c[0x0][0xa00] ;  /* 0x0002800000067ab9 */ /* 0x000fe40000000a00 */
[----:B------:R-:W-:-:S04]  /*14f0*/  ISETP.NE.U32.AND P1, PT, RZ, UR6, PT ;  /* 0x00000006ff007c0c */ /* 0x000fc8000bf25070 */
[----:B------:R-:W-:-:S13]  /*1500*/  ISETP.NE.AND.EX P1, PT, RZ, UR7, PT, P1 ;  /* 0x00000007ff007c0c */ /* 0x000fda000bf25310 */
[----:B------:R-:W-:Y:S05]  /*1510*/  @!P1 BRA `(.L_x_646) ;  /* 0x0000000000149947 */ /* 0x000fea0003800000 */
[----:B------:R-:W0:Y:S02]  /*1520*/  LDC.64 R4, c[0x0][0xa00] ;  /* 0x00028000ff047b82 */ /* 0x000e240000000a00 */
[----:B0-----:R-:W-:-:S05]  /*1530*/  IMAD.WIDE R4, R29, 0x4, R4 ;  /* 0x000000041d047825 */ /* 0x001fca00078e0204 */
[----:B-----5:R-:W2:Y:S04]  /*1540*/  LDG.E R24, desc[UR40][R4.64] ;  /* 0x0000002804187981 */ /* 0x020ea8000c1e1900 */
[----:B------:R-:W2:Y:S02]  /*1550*/  LDG.E R7, desc[UR40][R4.64+0x4] ;  /* 0x0000042804077981 */ /* 0x000ea4000c1e1900 */
[----:B--2---:R-:W-:-:S07]  /*1560*/  IMAD.IADD R24, R7, 0x1, -R24 ;  /* 0x0000000107187824 */ /* 0x004fce00078e0a18 */
.L_x_646:
[----:B------:R-:W-:Y:S02]  /*1570*/  IMAD.U32 R46, RZ, RZ, UR5 ;  /* 0x00000005ff2e7e24 */ /* 0x000fe4000f8e00ff */
[----:B------:R-:W-:Y:S01]  /*1580*/  IMAD.U32 R28, RZ, RZ, UR4 ;  /* 0x00000004ff1c7e24 */ /* 0x000fe2000f8e00ff */
[----:B------:R-:W-:Y:S06]  /*1590*/  @!P2 BRA `(.L_x_647) ;  /* 0x000000000010a947 */ /* 0x000fec0003800000 */
[----:B------:R-:W-:-:S04]  /*15a0*/  IADD3 R4, P0, R200, UR8, RZ ;  /* 0x00000008c8047c10 */ /* 0x000fc8000ff1e0ff */
[----:B------:R-:W-:-:S05]  /*15b0*/  IADD3.X R5, R201, UR9, RZ, P0, !PT ;  /* 0x00000009c9057c10 */ /* 0x000fca00087fe4ff */
[----:B------:R0:W5:Y:S01]  /*15c0*/  LDG.E R28, desc[UR40][R4.64] ;  /* 0x00000028041c7981 */ /* 0x000162000c1e1900 */
[----:B------:R-:W-:Y:S05]  /*15d0*/  BRA `(.L_x_648) ;  /* 0x0000000000107947 */ /* 0x000fea0003800000 */
.L_x_647:
[----:B------:R-:W-:Y:S05]  /*15e0*/  @!P0 BRA `(.L_x_648) ;  /* 0x00000000000c8947 */ /* 0x000fea0003800000 */
[----:B------:R-:W2:Y:S04]  /*15f0*/  LDG.E R5, desc[UR40][R8.64] ;  /* 0x0000002808057981 */ /* 0x000ea8000c1e1900 */
[----:B------:R-:W2:Y:S02]  /*1600*/  LDG.E R28, desc[UR40][R8.64+0x4] ;  /* 0x00000428081c7981 */ /* 0x000ea4000c1e1900 */
[----:B--2---:R-:W-:-:S07]  /*1610*/  IMAD.IADD R28, R28, 0x1, -R5 ;  /* 0x000000011c1c7824 */ /* 0x004fce00078e0a05 */
.L_x_648:
[----:B------:R-:W-:Y:S02]  /*1620*/  ULDC.64 UR4, c[0x0][0xa10] ;  /* 0x0002840000047ab9 */ /* 0x000fe40000000a00 */
[----:B------:R-:W-:-:S04]  /*1630*/  ISETP.NE.U32.AND P0, PT, RZ, UR4, PT ;  /* 0x00000004ff007c0c */ /* 0x000fc8000bf05070 */
[----:B------:R-:W-:Y:S01]  /*1640*/  ISETP.NE.AND.EX P0, PT, RZ, UR5, PT, P0 ;  /* 0x00000005ff007c0c */ /* 0x000fe2000bf05300 */
[----:B------:R-:W-:-:S12]  /*1650*/  ULDC.64 UR4, c[0x0][0xa30] ;  /* 0x00028c0000047ab9 */ /* 0x000fd80000000a00 */
[----:B0-----:R-:W0:Y:S02]  /*1660*/  @P0 LDC.64 R4, c[0x0][0xa10] ;  /* 0x00028400ff040b82 */ /* 0x001e240000000a00 */
[----:B0-----:R-:W-:-:S05]  /*1670*/  @P0 IMAD.WIDE R4, R29, 0x4, R4 ;  /* 0x000000041d040825 */ /* 0x001fca00078e0204 */
[----:B------:R-:W2:Y:S04]  /*1680*/  @P0 LDG.E R0, desc[UR40][R4.64] ;  /* 0x0000002804000981 */ /* 0x000ea8000c1e1900 */
[----:B------:R-:W2:Y:S01]  /*1690*/  @P0 LDG.E R9, desc[UR40][R4.64+0x4] ;  /* 0x0000042804090981 */ /* 0x000ea2000c1e1900 */
[----:B------:R-:W-:Y:S01]  /*16a0*/  ISETP.NE.U32.AND P1, PT, RZ, UR4, PT ;  /* 0x00000004ff007c0c */ /* 0x000fe2000bf25070 */
[----:B-----5:R-:W-:-:S03]  /*16b0*/  IMAD.MOV.U32 R27, RZ, RZ, R28 ;  /* 0x000000ffff1b7224 */ /* 0x020fc600078e001c */
[----:B------:R-:W-:-:S13]  /*16c0*/  ISETP.NE.AND.EX P1, PT, RZ, UR5, PT, P1 ;  /* 0x00000005ff007c0c */ /* 0x000fda000bf25310 */
[----:B------:R-:W-:-:S04]  /*16d0*/  @P1 IADD3 R6, P2, R200, UR4, RZ ;  /* 0x00000004c8061c10 */ /* 0x000fc8000ff5e0ff */
[----:B------:R-:W-:-:S05]  /*16e0*/  @P1 IADD3.X R7, R201, UR5, RZ, P2, !PT ;  /* 0x00000005c9071c10 */ /* 0x000fca00097fe4ff */
[----:B------:R0:W5:Y:S01]  /*16f0*/  @P1 LDG.E R27, desc[UR40][R6.64] ;  /* 0x00000028061b1981 */ /* 0x000162000c1e1900 */
[----:B------:R-:W-:Y:S01]  /*1700*/  IMAD.IADD R11, R28, 0x1, -R3 ;  /* 0x000000011c0b7824 */ /* 0x000fe200078e0a03 */
[----:B------:R-:W-:-:S03]  /*1710*/  PLOP3.LUT P3, PT, PT, PT, PT, 0x80, 0x0 ;  /* 0x000000000000781c */ /* 0x000fc60003f6f070 */
[----:B------:R-:W-:-:S05]  /*1720*/  IMAD.MOV R44, RZ, RZ, -R11 ;  /* 0x000000ffff2c7224 */ /* 0x000fca00078e0a0b */
[----:B------:R-:W-:Y:S01]  /*1730*/  VIMNMX R44, RZ, R44, !PT ;  /* 0x0000002cff2c7248 */ /* 0x000fe20007fe0100 */
[----:B--2---:R-:W-:-:S04]  /*1740*/  @P0 IMAD.IADD R46, R9, 0x1, -R0 ;  /* 0x00000001092e0824 */ /* 0x004fc800078e0a00 */
[----:B------:R-:W-:-:S04]  /*1750*/  IMAD.IADD R168, R11, 0x1, R46 ;  /* 0x000000010ba87824 */ /* 0x000fc800078e022e */
[----:B------:R-:W-:-:S05]  /*1760*/  VIADD R0, R168, 0x3f ;  /* 0x0000003fa8007836 */ /* 0x000fca0000000000 */
[----:B------:R-:W-:-:S04]  /*1770*/  SHF.R.S32.HI R3, RZ, 0x1f, R0 ;  /* 0x0000001fff037819 */ /* 0x000fc80000011400 */
[----:B------:R-:W-:-:S04]  /*1780*/  LEA.HI R3, R3, R0, RZ, 0x6 ;  /* 0x0000000003037211 */ /* 0x000fc800078f30ff */
[----:B------:R-:W-:Y:S02]  /*1790*/  LOP3.LUT R5, R3, 0xffffffc0, RZ, 0xc0, !PT ;  /* 0xffffffc003057812 */ /* 0x000fe400078ec0ff */
[----:B------:R-:W-:Y:S02]  /*17a0*/  SHF.R.S32.HI R182, RZ, 0x6, R3 ;  /* 0x00000006ffb67819 */ /* 0x000fe40000011403 */
[----:B------:R-:W-:-:S04]  /*17b0*/  VIADDMNMX R5, R5, -R11, R46, PT ;  /* 0x8000000b05057246 */ /* 0x000fc8000380012e */
[----:B------:R-:W-:Y:S02]  /*17c0*/  ISETP.GT.AND P0, PT, R5, R44, PT ;  /* 0x0000002c0500720c */ /* 0x000fe40003f04270 */
[----:B------:R-:W-:-:S05]  /*17d0*/  SHF.R.U32.HI R44, RZ, 0x6, R44 ;  /* 0x00000006ff2c7819 */ /* 0x000fca000001162c */
[----:B------:R-:W-:-:S06]  /*17e0*/  IMAD.MOV.U32 R45, RZ, RZ, R44 ;  /* 0x000000ffff2d7224 */ /* 0x000fcc00078e002c */
[----:B------:R-:W-:-:S05]  /*17f0*/  @P0 VIADD R0, R5, 0x3f ;  /* 0x0000003f05000836 */ /* 0x000fca0000000000 */
[----:B------:R-:W-:-:S04]  /*1800*/  @P0 SHF.R.S32.HI R5, RZ, 0x1f, R0 ;  /* 0x0000001fff050819 */ /* 0x000fc80000011400 */
[----:B------:R-:W-:-:S04]  /*1810*/  @P0 LEA.HI R5, R5, R0, RZ, 0x6 ;  /* 0x0000000005050211 */ /* 0x000fc800078f30ff */
[----:B------:R-:W-:-:S04]  /*1820*/  @P0 SHF.R.S32.HI R45, RZ, 0x6, R5 ;  /* 0x00000006ff2d0819 */ /* 0x000fc80000011405 */
[----:B------:R-:W-:-:S13]  /*1830*/  ISETP.GT.AND P0, PT, R45, R44, PT ;  /* 0x0000002c2d00720c */ /* 0x000fda0003f04270 */
[----:B0-----:R-:W-:Y:S05]  /*1840*/  @!P0 BRA `(.L_x_649) ;  /* 0x0000002800408947 */ /* 0x001fea0003800000 */
[----:B------:R-:W-:Y:S01]  /*1850*/  IADD3 R0, R2, 0x22400, RZ ;  /* 0x0002240002007810 */ /* 0x000fe20007ffe0ff */
[----:B------:R-:W-:Y:S03]  /*1860*/  BSSY B6, `(.L_x_650) ;  /* 0x0000013000067945 */ /* 0x000fe60003800000 */
[----:B------:R-:W-:-:S13]  /*1870*/  LOP3.LUT P0, RZ, R0, 0x3ff, RZ, 0xc0, !PT ;  /* 0x000003ff00ff7812 */ /* 0x000fda000780c0ff */
        /* <DEDUP_REMOVED lines=16> */
[----:B-1---5:R-:W-:Y:S05]  /*1980*/  CALL.ABS.NOINC R14 ;  /* 0x000000000e007343 */ /* 0x022fea0003c00000 */
.L_x_651:
[----:B------:R-:W-:Y:S05]  /*1990*/  BSYNC B6 ;  /* 0x0000000000067941 */ /* 0x000fea0003800000 */
.L_x_650:
[----:B------:R-:W-:Y:S01]  /*19a0*/  VIADD R0, R2, 0x400 ;  /* 0x0000040002007836 */ /* 0x000fe20000000000 */
[----:B------:R-:W-:Y:S04]  /*19b0*/  BSSY B6, `(.L_x_652) ;  /* 0x0000013000067945 */ /* 0x000fe80003800000 */
        /* <DEDUP_REMOVED lines=18> */
.L_x_653:
[----:B------:R-:W-:Y:S05]  /*1ae0*/  BSYNC B6 ;  /* 0x0000000000067941 */ /* 0x000fea0003800000 */
.L_x_652:
[----:B------:R-:W-:Y:S01]  /*1af0*/  ULDC.64 UR4, c[0x0][0x9f8] ;  /* 0x00027e0000047ab9 */ /* 0x000fe20000000a00 */
[----:B------:R-:W0:Y:S01]  /*1b00*/  LDC.64 R52, c[0x0][0x300] ;  /* 0x0000c000ff347b82 */ /* 0x000e220000000a00 */
[----:B------:R-:W-:Y:S01]  /*1b10*/  ISETP.NE.U32.AND P0, PT, RZ, UR4, PT ;  /* 0x00000004ff007c0c */ /* 0x000fe2000bf05070 */
[----:B------:R-:W-:Y:S01]  /*1b20*/  IMAD.IADD R42, R31, 0x1, R28 ;  /* 0x000000011f2a7824 */ /* 0x000fe200078e021c */
[----:B------:R-:W-:Y:S02]  /*1b30*/  ULDC.64 UR6, c[0x0][0x330] ;  /* 0x0000cc0000067ab9 */ /* 0x000fe40000000a00 */
[----:B------:R-:W-:Y:S02]  /*1b40*/  ISETP.NE.AND.EX P0, PT, RZ, UR5, PT, P0 ;  /* 0x00000005ff007c0c */ /* 0x000fe4000bf05300 */
[----:B------:R-:W-:Y:S01]  /*1b50*/  SHF.R.S32.HI R17, RZ, 0x1f, R16 ;  /* 0x0000001fff117819 */ /* 0x000fe20000011410 */
[----:B------:R-:W1:Y:S08]  /*1b60*/  LDC.64 R54, c[0x0][0x3f8] ;  /* 0x0000fe00ff367b82 */ /* 0x000e700000000a00 */
[----:B------:R-:W2:Y:S02]  /*1b70*/  LDC R43, c[0x0][0x3f4] ;  /* 0x0000fd00ff2b7b82 */ /* 0x000ea40000000800 */
[----:B------:R-:W-:-:S04]  /*1b80*/  @P0 IADD3 R4, P1, R200, UR4, RZ ;  /* 0x00000004c8040c10 */ /* 0x000fc8000ff3e0ff */
[----:B------:R-:W-:Y:S01]  /*1b90*/  @P0 IADD3.X R5, R201, UR5, RZ, P1, !PT ;  /* 0x00000005c9050c10 */ /* 0x000fe20008ffe4ff */
[----:B------:R-:W-:-:S04]  /*1ba0*/  ULDC.64 UR4, c[0x0][0x308] ;  /* 0x0000c20000047ab9 */ /* 0x000fc80000000a00 */
[----:B------:R3:W4:Y:S01]  /*1bb0*/  @P0 LDG.E R29, desc[UR40][R4.64] ;  /* 0x00000028041d0981 */ /* 0x000722000c1e1900 */
[----:B------:R-:W-:Y:S01]  /*1bc0*/  SHF.R.S32.HI R28, RZ, 0x1f, R42 ;  /* 0x0000001fff1c7819 */ /* 0x000fe2000001142a */
[-C--:B0-----:R-:W-:Y:S01]  /*1bd0*/  IMAD.WIDE.U32 R6, R42, R52.reuse, RZ ;  /* 0x000000342a067225 */ /* 0x081fe200078e00ff */
[----:B------:R-:W-:Y:S01]  /*1be0*/  SHF.R.S32.HI R187, RZ, 0x1f, R186 ;  /* 0x0000001fffbb7819 */ /* 0x000fe200000114ba */
[----:B------:R-:W0:Y:S01]  /*1bf0*/  S2R R50, SR_TID.X ;  /* 0x0000000000327919 */ /* 0x000e220000002100 */
[----:B------:R-:W-:Y:S01]  /*1c00*/  SHF.L.U64.HI R49, R52, 0x6, R53 ;  /* 0x0000000634317819 */ /* 0x000fe20000010235 */
[----:B------:R-:W-:Y:S02]  /*1c10*/  IMAD R0, R28, R52, RZ ;  /* 0x000000341c007224 */ /* 0x000fe400078e02ff */
[----:B------:R-:W-:Y:S02]  /*1c20*/  IMAD.SHL.U32 R14, R188, 0x40, RZ ;  /* 0x00000040bc0e7824 */ /* 0x000fe400078e00ff */
[----:B------:R-:W-:Y:S01]  /*1c30*/  IMAD R3, R42, R53, R0 ;  /* 0x000000352a037224 */ /* 0x000fe200078e0200 */
[----:B------:R-:W-:Y:S01]  /*1c40*/  SHF.R.S32.HI R0, RZ, 0x1f, R26 ;  /* 0x0000001fff007819 */ /* 0x000fe2000001141a */
[----:B---3--:R-:W-:Y:S01]  /*1c50*/  IMAD.WIDE.U32 R4, R26, UR6, R16 ;  /* 0x000000061a047c25 */ /* 0x008fe2000f8e0010 */
[----:B--2---:R-:W-:-:S03]  /*1c60*/  ISETP.GE.AND P2, PT, R16, R43, PT ;  /* 0x0000002b1000720c */ /* 0x004fc60003f46270 */
[----:B------:R-:W-:Y:S01]  /*1c70*/  IMAD.IADD R7, R7, 0x1, R3 ;  /* 0x0000000107077824 */ /* 0x000fe200078e0203 */
[----:B------:R-:W-:Y:S01]  /*1c80*/  SEL R15, R43, RZ, P2 ;  /* 0x000000ff2b0f7207 */ /* 0x000fe20001000000 */
[----:B------:R-:W-:Y:S01]  /*1c90*/  IMAD R3, R0, UR6, RZ ;  /* 0x0000000600037c24 */ /* 0x000fe2000f8e02ff */
[----:B------:R-:W-:Y:S01]  /*1ca0*/  P2R R70, PR, RZ, 0x4 ;  /* 0x00000004ff467803 */ /* 0x000fe20000000000 */
[----:B------:R-:W-:Y:S01]  /*1cb0*/  IMAD.WIDE.U32 R6, R26, UR4, R6 ;  /* 0x000000041a067c25 */ /* 0x000fe2000f8e0006 */
[----:B------:R-:W-:-:S03]  /*1cc0*/  IADD3 R42, P2, R19, R42, RZ ;  /* 0x0000002a132a7210 */ /* 0x000fc60007f5e0ff */
[----:B------:R-:W-:Y:S01]  /*1cd0*/  IMAD R33, R26, UR7, R3 ;  /* 0x000000071a217c24 */ /* 0x000fe2000f8e0203 */
[----:B------:R-:W-:Y:S01]  /*1ce0*/  ULDC.64 UR6, c[0x0][0xa08] ;  /* 0x0002820000067ab9 */ /* 0x000fe20000000a00 */
[----:B------:R-:W-:Y:S01]  /*1cf0*/  IMAD R3, R0, UR4, RZ ;  /* 0x0000000400037c24 */ /* 0x000fe2000f8e02ff */
[----:B------:R-:W-:Y:S01]  /*1d00*/  ISETP.NE.U32.AND P0, PT, RZ, UR6, PT ;  /* 0x00000006ff007c0c */ /* 0x000fe2000bf05070 */
[----:B------:R-:W-:Y:S02]  /*1d10*/  IMAD.IADD R33, R5, 0x1, R33 ;  /* 0x0000000105217824 */ /* 0x000fe400078e0221 */
[----:B------:R-:W-:Y:S01]  /*1d20*/  IMAD R3, R26, UR5, R3 ;  /* 0x000000051a037c24 */ /* 0x000fe2000f8e0203 */
[----:B------:R-:W-:Y:S01]  /*1d30*/  ISETP.NE.AND.EX P0, PT, RZ, UR7, PT, P0 ;  /* 0x00000007ff007c0c */ /* 0x000fe2000bf05300 */
[----:B------:R-:W-:Y:S01]  /*1d40*/  ULDC.64 UR4, c[0x0][0x310] ;  /* 0x0000c40000047ab9 */ /* 0x000fe20000000a00 */
[----:B------:R-:W-:Y:S01]  /*1d50*/  ULDC.64 UR6, c[0x0][0x338] ;  /* 0x0000ce0000067ab9 */ /* 0x000fe20000000a00 */
[----:B------:R-:W-:Y:S01]  /*1d60*/  IMAD.IADD R7, R7, 0x1, R3 ;  /* 0x0000000107077824 */ /* 0x000fe200078e0203 */
[----:B------:R-:W-:Y:S01]  /*1d70*/  SHF.R.S32.HI R3, RZ, 0x1f, R19 ;  /* 0x0000001fff037819 */ /* 0x000fe20000011413 */
[----:B------:R-:W-:Y:S01]  /*1d80*/  IMAD.MOV.U32 R32, RZ, RZ, R4 ;  /* 0x000000ffff207224 */ /* 0x000fe200078e0004 */
[----:B0-----:R-:W-:Y:S01]  /*1d90*/  SHF.R.U32.HI R50, RZ, 0x7, R50 ;  /* 0x00000007ff327819 */ /* 0x001fe20000011632 */
[----:B------:R-:W0:Y:S01]  /*1da0*/  LDC.64 R4, c[0x0][0x408] ;  /* 0x00010200ff047b82 */ /* 0x000e220000000a00 */
[----:B------:R-:W-:-:S02]  /*1db0*/  IMAD.IADD R15, R16, 0x1, R15 ;  /* 0x00000001100f7824 */ /* 0x000fc400078e020f */
[----:B------:R-:W-:Y:S02]  /*1dc0*/  VIADD R74, R16, 0x20 ;  /* 0x00000020104a7836 */ /* 0x000fe40000000000 */
[----:B------:R-:W-:Y:S01]  /*1dd0*/  IMAD.SHL.U32 R60, R43, 0x2, RZ ;  /* 0x000000022b3c7824 */ /* 0x000fe200078e00ff */
[----:B------:R-:W-:Y:S01]  /*1de0*/  SHF.R.S32.HI R48, RZ, 0x1f, R15 ;  /* 0x0000001fff307819 */ /* 0x000fe2000001140f */
[----:B------:R-:W-:Y:S02]  /*1df0*/  VIADD R59, R50, 0x8 ;  /* 0x00000008323b7836 */ /* 0x000fe40000000000 */
[----:B------:R-:W-:Y:S01]  /*1e00*/  IMAD.X R43, R28, 0x1, R3, P2 ;  /* 0x000000011c2b7824 */ /* 0x000fe200010e0603 */
[----:B------:R-:W-:-:S04]  /*1e10*/  LEA.HI R48, R48, R15, RZ, 0x3 ;  /* 0x0000000f30307211 */ /* 0x000fc800078f18ff */
[----:B------:R-:W-:-:S04]  /*1e20*/  LOP3.LUT R65, R48, 0xfffffff8, RZ, 0xc0, !PT ;  /* 0xfffffff830417812 */ /* 0x000fc800078ec0ff */
[----:B------:R-:W-:Y:S01]  /*1e30*/  SHF.R.S32.HI R71, RZ, 0x1f, R65 ;  /* 0x0000001fff477819 */ /* 0x000fe20000011441 */
[----:B0-----:R-:W-:Y:S01]  /*1e40*/  IMAD R12, R3, R4, RZ ;  /* 0x00000004030c7224 */ /* 0x001fe200078e02ff */
[C---:B------:R-:W-:Y:S01]  /*1e50*/  SHF.L.U64.HI R56, R4.reuse, 0x6, R5 ;  /* 0x0000000604387819 */ /* 0x040fe20000010205 */
[----:B------:R-:W-:Y:S02]  /*1e60*/  IMAD.SHL.U32 R57, R4, 0x40, RZ ;  /* 0x0000004004397824 */ /* 0x000fe400078e00ff */
[----:B------:R-:W-:Y:S01]  /*1e70*/  IMAD R31, R19, R5, R12 ;  /* 0x00000005131f7224 */ /* 0x000fe200078e020c */
[----:B----4-:R-:W-:Y:S02]  /*1e80*/  SHF.R.S32.HI R0, RZ, 0x1f, R29 ;  /* 0x0000001fff007819 */ /* 0x010fe4000001141d */
[----:B------:R-:W-:Y:S02]  /*1e90*/  SEL R11, R29, RZ, !P0 ;  /* 0x000000ff1d0b7207 */ /* 0x000fe40004000000 */
[----:B------:R-:W-:-:S03]  /*1ea0*/  SEL R0, R0, RZ, !P0 ;  /* 0x000000ff00007207 */ /* 0x000fc60004000000 */
[----:B------:R-:W-:-:S04]  /*1eb0*/  IMAD.WIDE.U32 R20, R11, UR4, R6 ;  /* 0x000000040b147c25 */ /* 0x000fc8000f8e0006 */
[C---:B------:R-:W-:Y:S02]  /*1ec0*/  IMAD R6, R0.reuse, UR6, RZ ;  /* 0x0000000600067c24 */ /* 0x040fe4000f8e02ff */
[----:B------:R-:W-:Y:S01]  /*1ed0*/  IMAD R8, R0, UR4, RZ ;  /* 0x0000000400087c24 */ /* 0x000fe2000f8e02ff */
[----:B------:R-:W-:Y:S01]  /*1ee0*/  ULDC UR4, c[0x0][0x2f4] ;  /* 0x0000bd0000047ab9 */ /* 0x000fe20000000800 */
[----:B------:R-:W-:Y:S01]  /*1ef0*/  IMAD R73, R11, UR7, R6 ;  /* 0x000000070b497c24 */ /* 0x000fe2000f8e0206 */
[----:B------:R-:W-:Y:S01]  /*1f00*/  ISETP.GE.AND P1, PT, R74, UR4, PT ;  /* 0x000000044a007c0c */ /* 0x000fe2000bf26270 */
[----:B-1----:R-:W-:Y:S02]  /*1f10*/  IMAD R6, R3, R54, RZ ;  /* 0x0000003603067224 */ /* 0x002fe400078e02ff */
[C---:B------:R-:W-:Y:S02]  /*1f20*/  IMAD R13, R11.reuse, UR5, R8 ;  /* 0x000000050b0d7c24 */ /* 0x040fe4000f8e0208 */
[----:B------:R-:W-:-:S04]  /*1f30*/  IMAD.WIDE.U32 R32, R11, UR6, R32 ;  /* 0x000000060b207c25 */ /* 0x000fc8000f8e0020 */
[C---:B------:R-:W-:Y:S02]  /*1f40*/  IMAD R29, R19.reuse, R55, R6 ;  /* 0x00000037131d7224 */ /* 0x040fe400078e0206 */
[----:B------:R-:W-:-:S04]  /*1f50*/  IMAD.WIDE.U32 R6, R19, R54, R186 ;  /* 0x0000003613067225 */ /* 0x000fc800078e00ba */
[----:B------:R-:W-:-:S04]  /*1f60*/  IMAD.WIDE.U32 R10, R19, R54, R16 ;  /* 0x00000036130a7225 */ /* 0x000fc800078e0010 */
[----:B------:R-:W-:Y:S02]  /*1f70*/  IMAD.IADD R7, R7, 0x1, R29 ;  /* 0x0000000107077824 */ /* 0x000fe400078e021d */
[----:B------:R-:W-:Y:S01]  /*1f80*/  IMAD.IADD R11, R29, 0x1, R11 ;  /* 0x000000011d0b7824 */ /* 0x000fe200078e020b */
[----:B-----5:R-:W-:Y:S01]  /*1f90*/  SHF.R.S32.HI R29, RZ, 0x1f, R27 ;  /* 0x0000001fff1d7819 */ /* 0x020fe2000001141b */
[-C--:B------:R-:W-:Y:S02]  /*1fa0*/  IMAD R0, R3, R52.reuse, RZ ;  /* 0x0000003403007224 */ /* 0x080fe400078e02ff */
[----:B------:R-:W-:-:S04]  /*1fb0*/  IMAD.WIDE.U32 R8, R19, R52, R16 ;  /* 0x0000003413087225 */ /* 0x000fc800078e0010 */
[----:B------:R-:W-:Y:S02]  /*1fc0*/  IMAD R30, R29, R54, RZ ;  /* 0x000000361d1e7224 */ /* 0x000fe400078e02ff */
[----:B------:R-:W-:Y:S01]  /*1fd0*/  IMAD R47, R19, R53, R0 ;  /* 0x00000035132f7224 */ /* 0x000fe200078e0200 */
[----:B------:R-:W-:Y:S01]  /*1fe0*/  SHF.L.U64.HI R53, R54, 0x6, R55 ;  /* 0x0000000636357819 */ /* 0x000fe20000010237 */
[----:B------:R-:W-:Y:S01]  /*1ff0*/  IMAD R63, R27, R55, R30 ;  /* 0x000000371b3f7224 */ /* 0x000fe200078e021e */
[----:B------:R-:W-:Y:S01]  /*2000*/  LOP3.LUT R55, R14, 0x1c0, RZ, 0xc0, !PT ;  /* 0x000001c00e377812 */ /* 0x000fe200078ec0ff */
[----:B------:R-:W-:Y:S01]  /*2010*/  IMAD R30, R29, R4, RZ ;  /* 0x000000041d1e7224 */ /* 0x000fe200078e02ff */
[----:B------:R-:W-:Y:S01]  /*2020*/  IADD3 R0, P0, R20, R8, RZ ;  /* 0x0000000814007210 */ /* 0x000fe20007f1e0ff */
[----:B------:R-:W-:Y:S01]  /*2030*/  IMAD.IADD R26, R21, 0x1, R13 ;  /* 0x00000001151a7824 */ /* 0x000fe200078e020d */
[----:B------:R-:W-:Y:S01]  /*2040*/  SHF.R.U32.HI R58, RZ, 0x3, R55 ;  /* 0x00000003ff3a7819 */ /* 0x000fe20000011637 */
[----:B------:R-:W-:Y:S01]  /*2050*/  IMAD R69, R27, R5, R30 ;  /* 0x000000051b457224 */ /* 0x000fe200078e021e */
[--C-:B------:R-:W-:Y:S01]  /*2060*/  LOP3.LUT R5, R55, 0x18, R16.reuse, 0xf8, !PT ;  /* 0x0000001837057812 */ /* 0x100fe200078ef810 */
[----:B------:R-:W-:Y:S01]  /*2070*/  IMAD.WIDE.U32 R12, R19, R4, R16 ;  /* 0x00000004130c7225 */ /* 0x000fe200078e0010 */
[----:B------:R-:W-:-:S02]  /*2080*/  IADD3.X R47, R26, R9, R47, P0, !PT ;  /* 0x000000091a2f7210 */ /* 0x000fc400007fe42f */
[----:B------:R-:W-:Y:S01]  /*2090*/  LOP3.LUT R5, R5, R58, RZ, 0x3c, !PT ;  /* 0x0000003a05057212 */ /* 0x000fe200078e3cff */
[----:B------:R-:W-:Y:S01]  /*20a0*/  IMAD.WIDE.U32 R8, R19, R4, R186 ;  /* 0x0000000413087225 */ /* 0x000fe200078e00ba */
[----:B------:R-:W-:-:S03]  /*20b0*/  ISETP.GE.AND P0, PT, R16, UR4, PT ;  /* 0x0000000410007c0c */ /* 0x000fc6000bf06270 */
[----:B------:R-:W-:Y:S01]  /*20c0*/  IMAD R61, R192, 0x200, R5 ;  /* 0x00000200c03d7824 */ /* 0x000fe200078e0205 */
[----:B------:R-:W-:Y:S01]  /*20d0*/  LOP3.LUT R5, R55, 0x38, R48, 0xf8, !PT ;  /* 0x0000003837057812 */ /* 0x000fe200078ef830 */
[----:B------:R-:W-:Y:S02]  /*20e0*/  IMAD.IADD R9, R9, 0x1, R31 ;  /* 0x0000000109097824 */ /* 0x000fe400078e021f */
[----:B------:R-:W-:Y:S01]  /*20f0*/  IMAD.IADD R13, R31, 0x1, R13 ;  /* 0x000000011f0d7824 */ /* 0x000fe200078e020d */
[----:B------:R-:W-:Y:S01]  /*2100*/  LOP3.LUT R5, R5, R58, RZ, 0x3c, !PT ;  /* 0x0000003a05057212 */ /* 0x000fe200078e3cff */
[----:B------:R-:W-:-:S04]  /*2110*/  IMAD.WIDE.U32 R34, R27, R54, R6 ;  /* 0x000000361b227225 */ /* 0x000fc800078e0006 */
[----:B------:R-:W-:-:S04]  /*2120*/  IMAD.WIDE.U32 R38, R27, R4, R8 ;  /* 0x000000041b267225 */ /* 0x000fc800078e0008 */
[----:B------:R-:W-:-:S04]  /*2130*/  IMAD.WIDE.U32 R36, R27, R54, R10 ;  /* 0x000000361b247225 */ /* 0x000fc800078e000a */
[----:B------:R-:W-:-:S04]  /*2140*/  IMAD.WIDE.U32 R40, R27, R4, R12 ;  /* 0x000000041b287225 */ /* 0x000fc800078e000c */
[----:B------:R-:W-:Y:S02]  /*2150*/  IMAD.IADD R62, R35, 0x1, R63 ;  /* 0x00000001233e7824 */ /* 0x000fe400078e023f */
[----:B------:R-:W-:Y:S02]  /*2160*/  IMAD.IADD R67, R39, 0x1, R69 ;  /* 0x0000000127437824 */ /* 0x000fe400078e0245 */
[----:B------:R-:W-:Y:S02]  /*2170*/  IMAD.SHL.U32 R52, R52, 0x40, RZ ;  /* 0x0000004034347824 */ /* 0x000fe400078e00ff */
[----:B------:R-:W-:Y:S02]  /*2180*/  IMAD.SHL.U32 R54, R54, 0x40, RZ ;  /* 0x0000004036367824 */ /* 0x000fe400078e00ff */
[----:B------:R-:W-:Y:S02]  /*2190*/  IMAD.IADD R63, R63, 0x1, R37 ;  /* 0x000000013f3f7824 */ /* 0x000fe400078e0225 */
[----:B------:R-:W-:-:S02]  /*21a0*/  IMAD.IADD R69, R69, 0x1, R41 ;  /* 0x0000000145457824 */ /* 0x000fc400078e0229 */
[----:B------:R-:W-:Y:S02]  /*21b0*/  IMAD R64, R192, 0x200, R5 ;  /* 0x00000200c0407824 */ /* 0x000fe400078e0205 */
[----:B------:R-:W-:-:S07]  /*21c0*/  IMAD.IADD R73, R33, 0x1, R73 ;  /* 0x0000000121497824 */ /* 0x000fce00078e0249 */
.L_x_683:
[----:B----4-:R-:W0:Y:S01]  /*21d0*/  LDC.64 R50, c[0x0][0x2e8] ;  /* 0x0000ba00ff327b82 */ /* 0x010e220000000a00 */
[----:B------:R-:W-:Y:S01]  /*21e0*/  VIADD R45, R45, 0xffffffff ;  /* 0xffffffff2d2d7836 */ /* 0x000fe20000000000 */
[----:B------:R-:W-:Y:S05]  /*21f0*/  YIELD ;  /* 0x0000000000007946 */ /* 0x000fea0003800000 */
[----:B------:R-:W-:Y:S01]  /*2200*/  SHF.R.S32.HI R72, RZ, 0x1f, R45 ;  /* 0x0000001fff487819 */ /* 0x000fe2000001142d */
[----:B------:R-:W1:Y:S01]  /*2210*/  LDC R81, c[0x0][0x3f4] ;  /* 0x0000fd00ff517b82 */ /* 0x000e620000000800 */
[-C--:B------:R-:W-:Y:S01]  /*2220*/  IMAD R5, R49, R45.reuse, RZ ;  /* 0x0000002d31057224 */ /* 0x080fe200078e02ff */
[----:B------:R-:W-:Y:S01]  /*2230*/  BSSY B0, `(.L_x_654) ;  /* 0x0000177000007945 */ /* 0x000fe20003800000 */
[----:B---3--:R-:W-:-:S04]  /*2240*/  IMAD.WIDE.U32 R14, R52, R45, RZ ;  /* 0x0000002d340e7225 */ /* 0x008fc800078e00ff */
[----:B------:R-:W-:Y:S01]  /*2250*/  IMAD R5, R72, R52, R5 ;  /* 0x0000003448057224 */ /* 0x000fe200078e0205 */
[----:B------:R-:W-:Y:S01]  /*2260*/  IADD3 R4, P2, R0, R14, RZ ;  /* 0x0000000e00047210 */ /* 0x000fe20007f5e0ff */
[----:B--2---:R-:W-:Y:S02]  /*2270*/  IMAD.SHL.U32 R30, R22, 0x1000, RZ ;  /* 0x00001000161e7824 */ /* 0x004fe400078e00ff */
[----:B------:R-:W-:Y:S02]  /*2280*/  IMAD.IADD R78, R15, 0x1, R5 ;  /* 0x000000010f4e7824 */ /* 0x000fe400078e0205 */
[----:B------:R-:W-:Y:S02]  /*2290*/  IMAD.IADD R5, R61, 0x1, R30 ;  /* 0x000000013d057824 */ /* 0x000fe400078e021e */
[----:B------:R-:W-:Y:S01]  /*22a0*/  IMAD.X R6, R78, 0x1, R47, P2 ;  /* 0x000000014e067824 */ /* 0x000fe200010e062f */
[----:B0-----:R-:W-:Y:S01]  /*22b0*/  LEA R12, P3, R4, R50, 0x1 ;  /* 0x00000032040c7211 */ /* 0x001fe200078608ff */
[----:B------:R-:W-:Y:S01]  /*22c0*/  IMAD R31, R5, 0x2, R2 ;  /* 0x00000002051f7824 */ /* 0x000fe200078e0202 */
[----:B------:R-:W-:-:S02]  /*22d0*/  ISETP.GT.AND P2, PT, R45, R44, PT ;  /* 0x0000002c2d00720c */ /* 0x000fc40003f44270 */
[----:B------:R-:W-:Y:S02]  /*22e0*/  LEA.HI.X R13, R4, R51, R6, 0x1, P3 ;  /* 0x00000033040d7211 */ /* 0x000fe400018f0c06 */
[----:B-1----:R-:W-:-:S13]  /*22f0*/  ISETP.GE.AND P3, PT, R81, 0x1, PT ;  /* 0x000000015100780c */ /* 0x002fda0003f66270 */
[----:B------:R-:W-:Y:S05]  /*2300*/  @!P3 BRA `(.L_x_655) ;  /* 0x000000140044b947 */ /* 0x000fea0003800000 */
[----:B------:R-:W-:Y:S01]  /*2310*/  ULDC.U8 UR4, c[0x0][0x410] ;  /* 0x0001040000047ab9 */ /* 0x000fe20000000000 */
[-C--:B------:R-:W-:Y:S01]  /*2320*/  IMAD R7, R53, R45.reuse, RZ ;  /* 0x0000002d35077224 */ /* 0x080fe200078e02ff */
[----:B------:R-:W-:Y:S01]  /*2330*/  ISETP.NE.AND P3, PT, RZ, UR4, PT ;  /* 0x00000004ff007c0c */ /* 0x000fe2000bf65270 */
[----:B------:R-:W-:-:S04]  /*2340*/  IMAD.WIDE.U32 R4, R54, R45, RZ ;  /* 0x0000002d36047225 */ /* 0x000fc800078e00ff */
[----:B------:R-:W-:-:S04]  /*2350*/  IMAD R7, R72, R54, R7 ;  /* 0x0000003648077224 */ /* 0x000fc800078e0207 */
[----:B------:R-:W-:-:S04]  /*2360*/  IMAD.IADD R75, R5, 0x1, R7 ;  /* 0x00000001054b7824 */ /* 0x000fc800078e0207 */
[----:B------:R-:W-:Y:S05]  /*2370*/  @!P3 BRA `(.L_x_656) ;  /* 0x000000080074b947 */ /* 0x000fea0003800000 */
[----:B------:R-:W-:Y:S01]  /*2380*/  IMAD R68, R45, -0x40, R46 ;  /* 0xffffffc02d447824 */ /* 0x000fe200078e022e */
[----:B------:R-:W-:Y:S01]  /*2390*/  BSSY B1, `(.L_x_657) ;  /* 0x000001d000017945 */ /* 0x000fe20003800000 */
[----:B------:R-:W-:Y:S02]  /*23a0*/  CS2R R8, SRZ ;  /* 0x0000000000087805 */ /* 0x000fe4000001ff00 */
[----:B------:R-:W-:Y:S02]  /*23b0*/  CS2R R28, SRZ ;  /* 0x00000000001c7805 */ /* 0x000fe4000001ff00 */
[----:B------:R-:W-:Y:S02]  /*23c0*/  CS2R R10, SRZ ;  /* 0x00000000000a7805 */ /* 0x000fe4000001ff00 */
[----:B------:R-:W-:Y:S02]  /*23d0*/  VIMNMX R68, R68, 0x40, PT ;  /* 0x0000004044447848 */ /* 0x000fe40003fe0100 */
[----:B------:R-:W-:-:S02]  /*23e0*/  CS2R R14, SRZ ;  /* 0x00000000000e7805 */ /* 0x000fc4000001ff00 */
[----:B------:R-:W-:-:S13]  /*23f0*/  ISETP.GE.AND P4, PT, R19, R68, PT ;  /* 0x000000441300720c */ /* 0x000fda0003f86270 */
[----:B------:R-:W-:Y:S05]  /*2400*/  @P4 BRA `(.L_x_658) ;  /* 0x0000000000544947 */ /* 0x000fea0003800000 */
[----:B------:R-:W-:Y:S01]  /*2410*/  IMAD R6, R56, R45, RZ ;  /* 0x0000002d38067224 */ /* 0x000fe200078e02ff */
[----:B------:R-:W-:Y:S01]  /*2420*/  IADD3 R8, P3, R34, R4, RZ ;  /* 0x0000000422087210 */ /* 0x000fe20007f7e0ff */
[----:B------:R-:W-:Y:S01]  /*2430*/  IMAD.MOV.U32 R66, RZ, RZ, R38 ;  /* 0x000000ffff427224 */ /* 0x000fe200078e0026 */
[----:B------:R-:W-:Y:S01]  /*2440*/  ULDC.64 UR6, c[0x0][0x400] ;  /* 0x0001000000067ab9 */ /* 0x000fe20000000a00 */
[-C--:B------:R-:W-:Y:S01]  /*2450*/  IMAD R5, R72, R57.reuse, R6 ;  /* 0x0000003948057224 */ /* 0x080fe200078e0206 */
[----:B------:R-:W-:Y:S01]  /*2460*/  ULDC.64 UR4, c[0x0][0x3e8] ;  /* 0x0000fa0000047ab9 */ /* 0x000fe20000000a00 */
[----:B------:R-:W-:Y:S01]  /*2470*/  IMAD.WIDE.U32 R6, R45, R57, R66 ;  /* 0x000000392d067225 */ /* 0x000fe200078e0042 */
[----:B------:R-:W-:-:S03]  /*2480*/  CS2R R10, SRZ ;  /* 0x00000000000a7805 */ /* 0x000fc6000001ff00 */
[----:B------:R-:W-:Y:S01]  /*2490*/  IMAD.IADD R5, R7, 0x1, R5 ;  /* 0x0000000107057824 */ /* 0x000fe200078e0205 */
[----:B------:R-:W-:Y:S01]  /*24a0*/  LEA R50, P5, R6, UR6, 0x1 ;  /* 0x0000000606327c11 */ /* 0x000fe2000f8a08ff */
[----:B------:R-:W-:Y:S01]  /*24b0*/  IMAD.X R7, R75, 0x1, R62, P3 ;  /* 0x000000014b077824 */ /* 0x000fe200018e063e */
[----:B------:R-:W-:Y:S02]  /*24c0*/  LEA R4, P3, R8, UR4, 0x1 ;  /* 0x0000000408047c11 */ /* 0x000fe4000f8608ff */
[----:B------:R-:W-:Y:S02]  /*24d0*/  LEA.HI.X R51, R6, UR7, R5, 0x1, P5 ;  /* 0x0000000706337c11 */ /* 0x000fe4000a8f0c05 */
[----:B------:R-:W-:Y:S02]  /*24e0*/  LEA.HI.X R5, R8, UR5, R7, 0x1, P3 ;  /* 0x0000000508057c11 */ /* 0x000fe400098f0c07 */
[----:B------:R-:W-:Y:S02]  /*24f0*/  CS2R R8, SRZ ;  /* 0x0000000000087805 */ /* 0x000fe4000001ff00 */
[----:B------:R-:W-:-:S02]  /*2500*/  ISETP.GE.AND P5, PT, R186, R81, PT ;  /* 0x00000051ba00720c */ /* 0x000fc40003fa6270 */
[----:B------:R-:W-:-:S11]  /*2510*/  ISETP.GE.AND P3, PT, R190, R81, PT ;  /* 0x00000051be00720c */ /* 0x000fd60003f66270 */
[----:B------:R0:W5:Y:S04]  /*2520*/  @!P5 LDG.E.64 R28, desc[UR40][R4.64] ;  /* 0x00000028041cd981 */ /* 0x000168000c1e1b00 */
[----:B------:R0:W5:Y:S04]  /*2530*/  @!P3 LDG.E.64 R8, desc[UR40][R4.64+0x20] ;  /* 0x000020280408b981 */ /* 0x000168000c1e1b00 */
[----:B------:R0:W5:Y:S04]  /*2540*/  @!P5 LDG.E.64 R14, desc[UR40][R50.64] ;  /* 0x00000028320ed981 */ /* 0x000168000c1e1b00 */
[----:B------:R0:W5:Y:S02]  /*2550*/  @!P3 LDG.E.64 R10, desc[UR40][R50.64+0x20] ;  /* 0x00002028320ab981 */ /* 0x000164000c1e1b00 */
.L_x_658:
[----:B------:R-:W-:Y:S05]  /*2560*/  BSYNC B1 ;  /* 0x0000000000017941 */ /* 0x000fea0003800000 */
.L_x_657:
[----:B------:R-:W-:Y:S01]  /*2570*/  ISETP.NE.AND P3, PT, R184, 0x3, PT ;  /* 0x00000003b800780c */ /* 0x000fe20003f65270 */
[----:B0----5:R-:W-:Y:S02]  /*2580*/  IMAD.MOV.U32 R4, RZ, RZ, R8 ;  /* 0x000000ffff047224 */ /* 0x021fe400078e0008 */
[----:B------:R-:W-:Y:S02]  /*2590*/  IMAD.MOV.U32 R5, RZ, RZ, R9 ;  /* 0x000000ffff057224 */ /* 0x000fe400078e0009 */
[----:B------:R-:W-:Y:S02]  /*25a0*/  IMAD.MOV.U32 R6, RZ, RZ, R28 ;  /* 0x000000ffff067224 */ /* 0x000fe400078e001c */
[----:B------:R-:W-:Y:S01]  /*25b0*/  IMAD.MOV.U32 R7, RZ, RZ, R29 ;  /* 0x000000ffff077224 */ /* 0x000fe200078e001d */
[----:B------:R-:W-:Y:S01]  /*25c0*/  PRMT R80, R4, 0x5410, R5 ;  /* 0x0000541004507816 */ /* 0x000fe20000000005 */
[----:B------:R-:W-:Y:S02]  /*25d0*/  IMAD.MOV.U32 R4, RZ, RZ, R10 ;  /* 0x000000ffff047224 */ /* 0x000fe400078e000a */
[----:B------:R-:W-:Y:S01]  /*25e0*/  IMAD.MOV.U32 R5, RZ, RZ, R11 ;  /* 0x000000ffff057224 */ /* 0x000fe200078e000b */
[----:B------:R-:W-:Y:S01]  /*25f0*/  PRMT R77, R6, 0x5410, R7 ;  /* 0x00005410064d7816 */ /* 0x000fe20000000007 */
[----:B------:R-:W-:-:S02]  /*2600*/  IMAD.MOV.U32 R6, RZ, RZ, R14 ;  /* 0x000000ffff067224 */ /* 0x000fc400078e000e */
[----:B------:R-:W-:Y:S01]  /*2610*/  IMAD.MOV.U32 R7, RZ, RZ, R15 ;  /* 0x000000ffff077224 */ /* 0x000fe200078e000f */
[----:B------:R-:W-:-:S04]  /*2620*/  PRMT R82, R4, 0x5410, R5 ;  /* 0x0000541004527816 */ /* 0x000fc80000000005 */
[----:B------:R-:W-:Y:S01]  /*2630*/  PRMT R83, R6, 0x5410, R7 ;  /* 0x0000541006537816 */ /* 0x000fe20000000007 */
[----:B------:R-:W-:Y:S06]  /*2640*/  @!P3 BRA `(.L_x_659) ;  /* 0x000000000004b947 */ /* 0x000fec0003800000 */
[----:B------:R-:W-:Y:S01]  /*2650*/  BPT.TRAP 0x1 ;  /* 0x000000040000795c */ /* 0x000fe20000300000 */
.L_x_659:
[----:B------:R-:W-:Y:S01]  /*2660*/  IMAD R66, R22, 0x8, R2 ;  /* 0x0000000816427824 */ /* 0x000fe200078e0202 */
[----:B------:R-:W-:Y:S01]  /*2670*/  SHF.L.U32 R75, R185, 0x1f, RZ ;  /* 0x0000001fb94b7819 */ /* 0x000fe200000006ff */
[----:B------:R-:W-:Y:S03]  /*2680*/  BSSY B1, `(.L_x_660) ;  /* 0x0000003000017945 */ /* 0x000fe60003800000 */
[----:B------:R-:W0:Y:S02]  /*2690*/  SYNCS.PHASECHK.TRANS64.TRYWAIT P5, [R66+URZ+0x28c90], R75 ;  /* 0x028c904b420075a7 */ /* 0x000e2400080a017f */
[----:B0-----:R-:W-:Y:S05]  /*26a0*/  @!P5 BRA `(.L_x_661) ;  /* 0x00000150006cd947 */ /* 0x001fea0003800000 */
.L_x_949:
[----:B------:R-:W-:Y:S05]  /*26b0*/  BSYNC B1 ;  /* 0x0000000000017941 */ /* 0x000fea0003800000 */
.L_x_660:
[----:B------:R-:W-:Y:S05]  /*26c0*/  @P4 BRA `(.L_x_662) ;  /* 0x0000001000b44947 */ /* 0x000fea0003800000 */
[----:B------:R-:W-:Y:S04]  /*26d0*/  BSSY B1, `(.L_x_663) ;  /* 0x0000031000017945 */ /* 0x000fe80003800000 */
[----:B------:R-:W-:Y:S05]  /*26e0*/  @P0 BRA `(.L_x_664) ;  /* 0x0000000000bc0947 */ /* 0x000fea0003800000 */
[----:B------:R1:W2:Y:S01]  /*26f0*/  LDS.128 R4, [R31+0x22400] ;  /* 0x022400001f047984 */ /* 0x0002a20000000c00 */
[----:B------:R-:W-:Y:S01]  /*2700*/  ISETP.GE.AND P4, PT, R186, R81, PT ;  /* 0x00000051ba00720c */ /* 0x000fe20003f86270 */
[----:B------:R-:W-:-:S12]  /*2710*/  BSSY B2, `(.L_x_665) ;  /* 0x000002b000027945 */ /* 0x000fd80003800000 */
[----:B-1----:R-:W-:Y:S05]  /*2720*/  @P4 BRA `(.L_x_666) ;  /* 0x0000000000a44947 */ /* 0x002fea0003800000 */
[--C-:B------:R-:W-:Y:S02]  /*2730*/  SHF.R.U64 R28, R28, 0x10, R29.reuse ;  /* 0x000000101c1c7819 */ /* 0x100fe4000000121d */
[----:B------:R-:W-:Y:S02]  /*2740*/  SHF.R.U32.HI R50, RZ, 0x10, R29 ;  /* 0x00000010ff327819 */ /* 0x000fe4000001161d */
[--C-:B------:R-:W-:Y:S01]  /*2750*/  SHF.R.U64 R29, R14, 0x10, R15.reuse ;  /* 0x000000100e1d7819 */ /* 0x100fe2000000120f */
[----:B--2---:R-:W-:Y:S01]  /*2760*/  IMAD.MOV.U32 R14, RZ, RZ, R6 ;  /* 0x000000ffff0e7224 */ /* 0x004fe200078e0006 */
[----:B------:R-:W-:Y:S01]  /*2770*/  SHF.R.U32.HI R72, RZ, 0x10, R15 ;  /* 0x00000010ff487819 */ /* 0x000fe2000001160f */
[----:B------:R-:W-:Y:S02]  /*2780*/  HADD2.F32 R6, -RZ, R5.H1_H1 ;  /* 0x30000005ff067230 */ /* 0x000fe40000004100 */
[----:B------:R-:W-:Y:S02]  /*2790*/  HADD2.F32 R29, -RZ, R29.H0_H0 ;  /* 0x2000001dff1d7230 */ /* 0x000fe40000004100 */
[----:B------:R-:W-:-:S02]  /*27a0*/  HADD2.F32 R5, -RZ, R5.H0_H0 ;  /* 0x20000005ff057230 */ /* 0x000fc40000004100 */
[----:B------:R-:W-:Y:S02]  /*27b0*/  HADD2.F32 R72, -RZ, R72.H0_H0 ;  /* 0x20000048ff487230 */ /* 0x000fe40000004100 */
[-C--:B------:R-:W-:Y:S01]  /*27c0*/  FMUL.FTZ R76, R6, R29.reuse ;  /* 0x0000001d064c7220 */ /* 0x080fe20000410000 */
[--C-:B------:R-:W-:Y:S02]  /*27d0*/  HADD2.F32 R15, -RZ, R7.reuse.H1_H1 ;  /* 0x30000007ff0f7230 */ /* 0x100fe40000004100 */
[----:B------:R-:W-:Y:S01]  /*27e0*/  FMUL.FTZ R29, R5, R29 ;  /* 0x0000001d051d7220 */ /* 0x000fe20000410000 */
[----:B------:R-:W-:Y:S02]  /*27f0*/  HADD2.F32 R28, -RZ, R28.H0_H0 ;  /* 0x2000001cff1c7230 */ /* 0x000fe40000004100 */
[----:B------:R-:W-:Y:S02]  /*2800*/  HADD2.F32 R7, -RZ, R7.H0_H0 ;  /* 0x20000007ff077230 */ /* 0x000fe40000004100 */
[----:B------:R-:W-:Y:S01]  /*2810*/  FMUL.FTZ R78, R15, R72 ;  /* 0x000000480f4e7220 */ /* 0x000fe20000410000 */
[----:B------:R-:W-:-:S02]  /*2820*/  HADD2.F32 R50, -RZ, R50.H0_H0 ;  /* 0x20000032ff327230 */ /* 0x000fc40000004100 */
[-C--:B------:R-:W-:Y:S01]  /*2830*/  FFMA.FTZ R76, R5, R28.reuse, -R76 ;  /* 0x0000001c054c7223 */ /* 0x080fe2000001084c */
[----:B------:R-:W-:Y:S01]  /*2840*/  FFMA.FTZ R51, R6, R28, R29 ;  /* 0x0000001c06337223 */ /* 0x000fe2000001001d */
[C---:B------:R-:W-:Y:S01]  /*2850*/  FMUL.FTZ R72, R7.reuse, R72 ;  /* 0x0000004807487220 */ /* 0x040fe20000410000 */
[--C-:B------:R-:W-:Y:S02]  /*2860*/  HADD2.F32 R28, -RZ, R83.reuse.H0_H0 ;  /* 0x20000053ff1c7230 */ /* 0x100fe40000004100 */
[-C--:B------:R-:W-:Y:S01]  /*2870*/  FFMA.FTZ R78, R7, R50.reuse, -R78 ;  /* 0x00000032074e7223 */ /* 0x080fe2000001084e */
[----:B------:R-:W-:Y:S02]  /*2880*/  HADD2.F32 R29, -RZ, R83.H1_H1 ;  /* 0x30000053ff1d7230 */ /* 0x000fe40000004100 */
[----:B------:R-:W-:Y:S01]  /*2890*/  FFMA.FTZ R79, R15, R50, R72 ;  /* 0x000000320f4f7223 */ /* 0x000fe20000010048 */
[----:B------:R-:W-:Y:S02]  /*28a0*/  HADD2.F32 R5, -RZ, R4.H1_H1 ;  /* 0x30000004ff057230 */ /* 0x000fe40000004100 */
[----:B------:R-:W-:-:S02]  /*28b0*/  HADD2.F32 R6, -RZ, R14.H1_H1 ;  /* 0x3000000eff067230 */ /* 0x000fc40000004100 */
[----:B------:R-:W-:Y:S02]  /*28c0*/  HADD2.F32 R4, -RZ, R4.H0_H0 ;  /* 0x20000004ff047230 */ /* 0x000fe40000004100 */
[CC--:B------:R-:W-:Y:S01]  /*28d0*/  FMUL.FTZ R31, R5.reuse, R28.reuse ;  /* 0x0000001c051f7220 */ /* 0x0c0fe20000410000 */
[----:B------:R-:W-:Y:S02]  /*28e0*/  HADD2.F32 R14, -RZ, R14.H0_H0 ;  /* 0x2000000eff0e7230 */ /* 0x000fe40000004100 */
[--C-:B------:R-:W-:Y:S02]  /*28f0*/  HADD2.F32 R7, -RZ, R77.reuse.H0_H0 ;  /* 0x2000004dff077230 */ /* 0x100fe40000004100 */
[----:B------:R-:W-:Y:S01]  /*2900*/  FMUL.FTZ R28, R4, R28 ;  /* 0x0000001c041c7220 */ /* 0x000fe20000410000 */
[----:B------:R-:W-:Y:S02]  /*2910*/  HADD2.F32 R15, -RZ, R77.H1_H1 ;  /* 0x3000004dff0f7230 */ /* 0x000fe40000004100 */
[-C--:B------:R-:W-:Y:S01]  /*2920*/  FMUL.FTZ R77, R6, R29.reuse ;  /* 0x0000001d064d7220 */ /* 0x080fe20000410000 */
[----:B------:R-:W-:Y:S01]  /*2930*/  FMUL.FTZ R29, R14, R29 ;  /* 0x0000001d0e1d7220 */ /* 0x000fe20000410000 */
[-C--:B------:R-:W-:Y:S01]  /*2940*/  FFMA.FTZ R31, R4, R7.reuse, -R31 ;  /* 0x00000007041f7223 */ /* 0x080fe2000001081f */
[----:B------:R-:W-:Y:S01]  /*2950*/  FFMA.FTZ R28, R5, R7, R28 ;  /* 0x00000007051c7223 */ /* 0x000fe2000001001c */
[-C--:B------:R-:W-:Y:S01]  /*2960*/  FFMA.FTZ R77, R14, R15.reuse, -R77 ;  /* 0x0000000f0e4d7223 */ /* 0x080fe2000001084d */
[----:B------:R-:W-:Y:S01]  /*2970*/  FFMA.FTZ R6, R6, R15, R29 ;  /* 0x0000000f06067223 */ /* 0x000fe2000001001d */
[----:B------:R-:W-:-:S02]  /*2980*/  F2FP.F16.F32.PACK_AB R5, R51, R76 ;  /* 0x0000004c3305723e */ /* 0x000fc400000000ff */
[----:B------:R-:W-:Y:S02]  /*2990*/  F2FP.F16.F32.PACK_AB R7, R79, R78 ;  /* 0x0000004e4f07723e */ /* 0x000fe400000000ff */
[----:B------:R-:W-:Y:S02]  /*29a0*/  F2FP.F16.F32.PACK_AB R4, R28, R31 ;  /* 0x0000001f1c04723e */ /* 0x000fe400000000ff */
[----:B------:R-:W-:-:S07]  /*29b0*/  F2FP.F16.F32.PACK_AB R6, R6, R77 ;  /* 0x0000004d0606723e */ /* 0x000fce00000000ff */
.L_x_666:
[----:B------:R-:W-:Y:S05]  /*29c0*/  BSYNC B2 ;  /* 0x0000000000027941 */ /* 0x000fea0003800000 */
.L_x_665:
[----:B--2---:R1:W-:Y:S02]  /*29d0*/  STG.E.128 desc[UR40][R12.64], R4 ;  /* 0x000000040c007986 */ /* 0x0043e4000c101d28 */
.L_x_664:
[----:B------:R-:W-:Y:S05]  /*29e0*/  BSYNC B1 ;  /* 0x0000000000017941 */ /* 0x000fea0003800000 */
.L_x_663:
[----:B------:R-:W-:Y:S05]  /*29f0*/  @P1 BRA `(.L_x_662) ;  /* 0x0000000c00e81947 */ /* 0x000fea0003800000 */
[----:B-1----:R-:W-:Y:S01]  /*2a00*/  IMAD.MOV.U32 R5, RZ, RZ, 0x20 ;  /* 0x00000020ff057424 */ /* 0x002fe200078e00ff */
[----:B------:R-:W-:Y:S01]  /*2a10*/  LOP3.LUT P4, RZ, R188, 0x4, RZ, 0xc0, !PT ;  /* 0x00000004bcff7812 */ /* 0x000fe2000788c0ff */
[----:B------:R-:W-:Y:S03]  /*2a20*/  BSSY B1, `(.L_x_667) ;  /* 0x0000030000017945 */ /* 0x000fe60003800000 */
[----:B------:R-:W-:Y:S02]  /*2a30*/  SEL R5, R5, 0xffffffe0, !P4 ;  /* 0xffffffe005057807 */ /* 0x000fe40006000000 */
[----:B------:R-:W-:Y:S02]  /*2a40*/  ISETP.GE.AND P4, PT, R190, R81, PT ;  /* 0x00000051be00720c */ /* 0x000fe40003f86270 */
[----:B------:R-:W-:-:S05]  /*2a50*/  IADD3 R5, R5, R61, R30 ;  /* 0x0000003d05057210 */ /* 0x000fca0007ffe01e */
[----:B------:R-:W-:-:S06]  /*2a60*/  IMAD R4, R5, 0x2, R2 ;  /* 0x0000000205047824 */ /* 0x000fcc00078e0202 */
[----:B------:R-:W1:Y:S01]  /*2a70*/  LDS.128 R4, [R4+0x22400] ;  /* 0x0224000004047984 */ /* 0x000e620000000c00 */
[----:B------:R-:W-:Y:S05]  /*2a80*/  @P4 BRA `(.L_x_668) ;  /* 0x0000000000a44947 */ /* 0x000fea0003800000 */
[--C-:B------:R-:W-:Y:S02]  /*2a90*/  SHF.R.U64 R15, R8, 0x10, R9.reuse ;  /* 0x00000010080f7819 */ /* 0x100fe40000001209 */
[----:B------:R-:W-:Y:S02]  /*2aa0*/  SHF.R.U32.HI R14, RZ, 0x10, R9 ;  /* 0x00000010ff0e7819 */ /* 0x000fe40000011609 */
[--C-:B------:R-:W-:Y:S01]  /*2ab0*/  SHF.R.U64 R9, R10, 0x10, R11.reuse ;  /* 0x000000100a097819 */ /* 0x100fe2000000120b */
[----:B------:R-:W-:Y:S01]  /*2ac0*/  HADD2.F32 R10, -RZ, R15.H0_H0 ;  /* 0x2000000fff0a7230 */ /* 0x000fe20000004100 */
[----:B------:R-:W-:Y:S01]  /*2ad0*/  SHF.R.U32.HI R28, RZ, 0x10, R11 ;  /* 0x00000010ff1c7819 */ /* 0x000fe2000001160b */
[----:B------:R-:W-:Y:S01]  /*2ae0*/  HADD2.F32 R14, -RZ, R14.H0_H0 ;  /* 0x2000000eff0e7230 */ /* 0x000fe20000004100 */
[----:B-1----:R-:W-:Y:S01]  /*2af0*/  MOV R8, R6 ;  /* 0x0000000600087202 */ /* 0x002fe20000000f00 */
[----:B------:R-:W-:Y:S02]  /*2b00*/  HADD2.F32 R11, -RZ, R9.H0_H0 ;  /* 0x20000009ff0b7230 */ /* 0x000fe40000004100 */
[----:B------:R-:W-:-:S02]  /*2b10*/  HADD2.F32 R6, -RZ, R5.H1_H1 ;  /* 0x30000005ff067230 */ /* 0x000fc40000004100 */
[----:B------:R-:W-:Y:S02]  /*2b20*/  HADD2.F32 R5, -RZ, R5.H0_H0 ;  /* 0x20000005ff057230 */ /* 0x000fe40000004100 */
[----:B------:R-:W-:Y:S02]  /*2b30*/  HADD2.F32 R28, -RZ, R28.H0_H0 ;  /* 0x2000001cff1c7230 */ /* 0x000fe40000004100 */
[-C--:B------:R-:W-:Y:S01]  /*2b40*/  FMUL.FTZ R30, R6, R11.reuse ;  /* 0x0000000b061e7220 */ /* 0x080fe20000410000 */
[--C-:B------:R-:W-:Y:S02]  /*2b50*/  HADD2.F32 R9, -RZ, R7.reuse.H1_H1 ;  /* 0x30000007ff097230 */ /* 0x100fe40000004100 */
[C---:B------:R-:W-:Y:S01]  /*2b60*/  FMUL.FTZ R11, R5.reuse, R11 ;  /* 0x0000000b050b7220 */ /* 0x040fe20000410000 */
[----:B------:R-:W-:Y:S02]  /*2b70*/  HADD2.F32 R7, -RZ, R7.H0_H0 ;  /* 0x20000007ff077230 */ /* 0x000fe40000004100 */
[----:B------:R-:W-:Y:S01]  /*2b80*/  FFMA.FTZ R30, R5, R10, -R30 ;  /* 0x0000000a051e7223 */ /* 0x000fe2000001081e */
[----:B------:R-:W-:-:S02]  /*2b90*/  HADD2.F32 R5, -RZ, R4.H1_H1 ;  /* 0x30000004ff057230 */ /* 0x000fc40000004100 */
[----:B------:R-:W-:Y:S01]  /*2ba0*/  FMUL.FTZ R50, R9, R28 ;  /* 0x0000001c09327220 */ /* 0x000fe20000410000 */
[----:B------:R-:W-:Y:S01]  /*2bb0*/  FFMA.FTZ R29, R6, R10, R11 ;  /* 0x0000000a061d7223 */ /* 0x000fe2000001000b */
[C---:B------:R-:W-:Y:S01]  /*2bc0*/  FMUL.FTZ R28, R7.reuse, R28 ;  /* 0x0000001c071c7220 */ /* 0x040fe20000410000 */
[--C-:B------:R-:W-:Y:S02]  /*2bd0*/  HADD2.F32 R10, -RZ, R82.reuse.H0_H0 ;  /* 0x20000052ff0a7230 */ /* 0x100fe40000004100 */
[-C--:B------:R-:W-:Y:S01]  /*2be0*/  FFMA.FTZ R50, R7, R14.reuse, -R50 ;  /* 0x0000000e07327223 */ /* 0x080fe20000010832 */
[----:B------:R-:W-:Y:S02]  /*2bf0*/  HADD2.F32 R11, -RZ, R82.H1_H1 ;  /* 0x30000052ff0b7230 */ /* 0x000fe40000004100 */
[----:B------:R-:W-:Y:S01]  /*2c00*/  FFMA.FTZ R51, R9, R14, R28 ;  /* 0x0000000e09337223 */ /* 0x000fe2000001001c */
[----:B------:R-:W-:Y:S02]  /*2c10*/  HADD2.F32 R6, -RZ, R8.H1_H1 ;  /* 0x30000008ff067230 */ /* 0x000fe40000004100 */
[----:B------:R-:W-:Y:S01]  /*2c20*/  FMUL.FTZ R15, R5, R10 ;  /* 0x0000000a050f7220 */ /* 0x000fe20000410000 */
[----:B------:R-:W-:-:S02]  /*2c30*/  HADD2.F32 R4, -RZ, R4.H0_H0 ;  /* 0x20000004ff047230 */ /* 0x000fc40000004100 */
[----:B------:R-:W-:Y:S02]  /*2c40*/  HADD2.F32 R8, -RZ, R8.H0_H0 ;  /* 0x20000008ff087230 */ /* 0x000fe40000004100 */
[-C--:B------:R-:W-:Y:S01]  /*2c50*/  FMUL.FTZ R31, R6, R11.reuse ;  /* 0x0000000b061f7220 */ /* 0x080fe20000410000 */
[--C-:B------:R-:W-:Y:S02]  /*2c60*/  HADD2.F32 R7, -RZ, R80.reuse.H0_H0 ;  /* 0x20000050ff077230 */ /* 0x100fe40000004100 */
[----:B------:R-:W-:Y:S01]  /*2c70*/  FMUL.FTZ R10, R4, R10 ;  /* 0x0000000a040a7220 */ /* 0x000fe20000410000 */
[----:B------:R-:W-:Y:S02]  /*2c80*/  HADD2.F32 R9, -RZ, R80.H1_H1 ;  /* 0x30000050ff097230 */ /* 0x000fe40000004100 */
        /* <DEDUP_REMOVED lines=9> */
.L_x_668:
[----:B------:R-:W-:Y:S05]  /*2d20*/  BSYNC B1 ;  /* 0x0000000000017941 */ /* 0x000fea0003800000 */
.L_x_667:
[----:B-1----:R1:W-:Y:S01]  /*2d30*/  STG.E.128 desc[UR40][R12.64+0x40], R4 ;  /* 0x000040040c007986 */ /* 0x0023e2000c101d28 */
[----:B------:R-:W-:Y:S05]  /*2d40*/  BRA `(.L_x_662) ;  /* 0x0000000c00147947 */ /* 0x000fea0003800000 */
.L_x_656:
[----:B------:R-:W-:Y:S01]  /*2d50*/  IMAD R68, R45, -0x40, R46 ;  /* 0xffffffc02d447824 */ /* 0x000fe200078e022e */
[----:B------:R-:W-:-:S04]  /*2d60*/  ISETP.GE.AND P4, PT, R16, R81, PT ;  /* 0x000000511000720c */ /* 0x000fc80003f86270 */
[----:B------:R-:W-:-:S04]  /*2d70*/  VIMNMX R68, R68, 0x40, PT ;  /* 0x0000004044447848 */ /* 0x000fc80003fe0100 */
[----:B------:R-:W-:-:S13]  /*2d80*/  ISETP.GE.OR P3, PT, R19, R68, P4 ;  /* 0x000000441300720c */ /* 0x000fda0002766670 */
[----:B------:R-:W0:Y:S01]  /*2d90*/  @!P3 LDC.64 R12, c[0x0][0x3e8] ;  /* 0x0000fa00ff0cbb82 */ /* 0x000e220000000a00 */
[----:B------:R-:W-:Y:S01]  /*2da0*/  @!P3 IADD3 R6, P5, R36, R4, RZ ;  /* 0x000000042406b210 */ /* 0x000fe20007fbe0ff */
[----:B------:R-:W-:Y:S02]  /*2db0*/  @!P3 IMAD R4, R56, R45, RZ ;  /* 0x0000002d3804b224 */ /* 0x000fe400078e02ff */
[----:B------:R-:W-:Y:S02]  /*2dc0*/  @!P3 IMAD.MOV.U32 R5, RZ, RZ, R69 ;  /* 0x000000ffff05b224 */ /* 0x000fe400078e0045 */
[----:B------:R-:W-:Y:S02]  /*2dd0*/  @!P3 IMAD R11, R72, R57, R4 ;  /* 0x00000039480bb224 */ /* 0x000fe400078e0204 */
[----:B------:R-:W1:Y:S01]  /*2de0*/  @!P3 LDC.64 R8, c[0x0][0x400] ;  /* 0x00010000ff08bb82 */ /* 0x000e620000000a00 */
[----:B------:R-:W-:Y:S02]  /*2df0*/  @!P3 IMAD.MOV.U32 R4, RZ, RZ, R40 ;  /* 0x000000ffff04b224 */ /* 0x000fe400078e0028 */
[----:B------:R-:W-:-:S02]  /*2e00*/  @!P3 IMAD.X R7, R75, 0x1, R63, P5 ;  /* 0x000000014b07b824 */ /* 0x000fc400028e063f */
[----:B------:R-:W-:Y:S01]  /*2e10*/  @!P3 IMAD.WIDE.U32 R28, R45, R57, R4 ;  /* 0x000000392d1cb225 */ /* 0x000fe200078e0004 */
[----:B------:R-:W-:-:S03]  /*2e20*/  CS2R R4, SRZ ;  /* 0x0000000000047805 */ /* 0x000fc6000001ff00 */
[----:B------:R-:W-:Y:S01]  /*2e30*/  @!P3 IMAD.IADD R29, R11, 0x1, R29 ;  /* 0x000000010b1db824 */ /* 0x000fe200078e021d */
[----:B0-----:R-:W-:-:S04]  /*2e40*/  @!P3 LEA R12, P5, R6, R12, 0x1 ;  /* 0x0000000c060cb211 */ /* 0x001fc800078a08ff */
[----:B------:R-:W-:Y:S02]  /*2e50*/  @!P3 LEA.HI.X R13, R6, R13, R7, 0x1, P5 ;  /* 0x0000000d060db211 */ /* 0x000fe400028f0c07 */
[----:B------:R-:W-:Y:S02]  /*2e60*/  CS2R R6, SRZ ;  /* 0x0000000000067805 */ /* 0x000fe4000001ff00 */
[C---:B-1----:R-:W-:Y:S02]  /*2e70*/  @!P3 LEA R76, P5, R28.reuse, R8, 0x1 ;  /* 0x000000081c4cb211 */ /* 0x042fe400078a08ff */
[----:B------:R-:W-:Y:S02]  /*2e80*/  CS2R R10, SRZ ;  /* 0x00000000000a7805 */ /* 0x000fe4000001ff00 */
[----:B------:R-:W2:Y:S01]  /*2e90*/  @!P3 LDG.E.128 R4, desc[UR40][R12.64] ;  /* 0x000000280c04b981 */ /* 0x000ea2000c1e1d00 */
[----:B------:R-:W-:Y:S02]  /*2ea0*/  @!P3 LEA.HI.X R77, R28, R9, R29, 0x1, P5 ;  /* 0x000000091c4db211 */ /* 0x000fe400028f0c1d */
[----:B------:R-:W-:-:S06]  /*2eb0*/  CS2R R8, SRZ ;  /* 0x0000000000087805 */ /* 0x000fcc000001ff00 */
[----:B------:R-:W3:Y:S01]  /*2ec0*/  @!P3 LDG.E.128 R8, desc[UR40][R76.64] ;  /* 0x000000284c08b981 */ /* 0x000ee2000c1e1d00 */
[----:B------:R-:W-:Y:S01]  /*2ed0*/  ISETP.NE.AND P3, PT, R184, 0x3, PT ;  /* 0x00000003b800780c */ /* 0x000fe20003f65270 */
[----:B--2---:R-:W-:Y:S02]  /*2ee0*/  IMAD.MOV.U32 R28, RZ, RZ, R6 ;  /* 0x000000ffff1c7224 */ /* 0x004fe400078e0006 */
[----:B------:R-:W-:Y:S02]  /*2ef0*/  IMAD.MOV.U32 R29, RZ, RZ, R7 ;  /* 0x000000ffff1d7224 */ /* 0x000fe400078e0007 */
[----:B------:R-:W-:Y:S02]  /*2f00*/  IMAD.MOV.U32 R31, RZ, RZ, R4 ;  /* 0x000000ffff1f7224 */ /* 0x000fe400078e0004 */
[----:B------:R-:W-:Y:S01]  /*2f10*/  IMAD.MOV.U32 R66, RZ, RZ, R5 ;  /* 0x000000ffff427224 */ /* 0x000fe200078e0005 */
[----:B------:R-:W-:Y:S01]  /*2f20*/  PRMT R87, R87, 0x5410, R29 ;  /* 0x0000541057577816 */ /* 0x000fe2000000001d */
[----:B---3--:R-:W-:Y:S01]  /*2f30*/  IMAD.MOV.U32 R12, RZ, RZ, R10 ;  /* 0x000000ffff0c7224 */ /* 0x008fe200078e000a */
[----:B------:R-:W-:Y:S01]  /*2f40*/  PRMT R95, R28, 0x5410, R31 ;  /* 0x000054101c5f7816 */ /* 0x000fe2000000001f */
[----:B------:R-:W-:Y:S01]  /*2f50*/  IMAD.MOV.U32 R13, RZ, RZ, R11 ;  /* 0x000000ffff0d7224 */ /* 0x000fe200078e000b */
[----:B------:R-:W-:Y:S01]  /*2f60*/  PRMT R82, R82, 0x5410, R66 ;  /* 0x0000541052527816 */ /* 0x000fe20000000042 */
[----:B------:R-:W-:-:S02]  /*2f70*/  IMAD.MOV.U32 R28, RZ, RZ, R8 ;  /* 0x000000ffff1c7224 */ /* 0x000fc400078e0008 */
[----:B------:R-:W-:Y:S01]  /*2f80*/  IMAD.MOV.U32 R29, RZ, RZ, R9 ;  /* 0x000000ffff1d7224 */ /* 0x000fe200078e0009 */
[----:B------:R-:W-:Y:S02]  /*2f90*/  PRMT R87, R13, 0x7610, R87 ;  /* 0x000076100d577816 */ /* 0x000fe40000000057 */
[----:B------:R-:W-:Y:S02]  /*2fa0*/  PRMT R94, R12, 0x5410, R28 ;  /* 0x000054100c5e7816 */ /* 0x000fe4000000001c */
[----:B------:R-:W-:Y:S01]  /*2fb0*/  PRMT R82, R29, 0x7610, R82 ;  /* 0x000076101d527816 */ /* 0x000fe20000000052 */
[----:B------:R-:W-:Y:S06]  /*2fc0*/  @!P3 BRA `(.L_x_669) ;  /* 0x000000000004b947 */ /* 0x000fec0003800000 */
[----:B------:R-:W-:Y:S01]  /*2fd0*/  BPT.TRAP 0x1 ;  /* 0x000000040000795c */ /* 0x000fe20000300000 */
.L_x_669:
[----:B------:R-:W-:Y:S01]  /*2fe0*/  IMAD R66, R22, 0x8, R2 ;  /* 0x0000000816427824 */ /* 0x000fe200078e0202 */
[----:B------:R-:W-:Y:S01]  /*2ff0*/  SHF.L.U32 R75, R185, 0x1f, RZ ;  /* 0x0000001fb94b7819 */ /* 0x000fe200000006ff */
[----:B------:R-:W-:Y:S03]  /*3000*/  BSSY B1, `(.L_x_670) ;  /* 0x0000003000017945 */ /* 0x000fe60003800000 */
[----:B------:R-:W0:Y:S02]  /*3010*/  SYNCS.PHASECHK.TRANS64.TRYWAIT P5, [R66+URZ+0x28c90], R75 ;  /* 0x028c904b420075a7 */ /* 0x000e2400080a017f */
[----:B0-----:R-:W-:Y:S05]  /*3020*/  @!P5 BRA `(.L_x_671) ;  /* 0x000001480020d947 */ /* 0x001fea0003800000 */
.L_x_950:
[----:B------:R-:W-:Y:S05]  /*3030*/  BSYNC B1 ;  /* 0x0000000000017941 */ /* 0x000fea0003800000 */
.L_x_670:
[----:B------:R-:W-:Y:S01]  /*3040*/  ISETP.GE.OR P5, PT, R19, R68, P0 ;  /* 0x000000441300720c */ /* 0x000fe200007a6670 */
[----:B------:R-:W-:Y:S01]  /*3050*/  ULDC.64 UR4, c[0x0][0x300] ;  /* 0x0000c00000047ab9 */ /* 0x000fe20000000a00 */
[----:B------:R-:W-:Y:S02]  /*3060*/  IMAD.MOV.U32 R76, RZ, RZ, R14 ;  /* 0x000000ffff4c7224 */ /* 0x000fe400078e000e */
[----:B------:R-:W-:Y:S02]  /*3070*/  IMAD R12, R3, UR4, RZ ;  /* 0x00000004030c7c24 */ /* 0x000fe4000f8e02ff */
[----:B------:R-:W-:Y:S02]  /*3080*/  IMAD.MOV.U32 R77, RZ, RZ, R78 ;  /* 0x000000ffff4d7224 */ /* 0x000fe400078e004e */
[C---:B------:R-:W-:Y:S02]  /*3090*/  IMAD R81, R19.reuse, UR5, R12 ;  /* 0x0000000513517c24 */ /* 0x040fe4000f8e020c */
[----:B------:R-:W-:-:S03]  /*30a0*/  IMAD.WIDE.U32 R76, R19, UR4, R76 ;  /* 0x00000004134c7c25 */ /* 0x000fc6000f8e004c */
[----:B------:R-:W-:Y:S05]  /*30b0*/  @P5 BRA `(.L_x_662) ;  /* 0x0000000800385947 */ /* 0x000fea0003800000 */
[----:B------:R-:W1:Y:S01]  /*30c0*/  LDC R83, c[0x0][0x2f4] ;  /* 0x0000bd00ff537b82 */ /* 0x000e620000000800 */
[----:B------:R-:W-:Y:S01]  /*30d0*/  IMAD.IADD R81, R81, 0x1, R77 ;  /* 0x0000000151517824 */ /* 0x000fe200078e024d */
[----:B------:R-:W-:Y:S01]  /*30e0*/  IADD3 R79, P5, P6, R20, R76, R65 ;  /* 0x0000004c144f7210 */ /* 0x000fe20007ebe041 */
[----:B------:R-:W-:Y:S03]  /*30f0*/  BSSY B1, `(.L_x_672) ;  /* 0x0000068000017945 */ /* 0x000fe60003800000 */
[----:B------:R-:W-:Y:S02]  /*3100*/  IADD3.X R80, R26, R81, R71, P5, P6 ;  /* 0x000000511a507210 */ /* 0x000fe40002fec447 */
[----:B------:R-:W-:Y:S02]  /*3110*/  ISETP.NE.AND P6, PT, R70, RZ, PT ;  /* 0x000000ff4600720c */ /* 0x000fe40003fc5270 */
[----:B------:R-:W-:-:S04]  /*3120*/  LEA R78, P5, R79, R50, 0x1 ;  /* 0x000000324f4e7211 */ /* 0x000fc800078a08ff */
[----:B------:R-:W-:Y:S01]  /*3130*/  LEA.HI.X R79, R79, R51, R80, 0x1, P5 ;  /* 0x000000334f4f7211 */ /* 0x000fe200028f0c50 */
[----:B-1----:R-:W-:-:S05]  /*3140*/  IMAD.IADD R13, R83, 0x1, -R60 ;  /* 0x00000001530d7824 */ /* 0x002fca00078e0a3c */
[----:B------:R-:W-:-:S04]  /*3150*/  SEL R13, R60, R13, !P6 ;  /* 0x0000000d3c0d7207 */ /* 0x000fc80007000000 */
[----:B------:R-:W-:-:S04]  /*3160*/  SHF.R.S32.HI R12, RZ, 0x1f, R13 ;  /* 0x0000001fff0c7819 */ /* 0x000fc8000001140d */
[----:B------:R-:W-:-:S04]  /*3170*/  LEA.HI R12, R12, R13, RZ, 0x4 ;  /* 0x0000000d0c0c7211 */ /* 0x000fc800078f20ff */
[----:B------:R-:W-:-:S04]  /*3180*/  SHF.R.S32.HI R13, RZ, 0x4, R12 ;  /* 0x00000004ff0d7819 */ /* 0x000fc8000001140c */
[----:B------:R-:W-:-:S05]  /*3190*/  LEA.HI.SX32 R13, R48, R13, 0x1d ;  /* 0x0000000d300d7211 */ /* 0x000fca00078feaff */
[----:B------:R-:W-:-:S05]  /*31a0*/  IMAD.SHL.U32 R72, R13, 0x8, RZ ;  /* 0x000000080d487824 */ /* 0x000fca00078e00ff */
[----:B------:R-:W-:-:S04]  /*31b0*/  LOP3.LUT R13, R55, 0x38, R72, 0xf8, !PT ;  /* 0x00000038370d7812 */ /* 0x000fc800078ef848 */
[----:B------:R-:W-:-:S05]  /*31c0*/  LOP3.LUT R13, R13, R58, RZ, 0x3c, !PT ;  /* 0x0000003a0d0d7212 */ /* 0x000fca00078e3cff */
[----:B------:R-:W-:Y:S02]  /*31d0*/  IMAD R15, R192, 0x200, R13 ;  /* 0x00000200c00f7824 */ /* 0x000fe400078e020d */
[----:B------:R-:W-:Y:S02]  /*31e0*/  IMAD.IADD R13, R64, 0x1, R30 ;  /* 0x00000001400d7824 */ /* 0x000fe400078e021e */
[----:B------:R-:W-:Y:S02]  /*31f0*/  IMAD.IADD R15, R30, 0x1, R15 ;  /* 0x000000011e0f7824 */ /* 0x000fe400078e020f */
[--C-:B------:R-:W-:Y:S02]  /*3200*/  IMAD R13, R13, 0x2, R2.reuse ;  /* 0x000000020d0d7824 */ /* 0x100fe400078e0202 */
[----:B------:R-:W-:-:S04]  /*3210*/  IMAD R28, R15, 0x2, R2 ;  /* 0x000000020f1c7824 */ /* 0x000fc800078e0202 */
[----:B------:R-:W1:Y:S04]  /*3220*/  LDS.128 R12, [R13+0x22400] ;  /* 0x022400000d0c7984 */ /* 0x000e680000000c00 */
[----:B------:R-:W2:Y:S01]  /*3230*/  LDS.128 R28, [R28+0x22400] ;  /* 0x022400001c1c7984 */ /* 0x000ea20000000c00 */
[----:B------:R-:W-:Y:S05]  /*3240*/  @P4 BRA `(.L_x_673) ;  /* 0x0000000400484947 */ /* 0x000fea0003800000 */
[--C-:B------:R-:W-:Y:S02]  /*3250*/  SHF.R.U64 R91, R8, 0x10, R9.reuse ;  /* 0x00000010085b7819 */ /* 0x100fe40000001209 */
[----:B------:R-:W-:Y:S02]  /*3260*/  SHF.R.U32.HI R8, RZ, 0x10, R9 ;  /* 0x00000010ff087819 */ /* 0x000fe40000011609 */
[--C-:B------:R-:W-:Y:S01]  /*3270*/  SHF.R.U64 R93, R4, 0x10, R5.reuse ;  /* 0x00000010045d7819 */ /* 0x100fe20000001205 */
[----:B-1----:R-:W-:Y:S01]  /*3280*/  HADD2.F32 R4, -RZ, R13.H0_H0 ;  /* 0x2000000dff047230 */ /* 0x002fe20000004100 */
[----:B------:R-:W-:Y:S01]  /*3290*/  SHF.R.U32.HI R80, RZ, 0x10, R5 ;  /* 0x00000010ff507819 */ /* 0x000fe20000011605 */
[--C-:B--2---:R-:W-:Y:S01]  /*32a0*/  HADD2.F32 R5, -RZ, R29.reuse.H0_H0 ;  /* 0x2000001dff057230 */ /* 0x104fe20000004100 */
[--C-:B------:R-:W-:Y:S01]  /*32b0*/  SHF.R.U64 R92, R6, 0x10, R7.reuse ;  /* 0x00000010065c7819 */ /* 0x100fe20000001207 */
[----:B------:R-:W-:Y:S01]  /*32c0*/  HADD2.F32 R29, -RZ, R29.H1_H1 ;  /* 0x3000001dff1d7230 */ /* 0x000fe20000004100 */
[----:B------:R-:W-:Y:S01]  /*32d0*/  SHF.R.U32.HI R86, RZ, 0x10, R7 ;  /* 0x00000010ff567819 */ /* 0x000fe20000011607 */
[----:B------:R-:W-:Y:S01]  /*32e0*/  HADD2.F32 R7, -RZ, R82.H0_H0 ;  /* 0x20000052ff077230 */ /* 0x000fe20000004100 */
[--C-:B------:R-:W-:Y:S01]  /*32f0*/  SHF.R.U64 R90, R10, 0x10, R11.reuse ;  /* 0x000000100a5a7819 */ /* 0x100fe2000000120b */
[----:B------:R-:W-:Y:S01]  /*3300*/  HADD2.F32 R10, -RZ, R8.H0_H0 ;  /* 0x20000008ff0a7230 */ /* 0x000fe20000004100 */
[----:B------:R-:W-:Y:S01]  /*3310*/  SHF.R.U32.HI R11, RZ, 0x10, R11 ;  /* 0x00000010ff0b7819 */ /* 0x000fe2000001160b */
[----:B------:R-:W-:-:S02]  /*3320*/  HADD2.F32 R13, -RZ, R13.H1_H1 ;  /* 0x3000000dff0d7230 */ /* 0x000fc40000004100 */
[-C--:B------:R-:W-:Y:S01]  /*3330*/  FMUL.FTZ R9, R5, R7.reuse ;  /* 0x0000000705097220 */ /* 0x080fe20000410000 */
[----:B------:R-:W-:Y:S02]  /*3340*/  HADD2.F32 R6, -RZ, R82.H1_H1 ;  /* 0x30000052ff067230 */ /* 0x000fe40000004100 */
[C---:B------:R-:W-:Y:S01]  /*3350*/  FMUL.FTZ R82, R4.reuse, R7 ;  /* 0x0000000704527220 */ /* 0x040fe20000410000 */
[----:B------:R-:W-:Y:S02]  /*3360*/  HADD2.F32 R8, -RZ, R80.H0_H0 ;  /* 0x20000050ff087230 */ /* 0x000fe40000004100 */
[-C--:B------:R-:W-:Y:S01]  /*3370*/  FMUL.FTZ R84, R29, R10.reuse ;  /* 0x0000000a1d547220 */ /* 0x080fe20000410000 */
[----:B------:R-:W-:Y:S01]  /*3380*/  FMUL.FTZ R10, R13, R10 ;  /* 0x0000000a0d0a7220 */ /* 0x000fe20000410000 */
[-C--:B------:R-:W-:Y:S01]  /*3390*/  FFMA.FTZ R82, R5, R6.reuse, R82 ;  /* 0x0000000605527223 */ /* 0x080fe20000010052 */
[----:B------:R-:W-:Y:S01]  /*33a0*/  FFMA.FTZ R80, R4, R6, -R9 ;  /* 0x0000000604507223 */ /* 0x000fe20000010809 */
[----:B------:R-:W-:-:S02]  /*33b0*/  HADD2.F32 R5, -RZ, R31.H0_H0 ;  /* 0x2000001fff057230 */ /* 0x000fc40000004100 */
[-C--:B------:R-:W-:Y:S01]  /*33c0*/  FFMA.FTZ R29, R29, R8.reuse, R10 ;  /* 0x000000081d1d7223 */ /* 0x080fe2000001000a */
[----:B------:R-:W-:Y:S02]  /*33d0*/  HADD2.F32 R31, -RZ, R31.H1_H1 ;  /* 0x3000001fff1f7230 */ /* 0x000fe40000004100 */
[----:B------:R-:W-:Y:S01]  /*33e0*/  FFMA.FTZ R85, R13, R8, -R84 ;  /* 0x000000080d557223 */ /* 0x000fe20000010854 */
[----:B------:R-:W-:Y:S02]  /*33f0*/  HADD2.F32 R4, -RZ, R15.H0_H0 ;  /* 0x2000000fff047230 */ /* 0x000fe40000004100 */
[----:B------:R-:W-:Y:S01]  /*3400*/  HADD2.F32 R10, -RZ, R11.H0_H0 ;  /* 0x2000000bff0a7230 */ /* 0x000fe20000004100 */
[----:B------:R-:W-:Y:S01]  /*3410*/  F2FP.F16.F32.PACK_AB R29, R29, R82 ;  /* 0x000000521d1d723e */ /* 0x000fe200000000ff */
[----:B------:R-:W-:Y:S01]  /*3420*/  HADD2.F32 R7, -RZ, R87.H0_H0 ;  /* 0x20000057ff077230 */ /* 0x000fe20000004100 */
[----:B------:R-:W-:Y:S01]  /*3430*/  F2FP.F16.F32.PACK_AB R80, R85, R80 ;  /* 0x000000505550723e */ /* 0x000fe200000000ff */
[----:B------:R-:W-:-:S02]  /*3440*/  HADD2.F32 R15, -RZ, R15.H1_H1 ;  /* 0x3000000fff0f7230 */ /* 0x000fc40000004100 */
[-C--:B------:R-:W-:Y:S01]  /*3450*/  FMUL.FTZ R88, R31, R10.reuse ;  /* 0x0000000a1f587220 */ /* 0x080fe20000410000 */
[----:B------:R-:W-:Y:S02]  /*3460*/  HADD2.F32 R6, -RZ, R87.H1_H1 ;  /* 0x30000057ff067230 */ /* 0x000fe40000004100 */
[-C--:B------:R-:W-:Y:S01]  /*3470*/  FMUL.FTZ R9, R5, R7.reuse ;  /* 0x0000000705097220 */ /* 0x080fe20000410000 */
[----:B------:R-:W-:Y:S02]  /*3480*/  HADD2.F32 R8, -RZ, R86.H0_H0 ;  /* 0x20000056ff087230 */ /* 0x000fe40000004100 */
[C---:B------:R-:W-:Y:S01]  /*3490*/  FMUL.FTZ R86, R4.reuse, R7 ;  /* 0x0000000704567220 */ /* 0x040fe20000410000 */
[----:B------:R-:W-:Y:S01]  /*34a0*/  FMUL.FTZ R10, R15, R10 ;  /* 0x0000000a0f0a7220 */ /* 0x000fe20000410000 */
[-C--:B------:R-:W-:Y:S01]  /*34b0*/  FFMA.FTZ R84, R4, R6.reuse, -R9 ;  /* 0x0000000604547223 */ /* 0x080fe20000010809 */
[----:B------:R-:W-:Y:S02]  /*34c0*/  HADD2.F32 R9, -RZ, R91.H0_H0 ;  /* 0x2000005bff097230 */ /* 0x000fe40000004100 */
[----:B------:R-:W-:Y:S01]  /*34d0*/  FFMA.FTZ R86, R5, R6, R86 ;  /* 0x0000000605567223 */ /* 0x000fe20000010056 */
[-C--:B------:R-:W-:Y:S01]  /*34e0*/  FFMA.FTZ R87, R15, R8.reuse, -R88 ;  /* 0x000000080f577223 */ /* 0x080fe20000010858 */
[----:B------:R-:W-:Y:S01]  /*34f0*/  FFMA.FTZ R89, R31, R8, R10 ;  /* 0x000000081f597223 */ /* 0x000fe2000001000a */
[----:B------:R-:W-:-:S02]  /*3500*/  HADD2.F32 R8, -RZ, R94.H1_H1 ;  /* 0x3000005eff087230 */ /* 0x000fc40000004100 */
[----:B------:R-:W-:Y:S01]  /*3510*/  HADD2.F32 R5, -RZ, R28.H0_H0 ;  /* 0x2000001cff057230 */ /* 0x000fe20000004100 */
[----:B------:R-:W-:Y:S01]  /*3520*/  F2FP.F16.F32.PACK_AB R84, R87, R84 ;  /* 0x000000545754723e */ /* 0x000fe200000000ff */
[----:B------:R-:W-:Y:S02]  /*3530*/  HADD2.F32 R4, -RZ, R12.H0_H0 ;  /* 0x2000000cff047230 */ /* 0x000fe40000004100 */
[----:B------:R-:W-:Y:S02]  /*3540*/  HADD2.F32 R28, -RZ, R28.H1_H1 ;  /* 0x3000001cff1c7230 */ /* 0x000fe40000004100 */
[-C--:B------:R-:W-:Y:S01]  /*3550*/  FMUL.FTZ R11, R5, R8.reuse ;  /* 0x00000008050b7220 */ /* 0x080fe20000410000 */
[----:B------:R-:W-:Y:S02]  /*3560*/  HADD2.F32 R12, -RZ, R12.H1_H1 ;  /* 0x3000000cff0c7230 */ /* 0x000fe40000004100 */
[----:B------:R-:W-:Y:S01]  /*3570*/  FMUL.FTZ R8, R4, R8 ;  /* 0x0000000804087220 */ /* 0x000fe20000410000 */
[----:B------:R-:W-:-:S02]  /*3580*/  HADD2.F32 R6, -RZ, R95.H1_H1 ;  /* 0x3000005fff067230 */ /* 0x000fc40000004100 */
[-C--:B------:R-:W-:Y:S01]  /*3590*/  FMUL.FTZ R13, R28, R9.reuse ;  /* 0x000000091c0d7220 */ /* 0x080fe20000410000 */
[----:B------:R-:W-:Y:S02]  /*35a0*/  HADD2.F32 R7, -RZ, R93.H0_H0 ;  /* 0x2000005dff077230 */ /* 0x000fe40000004100 */
[----:B------:R-:W-:Y:S01]  /*35b0*/  FMUL.FTZ R9, R12, R9 ;  /* 0x000000090c097220 */ /* 0x000fe20000410000 */
[-C--:B------:R-:W-:Y:S01]  /*35c0*/  FFMA.FTZ R10, R5, R6.reuse, R8 ;  /* 0x00000006050a7223 */ /* 0x080fe20000010008 */
[----:B------:R-:W-:Y:S01]  /*35d0*/  FFMA.FTZ R11, R4, R6, -R11 ;  /* 0x00000006040b7223 */ /* 0x000fe2000001080b */
[-C--:B------:R-:W-:Y:S01]  /*35e0*/  FFMA.FTZ R12, R12, R7.reuse, -R13 ;  /* 0x000000070c0c7223 */ /* 0x080fe2000001080d */
[----:B------:R-:W-:Y:S01]  /*35f0*/  FFMA.FTZ R13, R28, R7, R9 ;  /* 0x000000071c0d7223 */ /* 0x000fe20000010009 */
[----:B------:R-:W-:Y:S02]  /*3600*/  HADD2.F32 R5, -RZ, R30.H0_H0 ;  /* 0x2000001eff057230 */ /* 0x000fe40000004100 */
[----:B------:R-:W-:Y:S01]  /*3610*/  HADD2.F32 R8, -RZ, R94.H0_H0 ;  /* 0x2000005eff087230 */ /* 0x000fe20000004100 */
[----:B------:R-:W-:Y:S01]  /*3620*/  F2FP.F16.F32.PACK_AB R12, R12, R11 ;  /* 0x0000000b0c0c723e */ /* 0x000fe200000000ff */
[----:B------:R-:W-:Y:S01]  /*3630*/  HADD2.F32 R9, -RZ, R90.H0_H0 ;  /* 0x2000005aff097230 */ /* 0x000fe20000004100 */
[----:B------:R-:W-:Y:S01]  /*3640*/  F2FP.F16.F32.PACK_AB R28, R13, R10 ;  /* 0x0000000a0d1c723e */ /* 0x000fe200000000ff */
[----:B------:R-:W-:-:S02]  /*3650*/  HADD2.F32 R4, -RZ, R14.H0_H0 ;  /* 0x2000000eff047230 */ /* 0x000fc40000004100 */
[-C--:B------:R-:W-:Y:S01]  /*3660*/  FMUL.FTZ R15, R5, R8.reuse ;  /* 0x00000008050f7220 */ /* 0x080fe20000410000 */
[----:B------:R-:W-:Y:S02]  /*3670*/  HADD2.F32 R30, -RZ, R30.H1_H1 ;  /* 0x3000001eff1e7230 */ /* 0x000fe40000004100 */
[----:B------:R-:W-:Y:S02]  /*3680*/  HADD2.F32 R14, -RZ, R14.H1_H1 ;  /* 0x3000000eff0e7230 */ /* 0x000fe40000004100 */
[----:B------:R-:W-:Y:S01]  /*3690*/  FMUL.FTZ R8, R4, R8 ;  /* 0x0000000804087220 */ /* 0x000fe20000410000 */
[----:B------:R-:W-:Y:S02]  /*36a0*/  HADD2.F32 R6, -RZ, R95.H0_H0 ;  /* 0x2000005fff067230 */ /* 0x000fe40000004100 */
[-C--:B------:R-:W-:Y:S01]  /*36b0*/  FMUL.FTZ R31, R30, R9.reuse ;  /* 0x000000091e1f7220 */ /* 0x080fe20000410000 */
[----:B------:R-:W-:Y:S02]  /*36c0*/  HADD2.F32 R7, -RZ, R92.H0_H0 ;  /* 0x2000005cff077230 */ /* 0x000fe40000004100 */
[----:B------:R-:W-:Y:S01]  /*36d0*/  FMUL.FTZ R9, R14, R9 ;  /* 0x000000090e097220 */ /* 0x000fe20000410000 */
[----:B------:R-:W-:-:S02]  /*36e0*/  IMAD.MOV.U32 R13, RZ, RZ, R80 ;  /* 0x000000ffff0d7224 */ /* 0x000fc400078e0050 */
[-C--:B------:R-:W-:Y:S01]  /*36f0*/  FFMA.FTZ R15, R4, R6.reuse, -R15 ;  /* 0x00000006040f7223 */ /* 0x080fe2000001080f */
[----:B------:R-:W-:Y:S01]  /*3700*/  FFMA.FTZ R8, R5, R6, R8 ;  /* 0x0000000605087223 */ /* 0x000fe20000010008 */
[-C--:B------:R-:W-:Y:S01]  /*3710*/  FFMA.FTZ R14, R14, R7.reuse, -R31 ;  /* 0x000000070e0e7223 */ /* 0x080fe2000001081f */
[----:B------:R-:W-:Y:S01]  /*3720*/  FFMA.FTZ R9, R30, R7, R9 ;  /* 0x000000071e097223 */ /* 0x000fe20000010009 */
[----:B------:R-:W-:-:S03]  /*3730*/  F2FP.F16.F32.PACK_AB R31, R89, R86 ;  /* 0x00000056591f723e */ /* 0x000fc600000000ff */
[----:B------:R-:W-:Y:S01]  /*3740*/  F2FP.F16.F32.PACK_AB R14, R14, R15 ;  /* 0x0000000f0e0e723e */ /* 0x000fe200000000ff */
[----:B------:R-:W-:Y:S01]  /*3750*/  IMAD.MOV.U32 R15, RZ, RZ, R84 ;  /* 0x000000ffff0f7224 */ /* 0x000fe200078e0054 */
[----:B------:R-:W-:-:S07]  /*3760*/  F2FP.F16.F32.PACK_AB R30, R9, R8 ;  /* 0x00000008091e723e */ /* 0x000fce00000000ff */
.L_x_673:
[----:B------:R-:W-:Y:S05]  /*3770*/  BSYNC B1 ;  /* 0x0000000000017941 */ /* 0x000fea0003800000 */
.L_x_672:
[----:B-1----:R3:W-:Y:S01]  /*3780*/  STG.E.128 desc[UR40][R78.64], R12 ;  /* 0x0000000c4e007986 */ /* 0x0027e2000c101d28 */
[----:B------:R-:W-:-:S13]  /*3790*/  ISETP.GE.AND P4, PT, R72, R83, PT ;  /* 0x000000534800720c */ /* 0x000fda0003f86270 */
[----:B------:R-:W-:Y:S05]  /*37a0*/  @P4 BRA `(.L_x_662) ;  /* 0x00000000007c4947 */ /* 0x000fea0003800000 */
[--C-:B------:R-:W-:Y:S02]  /*37b0*/  IADD3 R76, P4, P5, R20, R76, R72.reuse ;  /* 0x0000004c144c7210 */ /* 0x100fe40007d9e048 */
[----:B------:R-:W-:-:S04]  /*37c0*/  SHF.R.S32.HI R72, RZ, 0x1f, R72 ;  /* 0x0000001fff487819 */ /* 0x000fc80000011448 */
[----:B------:R-:W-:Y:S02]  /*37d0*/  IADD3.X R72, R26, R81, R72, P4, P5 ;  /* 0x000000511a487210 */ /* 0x000fe400027ea448 */
[----:B------:R-:W-:-:S04]  /*37e0*/  LEA R50, P4, R76, R50, 0x1 ;  /* 0x000000324c327211 */ /* 0x000fc800078808ff */
[----:B------:R-:W-:-:S05]  /*37f0*/  LEA.HI.X R51, R76, R51, R72, 0x1, P4 ;  /* 0x000000334c337211 */ /* 0x000fca00020f0c48 */
[----:B--2---:R4:W-:Y:S01]  /*3800*/  STG.E.128 desc[UR40][R50.64], R28 ;  /* 0x0000001c32007986 */ /* 0x0049e2000c101d28 */
[----:B------:R-:W-:Y:S05]  /*3810*/  BRA `(.L_x_662) ;  /* 0x0000000000607947 */ /* 0x000fea0003800000 */
.L_x_655:
[----:B------:R-:W-:-:S13]  /*3820*/  ISETP.NE.AND P3, PT, R184, 0x3, PT ;  /* 0x00000003b800780c */ /* 0x000fda0003f65270 */
[----:B------:R-:W-:Y:S05]  /*3830*/  @!P3 BRA `(.L_x_674) ;  /* 0x000000000004b947 */ /* 0x000fea0003800000 */
[----:B------:R-:W-:Y:S01]  /*3840*/  BPT.TRAP 0x1 ;  /* 0x000000040000795c */ /* 0x000fe20000300000 */
.L_x_674:
[----:B------:R-:W-:Y:S01]  /*3850*/  IMAD R66, R22, 0x8, R2 ;  /* 0x0000000816427824 */ /* 0x000fe200078e0202 */
[----:B------:R-:W-:Y:S01]  /*3860*/  SHF.L.U32 R75, R185, 0x1f, RZ ;  /* 0x0000001fb94b7819 */ /* 0x000fe200000006ff */
[----:B------:R-:W-:Y:S01]  /*3870*/  IMAD R68, R45, -0x40, R46 ;  /* 0xffffffc02d447824 */ /* 0x000fe200078e022e */
[----:B------:R-:W-:Y:S02]  /*3880*/  BSSY B1, `(.L_x_675) ;  /* 0x0000005000017945 */ /* 0x000fe40003800000 */
[----:B------:R-:W0:Y:S02]  /*3890*/  SYNCS.PHASECHK.TRANS64.TRYWAIT P5, [R66+URZ+0x28c90], R75 ;  /* 0x028c904b420075a7 */ /* 0x000e2400080a017f */
[----:B------:R-:W-:-:S04]  /*38a0*/  VIMNMX R68, R68, 0x40, PT ;  /* 0x0000004044447848 */ /* 0x000fc80003fe0100 */
[----:B------:R-:W-:Y:S01]  /*38b0*/  ISETP.GE.AND P4, PT, R19, R68, PT ;  /* 0x000000441300720c */ /* 0x000fe20003f86270 */
[----:B0-----:R-:W-:-:S12]  /*38c0*/  @!P5 BRA `(.L_x_676) ;  /* 0x00000140000cd947 */ /* 0x001fd80003800000 */
.L_x_951:
[----:B------:R-:W-:Y:S05]  /*38d0*/  BSYNC B1 ;  /* 0x0000000000017941 */ /* 0x000fea0003800000 */
.L_x_675:
[----:B------:R-:W-:Y:S05]  /*38e0*/  @P4 BRA `(.L_x_662) ;  /* 0x00000000002c4947 */ /* 0x000fea0003800000 */
[----:B------:R-:W-:Y:S01]  /*38f0*/  @!P1 LOP3.LUT P4, RZ, R188, 0x4, RZ, 0xc0, !PT ;  /* 0x00000004bcff9812 */ /* 0x000fe2000788c0ff */
[----:B------:R-:W-:Y:S01]  /*3900*/  @!P1 VIADD R4, R61, 0x20 ;  /* 0x000000203d049836 */ /* 0x000fe20000000000 */
[----:B------:R-:W-:Y:S02]  /*3910*/  PLOP3.LUT P5, PT, PT, PT, PT, 0x8, 0x0 ;  /* 0x000000000000781c */ /* 0x000fe40003fae170 */
[----:B------:R-:W-:-:S13]  /*3920*/  @!P1 PLOP3.LUT P5, PT, P4, PT, PT, 0x80, 0x0 ;  /* 0x000000000000981c */ /* 0x000fda00027af070 */
[----:B------:R-:W-:-:S04]  /*3930*/  @P5 VIADD R4, R61, 0xffffffe0 ;  /* 0xffffffe03d045836 */ /* 0x000fc80000000000 */
[----:B------:R-:W-:-:S04]  /*3940*/  @!P1 IMAD.IADD R5, R30, 0x1, R4 ;  /* 0x000000011e059824 */ /* 0x000fc800078e0204 */
[----:B------:R-:W-:Y:S02]  /*3950*/  @!P1 IMAD R8, R5, 0x2, R2 ;  /* 0x0000000205089824 */ /* 0x000fe400078e0202 */
[----:B------:R-:W1:Y:S04]  /*3960*/  @!P0 LDS.128 R4, [R31+0x22400] ;  /* 0x022400001f048984 */ /* 0x000e680000000c00 */
[----:B------:R-:W2:Y:S04]  /*3970*/  @!P1 LDS.128 R8, [R8+0x22400] ;  /* 0x0224000008089984 */ /* 0x000ea80000000c00 */
[----:B-1----:R1:W-:Y:S04]  /*3980*/  @!P0 STG.E.128 desc[UR40][R12.64], R4 ;  /* 0x000000040c008986 */ /* 0x0023e8000c101d28 */
[----:B--2---:R1:W-:Y:S02]  /*3990*/  @!P1 STG.E.128 desc[UR40][R12.64+0x40], R8 ;  /* 0x000040080c009986 */ /* 0x0043e4000c101d28 */
.L_x_662:
[----:B------:R-:W-:Y:S05]  /*39a0*/  BSYNC B0 ;  /* 0x0000000000007941 */ /* 0x000fea0003800000 */
.L_x_654:
[----:B-1----:R-:W1:Y:S01]  /*39b0*/  S2R R4, SR_TID.X ;  /* 0x0000000000047919 */ /* 0x002e620000002100 */
[----:B------:R-:W-:Y:S01]  /*39c0*/  @!PT LDS RZ, [RZ] ;  /* 0x00000000fffff984 */ /* 0x000fe20000000800 */
[----:B------:R-:W-:Y:S01]  /*39d0*/  @!PT LDS RZ, [RZ] ;  /* 0x00000000fffff984 */ /* 0x000fe20000000800 */
[----:B------:R-:W-:Y:S01]  /*39e0*/  @!PT LDS RZ, [RZ] ;  /* 0x00000000fffff984 */ /* 0x000fe20000000800 */
[----:B------:R-:W-:Y:S01]  /*39f0*/  @!PT LDS RZ, [RZ] ;  /* 0x00000000fffff984 */ /* 0x000fe20000000800 */
[----:B------:R5:W-:Y:S06]  /*3a00*/  MEMBAR.ALL.CTA ;  /* 0x0000000000007992 */ /* 0x000bec0000008000 */
[----:B-----5:R-:W5:Y:S01]  /*3a10*/  FENCE.VIEW.ASYNC.S ;  /* 0x00000000000073c6 */ /* 0x020f620000000000 */
[----:B------:R-:W-:Y:S05]  /*3a20*/  WARPSYNC.ALL ;  /* 0x0000000000007948 */ /* 0x000fea0003800000 */
[----:B------:R-:W-:Y:S01]  /*3a30*/  BSSY B0, `(.L_x_677) ;  /* 0x0000009000007945 */ /* 0x000fe20003800000 */
[----:B-1----:R-:W-:Y:S01]  /*3a40*/  LOP3.LUT R4, R4, 0x7f, RZ, 0xc0, !PT ;  /* 0x0000007f04047812 */ /* 0x002fe200078ec0ff */
[----:B-----5:R1:W-:Y:S03]  /*3a50*/  BAR.SYNC.DEFER_BLOCKING R59, 0x80 ;  /* 0x0002003b0000751d */ /* 0x0203e60000010000 */
[----:B------:R-:W-:-:S13]  /*3a60*/  ISETP.NE.AND P4, PT, R4, RZ, PT ;  /* 0x000000ff0400720c */ /* 0x000fda0003f85270 */
[----:B------:R-:W-:-:S05]  /*3a70*/  @!P4 VIADD R4, R66, 0x28ca0 ;  /* 0x00028ca04204c836 */ /* 0x000fca0000000000 */
[----:B------:R-:W-:-:S04]  /*3a80*/  @!P4 PRMT R4, RZ, 0x654, R4 ;  /* 0x00000654ff04c816 */ /* 0x000fc80000000004 */
[----:B------:R1:W-:Y:S01]  /*3a90*/  @!P4 SYNCS.ARRIVE.TRANS64.RED.A1T0 RZ, [R4+URZ], RZ ;  /* 0x000000ff04ffc9a7 */ /* 0x0003e2000810043f */
[----:B------:R-:W-:Y:S05]  /*3aa0*/  @!P3 BRA `(.L_x_678) ;  /* 0x000000000004b947 */ /* 0x000fea0003800000 */
[----:B------:R-:W-:Y:S01]  /*3ab0*/  BPT.TRAP 0x1 ;  /* 0x000000040000795c */ /* 0x000fe20000300000 */
.L_x_678:
[----:B------:R-:W-:Y:S05]  /*3ac0*/  BSYNC B0 ;  /* 0x0000000000007941 */ /* 0x000fea0003800000 */
.L_x_677:
[----:B------:R-:W5:Y:S01]  /*3ad0*/  SYNCS.PHASECHK.TRANS64.TRYWAIT P5, [R66+URZ+0x28cb0], R75 ;  /* 0x028cb04b420075a7 */ /* 0x000f6200080a017f */
[----:B------:R-:W-:Y:S01]  /*3ae0*/  BSSY B0, `(.L_x_679) ;  /* 0x0000003000007945 */ /* 0x000fe20003800000 */
[----:B------:R-:W-:-:S03]  /*3af0*/  ISETP.GE.AND P3, PT, R19, R68, PT ;  /* 0x000000441300720c */ /* 0x000fc60003f66270 */
[----:B-----5:R-:W-:Y:S10]  /*3b00*/  @!P5 BRA `(.L_x_680) ;  /* 0x0000013c0090d947 */ /* 0x020ff40003800000 */
.L_x_952:
[----:B------:R-:W-:Y:S05]  /*3b10*/  BSYNC B0 ;  /* 0x0000000000007941 */ /* 0x000fea0003800000 */
.L_x_679:
[----:B------:R-:W-:Y:S04]  /*3b20*/  BSSY B0, `(.L_x_681) ;  /* 0x0000051000007945 */ /* 0x000fe80003800000 */
[----:B------:R-:W-:Y:S05]  /*3b30*/  @P3 BRA `(.L_x_682) ;  /* 0x00000004003c3947 */ /* 0x000fea0003800000 */
[----:B-1----:R-:W-:Y:S01]  /*3b40*/  IMAD.WIDE R4, R45, 0x40, R42 ;  /* 0x000000402d047825 */ /* 0x002fe200078e022a */
[----:B------:R-:W-:Y:S01]  /*3b50*/  ULDC.64 UR4, c[0x0][0x328] ;  /* 0x0000ca0000047ab9 */ /* 0x000fe20000000a00 */
[----:B------:R-:W-:Y:S02]  /*3b60*/  LOP3.LUT P3, RZ, R188, 0x4, RZ, 0xc0, !PT ;  /* 0x00000004bcff7812 */ /* 0x000fe4000786c0ff */
[----:B------:R-:W-:Y:S02]  /*3b70*/  IMAD R5, R5, UR4, RZ ;  /* 0x0000000405057c24 */ /* 0x000fe4000f8e02ff */
[----:B------:R-:W-:Y:S02]  /*3b80*/  IMAD.MOV.U32 R72, RZ, RZ, R32 ;  /* 0x000000ffff487224 */ /* 0x000fe400078e0020 */
[C---:B------:R-:W-:Y:S02]  /*3b90*/  IMAD R5, R4.reuse, UR5, R5 ;  /* 0x0000000504057c24 */ /* 0x040fe4000f8e0205 */
[----:B------:R-:W-:Y:S01]  /*3ba0*/  IMAD.WIDE.U32 R6, R4, UR4, R72 ;  /* 0x0000000404067c25 */ /* 0x000fe2000f8e0048 */
[----:B------:R-:W-:-:S03]  /*3bb0*/  ULDC.64 UR4, c[0x0][0x318] ;  /* 0x0000c60000047ab9 */ /* 0x000fc60000000a00 */
[----:B------:R-:W-:Y:S01]  /*3bc0*/  IMAD R9, R22, 0x8000, R61 ;  /* 0x0000800016097824 */ /* 0x000fe200078e023d */
[----:B---3--:R-:W-:Y:S01]  /*3bd0*/  LEA R12, P5, R6, UR4, 0x1 ;  /* 0x00000004060c7c11 */ /* 0x008fe2000f8a08ff */
[----:B------:R-:W-:Y:S01]  /*3be0*/  IMAD.IADD R5, R7, 0x1, R5 ;  /* 0x0000000107057824 */ /* 0x000fe200078e0205 */
[----:B------:R-:W-:Y:S01]  /*3bf0*/  ULDC UR4, c[0x0][0x320] ;  /* 0x0000c80000047ab9 */ /* 0x000fe20000000800 */
[----:B------:R-:W-:Y:S02]  /*3c00*/  VIADD R4, R16, 0x40 ;  /* 0x0000004010047836 */ /* 0x000fe40000000000 */
[C---:B------:R-:W-:Y:S01]  /*3c10*/  VIADD R15, R9.reuse, 0x20 ;  /* 0x00000020090f7836 */ /* 0x040fe20000000000 */
[----:B------:R-:W-:Y:S01]  /*3c20*/  LEA.HI.X R13, R6, UR5, R5, 0x1, P5 ;  /* 0x00000005060d7c11 */ /* 0x000fe2000a8f0c05 */
[C---:B------:R-:W-:Y:S01]  /*3c30*/  @P3 VIADD R15, R9.reuse, 0xffffffe0 ;  /* 0xffffffe0090f3836 */ /* 0x040fe20000000000 */
[----:B------:R-:W-:Y:S01]  /*3c40*/  ISETP.GE.AND P5, PT, R16, UR4, PT ;  /* 0x0000000410007c0c */ /* 0x000fe2000bfa6270 */
[----:B--2-4-:R-:W-:Y:S01]  /*3c50*/  IMAD R29, R9, 0x2, R2 ;  /* 0x00000002091d7824 */ /* 0x014fe200078e0202 */
[----:B------:R-:W-:Y:S01]  /*3c60*/  ISETP.GE.AND P3, PT, R4, UR4, PT ;  /* 0x0000000404007c0c */ /* 0x000fe2000bf66270 */
[----:B------:R-:W-:-:S02]  /*3c70*/  VIADD R14, R16, 0x80 ;  /* 0x00000080100e7836 */ /* 0x000fc40000000000 */
[----:B------:R-:W-:-:S08]  /*3c80*/  VIADD R28, R16, 0xc0 ;  /* 0x000000c0101c7836 */ /* 0x000fd00000000000 */
[----:B------:R-:W1:Y:S04]  /*3c90*/  @!P5 LDS.128 R4, [R29+0x400] ;  /* 0x000400001d04d984 */ /* 0x000e680000000c00 */
[----:B------:R-:W2:Y:S04]  /*3ca0*/  @!P3 LDS.128 R8, [R29+0x2400] ;  /* 0x002400001d08b984 */ /* 0x000ea80000000c00 */
[----:B-1----:R-:W-:Y:S01]  /*3cb0*/  @!P5 STG.E.128 desc[UR40][R12.64], R4 ;  /* 0x000000040c00d986 */ /* 0x002fe2000c101d28 */
[----:B------:R-:W-:Y:S01]  /*3cc0*/  ISETP.GE.AND P5, PT, R14, UR4, PT ;  /* 0x000000040e007c0c */ /* 0x000fe2000bfa6270 */
[----:B------:R-:W-:-:S02]  /*3cd0*/  VIADD R14, R16, 0x100 ;  /* 0x00000100100e7836 */ /* 0x000fc40000000000 */
[----:B--2---:R-:W-:Y:S01]  /*3ce0*/  @!P3 STG.E.128 desc[UR40][R12.64+0x80], R8 ;  /* 0x000080080c00b986 */ /* 0x004fe2000c101d28 */
[----:B------:R-:W-:Y:S01]  /*3cf0*/  ISETP.GE.AND P3, PT, R28, UR4, PT ;  /* 0x000000041c007c0c */ /* 0x000fe2000bf66270 */
        /* <DEDUP_REMOVED lines=16> */
[----:B------:R-:W-:Y:S02]  /*3e00*/  IMAD R28, R15, 0x2, R2 ;  /* 0x000000020f1c7824 */ /* 0x000fe400078e0202 */
[----:B------:R-:W-:-:S06]  /*3e10*/  VIADD R15, R16, 0xe0 ;  /* 0x000000e0100f7836 */ /* 0x000fcc0000000000 */
[----:B------:R-:W1:Y:S04]  /*3e20*/  @!P5 LDS.128 R4, [R29+0xc400] ;  /* 0x00c400001d04d984 */ /* 0x000e680000000c00 */
[----:B------:R-:W2:Y:S04]  /*3e30*/  @!P3 LDS.128 R8, [R29+0xe400] ;  /* 0x00e400001d08b984 */ /* 0x000ea80000000c00 */
[----:B-1----:R-:W-:Y:S01]  /*3e40*/  @!P5 STG.E.128 desc[UR40][R12.64+0x300], R4 ;  /* 0x000300040c00d986 */ /* 0x002fe2000c101d28 */
[----:B------:R-:W-:-:S03]  /*3e50*/  ISETP.GE.AND P5, PT, R74, UR4, PT ;  /* 0x000000044a007c0c */ /* 0x000fc6000bfa6270 */
        /* <DEDUP_REMOVED lines=22> */
[----:B------:R-:W-:-:S03]  /*3fc0*/  ISETP.GE.AND P5, PT, R14, UR4, PT ;  /* 0x000000040e007c0c */ /* 0x000fc6000bfa6270 */
[----:B--2---:R-:W-:Y:S01]  /*3fd0*/  @!P3 STG.E.128 desc[UR40][R12.64+0x2c0], R8 ;  /* 0x0002c0080c00b986 */ /* 0x004fe2000c101d28 */
[----:B------:R-:W-:-:S09]  /*3fe0*/  ISETP.GE.AND P3, PT, R15, UR4, PT ;  /* 0x000000040f007c0c */ /* 0x000fd2000bf66270 */
[----:B------:R-:W1:Y:S04]  /*3ff0*/  @!P5 LDS.128 R4, [R28+0xc400] ;  /* 0x00c400001c04d984 */ /* 0x000e680000000c00 */
[----:B------:R-:W2:Y:S04]  /*4000*/  @!P3 LDS.128 R8, [R28+0xe400] ;  /* 0x00e400001c08b984 */ /* 0x000ea80000000c00 */
[----:B-1----:R1:W-:Y:S04]  /*4010*/  @!P5 STG.E.128 desc[UR40][R12.64+0x340], R4 ;  /* 0x000340040c00d986 */ /* 0x0023e8000c101d28 */
[----:B--2---:R1:W-:Y:S02]  /*4020*/  @!P3 STG.E.128 desc[UR40][R12.64+0x3c0], R8 ;  /* 0x0003c0080c00b986 */ /* 0x0043e4000c101d28 */
.L_x_682:
[----:B------:R-:W-:Y:S05]  /*4030*/  BSYNC B0 ;  /* 0x0000000000007941 */ /* 0x000fea0003800000 */
.L_x_681:
[----:B------:R-:W-:Y:S01]  /*4040*/  @!PT LDS RZ, [RZ] ;  /* 0x00000000fffff984 */ /* 0x000fe20000000800 */
[----:B------:R-:W-:Y:S01]  /*4050*/  @!PT LDS RZ, [RZ] ;  /* 0x00000000fffff984 */ /* 0x000fe20000000800 */
[----:B------:R-:W-:Y:S01]  /*4060*/  @!PT LDS RZ, [RZ] ;  /* 0x00000000fffff984 */ /* 0x000fe20000000800 */
[----:B------:R-:W-:Y:S01]  /*4070*/  @!PT LDS RZ, [RZ] ;  /* 0x00000000fffff984 */ /* 0x000fe20000000800 */
[----:B------:R5:W-:Y:S06]  /*4080*/  MEMBAR.ALL.CTA ;  /* 0x0000000000007992 */ /* 0x000bec0000008000 */
[----:B-----5:R-:W5:Y:S01]  /*4090*/  FENCE.VIEW.ASYNC.S ;  /* 0x00000000000073c6 */ /* 0x020f620000000000 */
[----:B0-----:R-:W-:Y:S01]  /*40a0*/  @!P4 VIADD R66, R66, 0x28cc0 ;  /* 0x00028cc04242c836 */ /* 0x001fe20000000000 */
[----:B-----5:R0:W-:Y:S04]  /*40b0*/  BAR.SYNC.DEFER_BLOCKING R59, 0x80 ;  /* 0x0002003b0000751d */ /* 0x0201e80000010000 */
[----:B------:R-:W-:Y:S01]  /*40c0*/  @!P4 PRMT R66, RZ, 0x654, R66 ;  /* 0x00000654ff42c816 */ /* 0x000fe20000000042 */
[----:B------:R-:W-:Y:S01]  /*40d0*/  VIADD R22, R22, 0x1 ;  /* 0x0000000116167836 */ /* 0x000fe20000000000 */
[----:B------:R-:W-:-:S02]  /*40e0*/  PLOP3.LUT P3, PT, PT, PT, PT, 0x8, 0x0 ;  /* 0x000000000000781c */ /* 0x000fc40003f6e170 */
[----:B------:R0:W-:Y:S02]  /*40f0*/  @!P4 SYNCS.ARRIVE.TRANS64.RED.A1T0 RZ, [R66+URZ], RZ ;  /* 0x000000ff42ffc9a7 */ /* 0x0001e4000810043f */
[----:B------:R-:W-:-:S04]  /*4100*/  ISETP.NE.AND P4, PT, R22, 0x2, PT ;  /* 0x000000021600780c */ /* 0x000fc80003f85270 */
[----:B-1----:R-:W-:Y:S02]  /*4110*/  SEL R4, RZ, 0x1, P4 ;  /* 0x00000001ff047807 */ /* 0x002fe40002000000 */
[----:B------:R-:W-:Y:S02]  /*4120*/  SEL R22, R22, RZ, P4 ;  /* 0x000000ff16167207 */ /* 0x000fe40002000000 */
[----:B------:R-:W-:Y:S01]  /*4130*/  LOP3.LUT R185, R185, R4, RZ, 0x3c, !PT ;  /* 0x00000004b9b97212 */ /* 0x000fe200078e3cff */
[----:B0-----:R-:W-:Y:S06]  /*4140*/  @P2 BRA `(.L_x_683) ;  /* 0xffffffe000202947 */ /* 0x001fec000383ffff */
.L_x_649:
[----:B------:R-:W2:Y:S01]  /*4150*/  LDL R4, [R1] ;  /* 0x0000000001047983 */ /* 0x000ea20000100800 */
[----:B------:R-:W-:Y:S01]  /*4160*/  BSSY B0, `(.L_x_684) ;  /* 0x000004d000007945 */ /* 0x000fe20003800000 */
        /* <DEDUP_REMOVED lines=16> */
[----:B------:R-:W-:Y:S01]  /*4270*/  CS2R R120, SRZ ;  /* 0x0000000000787805 */ /* 0x000fe2000001ff00 */
[----:B------:R-:W-:Y:S01]  /*4280*/  IMAD.MOV.U32 R119, RZ, RZ, RZ ;  /* 0x000000ffff777224 */ /* 0x000fe200078e00ff */
        /* <DEDUP_REMOVED lines=10> */
[----:B------:R-:W-:Y:S01]  /*4330*/  CS2R R100, SRZ ;  /* 0x0000000000647805 */ /* 0x000fe2000001ff00 */
[----:B------:R-:W-:Y:S01]  /*4340*/  IMAD.MOV.U32 R99, RZ, RZ, RZ ;  /* 0x000000ffff637224 */ /* 0x000fe200078e00ff */
[----:B------:R-:W-:Y:S01]  /*4350*/  CS2R R40, SRZ ;  /* 0x0000000000287805 */ /* 0x000fe2000001ff00 */
[----:B------:R-:W-:Y:S01]  /*4360*/  IMAD.MOV.U32 R97, RZ, RZ, RZ ;  /* 0x000000ffff617224 */ /* 0x000fe200078e00ff */
[----:B------:R-:W-:-:S02]  /*4370*/  CS2R R94, SRZ ;  /* 0x00000000005e7805 */ /* 0x000fc4000001ff00 */
[----:B------:R-:W-:Y:S01]  /*4380*/  CS2R R92, SRZ ;  /* 0x00000000005c7805 */ /* 0x000fe2000001ff00 */
[----:B------:R-:W-:Y:S01]  /*4390*/  IMAD.MOV.U32 R91, RZ, RZ, RZ ;  /* 0x000000ffff5b7224 */ /* 0x000fe200078e00ff */
[----:B------:R-:W-:Y:S02]  /*43a0*/  CS2R R36, SRZ ;  /* 0x0000000000247805 */ /* 0x000fe4000001ff00 */
[----:B------:R-:W-:Y:S02]  /*43b0*/  CS2R R152, SRZ ;  /* 0x0000000000987805 */ /* 0x000fe4000001ff00 */
[----:B------:R-:W-:Y:S02]  /*43c0*/  CS2R R86, SRZ ;  /* 0x0000000000567805 */ /* 0x000fe4000001ff00 */
[----:B------:R-:W-:Y:S02]  /*43d0*/  CS2R R156, SRZ ;  /* 0x00000000009c7805 */ /* 0x000fe4000001ff00 */
[----:B------:R-:W-:Y:S01]  /*43e0*/  CS2R R82, SRZ ;  /* 0x0000000000527805 */ /* 0x000fe2000001ff00 */
[----:B------:R-:W-:Y:S01]  /*43f0*/  IMAD.MOV.U32 R155, RZ, RZ, RZ ;  /* 0x000000ffff9b7224 */ /* 0x000fe200078e00ff */
[----:B------:R-:W-:-:S02]  /*4400*/  CS2R R158, SRZ ;  /* 0x00000000009e7805 */ /* 0x000fc4000001ff00 */
[----:B---3--:R-:W-:Y:S02]  /*4410*/  CS2R R78, SRZ ;  /* 0x00000000004e7805 */ /* 0x008fe4000001ff00 */
[----:B------:R-:W-:Y:S02]  /*4420*/  CS2R R160, SRZ ;  /* 0x0000000000a07805 */ /* 0x000fe4000001ff00 */
[----:B------:R-:W-:Y:S02]  /*4430*/  CS2R R74, SRZ ;  /* 0x00000000004a7805 */ /* 0x000fe4000001ff00 */
[----:B------:R-:W-:Y:S01]  /*4440*/  CS2R R162, SRZ ;  /* 0x0000000000a27805 */ /* 0x000fe2000001ff00 */
[----:B------:R-:W-:Y:S01]  /*4450*/  IMAD.MOV.U32 R71, RZ, RZ, RZ ;  /* 0x000000ffff477224 */ /* 0x000fe200078e00ff */
        /* <DEDUP_REMOVED lines=8> */
[----:B------:R-:W-:-:S02]  /*44e0*/  CS2R R54, SRZ ;  /* 0x0000000000367805 */ /* 0x000fc4000001ff00 */
[----:B------:R-:W-:Y:S02]  /*44f0*/  CS2R R172, SRZ ;  /* 0x0000000000ac7805 */ /* 0x000fe4000001ff00 */
[----:B----4-:R-:W-:Y:S02]  /*4500*/  CS2R R50, SRZ ;  /* 0x0000000000327805 */ /* 0x010fe4000001ff00 */
[----:B------:R-:W-:Y:S02]  /*4510*/  CS2R R174, SRZ ;  /* 0x0000000000ae7805 */ /* 0x000fe4000001ff00 */
[----:B------:R-:W-:Y:S02]  /*4520*/  CS2R R46, SRZ ;  /* 0x00000000002e7805 */ /* 0x000fe4000001ff00 */
[----:B------:R-:W-:Y:S01]  /*4530*/  CS2R R176, SRZ ;  /* 0x0000000000b07805 */ /* 0x000fe2000001ff00 */
[----:B------:R-:W-:Y:S01]  /*4540*/  IMAD.MOV.U32 R43, RZ, RZ, RZ ;  /* 0x000000ffff2b7224 */ /* 0x000fe200078e00ff */
[----:B------:R-:W-:-:S02]  /*4550*/  CS2R R32, SRZ ;  /* 0x0000000000207805 */ /* 0x000fc4000001ff00 */
[----:B------:R-:W-:Y:S02]  /*4560*/  CS2R R178, SRZ ;  /* 0x0000000000b27805 */ /* 0x000fe4000001ff00 */
[----:B------:R-:W-:Y:S02]  /*4570*/  CS2R R38, SRZ ;  /* 0x0000000000267805 */ /* 0x000fe4000001ff00 */
[----:B------:R-:W-:Y:S01]  /*4580*/  CS2R R180, SRZ ;  /* 0x0000000000b47805 */ /* 0x000fe2000001ff00 */
[----:B------:R-:W-:Y:S01]  /*4590*/  IMAD.MOV.U32 R35, RZ, RZ, RZ ;  /* 0x000000ffff237224 */ /* 0x000fe200078e00ff */
[----:B--2---:R-:W-:Y:S01]  /*45a0*/  CS2R R28, SRZ ;  /* 0x00000000001c7805 */ /* 0x004fe2000001ff00 */
[----:B------:R-:W-:Y:S01]  /*45b0*/  IMAD.MOV.U32 R31, RZ, RZ, RZ ;  /* 0x000000ffff1f7224 */ /* 0x000fe200078e00ff */
[----:B------:R-:W-:Y:S01]  /*45c0*/  MOV R7, RZ ;  /* 0x000000ff00077202 */ /* 0x000fe20000000f00 */
[----:B------:R-:W-:Y:S02]  /*45d0*/  IMAD.MOV.U32 R0, RZ, RZ, RZ ;  /* 0x000000ffff007224 */ /* 0x000fe400078e00ff */
[----:B------:R-:W-:Y:S01]  /*45e0*/  IMAD.MOV.U32 R5, RZ, RZ, RZ ;  /* 0x000000ffff057224 */ /* 0x000fe200078e00ff */
[----:B------:R-:W-:Y:S01]  /*45f0*/  ISETP.NE.AND P0, PT, R4, 0x1, PT ;  /* 0x000000010400780c */ /* 0x000fe20003f05270 */
[----:B------:R-:W-:-:S12]  /*4600*/  @P3 BRA `(.L_x_685) ;  /* 0x0000000000083947 */ /* 0x000fd80003800000 */
[----:B------:R-:W0:Y:S02]  /*4610*/  FENCE.VIEW.ASYNC.G ;  /* 0x00000000000073c6 */ /* 0x000e240000000100 */
[----:B0-----:R-:W-:Y:S06]  /*4620*/  BAR.ARV 0xc, 0x180 ;  /* 0x0306000000007b1d */ /* 0x001fec0000002000 */
.L_x_685:
[----:B------:R-:W-:Y:S05]  /*4630*/  BSYNC B0 ;  /* 0x0000000000007941 */ /* 0x000fea0003800000 */
.L_x_684:
[----:B------:R-:W-:Y:S01]  /*4640*/  BSSY B7, `(.L_x_686) ;  /* 0x00007a0000077945 */ /* 0x000fe20003800000 */
[----:B------:R-:W-:Y:S02]  /*4650*/  IMAD.MOV.U32 R12, RZ, RZ, RZ ;  /* 0x000000ffff0c7224 */ /* 0x000fe400078e00ff */
[----:B------:R-:W-:Y:S01]  /*4660*/  IMAD.MOV.U32 R154, RZ, RZ, RZ ;  /* 0x000000ffff9a7224 */ /* 0x000fe200078e00ff */
[----:B------:R-:W-:Y:S06]  /*4670*/  @!P0 BRA `(.L_x_687) ;  /* 0x0000001800b88947 */ /* 0x000fec0003800000 */
[----:B------:R-:W-:Y:S02]  /*4680*/  ISETP.GE.AND P1, PT, R168, 0x1, PT ;  /* 0x00000001a800780c */ /* 0x000fe40003f26270 */
[----:B------:R-:W-:-:S11]  /*4690*/  PLOP3.LUT P0, PT, PT, PT, PT, 0x80, 0x0 ;  /* 0x000000000000781c */ /* 0x000fd60003f0f070 */
[----:B------:R-:W-:Y:S05]  /*46a0*/  @!P1 BRA `(.L_x_688) ;  /* 0x0000007800649947 */ /* 0x000fea0003800000 */
[----:B------:R-:W0:Y:S01]  /*46b0*/  SHFL.IDX PT, R0, R213, RZ, 0x1f ;  /* 0x00001fffd5007589 */ /* 0x000e2200000e0000 */
[----:B------:R-:W-:Y:S02]  /*46c0*/  ISETP.NE.AND P0, PT, R184, 0x3, PT ;  /* 0x00000003b800780c */ /* 0x000fe40003f05270 */
[----:B0-----:R-:W-:-:S04]  /*46d0*/  LEA.HI R3, R0, R0, RZ, 0x1 ;  /* 0x0000000000037211 */ /* 0x001fc800078f08ff */
[----:B------:R-:W-:-:S05]  /*46e0*/  LOP3.LUT R3, R3, 0x1fffe, RZ, 0xc0, !PT ;  /* 0x0001fffe03037812 */ /* 0x000fca00078ec0ff */
[----:B------:R-:W-:-:S04]  /*46f0*/  IMAD.IADD R3, R0, 0x1, -R3 ;  /* 0x0000000100037824 */ /* 0x000fc800078e0a03 */
[----:B------:R-:W-:-:S04]  /*4700*/  IMAD R3, R3, 0x8000, R2 ;  /* 0x0000800003037824 */ /* 0x000fc800078e0202 */
[----:B------:R-:W-:-:S05]  /*4710*/  VIADD R3, R3, 0x400 ;  /* 0x0000040003037836 */ /* 0x000fca0000000000 */
[----:B------:R-:W-:-:S04]  /*4720*/  SHF.R.U32.HI R3, RZ, 0x4, R3 ;  /* 0x00000004ff037819 */ /* 0x000fc80000011603 */
[----:B------:R-:W-:-:S04]  /*4730*/  LOP3.LUT R3, R3, 0x3fff, RZ, 0xc0, !PT ;  /* 0x00003fff03037812 */ /* 0x000fc800078ec0ff */
[----:B------:R-:W-:Y:S01]  /*4740*/  LOP3.LUT R3, R3, 0x2000000, RZ, 0xfc, !PT ;  /* 0x0200000003037812 */ /* 0x000fe200078efcff */
[----:B------:R-:W-:Y:S06]  /*4750*/  @!P0 BRA `(.L_x_689) ;  /* 0x0000000000048947 */ /* 0x000fec0003800000 */
[----:B------:R-:W-:Y:S01]  /*4760*/  BPT.TRAP 0x1 ;  /* 0x000000040000795c */ /* 0x000fe20000300000 */
.L_x_689:
[----:B------:R-:W-:Y:S01]  /*4770*/  IMAD R13, R18, 0x8, R2 ;  /* 0x00000008120d7824 */ /* 0x000fe200078e0202 */
[----:B------:R-:W-:Y:S01]  /*4780*/  SHF.L.U32 R4, R23, 0x1f, RZ ;  /* 0x0000001f17047819 */ /* 0x000fe200000006ff */
[----:B------:R-:W-:Y:S01]  /*4790*/  VIADD R0, R2, 0x26800 ;  /* 0x0002680002007836 */ /* 0x000fe20000000000 */
[----:B------:R-:W-:Y:S01]  /*47a0*/  BSSY B0, `(.L_x_690) ;  /* 0x0000008000007945 */ /* 0x000fe20003800000 */
[----:B------:R-:W-:Y:S01]  /*47b0*/  IMAD R8, R18, 0x1000, R3 ;  /* 0x0000100012087824 */ /* 0x000fe200078e0203 */
[----:B------:R-:W0:Y:S01]  /*47c0*/  SYNCS.PHASECHK.TRANS64.TRYWAIT P0, [R13+URZ+0x28c50], R4 ;  /* 0x028c50040d0075a7 */ /* 0x000e22000800017f */
[----:B------:R-:W-:Y:S01]  /*47d0*/  IMAD.MOV.U32 R9, RZ, RZ, 0x40000040 ;  /* 0x40000040ff097424 */ /* 0x000fe200078e00ff */
[----:B------:R-:W-:-:S04]  /*47e0*/  SHF.R.U32.HI R0, RZ, 0x4, R0 ;  /* 0x00000004ff007819 */ /* 0x000fc80000011600 */
[----:B------:R-:W-:-:S04]  /*47f0*/  LOP3.LUT R0, R0, 0x3fff, RZ, 0xc0, !PT ;  /* 0x00003fff00007812 */ /* 0x000fc800078ec0ff */
[----:B------:R-:W-:Y:S01]  /*4800*/  LOP3.LUT R0, R0, 0x10000, RZ, 0xfc, !PT ;  /* 0x0001000000007812 */ /* 0x000fe200078efcff */
[----:B0-----:R-:W-:Y:S06]  /*4810*/  @!P0 BRA `(.L_x_691) ;  /* 0x0000013000608947 */ /* 0x001fec0003800000 */
.L_x_953:
[----:B------:R-:W-:Y:S05]  /*4820*/  BSYNC B0 ;  /* 0x0000000000007941 */ /* 0x000fea0003800000 */
.L_x_690:
[----:B------:R-:W-:Y:S01]  /*4830*/  BAR.SYNC.DEFER_BLOCKING 0xe, 0x100 ;  /* 0x0384000000007b1d */ /* 0x000fe20000010000 */
[----:B0-----:R-:W-:Y:S01]  /*4840*/  IMAD.MOV.U32 R4, RZ, RZ, R0 ;  /* 0x000000ffff047224 */ /* 0x001fe200078e0000 */
[----:B------:R-:W-:Y:S01]  /*4850*/  R2UR UR6, R8 ;  /* 0x00000000080672ca */ /* 0x000fe200000e0000 */
[----:B------:R-:W-:Y:S01]  /*4860*/  IMAD.MOV.U32 R5, RZ, RZ, 0x40000040 ;  /* 0x40000040ff057424 */ /* 0x000fe200078e00ff */
[----:B------:R-:W-:Y:S01]  /*4870*/  R2UR UR7, R9 ;  /* 0x00000000090772ca */ /* 0x000fe200000e0000 */
[----:B------:R-:W-:Y:S01]  /*4880*/  VIADD R6, R0, 0x2 ;  /* 0x0000000200067836 */ /* 0x000fe20000000000 */
[----:B------:R-:W-:Y:S01]  /*4890*/  R2UR UR4, R4 ;  /* 0x00000000040472ca */ /* 0x000fe200000e0000 */
[C---:B------:R-:W-:Y:S01]  /*48a0*/  VIADD R4, R8.reuse, 0x80 ;  /* 0x0000008008047836 */ /* 0x040fe20000000000 */
[----:B------:R-:W-:Y:S01]  /*48b0*/  R2UR UR5, R5 ;  /* 0x00000000050572ca */ /* 0x000fe200000e0000 */
[----:B------:R-:W-:Y:S01]  /*48c0*/  IMAD.MOV.U32 R5, RZ, RZ, 0x40000040 ;  /* 0x40000040ff057424 */ /* 0x000fe200078e00ff */
[----:B------:R-:W0:Y:S01]  /*48d0*/  S2R R12, SR_TID.X ;  /* 0x00000000000c7919 */ /* 0x000e220000002100 */
[----:B------:R-:W-:Y:S01]  /*48e0*/  IMAD.MOV.U32 R7, RZ, RZ, 0x40000040 ;  /* 0x40000040ff077424 */ /* 0x000fe200078e00ff */
[----:B------:R-:W-:Y:S01]  /*48f0*/  BSSY B0, `(.L_x_692) ;  /* 0x00000f8000007945 */ /* 0x000fe20003800000 */
[----:B------:R-:W-:-:S02]  /*4900*/  VIADD R10, R8, 0x100 ;  /* 0x00000100080a7836 */ /* 0x000fc40000000000 */
[----:B------:R-:W-:Y:S02]  /*4910*/  IMAD.MOV.U32 R11, RZ, RZ, 0x40000040 ;  /* 0x40000040ff0b7424 */ /* 0x000fe400078e00ff */
[----:B------:R-:W-:Y:S01]  /*4920*/  IMAD.MOV.U32 R9, RZ, RZ, 0x40000040 ;  /* 0x40000040ff097424 */ /* 0x000fe200078e00ff */
[----:B-----5:R-:W-:-:S06]  /*4930*/  WARPGROUP.ARRIVE ;  /* 0x00000000000079c5 */ /* 0x020fcc0000000000 */
[----:B------:R-:W-:Y:S01]  /*4940*/  HGMMA.64x256x16.F32 R24, gdesc[UR4].tnspB, RZ, !UPT, gsb0 ;  /* 0x43e00000041879f0 */ /* 0x000fe2000c0008ff */
[----:B------:R-:W-:Y:S01]  /*4950*/  R2UR UR6, R4 ;  /* 0x00000000040672ca */ /* 0x000fe200000e0000 */
[----:B------:R-:W-:Y:S01]  /*4960*/  VIADD R4, R0, 0x4 ;  /* 0x0000000400047836 */ /* 0x000fe20000000000 */
[----:B------:R-:W-:Y:S01]  /*4970*/  R2UR UR7, R5 ;  /* 0x00000000050772ca */ /* 0x000fe200000e0000 */
[----:B------:R-:W-:Y:S01]  /*4980*/  IMAD.MOV.U32 R5, RZ, RZ, 0x40000040 ;  /* 0x40000040ff057424 */ /* 0x000fe200078e00ff */
[----:B------:R-:W-:Y:S02]  /*4990*/  R2UR UR4, R6 ;  /* 0x00000000060472ca */ /* 0x000fe400000e0000 */
[----:B------:R-:W-:Y:S02]  /*49a0*/  R2UR UR5, R7 ;  /* 0x00000000070572ca */ /* 0x000fe400000e0000 */
[----:B0-----:R-:W-:-:S04]  /*49b0*/  LOP3.LUT R12, R12, 0x7f, RZ, 0xc0, !PT ;  /* 0x0000007f0c0c7812 */ /* 0x001fc800078ec0ff */
[----:B------:R-:W-:Y:S01]  /*49c0*/  ISETP.NE.AND P0, PT, R12, RZ, PT ;  /* 0x000000ff0c00720c */ /* 0x000fe20003f05270 */
[----:B------:R-:W-:Y:S02]  /*49d0*/  WARPGROUP.DEPBAR.LE gsb0, 0x0 ;  /* 0x00008000000079c5 */ /* 0x000fe40000010000 */
[----:B------:R-:W-:-:S12]  /*49e0*/  WARPGROUP.ARRIVE ;  /* 0x00000000000079c5 */ /* 0x000fd80000000000 */
[----:B------:R-:W-:Y:S01]  /*49f0*/  HGMMA.64x256x16.F32 R24, gdesc[UR4].tnspB, R24, gsb0 ;  /* 0x43e00000041879f0 */ /* 0x000fe20008000818 */
[----:B------:R-:W-:Y:S01]  /*4a00*/  R2UR UR6, R10 ;  /* 0x000000000a0672ca */ /* 0x000fe200000e0000 */
[----:B------:R-:W-:Y:S01]  /*4a10*/  VIADD R10, R8, 0x180 ;  /* 0x00000180080a7836 */ /* 0x000fe20000000000 */
[----:B------:R-:W-:Y:S01]  /*4a20*/  R2UR UR7, R11 ;  /* 0x000000000b0772ca */ /* 0x000fe200000e0000 */
[----:B------:R-:W-:Y:S01]  /*4a30*/  VIADD R8, R0, 0x6 ;  /* 0x0000000600087836 */ /* 0x000fe20000000000 */
[----:B------:R-:W-:Y:S01]  /*4a40*/  R2UR UR4, R4 ;  /* 0x00000000040472ca */ /* 0x000fe200000e0000 */
[----:B------:R-:W-:Y:S01]  /*4a50*/  IMAD.MOV.U32 R11, RZ, RZ, 0x40000040 ;  /* 0x40000040ff0b7424 */ /* 0x000fe200078e00ff */
[----:B------:R-:W-:Y:S01]  /*4a60*/  R2UR UR5, R5 ;  /* 0x00000000050572ca */ /* 0x000fe200000e0000 */
[----:B------:R-:W-:-:S05]  /*4a70*/  @!P0 VIADD R0, R13, 0x28c60 ;  /* 0x00028c600d008836 */ /* 0x000fca0000000000 */
[----:B------:R-:W-:Y:S01]  /*4a80*/  @!P0 PRMT R0, RZ, 0x654, R0 ;  /* 0x00000654ff008816 */ /* 0x000fe20000000000 */
[----:B------:R-:W-:Y:S02]  /*4a90*/  WARPGROUP.DEPBAR.LE gsb0, 0x0 ;  /* 0x00008000000079c5 */ /* 0x000fe40000010000 */
[----:B------:R-:W-:-:S12]  /*4aa0*/  WARPGROUP.ARRIVE ;  /* 0x00000000000079c5 */ /* 0x000fd80000000000 */
[----:B------:R-:W-:Y:S01]  /*4ab0*/  HGMMA.64x256x16.F32 R24, gdesc[UR4].tnspB, R24, gsb0 ;  /* 0x43e00000041879f0 */ /* 0x000fe20008000818 */
[----:B------:R-:W-:Y:S02]  /*4ac0*/  R2UR UR6, R10 ;  /* 0x000000000a0672ca */ /* 0x000fe400000e0000 */
[----:B------:R-:W-:Y:S02]  /*4ad0*/  R2UR UR7, R11 ;  /* 0x000000000b0772ca */ /* 0x000fe400000e0000 */
[----:B------:R-:W-:Y:S02]  /*4ae0*/  R2UR UR4, R8 ;  /* 0x00000000080472ca */ /* 0x000fe400000e0000 */
[----:B------:R-:W-:Y:S01]  /*4af0*/  R2UR UR5, R9 ;  /* 0x00000000090572ca */ /* 0x000fe200000e0000 */
[----:B------:R-:W-:Y:S02]  /*4b00*/  WARPGROUP.DEPBAR.LE gsb0, 0x0 ;  /* 0x00008000000079c5 */ /* 0x000fe40000010000 */
[----:B------:R-:W-:-:S15]  /*4b10*/  WARPGROUP.ARRIVE ;  /* 0x00000000000079c5 */ /* 0x000fde0000000000 */
[----:B------:R-:W-:-:S03]  /*4b20*/  NOP ;  /* 0x0000000000007918 */ /* 0x000fc60000000000 */
[----:B------:R-:W-:Y:S03]  /*4b30*/  HGMMA.64x256x16.F32 R24, gdesc[UR4].tnspB, R24, gsb0 ;  /* 0x43e00000041879f0 */ /* 0x000fe60008000818 */
[----:B------:R-:W-:Y:S02]  /*4b40*/  WARPGROUP.DEPBAR.LE gsb0, 0x0 ;  /* 0x00008000000079c5 */ /* 0x000fe40000010000 */
[----:B------:R-:W-:Y:S06]  /*4b50*/  BAR.ARV 0xf, 0x100 ;  /* 0x03c4000000007b1d */ /* 0x000fec0000002000 */
[----:B------:R0:W-:Y:S01]  /*4b60*/  @!P0 SYNCS.ARRIVE.TRANS64.RED.A1T0 RZ, [R0+URZ], RZ ;  /* 0x000000ff00ff89a7 */ /* 0x0001e2000810043f */
[----:B------:R-:W-:-:S13]  /*4b70*/  ISETP.GE.AND P0, PT, R168, 0x41, PT ;  /* 0x00000041a800780c */ /* 0x000fda0003f06270 */
[----:B0-----:R-:W-:Y:S05]  /*4b80*/  @!P0 BRA `(.L_x_693) ;  /* 0x0000000c00388947 */ /* 0x001fea0003800000 */
[----:B------:R-:W-:-:S07]  /*4b90*/  VIADD R182, R182, 0xfffffffe ;  /* 0xfffffffeb6b67836 */ /* 0x000fce0000000000 */
.L_x_699:
[----:B------:R-:W-:Y:S01]  /*4ba0*/  BAR.SYNC.DEFER_BLOCKING 0xe, 0x100 ;  /* 0x0384000000007b1d */ /* 0x000fe20000010000 */
[----:B------:R-:W-:Y:S01]  /*4bb0*/  IMAD R11, R18, 0x40, R191 ;  /* 0x00000040120b7824 */ /* 0x000fe200078e02bf */
[----:B------:R-:W-:Y:S01]  /*4bc0*/  ISETP.NE.AND P2, PT, R184, 0x3, PT ;  /* 0x00000003b800780c */ /* 0x000fe20003f45270 */
[----:B------:R-:W-:Y:S01]  /*4bd0*/  VIADD R18, R18, 0x1 ;  /* 0x0000000112127836 */ /* 0x000fe20000000000 */
[C---:B------:R-:W-:Y:S01]  /*4be0*/  ISETP.GT.AND P1, PT, R182.reuse, RZ, PT ;  /* 0x000000ffb600720c */ /* 0x040fe20003f24270 */
[----:B------:R-:W-:Y:S02]  /*4bf0*/  IMAD R11, R11, 0x4, R2 ;  /* 0x000000040b0b7824 */ /* 0x000fe400078e0202 */
[----:B------:R-:W-:Y:S01]  /*4c00*/  VIADD R182, R182, 0xffffffff ;  /* 0xffffffffb6b67836 */ /* 0x000fe20000000000 */
[----:B------:R-:W-:-:S04]  /*4c10*/  ISETP.NE.AND P0, PT, R18, 0x2, PT ;  /* 0x000000021200780c */ /* 0x000fc80003f05270 */
[----:B------:R-:W-:Y:S02]  /*4c20*/  SEL R10, RZ, 0x1, P0 ;  /* 0x00000001ff0a7807 */ /* 0x000fe40000000000 */
[----:B------:R-:W-:Y:S02]  /*4c30*/  SEL R18, R18, RZ, P0 ;  /* 0x000000ff12127207 */ /* 0x000fe40000000000 */
[----:B------:R-:W-:Y:S01]  /*4c40*/  LOP3.LUT R23, R23, R10, RZ, 0x3c, !PT ;  /* 0x0000000a17177212 */ /* 0x000fe200078e3cff */
[----:B0-----:R-:W0:Y:S04]  /*4c50*/  LDS R0, [R11+0x28800] ;  /* 0x028800000b007984 */ /* 0x001e280000000800 */
        /* <DEDUP_REMOVED lines=131> */
.L_x_694:
[----:B------:R-:W-:Y:S01]  /*5490*/  IMAD R0, R18, 0x8, R2 ;  /* 0x0000000812007824 */ /* 0x000fe200078e0202 */
[----:B------:R-:W-:-:S04]  /*54a0*/  SHF.L.U32 R11, R23, 0x1f, RZ ;  /* 0x0000001f170b7819 */ /* 0x000fc800000006ff */
[----:B------:R0:W1:Y:S01]  /*54b0*/  SYNCS.PHASECHK.TRANS64.TRYWAIT P0, [R0+URZ+0x28c50], R11 ;  /* 0x028c500b000075a7 */ /* 0x000062000800017f */
[----:B------:R-:W-:Y:S05]  /*54c0*/  @!P2 BRA `(.L_x_695) ;  /* 0x000000000004a947 */ /* 0x000fea0003800000 */
[----:B------:R-:W-:Y:S01]  /*54d0*/  BPT.TRAP 0x1 ;  /* 0x000000040000795c */ /* 0x000fe20000300000 */
.L_x_695:
[----:B------:R-:W-:Y:S04]  /*54e0*/  BSSY B1, `(.L_x_696) ;  /* 0x0000004000017945 */ /* 0x000fe80003800000 */
[----:B-1----:R-:W-:Y:S05]  /*54f0*/  @P0 BRA `(.L_x_697) ;  /* 0x0000000000080947 */ /* 0x002fea0003800000 */
[----:B------:R-:W1:Y:S02]  /*5500*/  SYNCS.PHASECHK.TRANS64.TRYWAIT P0, [R0+URZ+0x28c50], R11 ;  /* 0x028c500b000075a7 */ /* 0x000e64000800017f */
[----:B-1----:R-:W-:Y:S05]  /*5510*/  @!P0 BRA `(.L_x_698) ;  /* 0x0000012400348947 */ /* 0x002fea0003800000 */
.L_x_697:
[----:B------:R-:W-:Y:S05]  /*5520*/  BSYNC B1 ;  /* 0x0000000000017941 */ /* 0x000fea0003800000 */
.L_x_696:
[----:B01----:R-:W-:Y:S01]  /*5530*/  VIADD R0, R2, 0x26800 ;  /* 0x0002680002007836 */ /* 0x003fe20000000000 */
[----:B------:R-:W-:Y:S01]  /*5540*/  WARPGROUP.ARRIVE ;  /* 0x00000000000079c5 */ /* 0x000fe20000000000 */
[----:B------:R-:W-:-:S05]  /*5550*/  IMAD R10, R18, 0x1000, R3 ;  /* 0x00001000120a7824 */ /* 0x000fca00078e0203 */
[----:B------:R-:W0:Y:S01]  /*5560*/  S2R R14, SR_TID.X ;  /* 0x00000000000e7919 */ /* 0x000e220000002100 */
[----:B------:R-:W-:Y:S01]  /*5570*/  IMAD.MOV.U32 R11, RZ, RZ, 0x40000040 ;  /* 0x40000040ff0b7424 */ /* 0x000fe200078e00ff */
[----:B------:R-:W-:Y:S01]  /*5580*/  SHF.R.U32.HI R0, RZ, 0x4, R0 ;  /* 0x00000004ff007819 */ /* 0x000fe20000011600 */
[----:B------:R-:W-:Y:S01]  /*5590*/  IMAD.MOV.U32 R13, RZ, RZ, 0x40000040 ;  /* 0x40000040ff0d7424 */ /* 0x000fe200078e00ff */
[----:B------:R-:W-:Y:S02]  /*55a0*/  R2UR UR6, R10 ;  /* 0x000000000a0672ca */ /* 0x000fe400000e0000 */
[----:B------:R-:W-:Y:S02]  /*55b0*/  LOP3.LUT R0, R0, 0x3fff, RZ, 0xc0, !PT ;  /* 0x00003fff00007812 */ /* 0x000fe400078ec0ff */
[----:B------:R-:W-:Y:S01]  /*55c0*/  R2UR UR7, R11 ;  /* 0x000000000b0772ca */ /* 0x000fe200000e0000 */
[----:B------:R-:W-:Y:S01]  /*55d0*/  IMAD.MOV.U32 R11, RZ, RZ, 0x40000040 ;  /* 0x40000040ff0b7424 */ /* 0x000fe200078e00ff */
[----:B------:R-:W-:-:S02]  /*55e0*/  LOP3.LUT R12, R0, 0x10000, RZ, 0xfc, !PT ;  /* 0x00010000000c7812 */ /* 0x000fc400078efcff */
[----:B------:R-:W-:Y:S01]  /*55f0*/  R2UR UR5, R13 ;  /* 0x000000000d0572ca */ /* 0x000fe200000e0000 */
[----:B------:R-:W-:Y:S01]  /*5600*/  IMAD.MOV.U32 R13, RZ, RZ, 0x40000040 ;  /* 0x40000040ff0d7424 */ /* 0x000fe200078e00ff */
[----:B------:R-:W-:Y:S01]  /*5610*/  R2UR UR4, R12 ;  /* 0x000000000c0472ca */ /* 0x000fe200000e0000 */
[----:B------:R-:W-:-:S12]  /*5620*/  VIADD R12, R10, 0x80 ;  /* 0x000000800a0c7836 */ /* 0x000fd80000000000 */
[----:B------:R-:W-:Y:S01]  /*5630*/  HGMMA.64x256x16.F32 R24, gdesc[UR4].tnspB, R24, gsb0 ;  /* 0x43e00000041879f0 */ /* 0x000fe20008000818 */
[----:B------:R-:W-:Y:S02]  /*5640*/  R2UR UR4, R6 ;  /* 0x00000000060472ca */ /* 0x000fe400000e0000 */
[----:B------:R-:W-:Y:S02]  /*5650*/  R2UR UR5, R7 ;  /* 0x00000000070572ca */ /* 0x000fe400000e0000 */
[----:B------:R-:W-:Y:S01]  /*5660*/  R2UR UR6, R12 ;  /* 0x000000000c0672ca */ /* 0x000fe200000e0000 */
[----:B------:R-:W-:Y:S01]  /*5670*/  VIADD R12, R10, 0x100 ;  /* 0x000001000a0c7836 */ /* 0x000fe20000000000 */
[----:B------:R-:W-:Y:S01]  /*5680*/  R2UR UR7, R13 ;  /* 0x000000000d0772ca */ /* 0x000fe200000e0000 */
[----:B------:R-:W-:Y:S01]  /*5690*/  IMAD.MOV.U32 R13, RZ, RZ, 0x40000040 ;  /* 0x40000040ff0d7424 */ /* 0x000fe200078e00ff */
[----:B0-----:R-:W-:Y:S01]  /*56a0*/  LOP3.LUT R14, R14, 0x7f, RZ, 0xc0, !PT ;  /* 0x0000007f0e0e7812 */ /* 0x001fe200078ec0ff */
[----:B------:R-:W-:-:S03]  /*56b0*/  VIADD R10, R10, 0x180 ;  /* 0x000001800a0a7836 */ /* 0x000fc60000000000 */
[----:B------:R-:W-:-:S13]  /*56c0*/  ISETP.NE.AND P0, PT, R14, RZ, PT ;  /* 0x000000ff0e00720c */ /* 0x000fda0003f05270 */
[----:B------:R-:W-:-:S04]  /*56d0*/  @!P0 IMAD R0, R18, 0x8, R2 ;  /* 0x0000000812008824 */ /* 0x000fc800078e0202 */
[----:B------:R-:W-:-:S05]  /*56e0*/  @!P0 VIADD R0, R0, 0x28c60 ;  /* 0x00028c6000008836 */ /* 0x000fca0000000000 */
[----:B------:R-:W-:Y:S01]  /*56f0*/  @!P0 PRMT R0, RZ, 0x654, R0 ;  /* 0x00000654ff008816 */ /* 0x000fe20000000000 */
[----:B------:R-:W-:Y:S02]  /*5700*/  WARPGROUP.DEPBAR.LE gsb0, 0x0 ;  /* 0x00008000000079c5 */ /* 0x000fe40000010000 */
[----:B------:R-:W-:-:S06]  /*5710*/  WARPGROUP.ARRIVE ;  /* 0x00000000000079c5 */ /* 0x000fcc0000000000 */
        /* <DEDUP_REMOVED lines=20> */
[----:B------:R-:W-:Y:S05]  /*5860*/  @P1 BRA `(.L_x_699) ;  /* 0xfffffff000cc1947 */ /* 0x000fea000383ffff */
.L_x_693:
[----:B------:R-:W-:Y:S05]  /*5870*/  BSYNC B0 ;  /* 0x0000000000007941 */ /* 0x000fea0003800000 */
.L_x_692:
[----:B------:R-:W-:Y:S01]  /*5880*/  BAR.SYNC.DEFER_BLOCKING 0xe, 0x100 ;  /* 0x0384000000007b1d */ /* 0x000fe20000010000 */
[C---:B------:R-:W-:Y:S01]  /*5890*/  IMAD R3, R18.reuse, 0x40, R191 ;  /* 0x0000004012037824 */ /* 0x040fe200078e02bf */
[----:B------:R-:W-:Y:S01]  /*58a0*/  PLOP3.LUT P0, PT, PT, PT, PT, 0x8, 0x0 ;  /* 0x000000000000781c */ /* 0x000fe20003f0e170 */
[----:B------:R-:W-:Y:S01]  /*58b0*/  VIADD R18, R18, 0x1 ;  /* 0x0000000112127836 */ /* 0x000fe20000000000 */
[----:B------:R-:W-:Y:S01]  /*58c0*/  CS2R R20, SRZ ;  /* 0x0000000000147805 */ /* 0x000fe2000001ff00 */
[----:B------:R-:W-:-:S03]  /*58d0*/  IMAD R3, R3, 0x4, R2 ;  /* 0x0000000403037824 */ /* 0x000fc600078e0202 */
        /* <DEDUP_REMOVED lines=9> */
[----:B------:R-:W-:Y:S01]  /*5970*/  FMUL.FTZ R154, R24, R0 ;  /* 0x00000000189a7220 */ /* 0x000fe20000410000 */
[-C--:B-1----:R-:W-:Y:S01]  /*5980*/  FMUL.FTZ R9, R58, R2.reuse ;  /* 0x000000023a097220 */ /* 0x082fe20000410000 */
        /* <DEDUP_REMOVED lines=125> */
.L_x_687:
[----:B------:R-:W-:Y:S02]  /*6160*/  ISETP.GE.AND P1, PT, R168, 0x1, PT ;  /* 0x00000001a800780c */ /* 0x000fe40003f26270 */
[----:B------:R-:W-:-:S11]  /*6170*/  PLOP3.LUT P0, PT, PT, PT, PT, 0x80, 0x0 ;  /* 0x000000000000781c */ /* 0x000fd60003f0f070 */
[----:B------:R-:W-:Y:S05]  /*6180*/  @!P1 BRA `(.L_x_688) ;  /* 0x0000005c00ac9947 */ /* 0x000fea0003800000 */
[----:B------:R-:W0:Y:S01]  /*6190*/  SHFL.IDX PT, R0, R213, RZ, 0x1f ;  /* 0x00001fffd5007589 */ /* 0x000e2200000e0000 */
[----:B------:R-:W-:Y:S01]  /*61a0*/  BSSY B6, `(.L_x_700) ;  /* 0x000001b000067945 */ /* 0x000fe20003800000 */
[----:B0-----:R-:W-:-:S04]  /*61b0*/  LEA.HI R3, R0, R0, RZ, 0x1 ;  /* 0x0000000000037211 */ /* 0x001fc800078f08ff */
[----:B------:R-:W-:-:S05]  /*61c0*/  LOP3.LUT R3, R3, 0x1fffe, RZ, 0xc0, !PT ;  /* 0x0001fffe03037812 */ /* 0x000fca00078ec0ff */
[----:B------:R-:W-:Y:S02]  /*61d0*/  IMAD.IADD R3, R0, 0x1, -R3 ;  /* 0x0000000100037824 */ /* 0x000fe400078e0a03 */
[----:B------:R-:W-:Y:S02]  /*61e0*/  VIADD R0, R2, 0x26800 ;  /* 0x0002680002007836 */ /* 0x000fe40000000000 */
[----:B------:R-:W-:-:S03]  /*61f0*/  IMAD R3, R3, 0x8000, R2 ;  /* 0x0000800003037824 */ /* 0x000fc600078e0202 */
[----:B------:R-:W-:Y:S01]  /*6200*/  LOP3.LUT P0, RZ, R0, 0x3ff, RZ, 0xc0, !PT ;  /* 0x000003ff00ff7812 */ /* 0x000fe2000780c0ff */
[----:B------:R-:W-:-:S05]  /*6210*/  VIADD R3, R3, 0x400 ;  /* 0x0000040003037836 */ /* 0x000fca0000000000 */
[----:B------:R-:W-:-:S04]  /*6220*/  SHF.R.U32.HI R3, RZ, 0x4, R3 ;  /* 0x00000004ff037819 */ /* 0x000fc80000011603 */
[----:B------:R-:W-:-:S03]  /*6230*/  LOP3.LUT R56, R3, 0x3fff, RZ, 0xc0, !PT ;  /* 0x00003fff03387812 */ /* 0x000fc600078ec0ff */
        /* <DEDUP_REMOVED lines=17> */
.L_x_701:
[----:B------:R-:W-:Y:S05]  /*6350*/  BSYNC B6 ;  /* 0x0000000000067941 */ /* 0x000fea0003800000 */
.L_x_700:
[----:B------:R-:W-:Y:S02]  /*6360*/  ULDC UR4, c[0x0][0x3f4] ;  /* 0x0000fd0000047ab9 */ /* 0x000fe40000000800 */
[----:B------:R-:W-:-:S13]  /*6370*/  ISETP.LT.AND P0, PT, RZ, UR4, PT ;  /* 0x00000004ff007c0c */ /* 0x000fda000bf01270 */
[----:B------:R-:W-:Y:S05]  /*6380*/  @P0 BRA `(.L_x_702) ;  /* 0x00000000003c0947 */ /* 0x000fea0003800000 */
[----:B------:R-:W-:-:S04]  /*6390*/  LEA.HI R0, R208, R208, RZ, 0x1 ;  /* 0x000000d0d0007211 */ /* 0x000fc800078f08ff */
[----:B------:R-:W-:-:S05]  /*63a0*/  LOP3.LUT R3, R0, 0xfffffffe, RZ, 0xc0, !PT ;  /* 0xfffffffe00037812 */ /* 0x000fca00078ec0ff */
[----:B------:R-:W-:-:S05]  /*63b0*/  IMAD.IADD R3, R208, 0x1, -R3 ;  /* 0x00000001d0037824 */ /* 0x000fca00078e0a03 */
[----:B------:R-:W-:-:S04]  /*63c0*/  SHF.L.U32 R3, R3, 0x1f, RZ ;  /* 0x0000001f03037819 */ /* 0x000fc800000006ff */
[----:B------:R0:W1:Y:S03]  /*63d0*/  SYNCS.PHASECHK.TRANS64.TRYWAIT P0, [R2+URZ+0x28c00], R3 ;  /* 0x028c0003020075a7 */ /* 0x000066000800017f */
[----:B-1----:R-:W-:Y:S05]  /*63e0*/  @!P0 NANOSLEEP.SYNCS 0x989680 ;  /* 0x009896800000895d */ /* 0x002fea0003900000 */
[----:B------:R-:W1:Y:S01]  /*63f0*/  @!P0 SYNCS.PHASECHK.TRANS64 P0, [R2+URZ+0x28c00], R3 ;  /* 0x028c0003020085a7 */ /* 0x000e62000800007f */
[----:B------:R-:W-:Y:S04]  /*6400*/  BSSY B0, `(.L_x_703) ;  /* 0x0000006000007945 */ /* 0x000fe80003800000 */
[----:B-1----:R-:W-:Y:S05]  /*6410*/  @P0 BRA `(.L_x_704) ;  /* 0x0000000000100947 */ /* 0x002fea0003800000 */
.L_x_705:
[----:B-1----:R1:W2:Y:S02]  /*6420*/  SYNCS.PHASECHK.TRANS64.TRYWAIT P0, [R2+URZ+0x28c00], R3 ;  /* 0x028c0003020075a7 */ /* 0x0022a4000800017f */
[----:B--2---:R-:W-:Y:S05]  /*6430*/  @!P0 NANOSLEEP.SYNCS 0x989680 ;  /* 0x009896800000895d */ /* 0x004fea0003900000 */
[----:B------:R-:W2:Y:S02]  /*6440*/  @!P0 SYNCS.PHASECHK.TRANS64 P0, [R2+URZ+0x28c00], R3 ;  /* 0x028c0003020085a7 */ /* 0x000ea4000800007f */
[----:B--2---:R-:W-:Y:S05]  /*6450*/  @!P0 BRA `(.L_x_705) ;  /* 0xfffffffc00f08947 */ /* 0x004fea000383ffff */
.L_x_704:
[----:B------:R-:W-:Y:S05]  /*6460*/  BSYNC B0 ;  /* 0x0000000000007941 */ /* 0x000fea0003800000 */
.L_x_703:
[----:B------:R-:W-:Y:S05]  /*6470*/  BRA `(.L_x_706) ;  /* 0x0000002000787947 */ /* 0x000fea0003800000 */
.L_x_702:
[----:B-----5:R-:W-:Y:S01]  /*6480*/  SHF.R.S32.HI R0, RZ, 0x1f, R27 ;  /* 0x0000001fff007819 */ /* 0x020fe2000001141b */
[----:B------:R-:W-:Y:S01]  /*6490*/  VIADD R3, R2, 0x20400 ;  /* 0x0002040002037836 */ /* 0x000fe20000000000 */
[----:B------:R-:W-:Y:S01]  /*64a0*/  ULDC.64 UR4, c[0x0][0x3f8] ;  /* 0x0000fe0000047ab9 */ /* 0x000fe20000000a00 */
[----:B------:R-:W-:Y:S01]  /*64b0*/  ULDC.64 UR6, c[0x0][0x408] ;  /* 0x0001020000067ab9 */ /* 0x000fe20000000a00 */
[----:B------:R-:W-:Y:S01]  /*64c0*/  IMAD.WIDE.U32 R4, R27, UR4, RZ ;  /* 0x000000041b047c25 */ /* 0x000fe2000f8e00ff */
[----:B------:R-:W-:Y:S01]  /*64d0*/  BSSY B6, `(.L_x_707) ;  /* 0x0000020000067945 */ /* 0x000fe20003800000 */
[----:B------:R-:W-:Y:S02]  /*64e0*/  LOP3.LUT P0, RZ, R3, 0x3ff, RZ, 0xc0, !PT ;  /* 0x000003ff03ff7812 */ /* 0x000fe4000780c0ff */
[C---:B------:R-:W-:Y:S02]  /*64f0*/  IMAD R6, R0.reuse, UR4, RZ ;  /* 0x0000000400067c24 */ /* 0x040fe4000f8e02ff */
[----:B------:R-:W-:-:S02]  /*6500*/  IMAD R0, R0, UR6, RZ ;  /* 0x0000000600007c24 */ /* 0x000fc4000f8e02ff */
[C---:B------:R-:W-:Y:S01]  /*6510*/  IMAD R3, R27.reuse, UR5, R6 ;  /* 0x000000051b037c24 */ /* 0x040fe2000f8e0206 */
[----:B------:R-:W-:Y:S01]  /*6520*/  ULDC.64 UR4, c[0x0][0x3e8] ;  /* 0x0000fa0000047ab9 */ /* 0x000fe20000000a00 */
[----:B------:R-:W-:Y:S01]  /*6530*/  IMAD.WIDE.U32 R6, R27, UR6, RZ ;  /* 0x000000061b067c25 */ /* 0x000fe2000f8e00ff */
[----:B------:R-:W-:-:S03]  /*6540*/  LEA R26, P1, R4, UR4, 0x1 ;  /* 0x00000004041a7c11 */ /* 0x000fc6000f8208ff */
[----:B------:R-:W-:Y:S01]  /*6550*/  IMAD R29, R27, UR7, R0 ;  /* 0x000000071b1d7c24 */ /* 0x000fe2000f8e0200 */
[----:B------:R-:W-:Y:S01]  /*6560*/  ULDC.64 UR6, c[0x0][0x400] ;  /* 0x0001000000067ab9 */ /* 0x000fe20000000a00 */
[----:B------:R-:W-:Y:S01]  /*6570*/  IMAD.IADD R27, R3, 0x1, R5 ;  /* 0x00000001031b7824 */ /* 0x000fe200078e0205 */
[----:B------:R-:W-:Y:S01]  /*6580*/  LEA R28, P2, R6, UR6, 0x1 ;  /* 0x00000006061c7c11 */ /* 0x000fe2000f8408ff */
[----:B------:R-:W-:-:S03]  /*6590*/  IMAD.IADD R29, R29, 0x1, R7 ;  /* 0x000000011d1d7824 */ /* 0x000fc600078e0207 */
[----:B------:R-:W-:Y:S02]  /*65a0*/  LEA.HI.X R27, R4, UR5, R27, 0x1, P1 ;  /* 0x00000005041b7c11 */ /* 0x000fe400088f0c1b */
[----:B------:R-:W-:Y:S01]  /*65b0*/  LEA.HI.X R29, R6, UR7, R29, 0x1, P2 ;  /* 0x00000007061d7c11 */ /* 0x000fe200090f0c1d */
[----:B------:R-:W-:Y:S06]  /*65c0*/  @!P0 BRA `(.L_x_708) ;  /* 0x0000000000408947 */ /* 0x000fec0003800000 */
[----:B------:R-:W-:Y:S01]  /*65d0*/  MOV R0, 0x0 ;  /* 0x0000000000007802 */ /* 0x000fe20000000f00 */
[----:B------:R-:W-:Y:S01]  /*65e0*/  ULDC.64 UR4, c[0x4][0x90] ;  /* 0x0100240000047ab9 */ /* 0x000fe20000000a00 */
[----:B------:R-:W-:Y:S01]  /*65f0*/  ULDC.64 UR6, c[0x4][0x20] ;  /* 0x0100080000067ab9 */ /* 0x000fe20000000a00 */
[----:B------:R-:W-:Y:S01]  /*6600*/  IMAD.U32 R4, RZ, RZ, UR4 ;  /* 0x00000004ff047e24 */ /* 0x000fe2000f8e00ff */
[----:B------:R0:W1:Y:S01]  /*6610*/  LDC.64 R14, c[0x4][R0] ;  /* 0x01000000000e7b82 */ /* 0x0000620000000a00 */
[----:B------:R-:W-:Y:S01]  /*6620*/  IMAD.U32 R5, RZ, RZ, UR5 ;  /* 0x00000005ff057e24 */ /* 0x000fe2000f8e00ff */
[----:B------:R-:W-:Y:S01]  /*6630*/  ULDC.64 UR4, c[0x4][0x98] ;  /* 0x0100260000047ab9 */ /* 0x000fe20000000a00 */
[----:B------:R-:W-:Y:S01]  /*6640*/  IMAD.U32 R10, RZ, RZ, UR6 ;  /* 0x00000006ff0a7e24 */ /* 0x000fe2000f8e00ff */
[----:B------:R-:W-:Y:S01]  /*6650*/  MOV R7, UR5 ;  /* 0x0000000500077c02 */ /* 0x000fe20008000f00 */
[----:B------:R-:W-:Y:S02]  /*6660*/  IMAD.U32 R6, RZ, RZ, UR4 ;  /* 0x00000004ff067e24 */ /* 0x000fe4000f8e00ff */
[----:B------:R-:W-:-:S02]  /*6670*/  IMAD.U32 R11, RZ, RZ, UR7 ;  /* 0x00000007ff0b7e24 */ /* 0x000fc4000f8e00ff */
[----:B------:R-:W-:Y:S02]  /*6680*/  IMAD.MOV.U32 R8, RZ, RZ, 0x70 ;  /* 0x00000070ff087424 */ /* 0x000fe400078e00ff */
[----:B------:R-:W-:Y:S02]  /*6690*/  IMAD.MOV.U32 R12, RZ, RZ, 0x1 ;  /* 0x00000001ff0c7424 */ /* 0x000fe400078e00ff */
[----:B0-----:R-:W-:-:S07]  /*66a0*/  IMAD.MOV.U32 R13, RZ, RZ, RZ ;  /* 0x000000ffff0d7224 */ /* 0x001fce00078e00ff */
[----:B------:R-:W-:-:S07]  /*66b0*/  LEPC R20, `(.L_x_708) ;  /* 0x000000001014794e */ /* 0x000fce0000000000 */
[----:B-1----:R-:W-:Y:S05]  /*66c0*/  CALL.ABS.NOINC R14 ;  /* 0x000000000e007343 */ /* 0x002fea0003c00000 */
.L_x_708:
[----:B------:R-:W-:Y:S05]  /*66d0*/  BSYNC B6 ;  /* 0x0000000000067941 */ /* 0x000fea0003800000 */
.L_x_707:
[----:B------:R-:W-:Y:S01]  /*66e0*/  ULDC.U8 UR4, c[0x0][0x410] ;  /* 0x0001040000047ab9 */ /* 0x000fe20000000000 */
[----:B------:R-:W-:Y:S01]  /*66f0*/  BSSY B0, `(.L_x_709) ;  /* 0x00001ee000007945 */ /* 0x000fe20003800000 */
[----:B------:R-:W-:Y:S01]  /*6700*/  ISETP.NE.AND P0, PT, RZ, UR4, PT ;  /* 0x00000004ff007c0c */ /* 0x000fe2000bf05270 */
[----:B------:R-:W-:-:S12]  /*6710*/  IMAD R6, R25, 0x40, R19 ;  /* 0x0000004019067824 */ /* 0x000fd800078e0213 */
[----:B------:R-:W-:Y:S05]  /*6720*/  @!P0 BRA `(.L_x_710) ;  /* 0x0000000c00f88947 */ /* 0x000fea0003800000 */
[----:B------:R-:W-:-:S03]  /*6730*/  UMOV UR4, 0xffffffff ;  /* 0xffffffff00047882 */ /* 0x000fc60000000000 */
[----:B------:R-:W-:Y:S05]  /*6740*/  BRA.DIV UR4, `(.L_x_711) ;  /* 0x0000011204bc7947 */ /* 0x000fea000b800000 */
[----:B------:R0:W1:Y:S04]  /*6750*/  SHFL.IDX PT, R0, R27, RZ, 0x1c1f ;  /* 0x001c1fff1b007589 */ /* 0x00006800000e0000 */
[----:B------:R0:W2:Y:S04]  /*6760*/  SHFL.IDX PT, R3, R26, RZ, 0x1c1f ;  /* 0x001c1fff1a037589 */ /* 0x0000a800000e0000 */
[----:B------:R0:W3:Y:S04]  /*6770*/  SHFL.IDX PT, R4, R29, RZ, 0x1c1f ;  /* 0x001c1fff1d047589 */ /* 0x0000e800000e0000 */
[----:B------:R0:W4:Y:S02]  /*6780*/  SHFL.IDX PT, R14, R28, RZ, 0x1c1f ;  /* 0x001c1fff1c0e7589 */ /* 0x00012400000e0000 */
.L_x_959:
[----:B------:R-:W-:Y:S01]  /*6790*/  IMAD.SHL.U32 R5, R188, 0x40, RZ ;  /* 0x00000040bc057824 */ /* 0x000fe200078e00ff */
[----:B------:R-:W-:Y:S01]  /*67a0*/  ULDC UR4, c[0x0][0x448] ;  /* 0x0001120000047ab9 */ /* 0x000fe20000000800 */
[----:B------:R-:W-:Y:S01]  /*67b0*/  BSSY B1, `(.L_x_712) ;  /* 0x0000024000017945 */ /* 0x000fe20003800000 */
[----:B------:R-:W-:Y:S02]  /*67c0*/  CS2R R10, SRZ ;  /* 0x00000000000a7805 */ /* 0x000fe4000001ff00 */
[----:B------:R-:W-:Y:S01]  /*67d0*/  LOP3.LUT R7, R5, 0x1c0, RZ, 0xc0, !PT ;  /* 0x000001c005077812 */ /* 0x000fe200078ec0ff */
[----:B------:R-:W-:-:S03]  /*67e0*/  IMAD R5, R24, UR4, RZ ;  /* 0x0000000418057c24 */ /* 0x000fc6000f8e02ff */
[----:B------:R-:W-:Y:S02]  /*67f0*/  LOP3.LUT R8, R7, 0x18, R16, 0xf8, !PT ;  /* 0x0000001807087812 */ /* 0x000fe400078ef810 */
[----:B------:R-:W-:Y:S01]  /*6800*/  ISETP.GE.AND P0, PT, R6, R5, PT ;  /* 0x000000050600720c */ /* 0x000fe20003f06270 */
[----:B------:R-:W-:Y:S01]  /*6810*/  IMAD R5, R25, -0x40, R5 ;  /* 0xffffffc019057824 */ /* 0x000fe200078e0205 */
[----:B------:R-:W-:Y:S02]  /*6820*/  SHF.R.U32.HI R9, RZ, 0x3, R7 ;  /* 0x00000003ff097819 */ /* 0x000fe40000011607 */
[----:B------:R-:W-:Y:S02]  /*6830*/  LEA.HI R7, R208, R208, RZ, 0x1 ;  /* 0x000000d0d0077211 */ /* 0x000fe400078f08ff */
[----:B0-----:R-:W-:Y:S02]  /*6840*/  LOP3.LUT R29, R8, R9, RZ, 0x3c, !PT ;  /* 0x00000009081d7212 */ /* 0x001fe400078e3cff */
[----:B------:R-:W-:-:S02]  /*6850*/  CS2R R8, SRZ ;  /* 0x0000000000087805 */ /* 0x000fc4000001ff00 */
[----:B------:R-:W-:Y:S02]  /*6860*/  LOP3.LUT R13, R7, 0xfffffffe, RZ, 0xc0, !PT ;  /* 0xfffffffe070d7812 */ /* 0x000fe400078ec0ff */
[----:B------:R-:W-:-:S03]  /*6870*/  CS2R R6, SRZ ;  /* 0x0000000000067805 */ /* 0x000fc6000001ff00 */
[----:B------:R-:W-:Y:S01]  /*6880*/  IMAD.IADD R28, R208, 0x1, -R13 ;  /* 0x00000001d01c7824 */ /* 0x000fe200078e0a0d */
[----:B------:R-:W-:Y:S01]  /*6890*/  CS2R R12, SRZ ;  /* 0x00000000000c7805 */ /* 0x000fe2000001ff00 */
[----:B------:R-:W-:Y:S06]  /*68a0*/  @P0 BRA `(.L_x_713) ;  /* 0x0000000000500947 */ /* 0x000fec0003800000 */
[----:B------:R-:W-:Y:S01]  /*68b0*/  ULDC UR4, c[0x0][0x3f4] ;  /* 0x0000fd0000047ab9 */ /* 0x000fe20000000800 */
[----:B--2---:R-:W-:Y:S01]  /*68c0*/  IMAD.MOV.U32 R6, RZ, RZ, R3 ;  /* 0x000000ffff067224 */ /* 0x004fe200078e0003 */
[----:B------:R-:W-:Y:S01]  /*68d0*/  ISETP.GE.AND P3, PT, R190, UR4, PT ;  /* 0x00000004be007c0c */ /* 0x000fe2000bf66270 */
[----:B-1----:R-:W-:Y:S01]  /*68e0*/  IMAD.MOV.U32 R7, RZ, RZ, R0 ;  /* 0x000000ffff077224 */ /* 0x002fe200078e0000 */
[----:B------:R-:W-:Y:S01]  /*68f0*/  ISETP.GE.AND P2, PT, R186, UR4, PT ;  /* 0x00000004ba007c0c */ /* 0x000fe2000bf46270 */
[----:B---3--:R-:W-:Y:S01]  /*6900*/  IMAD.MOV.U32 R15, RZ, RZ, R4 ;  /* 0x000000ffff0f7224 */ /* 0x008fe200078e0004 */
[----:B------:R-:W-:Y:S02]  /*6910*/  CS2R R10, SRZ ;  /* 0x00000000000a7805 */ /* 0x000fe4000001ff00 */
[----:B------:R-:W-:Y:S02]  /*6920*/  CS2R R12, SRZ ;  /* 0x00000000000c7805 */ /* 0x000fe4000001ff00 */
[----:B------:R-:W-:-:S05]  /*6930*/  CS2R R8, SRZ ;  /* 0x0000000000087805 */ /* 0x000fca000001ff00 */
[-C--:B------:R-:W-:Y:S02]  /*6940*/  @!P3 IADD3 R24, P0, R3, R218.reuse, RZ ;  /* 0x000000da0318b210 */ /* 0x080fe40007f1e0ff */
[----:B----4-:R-:W-:Y:S01]  /*6950*/  @!P3 IADD3 R26, P1, R14, R218, RZ ;  /* 0x000000da0e1ab210 */ /* 0x010fe20007f3e0ff */
[----:B------:R-:W-:Y:S01]  /*6960*/  @!P2 IMAD.WIDE R20, R186, 0x2, R6 ;  /* 0x00000002ba14a825 */ /* 0x000fe200078e0206 */
[----:B------:R-:W-:-:S03]  /*6970*/  CS2R R6, SRZ ;  /* 0x0000000000067805 */ /* 0x000fc6000001ff00 */
[----:B------:R-:W-:Y:S01]  /*6980*/  @!P2 IMAD.WIDE R14, R186, 0x2, R14 ;  /* 0x00000002ba0ea825 */ /* 0x000fe200078e020e */
[----:B------:R0:W5:Y:S03]  /*6990*/  @!P2 LD.E.64 R10, desc[UR40][R20.64] ;  /* 0x00000028140aa980 */ /* 0x000166000c101b00 */
[--C-:B------:R-:W-:Y:S01]  /*69a0*/  @!P3 IMAD.X R25, R0, 0x1, R217.reuse, P0 ;  /* 0x000000010019b824 */ /* 0x100fe200000e06d9 */
[----:B------:R0:W5:Y:S01]  /*69b0*/  @!P2 LD.E.64 R6, desc[UR40][R14.64] ;  /* 0x000000280e06a980 */ /* 0x000162000c101b00 */
[----:B------:R-:W-:-:S03]  /*69c0*/  @!P3 IMAD.X R27, R4, 0x1, R217, P1 ;  /* 0x00000001041bb824 */ /* 0x000fc600008e06d9 */
[----:B------:R0:W5:Y:S04]  /*69d0*/  @!P3 LD.E.64 R12, desc[UR40][R24.64] ;  /* 0x00000028180cb980 */ /* 0x000168000c101b00 */
[----:B------:R0:W5:Y:S02]  /*69e0*/  @!P3 LD.E.64 R8, desc[UR40][R26.64] ;  /* 0x000000281a08b980 */ /* 0x000164000c101b00 */
.L_x_713:
[----:B------:R-:W-:Y:S05]  /*69f0*/  BSYNC B1 ;  /* 0x0000000000017941 */ /* 0x000fea0003800000 */
.L_x_712:
[----:B0-----:R-:W-:Y:S01]  /*6a00*/  SHF.L.U32 R15, R28, 0x1f, RZ ;  /* 0x0000001f1c0f7819 */ /* 0x001fe200000006ff */
[----:B--2---:R-:W-:Y:S01]  /*6a10*/  IMAD R3, R192, 0x200, R29 ;  /* 0x00000200c0037824 */ /* 0x004fe200078e021d */
[----:B------:R-:W-:Y:S01]  /*6a20*/  LOP3.LUT P1, RZ, R188, 0x4, RZ, 0xc0, !PT ;  /* 0x00000004bcff7812 */ /* 0x000fe2000782c0ff */
[----:B-----5:R-:W-:Y:S01]  /*6a30*/  IMAD.MOV.U32 R30, RZ, RZ, R10 ;  /* 0x000000ffff1e7224 */ /* 0x020fe200078e000a */
[----:B------:R-:W0:Y:S01]  /*6a40*/  SYNCS.PHASECHK.TRANS64.TRYWAIT P0, [R2+URZ+0x28c00], R15 ;  /* 0x028c000f020075a7 */ /* 0x000e22000800017f */
[----:B------:R-:W-:Y:S01]  /*6a50*/  IMAD R3, R3, 0x2, R2 ;  /* 0x0000000203037824 */ /* 0x000fe200078e0202 */
[--C-:B------:R-:W-:Y:S01]  /*6a60*/  SHF.R.U64 R32, R10, 0x10, R11.reuse ;  /* 0x000000100a207819 */ /* 0x100fe2000000120b */
[--C-:B----4-:R-:W-:Y:S01]  /*6a70*/  IMAD.MOV.U32 R14, RZ, RZ, R11.reuse ;  /* 0x000000ffff0e7224 */ /* 0x110fe200078e000b */
[----:B------:R-:W-:Y:S01]  /*6a80*/  SHF.R.U32.HI R20, RZ, 0x10, R11 ;  /* 0x00000010ff147819 */ /* 0x000fe2000001160b */
[----:B------:R-:W-:Y:S01]  /*6a90*/  IMAD.MOV.U32 R28, RZ, RZ, R6 ;  /* 0x000000ffff1c7224 */ /* 0x000fe200078e0006 */
[----:B------:R-:W-:Y:S01]  /*6aa0*/  SHF.R.U64 R34, R6, 0x10, R7 ;  /* 0x0000001006227819 */ /* 0x000fe20000001207 */
[----:B------:R-:W-:Y:S01]  /*6ab0*/  IMAD.MOV.U32 R31, RZ, RZ, R12 ;  /* 0x000000ffff1f7224 */ /* 0x000fe200078e000c */
[--C-:B------:R-:W-:Y:S01]  /*6ac0*/  SHF.R.U64 R33, R12, 0x10, R13.reuse ;  /* 0x000000100c217819 */ /* 0x100fe2000000120d */
[--C-:B------:R-:W-:Y:S01]  /*6ad0*/  IMAD.MOV.U32 R11, RZ, RZ, R13.reuse ;  /* 0x000000ffff0b7224 */ /* 0x100fe200078e000d */
[----:B------:R-:W-:Y:S01]  /*6ae0*/  SHF.R.U32.HI R12, RZ, 0x10, R13 ;  /* 0x00000010ff0c7819 */ /* 0x000fe2000001160d */
[--C-:B------:R-:W-:Y:S01]  /*6af0*/  IMAD.MOV.U32 R10, RZ, RZ, R7.reuse ;  /* 0x000000ffff0a7224 */ /* 0x100fe200078e0007 */
[----:B------:R-:W-:Y:S01]  /*6b00*/  SHF.R.U32.HI R7, RZ, 0x10, R7 ;  /* 0x00000010ff077819 */ /* 0x000fe20000011607 */
[----:B------:R-:W-:Y:S01]  /*6b10*/  IMAD.MOV.U32 R29, RZ, RZ, R8 ;  /* 0x000000ffff1d7224 */ /* 0x000fe200078e0008 */
[----:B------:R-:W-:Y:S01]  /*6b20*/  VIMNMX R27, R5, 0x40, PT ;  /* 0x00000040051b7848 */ /* 0x000fe20003fe0100 */
[C---:B---3--:R-:W-:Y:S01]  /*6b30*/  VIADD R4, R3.reuse, 0x20400 ;  /* 0x0002040003047836 */ /* 0x048fe20000000000 */
[----:B------:R-:W-:Y:S01]  /*6b40*/  BSSY B1, `(.L_x_714) ;  /* 0x000000f000017945 */ /* 0x000fe20003800000 */
[--C-:B------:R-:W-:Y:S01]  /*6b50*/  IMAD.MOV.U32 R6, RZ, RZ, R9.reuse ;  /* 0x000000ffff067224 */ /* 0x100fe200078e0009 */
[--C-:B------:R-:W-:Y:S01]  /*6b60*/  SHF.R.U64 R35, R8, 0x10, R9.reuse ;  /* 0x0000001008237819 */ /* 0x100fe20000001209 */
[----:B-1----:R-:W-:Y:S01]  /*6b70*/  VIADD R0, R3, 0x20440 ;  /* 0x0002044003007836 */ /* 0x002fe20000000000 */
[----:B------:R-:W-:Y:S01]  /*6b80*/  SHF.R.U32.HI R8, RZ, 0x10, R9 ;  /* 0x00000010ff087819 */ /* 0x000fe20000011609 */
[----:B------:R-:W-:Y:S01]  /*6b90*/  @P1 VIADD R0, R4, 0xffffffc0 ;  /* 0xffffffc004001836 */ /* 0x000fe20000000000 */
[----:B------:R-:W-:-:S02]  /*6ba0*/  PRMT R30, R30, 0x5410, R14 ;  /* 0x000054101e1e7816 */ /* 0x000fc4000000000e */
[----:B------:R-:W-:Y:S02]  /*6bb0*/  PRMT R32, R32, 0x5410, R20 ;  /* 0x0000541020207816 */ /* 0x000fe40000000014 */
[----:B------:R-:W-:Y:S02]  /*6bc0*/  PRMT R31, R31, 0x5410, R11 ;  /* 0x000054101f1f7816 */ /* 0x000fe4000000000b */
[----:B------:R-:W-:Y:S02]  /*6bd0*/  PRMT R33, R33, 0x5410, R12 ;  /* 0x0000541021217816 */ /* 0x000fe4000000000c */
[----:B------:R-:W-:Y:S02]  /*6be0*/  ISETP.GE.AND P1, PT, R19, R27, PT ;  /* 0x0000001b1300720c */ /* 0x000fe40003f26270 */
[----:B------:R-:W-:Y:S02]  /*6bf0*/  PRMT R28, R28, 0x5410, R10 ;  /* 0x000054101c1c7816 */ /* 0x000fe4000000000a */
[----:B------:R-:W-:-:S02]  /*6c00*/  PRMT R34, R34, 0x5410, R7 ;  /* 0x0000541022227816 */ /* 0x000fc40000000007 */
[----:B------:R-:W-:Y:S01]  /*6c10*/  PRMT R29, R29, 0x5410, R6 ;  /* 0x000054101d1d7816 */ /* 0x000fe20000000006 */
[----:B0-----:R-:W-:Y:S06]  /*6c20*/  @!P0 BRA `(.L_x_715) ;  /* 0x0000010c00f48947 */ /* 0x001fec0003800000 */
.L_x_960:
[----:B------:R-:W-:Y:S05]  /*6c30*/  BSYNC B1 ;  /* 0x0000000000017941 */ /* 0x000fea0003800000 */
.L_x_714:
[----:B------:R-:W-:Y:S01]  /*6c40*/  BSSY B1, `(.L_x_716) ;  /* 0x0000056000017945 */ /* 0x000fe20003800000 */
[----:B------:R-:W-:-:S03]  /*6c50*/  PRMT R35, R35, 0x5410, R8 ;  /* 0x0000541023237816 */ /* 0x000fc60000000008 */
[----:B------:R-:W-:Y:S05]  /*6c60*/  @P1 BRA `(.L_x_717) ;  /* 0x00000004004c1947 */ /* 0x000fea0003800000 */
[----:B------:R-:W1:Y:S01]  /*6c70*/  LDC R5, c[0x0][0x3f4] ;  /* 0x0000fd00ff057b82 */ /* 0x000e620000000800 */
[----:B------:R-:W-:Y:S01]  /*6c80*/  BSSY B2, `(.L_x_718) ;  /* 0x000002a000027945 */ /* 0x000fe20003800000 */
[-C--:B-1----:R-:W-:Y:S02]  /*6c90*/  ISETP.GE.AND P0, PT, R186, R5.reuse, PT ;  /* 0x00000005ba00720c */ /* 0x082fe40003f06270 */
[----:B------:R-:W-:-:S11]  /*6ca0*/  ISETP.GE.AND P1, PT, R190, R5, PT ;  /* 0x00000005be00720c */ /* 0x000fd60003f26270 */
[----:B------:R-:W-:Y:S05]  /*6cb0*/  @P0 BRA `(.L_x_719) ;  /* 0x0000000000980947 */ /* 0x000fea0003800000 */
[----:B------:R-:W1:Y:S01]  /*6cc0*/  LDS.128 R4, [R3+0x20400] ;  /* 0x0204000003047984 */ /* 0x000e620000000c00 */
[----:B0-----:R-:W-:Y:S02]  /*6cd0*/  HADD2.F32 R15, -RZ, R28.H0_H0 ;  /* 0x2000001cff0f7230 */ /* 0x001fe40000004100 */
[----:B------:R-:W-:Y:S02]  /*6ce0*/  HADD2.F32 R13, -RZ, R30.H0_H0 ;  /* 0x2000001eff0d7230 */ /* 0x000fe40000004100 */
[----:B------:R-:W-:Y:S02]  /*6cf0*/  HADD2.F32 R12, -RZ, R32.H0_H0 ;  /* 0x20000020ff0c7230 */ /* 0x000fe40000004100 */
[----:B------:R-:W-:Y:S02]  /*6d00*/  HADD2.F32 R14, -RZ, R34.H0_H0 ;  /* 0x20000022ff0e7230 */ /* 0x000fe40000004100 */
[--C-:B-1----:R-:W-:Y:S02]  /*6d10*/  HADD2.F32 R8, -RZ, R4.reuse.H0_H0 ;  /* 0x20000004ff087230 */ /* 0x102fe40000004100 */
[----:B------:R-:W-:-:S02]  /*6d20*/  HADD2.F32 R4, -RZ, R4.H1_H1 ;  /* 0x30000004ff047230 */ /* 0x000fc40000004100 */
[--C-:B------:R-:W-:Y:S02]  /*6d30*/  HADD2.F32 R9, -RZ, R5.reuse.H0_H0 ;  /* 0x20000005ff097230 */ /* 0x100fe40000004100 */
[----:B------:R-:W-:Y:S02]  /*6d40*/  HADD2.F32 R5, -RZ, R5.H1_H1 ;  /* 0x30000005ff057230 */ /* 0x000fe40000004100 */
[C---:B------:R-:W-:Y:S01]  /*6d50*/  FMUL.FTZ R21, R4.reuse, R15 ;  /* 0x0000000f04157220 */ /* 0x040fe20000410000 */
[-C--:B------:R-:W-:Y:S01]  /*6d60*/  FMUL.FTZ R4, R4, R13.reuse ;  /* 0x0000000d04047220 */ /* 0x080fe20000410000 */
[--C-:B------:R-:W-:Y:S02]  /*6d70*/  HADD2.F32 R10, -RZ, R6.reuse.H0_H0 ;  /* 0x20000006ff0a7230 */ /* 0x100fe40000004100 */
[----:B------:R-:W-:Y:S02]  /*6d80*/  HADD2.F32 R11, -RZ, R7.H0_H0 ;  /* 0x20000007ff0b7230 */ /* 0x000fe40000004100 */
[C---:B------:R-:W-:Y:S01]  /*6d90*/  FMUL.FTZ R24, R5.reuse, R14 ;  /* 0x0000000e05187220 */ /* 0x040fe20000410000 */
[C---:B------:R-:W-:Y:S01]  /*6da0*/  FFMA.FTZ R21, R8.reuse, R13, -R21 ;  /* 0x0000000d08157223 */ /* 0x040fe20000010815 */
[----:B------:R-:W-:Y:S01]  /*6db0*/  FFMA.FTZ R20, R8, R15, R4 ;  /* 0x0000000f08147223 */ /* 0x000fe20000010004 */
[----:B------:R-:W-:Y:S01]  /*6dc0*/  FMUL.FTZ R26, R5, R12 ;  /* 0x0000000c051a7220 */ /* 0x000fe20000410000 */
[----:B------:R-:W-:-:S02]  /*6dd0*/  HADD2.F32 R6, -RZ, R6.H1_H1 ;  /* 0x30000006ff067230 */ /* 0x000fc40000004100 */
[C---:B------:R-:W-:Y:S01]  /*6de0*/  FFMA.FTZ R24, R9.reuse, R12, -R24 ;  /* 0x0000000c09187223 */ /* 0x040fe20000010818 */
[----:B------:R-:W-:Y:S02]  /*6df0*/  HADD2.F32 R7, -RZ, R7.H1_H1 ;  /* 0x30000007ff077230 */ /* 0x000fe40000004100 */
[----:B------:R-:W-:Y:S01]  /*6e00*/  FFMA.FTZ R9, R9, R14, R26 ;  /* 0x0000000e09097223 */ /* 0x000fe2000001001a */
[----:B------:R-:W-:Y:S02]  /*6e10*/  HADD2.F32 R13, -RZ, R28.H1_H1 ;  /* 0x3000001cff0d7230 */ /* 0x000fe40000004100 */
[----:B------:R-:W-:Y:S02]  /*6e20*/  HADD2.F32 R5, -RZ, R30.H1_H1 ;  /* 0x3000001eff057230 */ /* 0x000fe40000004100 */
[----:B------:R-:W-:Y:S02]  /*6e30*/  HADD2.F32 R8, -RZ, R34.H1_H1 ;  /* 0x30000022ff087230 */ /* 0x000fe40000004100 */
[----:B------:R-:W-:Y:S01]  /*6e40*/  FMUL.FTZ R15, R6, R13 ;  /* 0x0000000d060f7220 */ /* 0x000fe20000410000 */
[----:B------:R-:W-:-:S02]  /*6e50*/  HADD2.F32 R4, -RZ, R32.H1_H1 ;  /* 0x30000020ff047230 */ /* 0x000fc40000004100 */
[-C--:B------:R-:W-:Y:S01]  /*6e60*/  FMUL.FTZ R12, R6, R5.reuse ;  /* 0x00000005060c7220 */ /* 0x080fe20000410000 */
[C---:B------:R-:W-:Y:S01]  /*6e70*/  FMUL.FTZ R14, R7.reuse, R8 ;  /* 0x00000008070e7220 */ /* 0x040fe20000410000 */
[C---:B------:R-:W-:Y:S01]  /*6e80*/  FFMA.FTZ R6, R10.reuse, R5, -R15 ;  /* 0x000000050a067223 */ /* 0x040fe2000001080f */
[-C--:B------:R-:W-:Y:S01]  /*6e90*/  FMUL.FTZ R25, R7, R4.reuse ;  /* 0x0000000407197220 */ /* 0x080fe20000410000 */
[----:B------:R-:W-:Y:S01]  /*6ea0*/  FFMA.FTZ R13, R10, R13, R12 ;  /* 0x0000000d0a0d7223 */ /* 0x000fe2000001000c */
[C---:B------:R-:W-:Y:S01]  /*6eb0*/  FFMA.FTZ R7, R11.reuse, R4, -R14 ;  /* 0x000000040b077223 */ /* 0x040fe2000001080e */
[----:B------:R-:W-:Y:S01]  /*6ec0*/  F2FP.F16.F32.PACK_AB R4, R20, R21 ;  /* 0x000000151404723e */ /* 0x000fe200000000ff */
[----:B------:R-:W-:Y:S01]  /*6ed0*/  FFMA.FTZ R8, R11, R8, R25 ;  /* 0x000000080b087223 */ /* 0x000fe20000010019 */
[----:B------:R-:W-:Y:S02]  /*6ee0*/  F2FP.F16.F32.PACK_AB R5, R9, R24 ;  /* 0x000000180905723e */ /* 0x000fe400000000ff */
[----:B------:R-:W-:-:S02]  /*6ef0*/  F2FP.F16.F32.PACK_AB R6, R13, R6 ;  /* 0x000000060d06723e */ /* 0x000fc400000000ff */
[----:B------:R-:W-:-:S05]  /*6f00*/  F2FP.F16.F32.PACK_AB R7, R8, R7 ;  /* 0x000000070807723e */ /* 0x000fca00000000ff */
[----:B------:R1:W-:Y:S02]  /*6f10*/  STS.128 [R3+0x20400], R4 ;  /* 0x0204000403007388 */ /* 0x0003e40000000c00 */
.L_x_719:
[----:B------:R-:W-:Y:S05]  /*6f20*/  BSYNC B2 ;  /* 0x0000000000027941 */ /* 0x000fea0003800000 */
.L_x_718:
[----:B------:R-:W-:Y:S05]  /*6f30*/  @P1 BRA `(.L_x_717) ;  /* 0x0000000000981947 */ /* 0x000fea0003800000 */
[----:B-1----:R-:W1:Y:S01]  /*6f40*/  LDS.128 R4, [R0] ;  /* 0x0000000000047984 */ /* 0x002e620000000c00 */
        /* <DEDUP_REMOVED lines=36> */
[----:B------:R2:W-:Y:S02]  /*7190*/  STS.128 [R0], R4 ;  /* 0x0000000400007388 */ /* 0x0005e40000000c00 */
.L_x_717:
[----:B------:R-:W-:Y:S05]  /*71a0*/  BSYNC B1 ;  /* 0x0000000000017941 */ /* 0x000fea0003800000 */
.L_x_716:
[----:B------:R-:W-:-:S13]  /*71b0*/  ISETP.GE.AND P0, PT, R226, R27, PT ;  /* 0x0000001be200720c */ /* 0x000fda0003f06270 */
[----:B------:R-:W-:Y:S05]  /*71c0*/  @P0 BRA `(.L_x_720) ;  /* 0x0000001400000947 */ /* 0x000fea0003800000 */
[----:B-12---:R-:W1:Y:S01]  /*71d0*/  LDC R5, c[0x0][0x3f4] ;  /* 0x0000fd00ff057b82 */ /* 0x006e620000000800 */
[----:B------:R-:W-:Y:S01]  /*71e0*/  BSSY B1, `(.L_x_721) ;  /* 0x000002a000017945 */ /* 0x000fe20003800000 */
[-C--:B-1----:R-:W-:Y:S02]  /*71f0*/  ISETP.GE.AND P0, PT, R186, R5.reuse, PT ;  /* 0x00000005ba00720c */ /* 0x082fe40003f06270 */
[----:B------:R-:W-:-:S11]  /*7200*/  ISETP.GE.AND P1, PT, R190, R5, PT ;  /* 0x00000005be00720c */ /* 0x000fd60003f26270 */
[----:B------:R-:W-:Y:S05]  /*7210*/  @P0 BRA `(.L_x_722) ;  /* 0x0000000000980947 */ /* 0x000fea0003800000 */
[----:B------:R-:W1:Y:S01]  /*7220*/  LDS.128 R4, [R3+0x21400] ;  /* 0x0214000003047984 */ /* 0x000e620000000c00 */
[----:B------:R-:W-:Y:S02]  /*7230*/  HADD2.F32 R14, -RZ, R30.H0_H0 ;  /* 0x2000001eff0e7230 */ /* 0x000fe40000004100 */
[----:B------:R-:W-:Y:S02]  /*7240*/  HADD2.F32 R20, -RZ, R28.H0_H0 ;  /* 0x2000001cff147230 */ /* 0x000fe40000004100 */
[----:B------:R-:W-:Y:S02]  /*7250*/  HADD2.F32 R25, -RZ, R34.H0_H0 ;  /* 0x20000022ff197230 */ /* 0x000fe40000004100 */
[----:B------:R-:W-:Y:S02]  /*7260*/  HADD2.F32 R21, -RZ, R32.H0_H0 ;  /* 0x20000020ff157230 */ /* 0x000fe40000004100 */
[----:B------:R-:W-:Y:S02]  /*7270*/  HADD2.F32 R24, -RZ, R28.H1_H1 ;  /* 0x3000001cff187230 */ /* 0x000fe40000004100 */
[----:B------:R-:W-:-:S02]  /*7280*/  HADD2.F32 R27, -RZ, R34.H1_H1 ;  /* 0x30000022ff1b7230 */ /* 0x000fc40000004100 */
[--C-:B-1----:R-:W-:Y:S02]  /*7290*/  HADD2.F32 R8, -RZ, R4.reuse.H0_H0 ;  /* 0x20000004ff087230 */ /* 0x102fe40000004100 */
[----:B------:R-:W-:Y:S02]  /*72a0*/  HADD2.F32 R4, -RZ, R4.H1_H1 ;  /* 0x30000004ff047230 */ /* 0x000fe40000004100 */
[--C-:B------:R-:W-:Y:S02]  /*72b0*/  HADD2.F32 R9, -RZ, R5.reuse.H0_H0 ;  /* 0x20000005ff097230 */ /* 0x100fe40000004100 */
[----:B------:R-:W-:Y:S02]  /*72c0*/  HADD2.F32 R5, -RZ, R5.H1_H1 ;  /* 0x30000005ff057230 */ /* 0x000fe40000004100 */
[-C--:B------:R-:W-:Y:S01]  /*72d0*/  FMUL.FTZ R13, R20, R4.reuse ;  /* 0x00000004140d7220 */ /* 0x080fe20000410000 */
[----:B0-----:R-:W-:Y:S01]  /*72e0*/  FMUL.FTZ R15, R14, R4 ;  /* 0x000000040e0f7220 */ /* 0x001fe20000410000 */
[----:B------:R-:W-:-:S02]  /*72f0*/  HADD2.F32 R10, -RZ, R6.H0_H0 ;  /* 0x20000006ff0a7230 */ /* 0x000fc40000004100 */
[-C--:B------:R-:W-:Y:S01]  /*7300*/  FMUL.FTZ R12, R25, R5.reuse ;  /* 0x00000005190c7220 */ /* 0x080fe20000410000 */
[-C--:B------:R-:W-:Y:S01]  /*7310*/  FFMA.FTZ R4, R14, R8.reuse, -R13 ;  /* 0x000000080e047223 */ /* 0x080fe2000001080d */
[----:B------:R-:W-:Y:S01]  /*7320*/  FFMA.FTZ R15, R20, R8, R15 ;  /* 0x00000008140f7223 */ /* 0x000fe2000001000f */
[C---:B------:R-:W-:Y:S01]  /*7330*/  FMUL.FTZ R8, R21.reuse, R5 ;  /* 0x0000000515087220 */ /* 0x040fe20000410000 */
[--C-:B------:R-:W-:Y:S02]  /*7340*/  HADD2.F32 R11, -RZ, R7.reuse.H0_H0 ;  /* 0x20000007ff0b7230 */ /* 0x100fe40000004100 */
[-C--:B------:R-:W-:Y:S01]  /*7350*/  FFMA.FTZ R5, R21, R9.reuse, -R12 ;  /* 0x0000000915057223 */ /* 0x080fe2000001080c */
[----:B------:R-:W-:Y:S02]  /*7360*/  HADD2.F32 R6, -RZ, R6.H1_H1 ;  /* 0x30000006ff067230 */ /* 0x000fe40000004100 */
[----:B------:R-:W-:Y:S01]  /*7370*/  FFMA.FTZ R8, R25, R9, R8 ;  /* 0x0000000919087223 */ /* 0x000fe20000010008 */
[----:B------:R-:W-:Y:S01]  /*7380*/  HADD2.F32 R7, -RZ, R7.H1_H1 ;  /* 0x30000007ff077230 */ /* 0x000fe20000004100 */
[----:B------:R-:W-:Y:S01]  /*7390*/  F2FP.F16.F32.PACK_AB R4, R15, R4 ;  /* 0x000000040f04723e */ /* 0x000fe200000000ff */
[----:B------:R-:W-:-:S02]  /*73a0*/  HADD2.F32 R20, -RZ, R30.H1_H1 ;  /* 0x3000001eff147230 */ /* 0x000fc40000004100 */
[-C--:B------:R-:W-:Y:S01]  /*73b0*/  FMUL.FTZ R9, R24, R6.reuse ;  /* 0x0000000618097220 */ /* 0x080fe20000410000 */
[----:B------:R-:W-:Y:S02]  /*73c0*/  HADD2.F32 R21, -RZ, R32.H1_H1 ;  /* 0x30000020ff157230 */ /* 0x000fe40000004100 */
[----:B------:R-:W-:Y:S01]  /*73d0*/  FMUL.FTZ R12, R27, R7 ;  /* 0x000000071b0c7220 */ /* 0x000fe20000410000 */
[----:B------:R-:W-:Y:S01]  /*73e0*/  F2FP.F16.F32.PACK_AB R5, R8, R5 ;  /* 0x000000050805723e */ /* 0x000fe200000000ff */
[C---:B------:R-:W-:Y:S01]  /*73f0*/  FMUL.FTZ R13, R20.reuse, R6 ;  /* 0x00000006140d7220 */ /* 0x040fe20000410000 */
[-C--:B------:R-:W-:Y:S01]  /*7400*/  FFMA.FTZ R6, R20, R10.reuse, -R9 ;  /* 0x0000000a14067223 */ /* 0x080fe20000010809 */
[C---:B------:R-:W-:Y:S01]  /*7410*/  FMUL.FTZ R14, R21.reuse, R7 ;  /* 0x00000007150e7220 */ /* 0x040fe20000410000 */
[-C--:B------:R-:W-:Y:S01]  /*7420*/  FFMA.FTZ R7, R21, R11.reuse, -R12 ;  /* 0x0000000b15077223 */ /* 0x080fe2000001080c */
[----:B------:R-:W-:Y:S02]  /*7430*/  FFMA.FTZ R13, R24, R10, R13 ;  /* 0x0000000a180d7223 */ /* 0x000fe4000001000d */
[----:B------:R-:W-:-:S03]  /*7440*/  FFMA.FTZ R14, R27, R11, R14 ;  /* 0x0000000b1b0e7223 */ /* 0x000fc6000001000e */
[----:B------:R-:W-:Y:S02]  /*7450*/  F2FP.F16.F32.PACK_AB R6, R13, R6 ;  /* 0x000000060d06723e */ /* 0x000fe400000000ff */
[----:B------:R-:W-:-:S05]  /*7460*/  F2FP.F16.F32.PACK_AB R7, R14, R7 ;  /* 0x000000070e07723e */ /* 0x000fca00000000ff */
[----:B------:R1:W-:Y:S02]  /*7470*/  STS.128 [R3+0x21400], R4 ;  /* 0x0214000403007388 */ /* 0x0003e40000000c00 */
.L_x_722:
[----:B------:R-:W-:Y:S05]  /*7480*/  BSYNC B1 ;  /* 0x0000000000017941 */ /* 0x000fea0003800000 */
.L_x_721:
[----:B------:R-:W-:Y:S05]  /*7490*/  @P1 BRA `(.L_x_720) ;  /* 0x00000010004c1947 */ /* 0x000fea0003800000 */
[----:B-1----:R-:W1:Y:S01]  /*74a0*/  LDS.128 R4, [R0+0x1000] ;  /* 0x0010000000047984 */ /* 0x002e620000000c00 */
[----:B0-----:R-:W-:Y:S02]  /*74b0*/  HADD2.F32 R15, -RZ, R29.H0_H0 ;  /* 0x2000001dff0f7230 */ /* 0x001fe40000004100 */
        /* <DEDUP_REMOVED lines=10> */
[----:B------:R-:W-:Y:S01]  /*7560*/  FMUL.FTZ R14, R13, R4 ;  /* 0x000000040d0e7220 */ /* 0x000fe20000410000 */
[----:B------:R-:W-:-:S02]  /*7570*/  HADD2.F32 R9, -RZ, R6.H0_H0 ;  /* 0x20000006ff097230 */ /* 0x000fc40000004100 */
[----:B------:R-:W-:Y:S01]  /*7580*/  FMUL.FTZ R11, R24, R5 ;  /* 0x00000005180b7220 */ /* 0x000fe20000410000 */
[----:B------:R-:W-:Y:S01]  /*7590*/  FFMA.FTZ R4, R13, R3, -R12 ;  /* 0x000000030d047223 */ /* 0x000fe2000001080c */
[--C-:B------:R-:W-:Y:S02]  /*75a0*/  HADD2.F32 R10, -RZ, R7.reuse.H0_H0 ;  /* 0x20000007ff0a7230 */ /* 0x100fe40000004100 */
[C---:B------:R-:W-:Y:S01]  /*75b0*/  FMUL.FTZ R13, R20.reuse, R5 ;  /* 0x00000005140d7220 */ /* 0x040fe20000410000 */
[----:B------:R-:W-:Y:S02]  /*75c0*/  HADD2.F32 R6, -RZ, R6.H1_H1 ;  /* 0x30000006ff067230 */ /* 0x000fe40000004100 */
[----:B------:R-:W-:Y:S01]  /*75d0*/  FFMA.FTZ R3, R15, R3, R14 ;  /* 0x000000030f037223 */ /* 0x000fe2000001000e */
[----:B------:R-:W-:Y:S02]  /*75e0*/  HADD2.F32 R7, -RZ, R7.H1_H1 ;  /* 0x30000007ff077230 */ /* 0x000fe40000004100 */
[----:B------:R-:W-:Y:S01]  /*75f0*/  FFMA.FTZ R5, R20, R8, -R11 ;  /* 0x0000000814057223 */ /* 0x000fe2000001080b */
[----:B------:R-:W-:-:S02]  /*7600*/  HADD2.F32 R15, -RZ, R31.H1_H1 ;  /* 0x3000001fff0f7230 */ /* 0x000fc40000004100 */
[----:B------:R-:W-:Y:S01]  /*7610*/  FFMA.FTZ R8, R24, R8, R13 ;  /* 0x0000000818087223 */ /* 0x000fe2000001000d */
[----:B------:R-:W-:Y:S02]  /*7620*/  HADD2.F32 R20, -RZ, R33.H1_H1 ;  /* 0x30000021ff147230 */ /* 0x000fe40000004100 */
[-C--:B------:R-:W-:Y:S01]  /*7630*/  FMUL.FTZ R12, R21, R6.reuse ;  /* 0x00000006150c7220 */ /* 0x080fe20000410000 */
[-C--:B------:R-:W-:Y:S01]  /*7640*/  FMUL.FTZ R11, R26, R7.reuse ;  /* 0x000000071a0b7220 */ /* 0x080fe20000410000 */
[----:B------:R-:W-:Y:S01]  /*7650*/  FMUL.FTZ R14, R15, R6 ;  /* 0x000000060f0e7220 */ /* 0x000fe20000410000 */
[----:B------:R-:W-:Y:S01]  /*7660*/  F2FP.F16.F32.PACK_AB R4, R3, R4 ;  /* 0x000000040304723e */ /* 0x000fe200000000ff */
[C---:B------:R-:W-:Y:S01]  /*7670*/  FMUL.FTZ R13, R20.reuse, R7 ;  /* 0x00000007140d7220 */ /* 0x040fe20000410000 */
[-C--:B------:R-:W-:Y:S01]  /*7680*/  FFMA.FTZ R6, R15, R9.reuse, -R12 ;  /* 0x000000090f067223 */ /* 0x080fe2000001080c */
[-C--:B------:R-:W-:Y:S01]  /*7690*/  FFMA.FTZ R7, R20, R10.reuse, -R11 ;  /* 0x0000000a14077223 */ /* 0x080fe2000001080b */
[----:B------:R-:W-:Y:S01]  /*76a0*/  FFMA.FTZ R9, R21, R9, R14 ;  /* 0x0000000915097223 */ /* 0x000fe2000001000e */
[----:B------:R-:W-:Y:S01]  /*76b0*/  FFMA.FTZ R10, R26, R10, R13 ;  /* 0x0000000a1a0a7223 */ /* 0x000fe2000001000d */
[----:B------:R-:W-:-:S03]  /*76c0*/  F2FP.F16.F32.PACK_AB R5, R8, R5 ;  /* 0x000000050805723e */ /* 0x000fc600000000ff */
[----:B------:R-:W-:Y:S02]  /*76d0*/  F2FP.F16.F32.PACK_AB R6, R9, R6 ;  /* 0x000000060906723e */ /* 0x000fe400000000ff */
[----:B------:R-:W-:-:S05]  /*76e0*/  F2FP.F16.F32.PACK_AB R7, R10, R7 ;  /* 0x000000070a07723e */ /* 0x000fca00000000ff */
[----:B------:R3:W-:Y:S01]  /*76f0*/  STS.128 [R0+0x1000], R4 ;  /* 0x0010000400007388 */ /* 0x0007e20000000c00 */
[----:B------:R-:W-:Y:S05]  /*7700*/  BRA `(.L_x_720) ;  /* 0x0000000c00b07947 */ /* 0x000fea0003800000 */
.L_x_710:
[----:B------:R-:W-:-:S03]  /*7710*/  UMOV UR4, 0xffffffff ;  /* 0xffffffff00047882 */ /* 0x000fc60000000000 */
[----:B------:R-:W-:Y:S05]  /*7720*/  BRA.DIV UR4, `(.L_x_723) ;  /* 0x0000010604487947 */ /* 0x000fea000b800000 */
[----:B------:R-:W0:Y:S04]  /*7730*/  SHFL.IDX PT, R3, R27, RZ, 0x1c1f ;  /* 0x001c1fff1b037589 */ /* 0x000e2800000e0000 */
[----:B------:R-:W1:Y:S04]  /*7740*/  SHFL.IDX PT, R0, R26, RZ, 0x1c1f ;  /* 0x001c1fff1a007589 */ /* 0x000e6800000e0000 */
[----:B------:R2:W3:Y:S04]  /*7750*/  SHFL.IDX PT, R5, R29, RZ, 0x1c1f ;  /* 0x001c1fff1d057589 */ /* 0x0004e800000e0000 */
[----:B------:R2:W4:Y:S01]  /*7760*/  SHFL.IDX PT, R14, R28, RZ, 0x1c1f ;  /* 0x001c1fff1c0e7589 */ /* 0x00052200000e0000 */
[----:B0-----:R-:W-:-:S02]  /*7770*/  IMAD.MOV.U32 R13, RZ, RZ, R3 ;  /* 0x000000ffff0d7224 */ /* 0x001fc400078e0003 */
[----:B-12---:R-:W-:-:S07]  /*7780*/  IMAD.MOV.U32 R12, RZ, RZ, R0 ;  /* 0x000000ffff0c7224 */ /* 0x006fce00078e0000 */
.L_x_966:
[----:B------:R-:W-:Y:S01]  /*7790*/  ULDC UR4, c[0x0][0x448] ;  /* 0x0001120000047ab9 */ /* 0x000fe20000000800 */
[----:B------:R-:W-:Y:S01]  /*77a0*/  LEA.HI R3, R208, R208, RZ, 0x1 ;  /* 0x000000d0d0037211 */ /* 0x000fe200078f08ff */
[----:B------:R-:W-:Y:S01]  /*77b0*/  IMAD R0, R24, UR4, RZ ;  /* 0x0000000418007c24 */ /* 0x000fe2000f8e02ff */
[----:B------:R-:W-:Y:S01]  /*77c0*/  BSSY B1, `(.L_x_724) ;  /* 0x0000014000017945 */ /* 0x000fe20003800000 */
[----:B---3--:R-:W-:Y:S01]  /*77d0*/  IMAD.MOV.U32 R15, RZ, RZ, R5 ;  /* 0x000000ffff0f7224 */ /* 0x008fe200078e0005 */
[----:B------:R-:W-:Y:S02]  /*77e0*/  LOP3.LUT R3, R3, 0xfffffffe, RZ, 0xc0, !PT ;  /* 0xfffffffe03037812 */ /* 0x000fe400078ec0ff */
[----:B------:R-:W-:Y:S02]  /*77f0*/  CS2R R4, SRZ ;  /* 0x0000000000047805 */ /* 0x000fe4000001ff00 */
[----:B------:R-:W-:Y:S01]  /*7800*/  ISETP.GE.AND P0, PT, R6, R0, PT ;  /* 0x000000000600720c */ /* 0x000fe20003f06270 */
[----:B------:R-:W-:Y:S01]  /*7810*/  IMAD R0, R25, -0x40, R0 ;  /* 0xffffffc019007824 */ /* 0x000fe200078e0200 */
[----:B------:R-:W-:Y:S01]  /*7820*/  CS2R R6, SRZ ;  /* 0x0000000000067805 */ /* 0x000fe2000001ff00 */
[----:B------:R-:W-:Y:S01]  /*7830*/  IMAD.IADD R3, R208, 0x1, -R3 ;  /* 0x00000001d0037824 */ /* 0x000fe200078e0a03 */
[----:B------:R-:W-:-:S02]  /*7840*/  CS2R R10, SRZ ;  /* 0x00000000000a7805 */ /* 0x000fc4000001ff00 */
[----:B------:R-:W-:Y:S02]  /*7850*/  CS2R R8, SRZ ;  /* 0x0000000000087805 */ /* 0x000fe4000001ff00 */
[----:B------:R-:W-:-:S05]  /*7860*/  SHF.L.U32 R3, R3, 0x1f, RZ ;  /* 0x0000001f03037819 */ /* 0x000fca00000006ff */
[----:B------:R-:W-:Y:S05]  /*7870*/  @P0 BRA `(.L_x_725) ;  /* 0x0000000000200947 */ /* 0x000fea0003800000 */
[----:B------:R-:W-:Y:S01]  /*7880*/  ULDC UR4, c[0x0][0x3f4] ;  /* 0x0000fd0000047ab9 */ /* 0x000fe20000000800 */
[----:B------:R-:W-:Y:S02]  /*7890*/  CS2R R6, SRZ ;  /* 0x0000000000067805 */ /* 0x000fe4000001ff00 */
[----:B------:R-:W-:-:S13]  /*78a0*/  ISETP.GE.AND P0, PT, R16, UR4, PT ;  /* 0x0000000410007c0c */ /* 0x000fda000bf06270 */
[----:B------:R-:W-:Y:S05]  /*78b0*/  @P0 BRA `(.L_x_725) ;  /* 0x0000000000100947 */ /* 0x000fea0003800000 */
[----:B------:R-:W-:-:S04]  /*78c0*/  IMAD.WIDE R12, R16, 0x2, R12 ;  /* 0x00000002100c7825 */ /* 0x000fc800078e020c */
[----:B----4-:R-:W-:Y:S01]  /*78d0*/  IMAD.WIDE R14, R16, 0x2, R14 ;  /* 0x00000002100e7825 */ /* 0x010fe200078e020e */
[----:B------:R0:W5:Y:S04]  /*78e0*/  LD.E.128 R8, desc[UR40][R12.64] ;  /* 0x000000280c087980 */ /* 0x000168000c101d00 */
[----:B------:R0:W5:Y:S02]  /*78f0*/  LD.E.128 R4, desc[UR40][R14.64] ;  /* 0x000000280e047980 */ /* 0x000164000c101d00 */
.L_x_725:
[----:B------:R-:W-:Y:S05]  /*7900*/  BSYNC B1 ;  /* 0x0000000000017941 */ /* 0x000fea0003800000 */
.L_x_724:
[----:B------:R-:W1:Y:S01]  /*7910*/  SYNCS.PHASECHK.TRANS64.TRYWAIT P1, [R2+URZ+0x28c00], R3 ;  /* 0x028c0003020075a7 */ /* 0x000e62000802017f */
[----:B-----5:R-:W-:Y:S01]  /*7920*/  IMAD.MOV.U32 R39, RZ, RZ, R8 ;  /* 0x000000ffff277224 */ /* 0x020fe200078e0008 */
[--C-:B------:R-:W-:Y:S01]  /*7930*/  SHF.R.U64 R40, R8, 0x10, R9.reuse ;  /* 0x0000001008287819 */ /* 0x100fe20000001209 */
[--C-:B0---4-:R-:W-:Y:S01]  /*7940*/  IMAD.MOV.U32 R14, RZ, RZ, R9.reuse ;  /* 0x000000ffff0e7224 */ /* 0x111fe200078e0009 */
[----:B------:R-:W-:Y:S01]  /*7950*/  SHF.R.U32.HI R15, RZ, 0x10, R9 ;  /* 0x00000010ff0f7819 */ /* 0x000fe20000011609 */
[----:B------:R-:W-:Y:S01]  /*7960*/  IMAD.MOV.U32 R8, RZ, RZ, R4 ;  /* 0x000000ffff087224 */ /* 0x000fe200078e0004 */
[----:B------:R-:W-:Y:S01]  /*7970*/  SHF.R.U64 R42, R4, 0x10, R5 ;  /* 0x00000010042a7819 */ /* 0x000fe20000001205 */
[----:B------:R-:W-:Y:S01]  /*7980*/  IMAD.MOV.U32 R38, RZ, RZ, R10 ;  /* 0x000000ffff267224 */ /* 0x000fe200078e000a */
[----:B------:R-:W-:Y:S01]  /*7990*/  VIMNMX R0, R0, 0x40, PT ;  /* 0x0000004000007848 */ /* 0x000fe20003fe0100 */
[--C-:B------:R-:W-:Y:S01]  /*79a0*/  IMAD.MOV.U32 R12, RZ, RZ, R11.reuse ;  /* 0x000000ffff0c7224 */ /* 0x100fe200078e000b */
[----:B------:R-:W-:Y:S01]  /*79b0*/  SHF.R.U64 R41, R10, 0x10, R11 ;  /* 0x000000100a297819 */ /* 0x000fe2000000120b */
[--C-:B------:R-:W-:Y:S01]  /*79c0*/  IMAD.MOV.U32 R9, RZ, RZ, R5.reuse ;  /* 0x000000ffff097224 */ /* 0x100fe200078e0005 */
[----:B------:R-:W-:Y:S01]  /*79d0*/  SHF.R.U32.HI R4, RZ, 0x10, R5 ;  /* 0x00000010ff047819 */ /* 0x000fe20000011605 */
[----:B------:R-:W-:Y:S01]  /*79e0*/  IMAD.MOV.U32 R37, RZ, RZ, R6 ;  /* 0x000000ffff257224 */ /* 0x000fe200078e0006 */
[----:B------:R-:W-:Y:S01]  /*79f0*/  SHF.R.U32.HI R10, RZ, 0x10, R11 ;  /* 0x00000010ff0a7819 */ /* 0x000fe2000001160b */
[--C-:B------:R-:W-:Y:S01]  /*7a00*/  IMAD.MOV.U32 R36, RZ, RZ, R7.reuse ;  /* 0x000000ffff247224 */ /* 0x100fe200078e0007 */
[----:B------:R-:W0:Y:S01]  /*7a10*/  LDC R13, c[0x0][0x3f4] ;  /* 0x0000fd00ff0d7b82 */ /* 0x000e220000000800 */
[--C-:B------:R-:W-:Y:S01]  /*7a20*/  SHF.R.U64 R43, R6, 0x10, R7.reuse ;  /* 0x00000010062b7819 */ /* 0x100fe20000001207 */
[----:B------:R-:W-:Y:S01]  /*7a30*/  BSSY B1, `(.L_x_726) ;  /* 0x000000f000017945 */ /* 0x000fe20003800000 */
[----:B------:R-:W-:-:S02]  /*7a40*/  SHF.R.U32.HI R5, RZ, 0x10, R7 ;  /* 0x00000010ff057819 */ /* 0x000fc40000011607 */
[----:B------:R-:W-:Y:S02]  /*7a50*/  PRMT R39, R39, 0x5410, R14 ;  /* 0x0000541027277816 */ /* 0x000fe4000000000e */
[----:B------:R-:W-:Y:S02]  /*7a60*/  PRMT R40, R40, 0x5410, R15 ;  /* 0x0000541028287816 */ /* 0x000fe4000000000f */
[----:B------:R-:W-:Y:S02]  /*7a70*/  PRMT R38, R38, 0x5410, R12 ;  /* 0x0000541026267816 */ /* 0x000fe4000000000c */
[----:B------:R-:W-:Y:S02]  /*7a80*/  PRMT R41, R41, 0x5410, R10 ;  /* 0x0000541029297816 */ /* 0x000fe4000000000a */
[----:B------:R-:W-:Y:S02]  /*7a90*/  PRMT R36, R36, 0x5410, R8 ;  /* 0x0000541024247816 */ /* 0x000fe40000000008 */
[----:B------:R-:W-:-:S02]  /*7aa0*/  PRMT R37, R37, 0x5410, R9 ;  /* 0x0000541025257816 */ /* 0x000fc40000000009 */
[----:B------:R-:W-:Y:S02]  /*7ab0*/  PRMT R42, R42, 0x5410, R4 ;  /* 0x000054102a2a7816 */ /* 0x000fe40000000004 */
[----:B------:R-:W-:Y:S02]  /*7ac0*/  PRMT R43, R43, 0x5410, R5 ;  /* 0x000054102b2b7816 */ /* 0x000fe40000000005 */
[----:B0-----:R-:W-:-:S04]  /*7ad0*/  ISETP.GE.AND P0, PT, R16, R13, PT ;  /* 0x0000000d1000720c */ /* 0x001fc80003f06270 */
[-C--:B------:R-:W-:Y:S02]  /*7ae0*/  ISETP.GE.OR P2, PT, R19, R0.reuse, P0 ;  /* 0x000000001300720c */ /* 0x080fe40000746670 */
[----:B------:R-:W-:Y:S01]  /*7af0*/  ISETP.GE.OR P0, PT, R226, R0, P0 ;  /* 0x00000000e200720c */ /* 0x000fe20000706670 */
[----:B------:R-:W-:Y:S01]  /*7b00*/  IMAD.IADD R0, R16, 0x1, R13 ;  /* 0x0000000110007824 */ /* 0x000fe200078e020d */
[----:B-1----:R-:W-:Y:S11]  /*7b10*/  @!P1 BRA `(.L_x_727) ;  /* 0x0000010000c49947 */ /* 0x002ff60003800000 */
.L_x_967:
[----:B------:R-:W-:Y:S05]  /*7b20*/  BSYNC B1 ;  /* 0x0000000000017941 */ /* 0x000fea0003800000 */
.L_x_726:
[----:B------:R-:W-:Y:S01]  /*7b30*/  BSSY B1, `(.L_x_728) ;  /* 0x0000059000017945 */ /* 0x000fe20003800000 */
[----:B------:R-:W-:-:S03]  /*7b40*/  LOP3.LUT R0, R0, 0x38, RZ, 0xc0, !PT ;  /* 0x0000003800007812 */ /* 0x000fc600078ec0ff */
[----:B------:R-:W-:Y:S05]  /*7b50*/  @P2 BRA `(.L_x_729) ;  /* 0x0000000400582947 */ /* 0x000fea0003800000 */
[----:B0-----:R-:W-:Y:S02]  /*7b60*/  IMAD.SHL.U32 R3, R188, 0x40, RZ ;  /* 0x00000040bc037824 */ /* 0x001fe400078e00ff */
[----:B------:R-:W-:Y:S02]  /*7b70*/  HADD2.F32 R26, -RZ, R39.H0_H0 ;  /* 0x20000027ff1a7230 */ /* 0x000fe40000004100 */
[----:B------:R-:W-:Y:S01]  /*7b80*/  HADD2.F32 R28, -RZ, R36.H1_H1 ;  /* 0x30000024ff1c7230 */ /* 0x000fe20000004100 */
[----:B------:R-:W-:Y:S01]  /*7b90*/  LOP3.LUT R5, R3, 0x1c0, RZ, 0xc0, !PT ;  /* 0x000001c003057812 */ /* 0x000fe200078ec0ff */
[----:B------:R-:W-:Y:S02]  /*7ba0*/  HADD2.F32 R25, -RZ, R42.H0_H0 ;  /* 0x2000002aff197230 */ /* 0x000fe40000004100 */
[----:B------:R-:W-:Y:S01]  /*7bb0*/  HADD2.F32 R27, -RZ, R37.H1_H1 ;  /* 0x30000025ff1b7230 */ /* 0x000fe20000004100 */
[----:B------:R-:W-:Y:S02]  /*7bc0*/  LOP3.LUT R3, R5, 0x38, R16, 0xf8, !PT ;  /* 0x0000003805037812 */ /* 0x000fe400078ef810 */
[----:B------:R-:W-:-:S04]  /*7bd0*/  SHF.R.U32.HI R4, RZ, 0x3, R5 ;  /* 0x00000003ff047819 */ /* 0x000fc80000011605 */
[----:B------:R-:W-:-:S05]  /*7be0*/  LOP3.LUT R3, R3, R4, RZ, 0x3c, !PT ;  /* 0x0000000403037212 */ /* 0x000fca00078e3cff */
[----:B------:R-:W-:-:S04]  /*7bf0*/  IMAD R3, R192, 0x200, R3 ;  /* 0x00000200c0037824 */ /* 0x000fc800078e0203 */
[----:B------:R-:W-:Y:S01]  /*7c00*/  IMAD R33, R3, 0x2, R2 ;  /* 0x0000000203217824 */ /* 0x000fe200078e0202 */
[----:B------:R-:W-:-:S04]  /*7c10*/  LOP3.LUT R3, R4, R0, R5, 0x1e, !PT ;  /* 0x0000000004037212 */ /* 0x000fc800078e1e05 */
[----:B------:R-:W0:Y:S01]  /*7c20*/  LDS.128 R4, [R33+0x20400] ;  /* 0x0204000021047984 */ /* 0x000e220000000c00 */
[----:B------:R-:W-:-:S04]  /*7c30*/  IMAD R3, R192, 0x200, R3 ;  /* 0x00000200c0037824 */ /* 0x000fc800078e0203 */
[----:B------:R-:W-:-:S05]  /*7c40*/  IMAD R35, R3, 0x2, R2 ;  /* 0x0000000203237824 */ /* 0x000fca00078e0202 */
[----:B------:R-:W1:Y:S01]  /*7c50*/  LDS.128 R8, [R35+0x20400] ;  /* 0x0204000023087984 */ /* 0x000e620000000c00 */
[--C-:B0-----:R-:W-:Y:S02]  /*7c60*/  HADD2.F32 R3, -RZ, R4.reuse.H0_H0 ;  /* 0x20000004ff037230 */ /* 0x101fe40000004100 */
[----:B------:R-:W-:Y:S02]  /*7c70*/  HADD2.F32 R4, -RZ, R4.H1_H1 ;  /* 0x30000004ff047230 */ /* 0x000fe40000004100 */
[--C-:B------:R-:W-:Y:S02]  /*7c80*/  HADD2.F32 R12, -RZ, R5.reuse.H0_H0 ;  /* 0x20000005ff0c7230 */ /* 0x100fe40000004100 */
[----:B------:R-:W-:Y:S02]  /*7c90*/  HADD2.F32 R5, -RZ, R5.H1_H1 ;  /* 0x30000005ff057230 */ /* 0x000fe40000004100 */
[----:B------:R-:W-:Y:S02]  /*7ca0*/  HADD2.F32 R13, -RZ, R6.H0_H0 ;  /* 0x20000006ff0d7230 */ /* 0x000fe40000004100 */
[----:B-1----:R-:W-:-:S02]  /*7cb0*/  HADD2.F32 R15, -RZ, R8.H0_H0 ;  /* 0x20000008ff0f7230 */ /* 0x002fc40000004100 */
[----:B------:R-:W-:Y:S02]  /*7cc0*/  HADD2.F32 R8, -RZ, R8.H1_H1 ;  /* 0x30000008ff087230 */ /* 0x000fe40000004100 */
[----:B------:R-:W-:Y:S02]  /*7cd0*/  HADD2.F32 R20, -RZ, R9.H0_H0 ;  /* 0x20000009ff147230 */ /* 0x000fe40000004100 */
[C---:B------:R-:W-:Y:S01]  /*7ce0*/  FMUL.FTZ R30, R15.reuse, R28 ;  /* 0x0000001c0f1e7220 */ /* 0x040fe20000410000 */
[-C--:B------:R-:W-:Y:S01]  /*7cf0*/  FMUL.FTZ R32, R15, R26.reuse ;  /* 0x0000001a0f207220 */ /* 0x080fe20000410000 */
[----:B------:R-:W-:Y:S02]  /*7d00*/  HADD2.F32 R15, -RZ, R40.H0_H0 ;  /* 0x20000028ff0f7230 */ /* 0x000fe40000004100 */
[----:B------:R-:W-:Y:S01]  /*7d10*/  FMUL.FTZ R29, R8, R25 ;  /* 0x00000019081d7220 */ /* 0x000fe20000410000 */
[C---:B------:R-:W-:Y:S01]  /*7d20*/  FFMA.FTZ R30, R3.reuse, R26, -R30 ;  /* 0x0000001a031e7223 */ /* 0x040fe2000001081e */
[----:B------:R-:W-:Y:S01]  /*7d30*/  FFMA.FTZ R32, R3, R28, R32 ;  /* 0x0000001c03207223 */ /* 0x000fe20000010020 */
[----:B------:R-:W-:-:S02]  /*7d40*/  HADD2.F32 R3, -RZ, R39.H1_H1 ;  /* 0x30000027ff037230 */ /* 0x000fc40000004100 */
[-C--:B------:R-:W-:Y:S01]  /*7d50*/  FMUL.FTZ R31, R8, R15.reuse ;  /* 0x0000000f081f7220 */ /* 0x080fe20000410000 */
[----:B------:R-:W-:Y:S01]  /*7d60*/  FFMA.FTZ R29, R4, R15, -R29 ;  /* 0x0000000f041d7223 */ /* 0x000fe2000001081d */
[C---:B------:R-:W-:Y:S01]  /*7d70*/  FMUL.FTZ R15, R20.reuse, R27 ;  /* 0x0000001b140f7220 */ /* 0x040fe20000410000 */
[----:B------:R-:W-:Y:S02]  /*7d80*/  HADD2.F32 R9, -RZ, R9.H1_H1 ;  /* 0x30000009ff097230 */ /* 0x000fe40000004100 */
[----:B------:R-:W-:Y:S01]  /*7d90*/  FMUL.FTZ R20, R20, R3 ;  /* 0x0000000314147220 */ /* 0x000fe20000410000 */
[----:B------:R-:W-:Y:S02]  /*7da0*/  HADD2.F32 R26, -RZ, R42.H1_H1 ;  /* 0x3000002aff1a7230 */ /* 0x000fe40000004100 */
[----:B------:R-:W-:Y:S01]  /*7db0*/  FFMA.FTZ R31, R4, R25, R31 ;  /* 0x00000019041f7223 */ /* 0x000fe2000001001f */
[----:B------:R-:W-:Y:S02]  /*7dc0*/  HADD2.F32 R4, -RZ, R40.H1_H1 ;  /* 0x30000028ff047230 */ /* 0x000fe40000004100 */
[C---:B------:R-:W-:Y:S01]  /*7dd0*/  FFMA.FTZ R15, R12.reuse, R3, -R15 ;  /* 0x000000030c0f7223 */ /* 0x040fe2000001080f */
[----:B------:R-:W-:Y:S01]  /*7de0*/  FFMA.FTZ R20, R12, R27, R20 ;  /* 0x0000001b0c147223 */ /* 0x000fe20000010014 */
[----:B------:R-:W-:-:S02]  /*7df0*/  HADD2.F32 R21, -RZ, R10.H0_H0 ;  /* 0x2000000aff157230 */ /* 0x000fc40000004100 */
[C---:B------:R-:W-:Y:S01]  /*7e00*/  FMUL.FTZ R28, R9.reuse, R26 ;  /* 0x0000001a091c7220 */ /* 0x040fe20000410000 */
[----:B------:R-:W-:Y:S02]  /*7e10*/  HADD2.F32 R8, -RZ, R38.H0_H0 ;  /* 0x20000026ff087230 */ /* 0x000fe40000004100 */
[-C--:B------:R-:W-:Y:S01]  /*7e20*/  FMUL.FTZ R34, R9, R4.reuse ;  /* 0x0000000409227220 */ /* 0x080fe20000410000 */
[----:B------:R-:W-:Y:S02]  /*7e30*/  HADD2.F32 R12, -RZ, R37.H0_H0 ;  /* 0x20000025ff0c7230 */ /* 0x000fe40000004100 */
[----:B------:R-:W-:Y:S01]  /*7e40*/  FFMA.FTZ R28, R5, R4, -R28 ;  /* 0x00000004051c7223 */ /* 0x000fe2000001081c */
[----:B------:R-:W-:Y:S02]  /*7e50*/  HADD2.F32 R10, -RZ, R10.H1_H1 ;  /* 0x3000000aff0a7230 */ /* 0x000fe40000004100 */
[----:B------:R-:W-:Y:S01]  /*7e60*/  FMUL.FTZ R27, R21, R8 ;  /* 0x00000008151b7220 */ /* 0x000fe20000410000 */
[----:B------:R-:W-:-:S02]  /*7e70*/  HADD2.F32 R9, -RZ, R43.H0_H0 ;  /* 0x2000002bff097230 */ /* 0x000fc40000004100 */
[----:B------:R-:W-:Y:S01]  /*7e80*/  FMUL.FTZ R4, R21, R12 ;  /* 0x0000000c15047220 */ /* 0x000fe20000410000 */
[----:B------:R-:W-:Y:S02]  /*7e90*/  HADD2.F32 R3, -RZ, R41.H0_H0 ;  /* 0x20000029ff037230 */ /* 0x000fe40000004100 */
[----:B------:R-:W-:Y:S01]  /*7ea0*/  FFMA.FTZ R21, R5, R26, R34 ;  /* 0x0000001a05157223 */ /* 0x000fe20000010022 */
[----:B------:R-:W-:Y:S02]  /*7eb0*/  HADD2.F32 R6, -RZ, R6.H1_H1 ;  /* 0x30000006ff067230 */ /* 0x000fe40000004100 */
[C---:B------:R-:W-:Y:S01]  /*7ec0*/  FMUL.FTZ R5, R10.reuse, R9 ;  /* 0x000000090a057220 */ /* 0x040fe20000410000 */
[C---:B------:R-:W-:Y:S01]  /*7ed0*/  FFMA.FTZ R25, R13.reuse, R8, -R4 ;  /* 0x000000080d197223 */ /* 0x040fe20000010804 */
[----:B------:R-:W-:Y:S01]  /*7ee0*/  FFMA.FTZ R27, R13, R12, R27 ;  /* 0x0000000c0d1b7223 */ /* 0x000fe2000001001b */
[-C--:B------:R-:W-:Y:S01]  /*7ef0*/  FMUL.FTZ R13, R10, R3.reuse ;  /* 0x000000030a0d7220 */ /* 0x080fe20000410000 */
[----:B------:R-:W-:Y:S01]  /*7f00*/  FFMA.FTZ R10, R6, R3, -R5 ;  /* 0x00000003060a7223 */ /* 0x000fe20000010805 */
[----:B------:R-:W-:-:S02]  /*7f10*/  HADD2.F32 R24, -RZ, R11.H0_H0 ;  /* 0x2000000bff187230 */ /* 0x000fc40000004100 */
[----:B------:R-:W-:Y:S02]  /*7f20*/  HADD2.F32 R5, -RZ, R36.H0_H0 ;  /* 0x20000024ff057230 */ /* 0x000fe40000004100 */
[----:B------:R-:W-:Y:S01]  /*7f30*/  FFMA.FTZ R12, R6, R9, R13 ;  /* 0x00000009060c7223 */ /* 0x000fe2000001000d */
[----:B------:R-:W-:Y:S02]  /*7f40*/  HADD2.F32 R3, -RZ, R38.H1_H1 ;  /* 0x30000026ff037230 */ /* 0x000fe40000004100 */
[----:B------:R-:W-:Y:S02]  /*7f50*/  HADD2.F32 R11, -RZ, R11.H1_H1 ;  /* 0x3000000bff0b7230 */ /* 0x000fe40000004100 */
[C---:B------:R-:W-:Y:S01]  /*7f60*/  FMUL.FTZ R9, R24.reuse, R5 ;  /* 0x0000000518097220 */ /* 0x040fe20000410000 */
[----:B------:R-:W-:Y:S02]  /*7f70*/  HADD2.F32 R8, -RZ, R43.H1_H1 ;  /* 0x3000002bff087230 */ /* 0x000fe40000004100 */
[----:B------:R-:W-:Y:S01]  /*7f80*/  FMUL.FTZ R24, R24, R3 ;  /* 0x0000000318187220 */ /* 0x000fe20000410000 */
[----:B------:R-:W-:-:S02]  /*7f90*/  HADD2.F32 R4, -RZ, R41.H1_H1 ;  /* 0x30000029ff047230 */ /* 0x000fc40000004100 */
[--C-:B------:R-:W-:Y:S02]  /*7fa0*/  HADD2.F32 R14, -RZ, R7.reuse.H0_H0 ;  /* 0x20000007ff0e7230 */ /* 0x100fe40000004100 */
[C---:B------:R-:W-:Y:S01]  /*7fb0*/  FMUL.FTZ R6, R11.reuse, R8 ;  /* 0x000000080b067220 */ /* 0x040fe20000410000 */
[----:B------:R-:W-:Y:S02]  /*7fc0*/  HADD2.F32 R7, -RZ, R7.H1_H1 ;  /* 0x30000007ff077230 */ /* 0x000fe40000004100 */
[-C--:B------:R-:W-:Y:S01]  /*7fd0*/  FMUL.FTZ R13, R11, R4.reuse ;  /* 0x000000040b0d7220 */ /* 0x080fe20000410000 */
[C---:B------:R-:W-:Y:S01]  /*7fe0*/  FFMA.FTZ R3, R14.reuse, R3, -R9 ;  /* 0x000000030e037223 */ /* 0x040fe20000010809 */
[----:B------:R-:W-:Y:S01]  /*7ff0*/  FFMA.FTZ R11, R14, R5, R24 ;  /* 0x000000050e0b7223 */ /* 0x000fe20000010018 */
[C---:B------:R-:W-:Y:S01]  /*8000*/  FFMA.FTZ R14, R7.reuse, R4, -R6 ;  /* 0x00000004070e7223 */ /* 0x040fe20000010806 */
[----:B------:R-:W-:Y:S01]  /*8010*/  FFMA.FTZ R24, R7, R8, R13 ;  /* 0x0000000807187223 */ /* 0x000fe2000001000d */
[----:B------:R-:W-:-:S02]  /*8020*/  F2FP.F16.F32.PACK_AB R4, R29, R30 ;  /* 0x0000001e1d04723e */ /* 0x000fc400000000ff */
[----:B------:R-:W-:Y:S02]  /*8030*/  F2FP.F16.F32.PACK_AB R5, R28, R15 ;  /* 0x0000000f1c05723e */ /* 0x000fe400000000ff */
[----:B------:R-:W-:Y:S02]  /*8040*/  F2FP.F16.F32.PACK_AB R6, R10, R25 ;  /* 0x000000190a06723e */ /* 0x000fe400000000ff */
[----:B------:R-:W-:Y:S02]  /*8050*/  F2FP.F16.F32.PACK_AB R7, R14, R3 ;  /* 0x000000030e07723e */ /* 0x000fe400000000ff */
[----:B------:R-:W-:Y:S02]  /*8060*/  F2FP.F16.F32.PACK_AB R8, R31, R32 ;  /* 0x000000201f08723e */ /* 0x000fe400000000ff */
[----:B------:R-:W-:Y:S01]  /*8070*/  F2FP.F16.F32.PACK_AB R9, R21, R20 ;  /* 0x000000141509723e */ /* 0x000fe200000000ff */
[----:B------:R1:W-:Y:S01]  /*8080*/  STS.128 [R33+0x20400], R4 ;  /* 0x0204000421007388 */ /* 0x0003e20000000c00 */
[----:B------:R-:W-:-:S02]  /*8090*/  F2FP.F16.F32.PACK_AB R10, R12, R27 ;  /* 0x0000001b0c0a723e */ /* 0x000fc400000000ff */
[----:B------:R-:W-:-:S05]  /*80a0*/  F2FP.F16.F32.PACK_AB R11, R24, R11 ;  /* 0x0000000b180b723e */ /* 0x000fca00000000ff */
[----:B------:R1:W-:Y:S02]  /*80b0*/  STS.128 [R35+0x20400], R8 ;  /* 0x0204000823007388 */ /* 0x0003e40000000c00 */
.L_x_729:
[----:B------:R-:W-:Y:S05]  /*80c0*/  BSYNC B1 ;  /* 0x0000000000017941 */ /* 0x000fea0003800000 */
.L_x_728:
[----:B------:R-:W-:Y:S05]  /*80d0*/  @P0 BRA `(.L_x_720) ;  /* 0x00000004003c0947 */ /* 0x000fea0003800000 */
[----:B------:R-:W-:Y:S01]  /*80e0*/  LOP3.LUT R0, R235, R0, R220, 0x1e, !PT ;  /* 0x00000000eb007212 */ /* 0x000fe200078e1edc */
[----:B-1----:R-:W1:Y:S01]  /*80f0*/  LDS.128 R4, [R219+0x20400] ;  /* 0x02040000db047984 */ /* 0x002e620000000c00 */
[----:B------:R-:W-:Y:S02]  /*8100*/  HADD2.F32 R28, -RZ, R36.H1_H1 ;  /* 0x30000024ff1c7230 */ /* 0x000fe40000004100 */
[----:B------:R-:W-:Y:S02]  /*8110*/  HADD2.F32 R26, -RZ, R39.H0_H0 ;  /* 0x20000027ff1a7230 */ /* 0x000fe40000004100 */
[----:B0-----:R-:W-:Y:S02]  /*8120*/  IMAD.IADD R3, R221, 0x1, R0 ;  /* 0x00000001dd037824 */ /* 0x001fe400078e0200 */
[----:B------:R-:W-:Y:S02]  /*8130*/  HADD2.F32 R30, -RZ, R42.H0_H0 ;  /* 0x2000002aff1e7230 */ /* 0x000fe40000004100 */
[----:B------:R-:W-:-:S02]  /*8140*/  IMAD R3, R3, 0x2, R2 ;  /* 0x0000000203037824 */ /* 0x000fc400078e0202 */
[--C-:B------:R-:W-:Y:S02]  /*8150*/  HADD2.F32 R32, -RZ, R37.reuse.H1_H1 ;  /* 0x30000025ff207230 */ /* 0x100fe40000004100 */
[----:B------:R-:W-:Y:S01]  /*8160*/  HADD2.F32 R35, -RZ, R42.H1_H1 ;  /* 0x3000002aff237230 */ /* 0x000fe20000004100 */
[----:B------:R-:W0:Y:S01]  /*8170*/  LDS.128 R8, [R3+0x20400] ;  /* 0x0204000003087984 */ /* 0x000e220000000c00 */
[----:B------:R-:W-:Y:S02]  /*8180*/  HADD2.F32 R37, -RZ, R37.H0_H0 ;  /* 0x20000025ff257230 */ /* 0x000fe40000004100 */
[----:B------:R-:W-:Y:S02]  /*8190*/  HADD2.F32 R33, -RZ, R38.H0_H0 ;  /* 0x20000026ff217230 */ /* 0x000fe40000004100 */
[--C-:B-1----:R-:W-:Y:S02]  /*81a0*/  HADD2.F32 R0, -RZ, R4.reuse.H0_H0 ;  /* 0x20000004ff007230 */ /* 0x102fe40000004100 */
[----:B------:R-:W-:-:S02]  /*81b0*/  HADD2.F32 R4, -RZ, R4.H1_H1 ;  /* 0x30000004ff047230 */ /* 0x000fc40000004100 */
[--C-:B------:R-:W-:Y:S02]  /*81c0*/  HADD2.F32 R12, -RZ, R5.reuse.H0_H0 ;  /* 0x20000005ff0c7230 */ /* 0x100fe40000004100 */
[----:B------:R-:W-:Y:S02]  /*81d0*/  HADD2.F32 R5, -RZ, R5.H1_H1 ;  /* 0x30000005ff057230 */ /* 0x000fe40000004100 */
[--C-:B------:R-:W-:Y:S02]  /*81e0*/  HADD2.F32 R13, -RZ, R6.reuse.H0_H0 ;  /* 0x20000006ff0d7230 */ /* 0x100fe40000004100 */
[----:B------:R-:W-:Y:S02]  /*81f0*/  HADD2.F32 R6, -RZ, R6.H1_H1 ;  /* 0x30000006ff067230 */ /* 0x000fe40000004100 */
[----:B------:R-:W-:Y:S02]  /*8200*/  HADD2.F32 R14, -RZ, R7.H0_H0 ;  /* 0x20000007ff0e7230 */ /* 0x000fe40000004100 */
[----:B0-----:R-:W-:-:S02]  /*8210*/  HADD2.F32 R15, -RZ, R8.H0_H0 ;  /* 0x20000008ff0f7230 */ /* 0x001fc40000004100 */
[----:B------:R-:W-:Y:S02]  /*8220*/  HADD2.F32 R8, -RZ, R8.H1_H1 ;  /* 0x30000008ff087230 */ /* 0x000fe40000004100 */
[--C-:B------:R-:W-:Y:S02]  /*8230*/  HADD2.F32 R20, -RZ, R9.reuse.H0_H0 ;  /* 0x20000009ff147230 */ /* 0x100fe40000004100 */
[-C--:B------:R-:W-:Y:S01]  /*8240*/  FMUL.FTZ R25, R28, R15.reuse ;  /* 0x0000000f1c197220 */ /* 0x080fe20000410000 */
[----:B------:R-:W-:Y:S01]  /*8250*/  FMUL.FTZ R15, R26, R15 ;  /* 0x0000000f1a0f7220 */ /* 0x000fe20000410000 */
[----:B------:R-:W-:Y:S01]  /*8260*/  FMUL.FTZ R27, R30, R8 ;  /* 0x000000081e1b7220 */ /* 0x000fe20000410000 */
[----:B------:R-:W-:Y:S02]  /*8270*/  HADD2.F32 R9, -RZ, R9.H1_H1 ;  /* 0x30000009ff097230 */ /* 0x000fe40000004100 */
[----:B------:R-:W-:Y:S01]  /*8280*/  FFMA.FTZ R25, R26, R0, -R25 ;  /* 0x000000001a197223 */ /* 0x000fe20000010819 */
[----:B------:R-:W-:-:S02]  /*8290*/  HADD2.F32 R26, -RZ, R40.H0_H0 ;  /* 0x20000028ff1a7230 */ /* 0x000fc40000004100 */
[----:B------:R-:W-:Y:S01]  /*82a0*/  FFMA.FTZ R15, R28, R0, R15 ;  /* 0x000000001c0f7223 */ /* 0x000fe2000001000f */
[----:B------:R-:W-:Y:S02]  /*82b0*/  HADD2.F32 R28, -RZ, R39.H1_H1 ;  /* 0x30000027ff1c7230 */ /* 0x000fe40000004100 */
[----:B------:R-:W-:Y:S02]  /*82c0*/  HADD2.F32 R21, -RZ, R10.H0_H0 ;  /* 0x2000000aff157230 */ /* 0x000fe40000004100 */
[C---:B------:R-:W-:Y:S01]  /*82d0*/  FMUL.FTZ R29, R26.reuse, R8 ;  /* 0x000000081a1d7220 */ /* 0x040fe20000410000 */
[----:B------:R-:W-:Y:S01]  /*82e0*/  FFMA.FTZ R0, R26, R4, -R27 ;  /* 0x000000041a007223 */ /* 0x000fe2000001081b */
[-C--:B------:R-:W-:Y:S01]  /*82f0*/  FMUL.FTZ R27, R32, R20.reuse ;  /* 0x00000014201b7220 */ /* 0x080fe20000410000 */
[----:B------:R-:W-:Y:S01]  /*8300*/  FMUL.FTZ R31, R28, R20 ;  /* 0x000000141c1f7220 */ /* 0x000fe20000410000 */
[----:B------:R-:W-:Y:S01]  /*8310*/  FFMA.FTZ R8, R30, R4, R29 ;  /* 0x000000041e087223 */ /* 0x000fe2000001001d */
[----:B------:R-:W-:-:S02]  /*8320*/  HADD2.F32 R29, -RZ, R40.H1_H1 ;  /* 0x30000028ff1d7230 */ /* 0x000fc40000004100 */
[-C--:B------:R-:W-:Y:S01]  /*8330*/  FMUL.FTZ R4, R35, R9.reuse ;  /* 0x0000000923047220 */ /* 0x080fe20000410000 */
[----:B------:R-:W-:Y:S02]  /*8340*/  HADD2.F32 R10, -RZ, R10.H1_H1 ;  /* 0x3000000aff0a7230 */ /* 0x000fe40000004100 */
[-C--:B------:R-:W-:Y:S01]  /*8350*/  FFMA.FTZ R27, R28, R12.reuse, -R27 ;  /* 0x0000000c1c1b7223 */ /* 0x080fe2000001081b */
[----:B------:R-:W-:Y:S02]  /*8360*/  HADD2.F32 R30, -RZ, R43.H0_H0 ;  /* 0x2000002bff1e7230 */ /* 0x000fe40000004100 */
[C---:B------:R-:W-:Y:S01]  /*8370*/  FMUL.FTZ R20, R29.reuse, R9 ;  /* 0x000000091d147220 */ /* 0x040fe20000410000 */
[----:B------:R-:W-:Y:S01]  /*8380*/  FFMA.FTZ R31, R32, R12, R31 ;  /* 0x0000000c201f7223 */ /* 0x000fe2000001001f */
[----:B------:R-:W-:Y:S01]  /*8390*/  FFMA.FTZ R12, R29, R5, -R4 ;  /* 0x000000051d0c7223 */ /* 0x000fe20000010804 */
[----:B------:R-:W-:Y:S02]  /*83a0*/  HADD2.F32 R28, -RZ, R41.H0_H0 ;  /* 0x20000029ff1c7230 */ /* 0x000fe40000004100 */
[----:B------:R-:W-:Y:S01]  /*83b0*/  FMUL.FTZ R4, R37, R21 ;  /* 0x0000001525047220 */ /* 0x000fe20000410000 */
[----:B------:R-:W-:Y:S01]  /*83c0*/  FFMA.FTZ R20, R35, R5, R20 ;  /* 0x0000000523147223 */ /* 0x000fe20000010014 */
[----:B------:R-:W-:Y:S01]  /*83d0*/  FMUL.FTZ R5, R30, R10 ;  /* 0x0000000a1e057220 */ /* 0x000fe20000410000 */
[----:B------:R-:W-:Y:S01]  /*83e0*/  FMUL.FTZ R26, R33, R21 ;  /* 0x00000015211a7220 */ /* 0x000fe20000410000 */
[----:B------:R-:W-:-:S02]  /*83f0*/  HADD2.F32 R24, -RZ, R11.H0_H0 ;  /* 0x2000000bff187230 */ /* 0x000fc40000004100 */
[-C--:B------:R-:W-:Y:S01]  /*8400*/  FFMA.FTZ R21, R33, R13.reuse, -R4 ;  /* 0x0000000d21157223 */ /* 0x080fe20000010804 */
[C---:B------:R-:W-:Y:S01]  /*8410*/  FMUL.FTZ R9, R28.reuse, R10 ;  /* 0x0000000a1c097220 */ /* 0x040fe20000410000 */
[----:B------:R-:W-:Y:S02]  /*8420*/  HADD2.F32 R11, -RZ, R11.H1_H1 ;  /* 0x3000000bff0b7230 */ /* 0x000fe40000004100 */
[-C--:B------:R-:W-:Y:S01]  /*8430*/  FFMA.FTZ R10, R28, R6.reuse, -R5 ;  /* 0x000000061c0a7223 */ /* 0x080fe20000010805 */
[----:B------:R-:W-:Y:S02]  /*8440*/  HADD2.F32 R32, -RZ, R36.H0_H0 ;  /* 0x20000024ff207230 */ /* 0x000fe40000004100 */
[----:B------:R-:W-:Y:S01]  /*8450*/  FFMA.FTZ R26, R37, R13, R26 ;  /* 0x0000000d251a7223 */ /* 0x000fe2000001001a */
[----:B------:R-:W-:Y:S02]  /*8460*/  HADD2.F32 R33, -RZ, R43.H1_H1 ;  /* 0x3000002bff217230 */ /* 0x000fe40000004100 */
[----:B------:R-:W-:Y:S01]  /*8470*/  FFMA.FTZ R13, R30, R6, R9 ;  /* 0x000000061e0d7223 */ /* 0x000fe20000010009 */
[----:B------:R-:W-:-:S02]  /*8480*/  HADD2.F32 R28, -RZ, R38.H1_H1 ;  /* 0x30000026ff1c7230 */ /* 0x000fc40000004100 */
[-C--:B------:R-:W-:Y:S01]  /*8490*/  FMUL.FTZ R5, R32, R24.reuse ;  /* 0x0000001820057220 */ /* 0x080fe20000410000 */
[----:B------:R-:W-:Y:S02]  /*84a0*/  HADD2.F32 R29, -RZ, R41.H1_H1 ;  /* 0x30000029ff1d7230 */ /* 0x000fe40000004100 */
[----:B------:R-:W-:Y:S01]  /*84b0*/  FMUL.FTZ R4, R33, R11 ;  /* 0x0000000b21047220 */ /* 0x000fe20000410000 */
[----:B------:R-:W-:Y:S02]  /*84c0*/  HADD2.F32 R7, -RZ, R7.H1_H1 ;  /* 0x30000007ff077230 */ /* 0x000fe40000004100 */
[----:B------:R-:W-:Y:S01]  /*84d0*/  FMUL.FTZ R9, R28, R24 ;  /* 0x000000181c097220 */ /* 0x000fe20000410000 */
[----:B------:R-:W-:Y:S01]  /*84e0*/  F2FP.F16.F32.PACK_AB R8, R8, R15 ;  /* 0x0000000f0808723e */ /* 0x000fe200000000ff */
[C---:B------:R-:W-:Y:S01]  /*84f0*/  FMUL.FTZ R6, R29.reuse, R11 ;  /* 0x0000000b1d067220 */ /* 0x040fe20000410000 */
[-C--:B------:R-:W-:Y:S01]  /*8500*/  FFMA.FTZ R11, R28, R14.reuse, -R5 ;  /* 0x0000000e1c0b7223 */ /* 0x080fe20000010805 */
[-C--:B------:R-:W-:Y:S01]  /*8510*/  FFMA.FTZ R24, R29, R7.reuse, -R4 ;  /* 0x000000071d187223 */ /* 0x080fe20000010804 */
[----:B------:R-:W-:Y:S01]  /*8520*/  FFMA.FTZ R14, R32, R14, R9 ;  /* 0x0000000e200e7223 */ /* 0x000fe20000010009 */
        /* <DEDUP_REMOVED lines=8> */
[----:B------:R-:W-:-:S05]  /*85b0*/  F2FP.F16.F32.PACK_AB R11, R29, R14 ;  /* 0x0000000e1d0b723e */ /* 0x000fca00000000ff */
[----:B------:R4:W-:Y:S02]  /*85c0*/  STS.128 [R3+0x20400], R8 ;  /* 0x0204000803007388 */ /* 0x0009e40000000c00 */
.L_x_720:
[----:B------:R-:W-:Y:S05]  /*85d0*/  BSYNC B0 ;  /* 0x0000000000007941 */ /* 0x000fea0003800000 */
.L_x_709:
[----:B------:R-:W-:Y:S01]  /*85e0*/  @!PT LDS RZ, [RZ] ;  /* 0x00000000fffff984 */ /* 0x000fe20000000800 */
[----:B------:R-:W-:Y:S01]  /*85f0*/  @!PT LDS RZ, [RZ] ;  /* 0x00000000fffff984 */ /* 0x000fe20000000800 */
[----:B------:R-:W-:Y:S01]  /*8600*/  @!PT LDS RZ, [RZ] ;  /* 0x00000000fffff984 */ /* 0x000fe20000000800 */
[----:B------:R-:W-:Y:S01]  /*8610*/  @!PT LDS RZ, [RZ] ;  /* 0x00000000fffff984 */ /* 0x000fe20000000800 */
[----:B------:R5:W-:Y:S06]  /*8620*/  MEMBAR.ALL.CTA ;  /* 0x0000000000007992 */ /* 0x000bec0000008000 */
[----:B-----5:R-:W5:Y:S01]  /*8630*/  FENCE.VIEW.ASYNC.S ;  /* 0x00000000000073c6 */ /* 0x020f620000000000 */
[----:B------:R-:W-:Y:S05]  /*8640*/  WARPSYNC.ALL ;  /* 0x0000000000007948 */ /* 0x000fea0003800000 */
[----:B-----5:R-:W-:Y:S06]  /*8650*/  BAR.SYNC.DEFER_BLOCKING 0xd, 0x80 ;  /* 0x0342000000007b1d */ /* 0x020fec0000010000 */
.L_x_706:
[----:B------:R-:W-:-:S13]  /*8660*/  ISETP.NE.AND P0, PT, R184, 0x3, PT ;  /* 0x00000003b800780c */ /* 0x000fda0003f05270 */
[----:B------:R-:W-:Y:S05]  /*8670*/  @!P0 BRA `(.L_x_730) ;  /* 0x0000000000048947 */ /* 0x000fea0003800000 */
[----:B------:R-:W-:Y:S01]  /*8680*/  BPT.TRAP 0x1 ;  /* 0x000000040000795c */ /* 0x000fe20000300000 */
.L_x_730:
[----:B0-----:R-:W-:Y:S01]  /*8690*/  IMAD R15, R18, 0x8, R2 ;  /* 0x00000008120f7824 */ /* 0x001fe200078e0202 */
[----:B------:R-:W-:-:S04]  /*86a0*/  SHF.L.U32 R58, R23, 0x1f, RZ ;  /* 0x0000001f173a7819 */ /* 0x000fc800000006ff */
[----:B------:R0:W0:Y:S01]  /*86b0*/  SYNCS.PHASECHK.TRANS64.TRYWAIT P1, [R15+URZ+0x28c30], R58 ;  /* 0x028c303a0f0075a7 */ /* 0x000022000802017f */
[----:B------:R-:W-:Y:S05]  /*86c0*/  @!P0 BRA `(.L_x_731) ;  /* 0x0000000000048947 */ /* 0x000fea0003800000 */
[----:B------:R-:W-:Y:S01]  /*86d0*/  BPT.TRAP 0x1 ;  /* 0x000000040000795c */ /* 0x000fe20000300000 */
.L_x_731:
[C---:B--23--:R-:W-:Y:S02]  /*86e0*/  VIADD R0, R2.reuse, 0x22400 ;  /* 0x0002240002007836 */ /* 0x04cfe40000000000 */
[----:B-1--4-:R-:W-:-:S03]  /*86f0*/  VIADD R3, R2, 0x20400 ;  /* 0x0002040002037836 */ /* 0x012fc60000000000 */
[----:B------:R-:W-:Y:S02]  /*8700*/  SHF.R.U32.HI R0, RZ, 0x4, R0 ;  /* 0x00000004ff007819 */ /* 0x000fe40000011600 */
[----:B------:R-:W-:Y:S02]  /*8710*/  SHF.R.U32.HI R3, RZ, 0x4, R3 ;  /* 0x00000004ff037819 */ /* 0x000fe40000011603 */
[----:B------:R-:W-:Y:S02]  /*8720*/  LOP3.LUT R0, R0, 0x3fff, RZ, 0xc0, !PT ;  /* 0x00003fff00007812 */ /* 0x000fe400078ec0ff */
[----:B------:R-:W-:Y:S02]  /*8730*/  LOP3.LUT R3, R3, 0x3fff, RZ, 0xc0, !PT ;  /* 0x00003fff03037812 */ /* 0x000fe400078ec0ff */
[----:B------:R-:W-:Y:S01]  /*8740*/  LOP3.LUT R0, R0, 0x10000, RZ, 0xfc, !PT ;  /* 0x0001000000007812 */ /* 0x000fe200078efcff */
[----:B0-----:R-:W-:Y:S06]  /*8750*/  @P1 BRA `(.L_x_732) ;  /* 0x0000000000081947 */ /* 0x001fec0003800000 */
[----:B------:R-:W0:Y:S02]  /*8760*/  SYNCS.PHASECHK.TRANS64.TRYWAIT P1, [R15+URZ+0x28c30], R58 ;  /* 0x028c303a0f0075a7 */ /* 0x000e24000802017f */
[----:B0-----:R-:W-:Y:S05]  /*8770*/  @!P1 BRA `(.L_x_733) ;  /* 0x000000f400c09947 */ /* 0x001fea0003800000 */
.L_x_732:
[----:B------:R-:W-:Y:S01]  /*8780*/  IMAD R10, R18, 0x200, R0 ;  /* 0x00000200120a7824 */ /* 0x000fe200078e0200 */
[----:B------:R-:W-:Y:S01]  /*8790*/  LOP3.LUT R4, R3, 0x10000, RZ, 0xfc, !PT ;  /* 0x0001000003047812 */ /* 0x000fe200078efcff */
[----:B------:R-:W-:Y:S01]  /*87a0*/  IMAD.MOV.U32 R5, RZ, RZ, 0x40000040 ;  /* 0x40000040ff057424 */ /* 0x000fe200078e00ff */
[----:B------:R-:W-:Y:S05]  /*87b0*/  WARPSYNC.ALL ;  /* 0x0000000000007948 */ /* 0x000fea0003800000 */
[----:B------:R-:W-:Y:S01]  /*87c0*/  IMAD.MOV.U32 R11, RZ, RZ, 0x40000040 ;  /* 0x40000040ff0b7424 */ /* 0x000fe200078e00ff */
[C---:B------:R-:W-:Y:S01]  /*87d0*/  R2UR UR4, R4.reuse ;  /* 0x00000000040472ca */ /* 0x040fe200000e0000 */
[----:B-----5:R-:W-:Y:S01]  /*87e0*/  WARPGROUP.ARRIVE ;  /* 0x00000000000079c5 */ /* 0x020fe20000000000 */
[----:B------:R-:W-:Y:S01]  /*87f0*/  R2UR UR5, R5 ;  /* 0x00000000050572ca */ /* 0x000fe200000e0000 */
[----:B------:R-:W-:Y:S01]  /*8800*/  VIADD R8, R4, 0x2 ;  /* 0x0000000204087836 */ /* 0x000fe20000000000 */
[C---:B------:R-:W-:Y:S01]  /*8810*/  R2UR UR6, R10.reuse ;  /* 0x000000000a0672ca */ /* 0x040fe200000e0000 */
[----:B------:R-:W-:Y:S01]  /*8820*/  VIADD R6, R10, 0x2 ;  /* 0x000000020a067836 */ /* 0x000fe20000000000 */
[----:B------:R-:W-:Y:S01]  /*8830*/  R2UR UR7, R11 ;  /* 0x000000000b0772ca */ /* 0x000fe200000e0000 */
[----:B------:R-:W-:Y:S01]  /*8840*/  IMAD.MOV.U32 R9, RZ, RZ, 0x40000040 ;  /* 0x40000040ff097424 */ /* 0x000fe200078e00ff */
[----:B------:R-:W1:Y:S01]  /*8850*/  S2R R60, SR_TID.X ;  /* 0x00000000003c7919 */ /* 0x000e620000002100 */
[----:B------:R-:W-:-:S02]  /*8860*/  IMAD.MOV.U32 R7, RZ, RZ, 0x40000040 ;  /* 0x40000040ff077424 */ /* 0x000fc400078e00ff */
[C---:B------:R-:W-:Y:S02]  /*8870*/  VIADD R12, R10.reuse, 0x4 ;  /* 0x000000040a0c7836 */ /* 0x040fe40000000000 */
[----:B------:R-:W-:Y:S02]  /*8880*/  IMAD.MOV.U32 R13, RZ, RZ, 0x40000040 ;  /* 0x40000040ff0d7424 */ /* 0x000fe400078e00ff */
[----:B------:R-:W-:Y:S02]  /*8890*/  VIADD R10, R10, 0x6 ;  /* 0x000000060a0a7836 */ /* 0x000fe40000000000 */
[----:B------:R-:W-:Y:S02]  /*88a0*/  IMAD.MOV.U32 R5, RZ, RZ, 0x40000040 ;  /* 0x40000040ff057424 */ /* 0x000fe400078e00ff */
[----:B------:R-:W-:Y:S01]  /*88b0*/  HGMMA.64x64x16.F32 R24, gdesc[UR4], RZ, !UPT, gsb0 ;  /* 0x00e00000041879f0 */ /* 0x000fe2000c0008ff */
[----:B------:R-:W-:Y:S01]  /*88c0*/  R2UR UR4, R8 ;  /* 0x00000000080472ca */ /* 0x000fe200000e0000 */
[----:B------:R-:W-:Y:S01]  /*88d0*/  IMAD.MOV.U32 R11, RZ, RZ, 0x40000040 ;  /* 0x40000040ff0b7424 */ /* 0x000fe200078e00ff */
[----:B------:R-:W-:-:S02]  /*88e0*/  R2UR UR5, R9 ;  /* 0x00000000090572ca */ /* 0x000fc400000e0000 */
[----:B------:R-:W-:Y:S01]  /*88f0*/  R2UR UR6, R6 ;  /* 0x00000000060672ca */ /* 0x000fe200000e0000 */
[C---:B------:R-:W-:Y:S01]  /*8900*/  VIADD R6, R4.reuse, 0x4 ;  /* 0x0000000404067836 */ /* 0x040fe20000000000 */
[----:B------:R-:W-:Y:S01]  /*8910*/  R2UR UR7, R7 ;  /* 0x00000000070772ca */ /* 0x000fe200000e0000 */
[----:B------:R-:W-:Y:S02]  /*8920*/  IMAD.MOV.U32 R7, RZ, RZ, 0x40000040 ;  /* 0x40000040ff077424 */ /* 0x000fe400078e00ff */
[----:B------:R-:W-:Y:S01]  /*8930*/  VIADD R4, R4, 0x6 ;  /* 0x0000000604047836 */ /* 0x000fe20000000000 */
[----:B-1----:R-:W-:Y:S01]  /*8940*/  LOP3.LUT R60, R60, 0x7f, RZ, 0xc0, !PT ;  /* 0x0000007f3c3c7812 */ /* 0x002fe200078ec0ff */
[----:B------:R-:W-:Y:S02]  /*8950*/  WARPGROUP.DEPBAR.LE gsb0, 0x0 ;  /* 0x00008000000079c5 */ /* 0x000fe40000010000 */
[----:B------:R-:W-:-:S06]  /*8960*/  WARPGROUP.ARRIVE ;  /* 0x00000000000079c5 */ /* 0x000fcc0000000000 */
[----:B------:R-:W-:Y:S01]  /*8970*/  HGMMA.64x64x16.F32 R24, gdesc[UR4], R24, gsb0 ;  /* 0x00e00000041879f0 */ /* 0x000fe20008000818 */
[----:B------:R-:W-:Y:S02]  /*8980*/  R2UR UR4, R6 ;  /* 0x00000000060472ca */ /* 0x000fe400000e0000 */
[----:B------:R-:W-:Y:S02]  /*8990*/  R2UR UR5, R7 ;  /* 0x00000000070572ca */ /* 0x000fe400000e0000 */
[----:B------:R-:W-:Y:S02]  /*89a0*/  R2UR UR6, R12 ;  /* 0x000000000c0672ca */ /* 0x000fe400000e0000 */
[----:B------:R-:W-:Y:S01]  /*89b0*/  R2UR UR7, R13 ;  /* 0x000000000d0772ca */ /* 0x000fe200000e0000 */
[----:B------:R-:W-:Y:S02]  /*89c0*/  WARPGROUP.DEPBAR.LE gsb0, 0x0 ;  /* 0x00008000000079c5 */ /* 0x000fe40000010000 */
[----:B------:R-:W-:-:S10]  /*89d0*/  WARPGROUP.ARRIVE ;  /* 0x00000000000079c5 */ /* 0x000fd40000000000 */
[----:B------:R-:W-:Y:S01]  /*89e0*/  HGMMA.64x64x16.F32 R24, gdesc[UR4], R24, gsb0 ;  /* 0x00e00000041879f0 */ /* 0x000fe20008000818 */
[----:B------:R-:W-:Y:S02]  /*89f0*/  R2UR UR4, R4 ;  /* 0x00000000040472ca */ /* 0x000fe400000e0000 */
[----:B------:R-:W-:Y:S02]  /*8a00*/  R2UR UR5, R5 ;  /* 0x00000000050572ca */ /* 0x000fe400000e0000 */
[----:B------:R-:W-:Y:S01]  /*8a10*/  R2UR UR6, R10 ;  /* 0x000000000a0672ca */ /* 0x000fe200000e0000 */
[----:B------:R-:W-:Y:S01]  /*8a20*/  IMAD R10, R182, -0x40, R168 ;  /* 0xffffffc0b60a7824 */ /* 0x000fe200078e02a8 */
[----:B------:R-:W-:-:S04]  /*8a30*/  R2UR UR7, R11 ;  /* 0x000000000b0772ca */ /* 0x000fc800000e0000 */
[----:B------:R-:W-:-:S04]  /*8a40*/  IADD3 R10, -R193, 0x40, R10 ;  /* 0x00000040c10a7810 */ /* 0x000fc80007ffe10a */
[C---:B------:R-:W-:Y:S02]  /*8a50*/  ISETP.GT.AND P5, PT, R10.reuse, RZ, PT ;  /* 0x000000ff0a00720c */ /* 0x040fe40003fa4270 */
[C---:B------:R-:W-:Y:S02]  /*8a60*/  ISETP.GT.AND P4, PT, R10.reuse, 0x1, PT ;  /* 0x000000010a00780c */ /* 0x040fe40003f84270 */
[C---:B------:R-:W-:Y:S02]  /*8a70*/  ISETP.GT.AND P3, PT, R10.reuse, 0x8, PT ;  /* 0x000000080a00780c */ /* 0x040fe40003f64270 */
[C---:B------:R-:W-:Y:S02]  /*8a80*/  ISETP.GT.AND P2, PT, R10.reuse, 0x9, PT ;  /* 0x000000090a00780c */ /* 0x040fe40003f44270 */
[C---:B------:R-:W-:Y:S02]  /*8a90*/  ISETP.GT.AND P1, PT, R10.reuse, 0x10, PT ;  /* 0x000000100a00780c */ /* 0x040fe40003f24270 */
[----:B------:R-:W-:Y:S01]  /*8aa0*/  ISETP.GT.AND P6, PT, R10, 0x11, PT ;  /* 0x000000110a00780c */ /* 0x000fe20003fc4270 */
[----:B------:R-:W-:-:S02]  /*8ab0*/  WARPGROUP.DEPBAR.LE gsb0, 0x0 ;  /* 0x00008000000079c5 */ /* 0x000fc40000010000 */
[----:B------:R-:W-:-:S06]  /*8ac0*/  WARPGROUP.ARRIVE ;  /* 0x00000000000079c5 */ /* 0x000fcc0000000000 */
[----:B------:R-:W-:Y:S01]  /*8ad0*/  HGMMA.64x64x16.F32 R24, gdesc[UR4], R24, gsb0 ;  /* 0x00e00000041879f0 */ /* 0x000fe20008000818 */
[----:B------:R-:W-:Y:S02]  /*8ae0*/  ULDC UR4, c[0x0][0x988] ;  /* 0x0002620000047ab9 */ /* 0x000fe40000000800 */
        /* <DEDUP_REMOVED lines=51> */
[----:B------:R-:W-:Y:S02]  /*8e20*/  FMNMX.FTZ R10, R11, R27, !PT ;  /* 0x0000001b0b0a7209 */ /* 0x000fe40007810000 */
[----:B------:R-:W-:-:S02]  /*8e30*/  FMNMX.FTZ R14, R53, R12, !PT ;  /* 0x0000000c350e7209 */ /* 0x000fc40007810000 */
[----:B------:R-:W-:Y:S02]  /*8e40*/  FMNMX.FTZ R10, R21, R10, !PT ;  /* 0x0000000a150a7209 */ /* 0x000fe40007810000 */
[----:B------:R-:W-:Y:S01]  /*8e50*/  FSEL R45, R46, -INF , P1 ;  /* 0xff8000002e2d7808 */ /* 0x000fe20000800000 */
[----:B------:R-:W1:Y:S01]  /*8e60*/  SHFL.BFLY PT, R3, R14, 0x2, 0x1f ;  /* 0x0c401f000e037f89 */ /* 0x000e6200000e0000 */
[----:B------:R-:W-:Y:S02]  /*8e70*/  FMNMX.FTZ R10, R31, R10, !PT ;  /* 0x0000000a1f0a7209 */ /* 0x000fe40007810000 */
[----:B------:R-:W-:Y:S02]  /*8e80*/  FSEL R47, R47, -INF , P6 ;  /* 0xff8000002f2f7808 */ /* 0x000fe40003000000 */
[----:B------:R-:W-:Y:S02]  /*8e90*/  FMNMX.FTZ R10, R33, R10, !PT ;  /* 0x0000000a210a7209 */ /* 0x000fe40007810000 */
[----:B------:R-:W-:-:S02]  /*8ea0*/  FSEL R49, R50, -INF , P5 ;  /* 0xff80000032317808 */ /* 0x000fc40002800000 */
[----:B------:R-:W-:Y:S02]  /*8eb0*/  FMNMX.FTZ R10, R35, R10, !PT ;  /* 0x0000000a230a7209 */ /* 0x000fe40007810000 */
[----:B------:R-:W-:Y:S02]  /*8ec0*/  FSEL R51, R51, -INF , P4 ;  /* 0xff80000033337808 */ /* 0x000fe40002000000 */
[----:B------:R-:W-:Y:S01]  /*8ed0*/  FMNMX.FTZ R12, R37, R10, !PT ;  /* 0x0000000a250c7209 */ /* 0x000fe20007810000 */
[----:B------:R-:W-:Y:S01]  /*8ee0*/  IMAD.U32 R10, RZ, RZ, UR4 ;  /* 0x00000004ff0a7e24 */ /* 0x000fe2000f8e00ff */
[----:B------:R-:W-:Y:S02]  /*8ef0*/  FSEL R55, R55, -INF , P2 ;  /* 0xff80000037377808 */ /* 0x000fe40001000000 */
[----:B------:R-:W-:-:S04]  /*8f00*/  FMNMX.FTZ R12, R39, R12, !PT ;  /* 0x0000000c270c7209 */ /* 0x000fc80007810000 */
[----:B------:R-:W-:Y:S02]  /*8f10*/  FMNMX.FTZ R12, R41, R12, !PT ;  /* 0x0000000c290c7209 */ /* 0x000fe40007810000 */
[----:B-1----:R-:W-:Y:S02]  /*8f20*/  FMNMX.FTZ R20, R14, R3, !PT ;  /* 0x000000030e147209 */ /* 0x002fe40007810000 */
[----:B------:R-:W-:-:S03]  /*8f30*/  FMNMX.FTZ R12, R43, R12, !PT ;  /* 0x0000000c2b0c7209 */ /* 0x000fc60007810000 */
[----:B------:R-:W1:Y:S01]  /*8f40*/  SHFL.BFLY PT, R3, R20, 0x1, 0x1f ;  /* 0x0c201f0014037f89 */ /* 0x000e6200000e0000 */
[----:B------:R-:W-:-:S04]  /*8f50*/  FMNMX.FTZ R12, R45, R12, !PT ;  /* 0x0000000c2d0c7209 */ /* 0x000fc80007810000 */
[----:B------:R-:W-:-:S04]  /*8f60*/  FMNMX.FTZ R12, R47, R12, !PT ;  /* 0x0000000c2f0c7209 */ /* 0x000fc80007810000 */
[----:B------:R-:W-:-:S04]  /*8f70*/  FMNMX.FTZ R12, R49, R12, !PT ;  /* 0x0000000c310c7209 */ /* 0x000fc80007810000 */
[----:B------:R-:W-:Y:S02]  /*8f80*/  FMNMX.FTZ R12, R51, R12, !PT ;  /* 0x0000000c330c7209 */ /* 0x000fe40007810000 */
[----:B-1----:R-:W-:-:S04]  /*8f90*/  FMNMX.FTZ R3, R20, R3, !PT ;  /* 0x0000000314037209 */ /* 0x002fc80007810000 */
[C---:B------:R-:W-:Y:S01]  /*8fa0*/  FSETP.NEU.FTZ.AND P1, PT, R3.reuse, -INF , PT ;  /* 0xff8000000300780b */ /* 0x040fe20003f3d000 */
[----:B------:R-:W-:-:S05]  /*8fb0*/  FMUL.FTZ R14, R3, R10 ;  /* 0x0000000a030e7220 */ /* 0x000fca0000410000 */
[----:B------:R-:W-:-:S05]  /*8fc0*/  FSEL R20, R14, RZ, P1 ;  /* 0x000000ff0e147208 */ /* 0x000fca0000800000 */
[-CC-:B------:R-:W-:Y:S01]  /*8fd0*/  FFMA.FTZ R14, R13, R10.reuse, -R20.reuse ;  /* 0x0000000a0d0e7223 */ /* 0x180fe20000010814 */
[----:B------:R-:W-:Y:S01]  /*8fe0*/  FSEL R13, R54, -INF , P3 ;  /* 0xff800000360d7808 */ /* 0x000fe20001800000 */
[-CC-:B------:R-:W-:Y:S01]  /*8ff0*/  FFMA.FTZ R24, R25, R10.reuse, -R20.reuse ;  /* 0x0000000a19187223 */ /* 0x180fe20000010814 */
[--C-:B------:R-:W-:Y:S01]  /*9000*/  FFMA.FTZ R57, R57, R10, -R20.reuse ;  /* 0x0000000a39397223 */ /* 0x100fe20000010814 */
[----:B------:R-:W-:Y:S01]  /*9010*/  MUFU.EX2 R152, R14 ;  /* 0x0000000e00987308 */ /* 0x000fe20000000800 */
[----:B------:R-:W-:Y:S01]  /*9020*/  FMNMX.FTZ R12, R13, R12, !PT ;  /* 0x0000000c0d0c7209 */ /* 0x000fe20007810000 */
[-CC-:B------:R-:W-:Y:S01]  /*9030*/  FFMA.FTZ R29, R29, R10.reuse, -R20.reuse ;  /* 0x0000000a1d1d7223 */ /* 0x180fe20000010814 */
[-CC-:B------:R-:W-:Y:S01]  /*9040*/  FFMA.FTZ R59, R59, R10.reuse, -R20.reuse ;  /* 0x0000000a3b3b7223 */ /* 0x180fe20000010814 */
[--C-:B------:R-:W-:Y:S01]  /*9050*/  FFMA.FTZ R61, R61, R10, -R20.reuse ;  /* 0x0000000a3d3d7223 */ /* 0x100fe20000010814 */
[----:B------:R-:W-:Y:S01]  /*9060*/  FMNMX.FTZ R12, R55, R12, !PT ;  /* 0x0000000c370c7209 */ /* 0x000fe20007810000 */
[-CC-:B------:R-:W-:Y:S01]  /*9070*/  FFMA.FTZ R63, R63, R10.reuse, -R20.reuse ;  /* 0x0000000a3f3f7223 */ /* 0x180fe20000010814 */
[-CC-:B------:R-:W-:Y:S01]  /*9080*/  FFMA.FTZ R65, R65, R10.reuse, -R20.reuse ;  /* 0x0000000a41417223 */ /* 0x180fe20000010814 */
[----:B------:R-:W1:Y:S01]  /*9090*/  MUFU.EX2 R81, R24 ;  /* 0x0000001800517308 */ /* 0x000e620000000800 */
[-CC-:B------:R-:W-:Y:S01]  /*90a0*/  FFMA.FTZ R67, R67, R10.reuse, -R20.reuse ;  /* 0x0000000a43437223 */ /* 0x180fe20000010814 */
[----:B------:R-:W2:Y:S01]  /*90b0*/  SHFL.BFLY PT, R25, R12, 0x2, 0x1f ;  /* 0x0c401f000c197f89 */ /* 0x000ea200000e0000 */
[-CC-:B------:R-:W-:Y:S01]  /*90c0*/  FFMA.FTZ R69, R69, R10.reuse, -R20.reuse ;  /* 0x0000000a45457223 */ /* 0x180fe20000010814 */
[-CC-:B------:R-:W-:Y:S01]  /*90d0*/  FFMA.FTZ R71, R71, R10.reuse, -R20.reuse ;  /* 0x0000000a47477223 */ /* 0x180fe20000010814 */
[-CC-:B------:R-:W-:Y:S01]  /*90e0*/  FFMA.FTZ R73, R73, R10.reuse, -R20.reuse ;  /* 0x0000000a49497223 */ /* 0x180fe20000010814 */
[-CC-:B------:R-:W-:Y:S01]  /*90f0*/  FFMA.FTZ R75, R75, R10.reuse, -R20.reuse ;  /* 0x0000000a4b4b7223 */ /* 0x180fe20000010814 */
[-CC-:B------:R-:W-:Y:S01]  /*9100*/  FFMA.FTZ R77, R77, R10.reuse, -R20.reuse ;  /* 0x0000000a4d4d7223 */ /* 0x180fe20000010814 */
[----:B------:R-:W3:Y:S01]  /*9110*/  MUFU.EX2 R57, R57 ;  /* 0x0000003900397308 */ /* 0x000ee20000000800 */
[-CC-:B------:R-:W-:Y:S01]  /*9120*/  FFMA.FTZ R79, R79, R10.reuse, -R20.reuse ;  /* 0x0000000a4f4f7223 */ /* 0x180fe20000010814 */
[----:B------:R-:W-:-:S06]  /*9130*/  FFMA.FTZ R20, R53, R10, -R20 ;  /* 0x0000000a35147223 */ /* 0x000fcc0000010814 */
[----:B------:R-:W4:Y:S01]  /*9140*/  MUFU.EX2 R154, R29 ;  /* 0x0000001d009a7308 */ /* 0x000f220000000800 */
[----:B-1----:R-:W-:Y:S01]  /*9150*/  FADD.FTZ R40, R152, R81 ;  /* 0x0000005198287221 */ /* 0x002fe20000010000 */
[----:B------:R-:W-:-:S06]  /*9160*/  F2FP.F16.F32.PACK_AB R152, R81, R152 ;  /* 0x000000985198723e */ /* 0x000fcc00000000ff */
[----:B------:R-:W1:Y:S01]  /*9170*/  MUFU.EX2 R59, R59 ;  /* 0x0000003b003b7308 */ /* 0x000e620000000800 */
[----:B--2---:R-:W-:-:S05]  /*9180*/  FMNMX.FTZ R25, R12, R25, !PT ;  /* 0x000000190c197209 */ /* 0x004fca0007810000 */
[----:B------:R-:W2:Y:S02]  /*9190*/  SHFL.BFLY PT, R14, R25, 0x1, 0x1f ;  /* 0x0c201f00190e7f89 */ /* 0x000ea400000e0000 */
[----:B------:R-:W0:Y:S08]  /*91a0*/  MUFU.EX2 R156, R61 ;  /* 0x0000003d009c7308 */ /* 0x000e300000000800 */
[----:B------:R-:W-:Y:S08]  /*91b0*/  MUFU.EX2 R63, R63 ;  /* 0x0000003f003f7308 */ /* 0x000ff00000000800 */
[----:B------:R-:W-:Y:S01]  /*91c0*/  MUFU.EX2 R158, R65 ;  /* 0x00000041009e7308 */ /* 0x000fe20000000800 */
[----:B--2---:R-:W-:-:S07]  /*91d0*/  FMNMX.FTZ R14, R25, R14, !PT ;  /* 0x0000000e190e7209 */ /* 0x004fce0007810000 */
[----:B------:R-:W-:Y:S01]  /*91e0*/  MUFU.EX2 R67, R67 ;  /* 0x0000004300437308 */ /* 0x000fe20000000800 */
[C---:B------:R-:W-:Y:S01]  /*91f0*/  FSETP.NEU.FTZ.AND P1, PT, R14.reuse, -INF , PT ;  /* 0xff8000000e00780b */ /* 0x040fe20003f3d000 */
[----:B------:R-:W-:-:S06]  /*9200*/  FMUL.FTZ R25, R14, R10 ;  /* 0x0000000a0e197220 */ /* 0x000fcc0000410000 */
[----:B------:R-:W-:Y:S01]  /*9210*/  MUFU.EX2 R160, R69 ;  /* 0x0000004500a07308 */ /* 0x000fe20000000800 */
[----:B------:R-:W-:Y:S01]  /*9220*/  FSEL R26, R25, RZ, P1 ;  /* 0x000000ff191a7208 */ /* 0x000fe20000800000 */
[----:B---3--:R-:W-:Y:S01]  /*9230*/  FADD.FTZ R25, R57, R40 ;  /* 0x0000002839197221 */ /* 0x008fe20000010000 */
[----:B------:R-:W-:-:S03]  /*9240*/  ISETP.NE.AND P1, PT, R60, RZ, PT ;  /* 0x000000ff3c00720c */ /* 0x000fc60003f25270 */
[-CC-:B------:R-:W-:Y:S01]  /*9250*/  FFMA.FTZ R11, R11, R10.reuse, -R26.reuse ;  /* 0x0000000a0b0b7223 */ /* 0x180fe2000001081a */
[-CC-:B------:R-:W-:Y:S01]  /*9260*/  FFMA.FTZ R27, R27, R10.reuse, -R26.reuse ;  /* 0x0000000a1b1b7223 */ /* 0x180fe2000001081a */
[-CC-:B------:R-:W-:Y:S01]  /*9270*/  FFMA.FTZ R21, R21, R10.reuse, -R26.reuse ;  /* 0x0000000a15157223 */ /* 0x180fe2000001081a */
[-CC-:B------:R-:W-:Y:S01]  /*9280*/  FFMA.FTZ R31, R31, R10.reuse, -R26.reuse ;  /* 0x0000000a1f1f7223 */ /* 0x180fe2000001081a */
[----:B------:R2:W-:Y:S01]  /*9290*/  MUFU.EX2 R153, R11 ;  /* 0x0000000b00997308 */ /* 0x0005e20000000800 */
[-CC-:B------:R-:W-:Y:S01]  /*92a0*/  FFMA.FTZ R33, R33, R10.reuse, -R26.reuse ;  /* 0x0000000a21217223 */ /* 0x180fe2000001081a */
[-CC-:B------:R-:W-:Y:S01]  /*92b0*/  FFMA.FTZ R35, R35, R10.reuse, -R26.reuse ;  /* 0x0000000a23237223 */ /* 0x180fe2000001081a */
[-CC-:B------:R-:W-:Y:S01]  /*92c0*/  FFMA.FTZ R37, R37, R10.reuse, -R26.reuse ;  /* 0x0000000a25257223 */ /* 0x180fe2000001081a */
[-CC-:B------:R-:W-:Y:S01]  /*92d0*/  FFMA.FTZ R39, R39, R10.reuse, -R26.reuse ;  /* 0x0000000a27277223 */ /* 0x180fe2000001081a */
[----:B----4-:R-:W-:Y:S01]  /*92e0*/  FADD.FTZ R42, R154, R25 ;  /* 0x000000199a2a7221 */ /* 0x010fe20000010000 */
[-CC-:B------:R-:W-:Y:S01]  /*92f0*/  FFMA.FTZ R41, R41, R10.reuse, -R26.reuse ;  /* 0x0000000a29297223 */ /* 0x180fe2000001081a */
[----:B------:R-:W-:Y:S01]  /*9300*/  FFMA.FTZ R43, R43, R10, -R26 ;  /* 0x0000000a2b2b7223 */ /* 0x000fe2000001081a */
[----:B------:R1:W3:Y:S01]  /*9310*/  MUFU.EX2 R28, R27 ;  /* 0x0000001b001c7308 */ /* 0x0002e20000000800 */
[----:B--2---:R-:W-:-:S02]  /*9320*/  @!P1 VIADD R11, R15, 0x28c40 ;  /* 0x00028c400f0b9836 */ /* 0x004fc40000000000 */
[-CC-:B------:R-:W-:Y:S01]  /*9330*/  FFMA.FTZ R45, R45, R10.reuse, -R26.reuse ;  /* 0x0000000a2d2d7223 */ /* 0x180fe2000001081a */
[-CC-:B------:R-:W-:Y:S01]  /*9340*/  FFMA.FTZ R47, R47, R10.reuse, -R26.reuse ;  /* 0x0000000a2f2f7223 */ /* 0x180fe2000001081a */
[-CC-:B------:R-:W-:Y:S01]  /*9350*/  FFMA.FTZ R49, R49, R10.reuse, -R26.reuse ;  /* 0x0000000a31317223 */ /* 0x180fe2000001081a */
[-CC-:B------:R-:W-:Y:S01]  /*9360*/  FFMA.FTZ R51, R51, R10.reuse, -R26.reuse ;  /* 0x0000000a33337223 */ /* 0x180fe2000001081a */
[----:B------:R-:W-:Y:S01]  /*9370*/  @!P1 PRMT R11, RZ, 0x654, R11 ;  /* 0x00000654ff0b9816 */ /* 0x000fe2000000000b */
[-C--:B------:R-:W-:Y:S01]  /*9380*/  FFMA.FTZ R13, R13, R10.reuse, -R26 ;  /* 0x0000000a0d0d7223 */ /* 0x080fe2000001081a */
[----:B------:R-:W2:Y:S01]  /*9390*/  MUFU.EX2 R21, R21 ;  /* 0x0000001500157308 */ /* 0x000ea20000000800 */
[----:B-1----:R-:W-:Y:S01]  /*93a0*/  FADD.FTZ R27, R59, R42 ;  /* 0x0000002a3b1b7221 */ /* 0x002fe20000010000 */
[----:B------:R1:W-:Y:S01]  /*93b0*/  @!P1 SYNCS.ARRIVE.TRANS64.RED.A1T0 RZ, [R11+URZ], RZ ;  /* 0x000000ff0bff99a7 */ /* 0x0003e2000810043f */
[----:B------:R-:W-:Y:S01]  /*93c0*/  FFMA.FTZ R26, R55, R10, -R26 ;  /* 0x0000000a371a7223 */ /* 0x000fe2000001081a */
[----:B------:R-:W-:Y:S01]  /*93d0*/  F2FP.F16.F32.PACK_AB R154, R154, R57 ;  /* 0x000000399a9a723e */ /* 0x000fe200000000ff */
[C---:B0-----:R-:W-:Y:S01]  /*93e0*/  FADD.FTZ R44, R156.reuse, R27 ;  /* 0x0000001b9c2c7221 */ /* 0x041fe20000010000 */
[----:B------:R-:W-:-:S02]  /*93f0*/  F2FP.F16.F32.PACK_AB R156, R156, R59 ;  /* 0x0000003b9c9c723e */ /* 0x000fc400000000ff */
[----:B------:R-:W0:Y:S01]  /*9400*/  MUFU.EX2 R30, R31 ;  /* 0x0000001f001e7308 */ /* 0x000e220000000800 */
[----:B---3--:R-:W-:Y:S01]  /*9410*/  FADD.FTZ R40, R153, R28 ;  /* 0x0000001c99287221 */ /* 0x008fe20000010000 */
[----:B------:R-:W-:-:S06]  /*9420*/  F2FP.F16.F32.PACK_AB R153, R28, R153 ;  /* 0x000000991c99723e */ /* 0x000fcc00000000ff */
[----:B------:R-:W1:Y:S01]  /*9430*/  MUFU.EX2 R33, R33 ;  /* 0x0000002100217308 */ /* 0x000e620000000800 */
[----:B--2---:R-:W-:-:S07]  /*9440*/  FADD.FTZ R25, R21, R40 ;  /* 0x0000002815197221 */ /* 0x004fce0000010000 */
[----:B------:R-:W2:Y:S01]  /*9450*/  MUFU.EX2 R32, R35 ;  /* 0x0000002300207308 */ /* 0x000ea20000000800 */
[C---:B0-----:R-:W-:Y:S01]  /*9460*/  FADD.FTZ R42, R30.reuse, R25 ;  /* 0x000000191e2a7221 */ /* 0x041fe20000010000 */
[----:B------:R-:W-:Y:S01]  /*9470*/  FADD.FTZ R25, R63, R44 ;  /* 0x0000002c3f197221 */ /* 0x000fe20000010000 */
[----:B------:R-:W-:Y:S01]  /*9480*/  F2FP.F16.F32.PACK_AB R155, R30, R21 ;  /* 0x000000151e9b723e */ /* 0x000fe200000000ff */
[----:B------:R-:W-:Y:S02]  /*9490*/  BAR.SYNC.DEFER_BLOCKING 0xf, 0x100 ;  /* 0x03c4000000007b1d */ /* 0x000fe40000010000 */
[C---:B------:R-:W-:Y:S01]  /*94a0*/  FADD.FTZ R44, R158.reuse, R25 ;  /* 0x000000199e2c7221 */ /* 0x040fe20000010000 */
[----:B------:R-:W-:Y:S01]  /*94b0*/  F2FP.F16.F32.PACK_AB R158, R158, R63 ;  /* 0x0000003f9e9e723e */ /* 0x000fe200000000ff */
[----:B-1----:R-:W-:Y:S02]  /*94c0*/  FADD.FTZ R11, R33, R42 ;  /* 0x0000002a210b7221 */ /* 0x002fe40000010000 */
[----:B------:R-:W0:Y:S01]  /*94d0*/  MUFU.EX2 R37, R37 ;  /* 0x0000002500257308 */ /* 0x000e220000000800 */
[----:B------:R-:W-:-:S04]  /*94e0*/  FADD.FTZ R25, R67, R44 ;  /* 0x0000002c43197221 */ /* 0x000fc80000010000 */
[C---:B------:R-:W-:Y:S01]  /*94f0*/  FADD.FTZ R44, R160.reuse, R25 ;  /* 0x00000019a02c7221 */ /* 0x040fe20000010000 */
[----:B------:R-:W-:Y:S01]  /*9500*/  F2FP.F16.F32.PACK_AB R160, R160, R67 ;  /* 0x00000043a0a0723e */ /* 0x000fe200000000ff */
[C---:B--2---:R-:W-:Y:S01]  /*9510*/  FADD.FTZ R42, R32.reuse, R11 ;  /* 0x0000000b202a7221 */ /* 0x044fe20000010000 */
[----:B------:R-:W1:Y:S01]  /*9520*/  MUFU.EX2 R34, R39 ;  /* 0x0000002700227308 */ /* 0x000e620000000800 */
[----:B------:R-:W-:-:S07]  /*9530*/  F2FP.F16.F32.PACK_AB R157, R32, R33 ;  /* 0x00000021209d723e */ /* 0x000fce00000000ff */
[----:B------:R-:W2:Y:S01]  /*9540*/  MUFU.EX2 R41, R41 ;  /* 0x0000002900297308 */ /* 0x000ea20000000800 */
[----:B0-----:R-:W-:Y:S01]  /*9550*/  FADD.FTZ R11, R37, R42 ;  /* 0x0000002a250b7221 */ /* 0x001fe20000010000 */
[----:B------:R0:W-:Y:S06]  /*9560*/  STSM.16.M88.4 [R195+0x26800], R152 ;  /* 0x02680098c3007844 */ /* 0x0001ec0000000200 */
[----:B------:R-:W3:Y:S01]  /*9570*/  MUFU.EX2 R36, R43 ;  /* 0x0000002b00247308 */ /* 0x000ee20000000800 */
[C---:B-1----:R-:W-:Y:S01]  /*9580*/  FADD.FTZ R42, R34.reuse, R11 ;  /* 0x0000000b222a7221 */ /* 0x042fe20000010000 */
[----:B------:R-:W-:-:S05]  /*9590*/  F2FP.F16.F32.PACK_AB R159, R34, R37 ;  /* 0x00000025229f723e */ /* 0x000fca00000000ff */
[----:B------:R0:W-:Y:S01]  /*95a0*/  STSM.16.M88.4 [R196], R156 ;  /* 0x0000009cc4007844 */ /* 0x0001e20000000200 */
[----:B------:R-:W1:Y:S01]  /*95b0*/  MUFU.EX2 R71, R71 ;  /* 0x0000004700477308 */ /* 0x000e620000000800 */
[----:B--2---:R-:W-:-:S07]  /*95c0*/  FADD.FTZ R11, R41, R42 ;  /* 0x0000002a290b7221 */ /* 0x004fce0000010000 */
[----:B------:R-:W2:Y:S01]  /*95d0*/  MUFU.EX2 R45, R45 ;  /* 0x0000002d002d7308 */ /* 0x000ea20000000800 */
[C---:B---3--:R-:W-:Y:S01]  /*95e0*/  FADD.FTZ R28, R36.reuse, R11 ;  /* 0x0000000b241c7221 */ /* 0x048fe20000010000 */
[----:B------:R-:W-:-:S06]  /*95f0*/  F2FP.F16.F32.PACK_AB R161, R36, R41 ;  /* 0x0000002924a1723e */ /* 0x000fcc00000000ff */
[----:B------:R-:W3:Y:S01]  /*9600*/  MUFU.EX2 R12, R73 ;  /* 0x00000049000c7308 */ /* 0x000ee20000000800 */
[----:B-1----:R-:W-:-:S07]  /*9610*/  FADD.FTZ R11, R71, R44 ;  /* 0x0000002c470b7221 */ /* 0x002fce0000010000 */
[----:B------:R-:W1:Y:S01]  /*9620*/  MUFU.EX2 R38, R47 ;  /* 0x0000002f00267308 */ /* 0x000e620000000800 */
[----:B--2---:R-:W-:-:S07]  /*9630*/  FADD.FTZ R21, R45, R28 ;  /* 0x0000001c2d157221 */ /* 0x004fce0000010000 */
[----:B------:R-:W-:Y:S01]  /*9640*/  MUFU.EX2 R75, R75 ;  /* 0x0000004b004b7308 */ /* 0x000fe20000000800 */
[C---:B---3--:R-:W-:Y:S01]  /*9650*/  F2FP.F16.F32.PACK_AB R162, R12.reuse, R71 ;  /* 0x000000470ca2723e */ /* 0x048fe200000000ff */
[----:B------:R-:W-:-:S06]  /*9660*/  FADD.FTZ R12, R12, R11 ;  /* 0x0000000b0c0c7221 */ /* 0x000fcc0000010000 */
[----:B------:R-:W2:Y:S01]  /*9670*/  MUFU.EX2 R24, R77 ;  /* 0x0000004d00187308 */ /* 0x000ea20000000800 */
[C---:B-1----:R-:W-:Y:S01]  /*9680*/  F2FP.F16.F32.PACK_AB R163, R38.reuse, R45 ;  /* 0x0000002d26a3723e */ /* 0x042fe200000000ff */
[----:B------:R-:W-:-:S04]  /*9690*/  FADD.FTZ R38, R38, R21 ;  /* 0x0000001526267221 */ /* 0x000fc80000010000 */
[----:B------:R0:W-:Y:S02]  /*96a0*/  STSM.16.M88.4 [R198], R160 ;  /* 0x000000a0c6007844 */ /* 0x0001e40000000200 */
[----:B------:R-:W-:Y:S08]  /*96b0*/  MUFU.EX2 R49, R49 ;  /* 0x0000003100317308 */ /* 0x000ff00000000800 */
[----:B------:R-:W1:Y:S01]  /*96c0*/  MUFU.EX2 R40, R51 ;  /* 0x0000003300287308 */ /* 0x000e620000000800 */
[----:B--2---:R-:W-:Y:S01]  /*96d0*/  F2FP.F16.F32.PACK_AB R164, R24, R75 ;  /* 0x0000004b18a4723e */ /* 0x004fe200000000ff */
[----:B------:R-:W-:-:S04]  /*96e0*/  FADD.FTZ R75, R75, R12 ;  /* 0x0000000c4b4b7221 */ /* 0x000fc80000010000 */
[----:B------:R-:W-:Y:S02]  /*96f0*/  FADD.FTZ R24, R24, R75 ;  /* 0x0000004b18187221 */ /* 0x000fe40000010000 */
[----:B------:R-:W2:Y:S08]  /*9700*/  MUFU.EX2 R79, R79 ;  /* 0x0000004f004f7308 */ /* 0x000eb00000000800 */
[----:B------:R-:W3:Y:S01]  /*9710*/  MUFU.EX2 R20, R20 ;  /* 0x0000001400147308 */ /* 0x000ee20000000800 */
[----:B-1----:R-:W-:Y:S01]  /*9720*/  F2FP.F16.F32.PACK_AB R165, R40, R49 ;  /* 0x0000003128a5723e */ /* 0x002fe200000000ff */
[----:B------:R-:W-:-:S04]  /*9730*/  FADD.FTZ R49, R49, R38 ;  /* 0x0000002631317221 */ /* 0x000fc80000010000 */
[----:B------:R-:W-:Y:S02]  /*9740*/  FADD.FTZ R40, R40, R49 ;  /* 0x0000003128287221 */ /* 0x000fe40000010000 */
[----:B------:R-:W-:Y:S01]  /*9750*/  MUFU.EX2 R13, R13 ;  /* 0x0000000d000d7308 */ /* 0x000fe20000000800 */
[----:B--2---:R-:W-:-:S07]  /*9760*/  FADD.FTZ R11, R79, R24 ;  /* 0x000000184f0b7221 */ /* 0x004fce0000010000 */
[----:B------:R-:W1:Y:S01]  /*9770*/  MUFU.EX2 R26, R26 ;  /* 0x0000001a001a7308 */ /* 0x000e620000000800 */
[C---:B---3--:R-:W-:Y:S01]  /*9780*/  F2FP.F16.F32.PACK_AB R166, R20.reuse, R79 ;  /* 0x0000004f14a6723e */ /* 0x048fe200000000ff */
[----:B------:R-:W-:Y:S01]  /*9790*/  FADD.FTZ R11, R20, R11 ;  /* 0x0000000b140b7221 */ /* 0x000fe20000010000 */
[----:B-1----:R-:W-:Y:S01]  /*97a0*/  F2FP.F16.F32.PACK_AB R167, R26, R13 ;  /* 0x0000000d1aa7723e */ /* 0x002fe200000000ff */
[----:B------:R-:W-:-:S04]  /*97b0*/  FADD.FTZ R13, R13, R40 ;  /* 0x000000280d0d7221 */ /* 0x000fc80000010000 */
[----:B------:R0:W-:Y:S01]  /*97c0*/  STSM.16.M88.4 [R197], R164 ;  /* 0x000000a4c5007844 */ /* 0x0001e20000000200 */
[----:B------:R-:W-:Y:S01]  /*97d0*/  FADD.FTZ R12, R26, R13 ;  /* 0x0000000d1a0c7221 */ /* 0x000fe20000010000 */
[----:B------:R-:W-:Y:S06]  /*97e0*/  @!P0 BRA `(.L_x_734) ;  /* 0x0000000000048947 */ /* 0x000fec0003800000 */
[----:B------:R-:W-:Y:S01]  /*97f0*/  BPT.TRAP 0x1 ;  /* 0x000000040000795c */ /* 0x000fe20000300000 */
.L_x_734:
[----:B------:R1:W2:Y:S01]  /*9800*/  SYNCS.PHASECHK.TRANS64.TRYWAIT P2, [R15+URZ+0x28c50], R58 ;  /* 0x028c503a0f0075a7 */ /* 0x0002a2000804017f */
[----:B------:R-:W-:Y:S05]  /*9810*/  @!P0 BRA `(.L_x_735) ;  /* 0x0000000000048947 */ /* 0x000fea0003800000 */
[----:B------:R-:W-:Y:S01]  /*9820*/  BPT.TRAP 0x1 ;  /* 0x000000040000795c */ /* 0x000fe20000300000 */
.L_x_735:
[----:B------:R-:W-:Y:S01]  /*9830*/  LOP3.LUT R13, R56, 0x2000000, RZ, 0xfc, !PT ;  /* 0x02000000380d7812 */ /* 0x000fe200078efcff */
[----:B------:R-:W-:Y:S01]  /*9840*/  ULDC UR36, c[0x0][0x988] ;  /* 0x0002620000247ab9 */ /* 0x000fe20000000800 */
[----:B------:R-:W-:Y:S01]  /*9850*/  BSSY B0, `(.L_x_736) ;  /* 0x0000006000007945 */ /* 0x000fe20003800000 */
[----:B------:R-:W-:Y:S02]  /*9860*/  MOV R21, 0x40000040 ;  /* 0x4000004000157802 */ /* 0x000fe40000000f00 */
[----:B------:R-:W-:Y:S01]  /*9870*/  IMAD R20, R18, 0x1000, R13 ;  /* 0x0000100012147824 */ /* 0x000fe200078e020d */
[----:B--2---:R-:W-:Y:S06]  /*9880*/  @P2 BRA `(.L_x_737) ;  /* 0x0000000000082947 */ /* 0x004fec0003800000 */
[----:B------:R-:W2:Y:S02]  /*9890*/  SYNCS.PHASECHK.TRANS64.TRYWAIT P2, [R15+URZ+0x28c50], R58 ;  /* 0x028c503a0f0075a7 */ /* 0x000ea4000804017f */
[----:B--2---:R-:W-:Y:S05]  /*98a0*/  @!P2 BRA `(.L_x_738) ;  /* 0x000000e40088a947 */ /* 0x004fea0003800000 */
.L_x_737:
[----:B------:R-:W-:Y:S05]  /*98b0*/  BSYNC B0 ;  /* 0x0000000000007941 */ /* 0x000fea0003800000 */
.L_x_736:
[----:B------:R-:W-:Y:S01]  /*98c0*/  R2UR UR6, R20 ;  /* 0x00000000140672ca */ /* 0x000fe200000e0000 */
[----:B-12---:R-:W-:Y:S01]  /*98d0*/  WARPGROUP.ARRIVE ;  /* 0x00000000000079c5 */ /* 0x006fe20000000000 */
[----:B------:R-:W-:Y:S01]  /*98e0*/  R2UR UR7, R21 ;  /* 0x00000000150772ca */ /* 0x000fe200000e0000 */
[----:B------:R-:W-:Y:S01]  /*98f0*/  IMAD.MOV.U32 R21, RZ, RZ, 0x40000040 ;  /* 0x40000040ff157424 */ /* 0x000fe200078e00ff */
[----:B------:R-:W-:Y:S01]  /*9900*/  ISETP.GE.AND P2, PT, R168, 0x41, PT ;  /* 0x00000041a800780c */ /* 0x000fe20003f46270 */
[----:B------:R-:W-:Y:S01]  /*9910*/  @!P1 VIADD R15, R15, 0x28c60 ;  /* 0x00028c600f0f9836 */ /* 0x000fe20000000000 */
[----:B------:R-:W-:Y:S04]  /*9920*/  BSSY B0, `(.L_x_739) ;  /* 0x00001c9000007945 */ /* 0x000fe80003800000 */
[----:B------:R-:W-:-:S05]  /*9930*/  @!P1 PRMT R15, RZ, 0x654, R15 ;  /* 0x00000654ff0f9816 */ /* 0x000fca000000000f */
[----:B------:R-:W-:Y:S03]  /*9940*/  HGMMA.64x256x16.F32 R24, R152, gdesc[UR4].tnspB, RZ, !UPT, gsb0 ;  /* 0x43e0000498187df0 */ /* 0x000fe6000c0008ff */
[----:B------:R-:W-:Y:S02]  /*9950*/  WARPGROUP.DEPBAR.LE gsb0, 0x0 ;  /* 0x00008000000079c5 */ /* 0x000fe40000010000 */
[----:B0-----:R-:W-:Y:S01]  /*9960*/  VIADD R152, R20, 0x80 ;  /* 0x0000008014987836 */ /* 0x001fe20000000000 */
[----:B------:R-:W-:Y:S01]  /*9970*/  WARPGROUP.ARRIVE ;  /* 0x00000000000079c5 */ /* 0x000fe20000000000 */
[----:B------:R-:W-:-:S03]  /*9980*/  IMAD.MOV.U32 R153, RZ, RZ, 0x40000040 ;  /* 0x40000040ff997424 */ /* 0x000fc600078e00ff */
[----:B------:R-:W-:Y:S01]  /*9990*/  R2UR UR6, R152 ;  /* 0x00000000980672ca */ /* 0x000fe200000e0000 */
[C---:B------:R-:W-:Y:S01]  /*99a0*/  VIADD R152, R20.reuse, 0x100 ;  /* 0x0000010014987836 */ /* 0x040fe20000000000 */
[----:B------:R-:W-:Y:S01]  /*99b0*/  R2UR UR7, R153 ;  /* 0x00000000990772ca */ /* 0x000fe200000e0000 */
[----:B------:R-:W-:Y:S02]  /*99c0*/  IMAD.MOV.U32 R153, RZ, RZ, 0x40000040 ;  /* 0x40000040ff997424 */ /* 0x000fe400078e00ff */
[----:B------:R-:W-:-:S13]  /*99d0*/  VIADD R20, R20, 0x180 ;  /* 0x0000018014147836 */ /* 0x000fda0000000000 */
[----:B------:R-:W-:Y:S01]  /*99e0*/  HGMMA.64x256x16.F32 R24, R156, gdesc[UR4].tnspB, R24, gsb0 ;  /* 0x43e000049c187df0 */ /* 0x000fe20008000818 */
[----:B------:R-:W-:Y:S02]  /*99f0*/  R2UR UR6, R152 ;  /* 0x00000000980672ca */ /* 0x000fe400000e0000 */
[----:B------:R-:W-:Y:S01]  /*9a00*/  R2UR UR7, R153 ;  /* 0x00000000990772ca */ /* 0x000fe200000e0000 */
[----:B------:R-:W-:Y:S02]  /*9a10*/  WARPGROUP.DEPBAR.LE gsb0, 0x0 ;  /* 0x00008000000079c5 */ /* 0x000fe40000010000 */
[----:B------:R-:W-:-:S15]  /*9a20*/  WARPGROUP.ARRIVE ;  /* 0x00000000000079c5 */ /* 0x000fde0000000000 */
[----:B------:R-:W-:-:S07]  /*9a30*/  NOP ;  /* 0x0000000000007918 */ /* 0x000fce0000000000 */
[----:B------:R-:W-:Y:S01]  /*9a40*/  HGMMA.64x256x16.F32 R24, R160, gdesc[UR4].tnspB, R24, gsb0 ;  /* 0x43e00004a0187df0 */ /* 0x000fe20008000818 */
[----:B------:R-:W-:Y:S02]  /*9a50*/  R2UR UR6, R20 ;  /* 0x00000000140672ca */ /* 0x000fe400000e0000 */
[----:B------:R-:W-:Y:S01]  /*9a60*/  R2UR UR7, R21 ;  /* 0x00000000150772ca */ /* 0x000fe200000e0000 */
[----:B------:R-:W-:Y:S02]  /*9a70*/  WARPGROUP.DEPBAR.LE gsb0, 0x0 ;  /* 0x00008000000079c5 */ /* 0x000fe40000010000 */
[----:B------:R-:W-:-:S15]  /*9a80*/  WARPGROUP.ARRIVE ;  /* 0x00000000000079c5 */ /* 0x000fde0000000000 */
[----:B------:R-:W-:-:S07]  /*9a90*/  NOP ;  /* 0x0000000000007918 */ /* 0x000fce0000000000 */
        /* <DEDUP_REMOVED lines=11> */
[----:B------:R-:W-:Y:S05]  /*9b50*/  @!P2 BRA `(.L_x_740) ;  /* 0x000000180094a947 */ /* 0x000fea0003800000 */
[----:B0-----:R-:W-:Y:S02]  /*9b60*/  VIADD R15, R182, 0xfffffffe ;  /* 0xfffffffeb60f7836 */ /* 0x001fe40000000000 */
[----:B------:R-:W-:Y:S02]  /*9b70*/  IMAD.MOV.U32 R21, RZ, RZ, R14 ;  /* 0x000000ffff157224 */ /* 0x000fe400078e000e */
[----:B------:R-:W-:Y:S02]  /*9b80*/  IMAD.MOV.U32 R225, RZ, RZ, R3 ;  /* 0x000000ffffe17224 */ /* 0x000fe400078e0003 */
[----:B------:R-:W-:-:S07]  /*9b90*/  IMAD.MOV.U32 R224, RZ, RZ, R18 ;  /* 0x000000ffffe07224 */ /* 0x000fce00078e0012 */
.L_x_751:
[----:B------:R-:W-:Y:S01]  /*9ba0*/  VIADD R18, R224, 0x1 ;  /* 0x00000001e0127836 */ /* 0x000fe20000000000 */
[C---:B------:R-:W-:Y:S01]  /*9bb0*/  ISETP.GT.AND P2, PT, R15.reuse, RZ, PT ;  /* 0x000000ff0f00720c */ /* 0x040fe20003f44270 */
[----:B------:R-:W-:-:S03]  /*9bc0*/  VIADD R15, R15, 0xffffffff ;  /* 0xffffffff0f0f7836 */ /* 0x000fc60000000000 */
[----:B------:R-:W-:-:S04]  /*9bd0*/  ISETP.NE.AND P3, PT, R18, 0x2, PT ;  /* 0x000000021200780c */ /* 0x000fc80003f65270 */
[----:B------:R-:W-:Y:S02]  /*9be0*/  SEL R10, RZ, 0x1, P3 ;  /* 0x00000001ff0a7807 */ /* 0x000fe40001800000 */
[----:B------:R-:W-:Y:S02]  /*9bf0*/  SEL R18, R18, RZ, P3 ;  /* 0x000000ff12127207 */ /* 0x000fe40001800000 */
[----:B------:R-:W-:Y:S01]  /*9c00*/  LOP3.LUT R23, R23, R10, RZ, 0x3c, !PT ;  /* 0x0000000a17177212 */ /* 0x000fe200078e3cff */
[----:B-1----:R-:W-:Y:S06]  /*9c10*/  @!P0 BRA `(.L_x_741) ;  /* 0x0000000000048947 */ /* 0x002fec0003800000 */
[----:B------:R-:W-:Y:S01]  /*9c20*/  BPT.TRAP 0x1 ;  /* 0x000000040000795c */ /* 0x000fe20000300000 */
.L_x_741:
[----:B------:R-:W-:Y:S01]  /*9c30*/  IMAD R216, R18, 0x8, R2 ;  /* 0x0000000812d87824 */ /* 0x000fe200078e0202 */
[----:B------:R-:W-:-:S04]  /*9c40*/  SHF.L.U32 R20, R23, 0x1f, RZ ;  /* 0x0000001f17147819 */ /* 0x000fc800000006ff */
[----:B------:R0:W1:Y:S01]  /*9c50*/  SYNCS.PHASECHK.TRANS64.TRYWAIT P3, [R216+URZ+0x28c30], R20 ;  /* 0x028c3014d80075a7 */ /* 0x000062000806017f */
[----:B------:R-:W-:Y:S05]  /*9c60*/  @!P0 BRA `(.L_x_742) ;  /* 0x0000000000048947 */ /* 0x000fea0003800000 */
[----:B------:R-:W-:Y:S01]  /*9c70*/  BPT.TRAP 0x1 ;  /* 0x000000040000795c */ /* 0x000fe20000300000 */
.L_x_742:
[----:B------:R-:W-:Y:S01]  /*9c80*/  VIADD R3, R2, 0x20400 ;  /* 0x0002040002037836 */ /* 0x000fe20000000000 */
[----:B------:R-:W-:Y:S01]  /*9c90*/  BSSY B1, `(.L_x_743) ;  /* 0x0000009000017945 */ /* 0x000fe20003800000 */
[----:B------:R-:W-:Y:S02]  /*9ca0*/  IMAD R156, R18, 0x200, R0 ;  /* 0x00000200129c7824 */ /* 0x000fe400078e0200 */
[----:B------:R-:W-:Y:S01]  /*9cb0*/  IMAD.MOV.U32 R157, RZ, RZ, 0x40000040 ;  /* 0x40000040ff9d7424 */ /* 0x000fe200078e00ff */
[----:B------:R-:W-:-:S04]  /*9cc0*/  SHF.R.U32.HI R3, RZ, 0x4, R3 ;  /* 0x00000004ff037819 */ /* 0x000fc80000011603 */
[----:B------:R-:W-:-:S04]  /*9cd0*/  LOP3.LUT R3, R3, 0x3fff, RZ, 0xc0, !PT ;  /* 0x00003fff03037812 */ /* 0x000fc800078ec0ff */
[----:B------:R-:W-:Y:S01]  /*9ce0*/  LOP3.LUT R152, R3, 0x10000, RZ, 0xfc, !PT ;  /* 0x0001000003987812 */ /* 0x000fe200078efcff */
[----:B-1----:R-:W-:Y:S06]  /*9cf0*/  @P3 BRA `(.L_x_744) ;  /* 0x0000000000083947 */ /* 0x002fec0003800000 */
[----:B------:R-:W1:Y:S02]  /*9d00*/  SYNCS.PHASECHK.TRANS64.TRYWAIT P3, [R216+URZ+0x28c30], R20 ;  /* 0x028c3014d80075a7 */ /* 0x000e64000806017f */
[----:B-1----:R-:W-:Y:S05]  /*9d10*/  @!P3 BRA `(.L_x_745) ;  /* 0x000000e00080b947 */ /* 0x002fea0003800000 */
.L_x_744:
[----:B------:R-:W-:Y:S05]  /*9d20*/  BSYNC B1 ;  /* 0x0000000000017941 */ /* 0x000fea0003800000 */
.L_x_743:
[----:B------:R-:W-:Y:S01]  /*9d30*/  IMAD.MOV.U32 R153, RZ, RZ, 0x40000040 ;  /* 0x40000040ff997424 */ /* 0x000fe200078e00ff */
[----:B------:R-:W-:Y:S01]  /*9d40*/  R2UR UR4, R152 ;  /* 0x00000000980472ca */ /* 0x000fe200000e0000 */
[C---:B------:R-:W-:Y:S01]  /*9d50*/  VIADD R154, R156.reuse, 0x2 ;  /* 0x000000029c9a7836 */ /* 0x040fe20000000000 */
[C---:B------:R-:W-:Y:S01]  /*9d60*/  R2UR UR6, R156.reuse ;  /* 0x000000009c0672ca */ /* 0x040fe200000e0000 */
[C---:B------:R-:W-:Y:S01]  /*9d70*/  VIADD R152, R156.reuse, 0x4 ;  /* 0x000000049c987836 */ /* 0x040fe20000000000 */
[----:B------:R-:W-:Y:S01]  /*9d80*/  R2UR UR7, R157 ;  /* 0x000000009d0772ca */ /* 0x000fe200000e0000 */
[----:B------:R-:W-:Y:S01]  /*9d90*/  VIADD R156, R156, 0x6 ;  /* 0x000000069c9c7836 */ /* 0x000fe20000000000 */
[----:B------:R-:W-:Y:S01]  /*9da0*/  R2UR UR5, R153 ;  /* 0x00000000990572ca */ /* 0x000fe200000e0000 */
[----:B------:R-:W-:Y:S01]  /*9db0*/  IMAD.MOV.U32 R155, RZ, RZ, 0x40000040 ;  /* 0x40000040ff9b7424 */ /* 0x000fe200078e00ff */
[----:B------:R-:W-:Y:S01]  /*9dc0*/  R2UR UR10, R154 ;  /* 0x000000009a0a72ca */ /* 0x000fe200000e0000 */
[----:B------:R-:W-:Y:S01]  /*9dd0*/  IMAD.MOV.U32 R157, RZ, RZ, 0x40000040 ;  /* 0x40000040ff9d7424 */ /* 0x000fe200078e00ff */
[----:B------:R-:W-:-:S02]  /*9de0*/  R2UR UR14, R152 ;  /* 0x00000000980e72ca */ /* 0x000fc400000e0000 */
[----:B------:R-:W-:Y:S02]  /*9df0*/  R2UR UR11, R155 ;  /* 0x000000009b0b72ca */ /* 0x000fe400000e0000 */
[----:B------:R-:W-:Y:S02]  /*9e00*/  R2UR UR15, R153 ;  /* 0x00000000990f72ca */ /* 0x000fe400000e0000 */
[----:B------:R-:W-:Y:S02]  /*9e10*/  R2UR UR18, R156 ;  /* 0x000000009c1272ca */ /* 0x000fe400000e0000 */
[----:B------:R-:W-:Y:S02]  /*9e20*/  R2UR UR19, R157 ;  /* 0x000000009d1372ca */ /* 0x000fe400000e0000 */
[----:B------:R-:W-:Y:S01]  /*9e30*/  WARPGROUP.ARRIVE ;  /* 0x00000000000079c5 */ /* 0x000fe20000000000 */
[----:B------:R-:W-:Y:S02]  /*9e40*/  R2UR UR8, R8 ;  /* 0x00000000080872ca */ /* 0x000fe400000e0000 */
[----:B------:R-:W-:-:S02]  /*9e50*/  R2UR UR9, R9 ;  /* 0x00000000090972ca */ /* 0x000fc400000e0000 */
[----:B------:R-:W-:Y:S01]  /*9e60*/  R2UR UR12, R6 ;  /* 0x00000000060c72ca */ /* 0x000fe200000e0000 */
[----:B------:R-:W-:Y:S01]  /*9e70*/  HGMMA.64x64x16.F32 R152, gdesc[UR4], RZ, !UPT, gsb0 ;  /* 0x00e00000049879f0 */ /* 0x000fe2000c0008ff */
[----:B------:R-:W-:Y:S02]  /*9e80*/  R2UR UR13, R7 ;  /* 0x00000000070d72ca */ /* 0x000fe400000e0000 */
[----:B------:R-:W-:Y:S02]  /*9e90*/  R2UR UR16, R4 ;  /* 0x00000000041072ca */ /* 0x000fe400000e0000 */
[----:B------:R-:W-:Y:S01]  /*9ea0*/  R2UR UR17, R5 ;  /* 0x00000000051172ca */ /* 0x000fe200000e0000 */
        /* <DEDUP_REMOVED lines=25> */
[----:B------:R-:W-:-:S05]  /*a040*/  FMNMX.FTZ R3, R181, R10, !PT ;  /* 0x0000000ab5037209 */ /* 0x000fca0007810000 */
[----:B------:R-:W2:Y:S02]  /*a050*/  SHFL.BFLY PT, R10, R3, 0x2, 0x1f ;  /* 0x0c401f00030a7f89 */ /* 0x000ea400000e0000 */
[----:B--2---:R-:W-:-:S05]  /*a060*/  FMNMX.FTZ R3, R3, R10, !PT ;  /* 0x0000000a03037209 */ /* 0x004fca0007810000 */
[----:B------:R-:W2:Y:S02]  /*a070*/  SHFL.BFLY PT, R10, R3, 0x1, 0x1f ;  /* 0x0c201f00030a7f89 */ /* 0x000ea400000e0000 */
[----:B--2---:R-:W-:Y:S01]  /*a080*/  FMNMX.FTZ R3, R3, R10, !PT ;  /* 0x0000000a03037209 */ /* 0x004fe20007810000 */
[----:B------:R-:W-:-:S04]  /*a090*/  IMAD.U32 R10, RZ, RZ, UR36 ;  /* 0x00000024ff0a7e24 */ /* 0x000fc8000f8e00ff */
[C---:B------:R-:W-:Y:S01]  /*a0a0*/  FMUL.FTZ R14, R3.reuse, R10 ;  /* 0x0000000a030e7220 */ /* 0x040fe20000410000 */
[----:B------:R-:W-:-:S03]  /*a0b0*/  FADD.FTZ R225, -R3, R225 ;  /* 0x000000e103e17221 */ /* 0x000fc60000010100 */
        /* <DEDUP_REMOVED lines=17> */
[----:B------:R-:W-:Y:S01]  /*a1d0*/  FMUL.FTZ R225, R225, R10 ;  /* 0x0000000ae1e17220 */ /* 0x000fe20000410000 */
[----:B------:R-:W-:Y:S02]  /*a1e0*/  MUFU.EX2 R152, R152 ;  /* 0x0000009800987308 */ /* 0x000fe40000000800 */
[----:B------:R-:W-:-:S04]  /*a1f0*/  @!P1 PRMT R14, RZ, 0x654, R14 ;  /* 0x00000654ff0e9816 */ /* 0x000fc8000000000e */
[----:B------:R2:W-:Y:S02]  /*a200*/  @!P1 SYNCS.ARRIVE.TRANS64.RED.A1T0 RZ, [R14+URZ], RZ ;  /* 0x000000ff0eff99a7 */ /* 0x0005e4000810043f */
[----:B------:R-:W3:Y:S01]  /*a210*/  MUFU.EX2 R225, R225 ;  /* 0x000000e100e17308 */ /* 0x000ee20000000800 */
[----:B--2---:R-:W-:-:S07]  /*a220*/  IMAD.MOV R14, RZ, RZ, -R194 ;  /* 0x000000ffff0e7224 */ /* 0x004fce00078e0ac2 */
[----:B------:R-:W2:Y:S01]  /*a230*/  MUFU.EX2 R153, R153 ;  /* 0x0000009900997308 */ /* 0x000ea20000000800 */
[----:B------:R-:W-:Y:S02]  /*a240*/  ISETP.NE.AND P3, PT, R193, R14, PT ;  /* 0x0000000ec100720c */ /* 0x000fe40003f65270 */
[----:B------:R-:W-:-:S05]  /*a250*/  FMNMX.FTZ R14, R154, R21, !PT ;  /* 0x000000159a0e7209 */ /* 0x000fca0007810000 */
[----:B------:R-:W4:Y:S01]  /*a260*/  MUFU.EX2 R156, R156 ;  /* 0x0000009c009c7308 */ /* 0x000f220000000800 */
[----:B---3--:R-:W-:Y:S01]  /*a270*/  FFMA.FTZ R11, R225, R11, R152 ;  /* 0x0000000be10b7223 */ /* 0x008fe20000010098 */
[-C--:B------:R-:W-:Y:S01]  /*a280*/  FMUL.FTZ R24, R24, R225.reuse ;  /* 0x000000e118187220 */ /* 0x080fe20000410000 */
[-C--:B------:R-:W-:Y:S01]  /*a290*/  FMUL.FTZ R25, R25, R225.reuse ;  /* 0x000000e119197220 */ /* 0x080fe20000410000 */
[-C--:B------:R-:W-:Y:S01]  /*a2a0*/  FMUL.FTZ R28, R28, R225.reuse ;  /* 0x000000e11c1c7220 */ /* 0x080fe20000410000 */
[-C--:B------:R-:W-:Y:S01]  /*a2b0*/  FMUL.FTZ R29, R29, R225.reuse ;  /* 0x000000e11d1d7220 */ /* 0x080fe20000410000 */
[-C--:B------:R-:W-:Y:S01]  /*a2c0*/  FMUL.FTZ R32, R32, R225.reuse ;  /* 0x000000e120207220 */ /* 0x080fe20000410000 */
[-C--:B------:R-:W-:Y:S01]  /*a2d0*/  FMUL.FTZ R33, R33, R225.reuse ;  /* 0x000000e121217220 */ /* 0x080fe20000410000 */
[-C--:B------:R-:W-:Y:S01]  /*a2e0*/  FMUL.FTZ R36, R36, R225.reuse ;  /* 0x000000e124247220 */ /* 0x080fe20000410000 */
[----:B------:R-:W-:Y:S02]  /*a2f0*/  @!P3 IMAD R237, R224, 0x40, R191 ;  /* 0x00000040e0edb824 */ /* 0x000fe400078e02bf */
[C---:B--2---:R-:W-:Y:S01]  /*a300*/  FADD.FTZ R11, R153.reuse, R11 ;  /* 0x0000000b990b7221 */ /* 0x044fe20000010000 */
[----:B------:R-:W-:Y:S01]  /*a310*/  F2FP.F16.F32.PACK_AB R152, R153, R152 ;  /* 0x000000989998723e */ /* 0x000fe200000000ff */
[-C--:B------:R-:W-:Y:S01]  /*a320*/  FMUL.FTZ R37, R37, R225.reuse ;  /* 0x000000e125257220 */ /* 0x080fe20000410000 */
[----:B------:R-:W-:Y:S01]  /*a330*/  @!P3 IMAD R153, R237, 0x4, R2 ;  /* 0x00000004ed99b824 */ /* 0x000fe200078e0202 */
[----:B------:R-:W-:Y:S01]  /*a340*/  FMNMX.FTZ R237, R155, R14, !PT ;  /* 0x0000000e9bed7209 */ /* 0x000fe20007810000 */
[-C--:B------:R-:W-:Y:S01]  /*a350*/  FMUL.FTZ R40, R40, R225.reuse ;  /* 0x000000e128287220 */ /* 0x080fe20000410000 */
[-C--:B------:R-:W-:Y:S01]  /*a360*/  FMUL.FTZ R41, R41, R225.reuse ;  /* 0x000000e129297220 */ /* 0x080fe20000410000 */
[----:B------:R-:W-:Y:S01]  /*a370*/  FMUL.FTZ R44, R44, R225 ;  /* 0x000000e12c2c7220 */ /* 0x000fe20000410000 */
[----:B------:R-:W-:Y:S01]  /*a380*/  FMNMX.FTZ R14, R158, R237, !PT ;  /* 0x000000ed9e0e7209 */ /* 0x000fe20007810000 */
[-C--:B------:R-:W-:Y:S01]  /*a390*/  FMUL.FTZ R45, R45, R225.reuse ;  /* 0x000000e12d2d7220 */ /* 0x080fe20000410000 */
[-C--:B------:R-:W-:Y:S01]  /*a3a0*/  FMUL.FTZ R48, R48, R225.reuse ;  /* 0x000000e130307220 */ /* 0x080fe20000410000 */
[-C--:B------:R-:W-:Y:S01]  /*a3b0*/  FMUL.FTZ R49, R49, R225.reuse ;  /* 0x000000e131317220 */ /* 0x080fe20000410000 */
        /* <DEDUP_REMOVED lines=59> */
[----:B------:R-:W3:Y:S01]  /*a770*/  MUFU.EX2 R157, R157 ;  /* 0x0000009d009d7308 */ /* 0x000ee20000000800 */
[----:B----4-:R-:W-:-:S07]  /*a780*/  FADD.FTZ R236, R156, R11 ;  /* 0x0000000b9cec7221 */ /* 0x010fce0000010000 */
[----:B------:R-:W-:Y:S01]  /*a790*/  MUFU.EX2 R160, R160 ;  /* 0x000000a000a07308 */ /* 0x000fe20000000800 */
[----:B--2---:R-:W-:-:S04]  /*a7a0*/  FMNMX.FTZ R225, R175, R14, !PT ;  /* 0x0000000eafe17209 */ /* 0x004fc80007810000 */
[----:B------:R-:W-:-:S03]  /*a7b0*/  FMNMX.FTZ R14, R178, R225, !PT ;  /* 0x000000e1b20e7209 */ /* 0x000fc60007810000 */
[----:B------:R-:W-:Y:S01]  /*a7c0*/  MUFU.EX2 R161, R161 ;  /* 0x000000a100a17308 */ /* 0x000fe20000000800 */
[----:B------:R-:W-:Y:S01]  /*a7d0*/  FMNMX.FTZ R225, R179, R14, !PT ;  /* 0x0000000eb3e17209 */ /* 0x000fe20007810000 */
[----:B---3--:R-:W-:-:S03]  /*a7e0*/  FADD.FTZ R11, R157, R236 ;  /* 0x000000ec9d0b7221 */ /* 0x008fc60000010000 */
[----:B------:R-:W-:-:S03]  /*a7f0*/  FMNMX.FTZ R14, R182, R225, !PT ;  /* 0x000000e1b60e7209 */ /* 0x000fc60007810000 */
[----:B------:R-:W-:Y:S01]  /*a800*/  MUFU.EX2 R164, R164 ;  /* 0x000000a400a47308 */ /* 0x000fe20000000800 */
[----:B------:R-:W-:-:S05]  /*a810*/  FMNMX.FTZ R14, R183, R14, !PT ;  /* 0x0000000eb70e7209 */ /* 0x000fca0007810000 */
[----:B------:R-:W2:Y:S02]  /*a820*/  SHFL.BFLY PT, R224, R14, 0x2, 0x1f ;  /* 0x0c401f000ee07f89 */ /* 0x000ea400000e0000 */
[----:B------:R-:W-:Y:S08]  /*a830*/  MUFU.EX2 R165, R165 ;  /* 0x000000a500a57308 */ /* 0x000ff00000000800 */
[----:B------:R-:W-:Y:S08]  /*a840*/  MUFU.EX2 R168, R168 ;  /* 0x000000a800a87308 */ /* 0x000ff00000000800 */
[----:B------:R-:W-:Y:S01]  /*a850*/  MUFU.EX2 R169, R169 ;  /* 0x000000a900a97308 */ /* 0x000fe20000000800 */
[----:B--2---:R-:W-:-:S07]  /*a860*/  FMNMX.FTZ R14, R14, R224, !PT ;  /* 0x000000e00e0e7209 */ /* 0x004fce0007810000 */
[----:B------:R-:W-:Y:S01]  /*a870*/  MUFU.EX2 R172, R172 ;  /* 0x000000ac00ac7308 */ /* 0x000fe20000000800 */
[----:B------:R-:W2:Y:S07]  /*a880*/  SHFL.BFLY PT, R224, R14, 0x1, 0x1f ;  /* 0x0c201f000ee07f89 */ /* 0x000eae00000e0000 */
[----:B------:R-:W-:Y:S08]  /*a890*/  MUFU.EX2 R173, R173 ;  /* 0x000000ad00ad7308 */ /* 0x000ff00000000800 */
[----:B------:R-:W-:Y:S08]  /*a8a0*/  MUFU.EX2 R176, R176 ;  /* 0x000000b000b07308 */ /* 0x000ff00000000800 */
[----:B------:R-:W-:Y:S01]  /*a8b0*/  MUFU.EX2 R177, R177 ;  /* 0x000000b100b17308 */ /* 0x000fe20000000800 */
[----:B--2---:R-:W-:-:S05]  /*a8c0*/  FMNMX.FTZ R14, R14, R224, !PT ;  /* 0x000000e00e0e7209 */ /* 0x004fca0007810000 */
[----:B------:R-:W-:Y:S02]  /*a8d0*/  FADD.FTZ R21, -R14, R21 ;  /* 0x000000150e157221 */ /* 0x000fe40000010100 */
[----:B------:R-:W-:Y:S02]  /*a8e0*/  MUFU.EX2 R180, R180 ;  /* 0x000000b400b47308 */ /* 0x000fe40000000800 */
[----:B------:R-:W-:-:S06]  /*a8f0*/  FMUL.FTZ R21, R21, R10 ;  /* 0x0000000a15157220 */ /* 0x000fcc0000410000 */
[----:B------:R-:W2:Y:S02]  /*a900*/  MUFU.EX2 R21, R21 ;  /* 0x0000001500157308 */ /* 0x000ea40000000800 */
        /* <DEDUP_REMOVED lines=38> */
[----:B------:R2:W3:Y:S01]  /*ab70*/  MUFU.EX2 R153, R154 ;  /* 0x0000009a00997308 */ /* 0x0004e20000000800 */
        /* <DEDUP_REMOVED lines=8> */
[----:B--2---:R-:W-:Y:S01]  /*ac00*/  F2FP.F16.F32.PACK_AB R154, R157, R156 ;  /* 0x0000009c9d9a723e */ /* 0x004fe200000000ff */
[----:B------:R-:W-:Y:S01]  /*ac10*/  FADD.FTZ R156, R160, R11 ;  /* 0x0000000ba09c7221 */ /* 0x000fe20000010000 */
[-C--:B------:R-:W-:Y:S01]  /*ac20*/  FMUL.FTZ R78, R78, R21.reuse ;  /* 0x000000154e4e7220 */ /* 0x080fe20000410000 */
[-C--:B------:R-:W-:Y:S01]  /*ac30*/  FMUL.FTZ R79, R79, R21.reuse ;  /* 0x000000154f4f7220 */ /* 0x080fe20000410000 */
[----:B------:R-:W-:Y:S01]  /*ac40*/  FMUL.FTZ R82, R82, R21 ;  /* 0x0000001552527220 */ /* 0x000fe20000410000 */
[C---:B------:R-:W-:Y:S01]  /*ac50*/  FADD.FTZ R11, R161.reuse, R156 ;  /* 0x0000009ca10b7221 */ /* 0x040fe20000010000 */
[----:B------:R-:W-:Y:S01]  /*ac60*/  F2FP.F16.F32.PACK_AB R156, R161, R160 ;  /* 0x000000a0a19c723e */ /* 0x000fe200000000ff */
[----:B------:R2:W4:Y:S01]  /*ac70*/  MUFU.EX2 R181, R158 ;  /* 0x0000009e00b57308 */ /* 0x0005220000000800 */
[----:B---3--:R-:W-:Y:S01]  /*ac80*/  FFMA.FTZ R12, R21, R12, R153 ;  /* 0x0000000c150c7223 */ /* 0x008fe20000010099 */
[----:B------:R-:W-:Y:S01]  /*ac90*/  F2FP.F16.F32.PACK_AB R153, R155, R153 ;  /* 0x000000999b99723e */ /* 0x000fe200000000ff */
[-C--:B------:R-:W-:Y:S01]  /*aca0*/  FMUL.FTZ R83, R83, R21.reuse ;  /* 0x0000001553537220 */ /* 0x080fe20000410000 */
[-C--:B------:R-:W-:Y:S01]  /*acb0*/  FMUL.FTZ R86, R86, R21.reuse ;  /* 0x0000001556567220 */ /* 0x080fe20000410000 */
[----:B------:R-:W-:Y:S01]  /*acc0*/  FADD.FTZ R12, R155, R12 ;  /* 0x0000000c9b0c7221 */ /* 0x000fe20000010000 */
[-C--:B------:R-:W-:Y:S01]  /*acd0*/  FMUL.FTZ R87, R87, R21.reuse ;  /* 0x0000001557577220 */ /* 0x080fe20000410000 */
[-C--:B------:R-:W-:Y:S01]  /*ace0*/  FMUL.FTZ R90, R90, R21.reuse ;  /* 0x000000155a5a7220 */ /* 0x080fe20000410000 */
[----:B------:R-:W3:Y:S01]  /*acf0*/  MUFU.EX2 R159, R159 ;  /* 0x0000009f009f7308 */ /* 0x000ee20000000800 */
[----:B--2---:R-:W-:Y:S01]  /*ad00*/  FADD.FTZ R158, R164, R11 ;  /* 0x0000000ba49e7221 */ /* 0x004fe20000010000 */
[-C--:B------:R-:W-:Y:S01]  /*ad10*/  FMUL.FTZ R91, R91, R21.reuse ;  /* 0x000000155b5b7220 */ /* 0x080fe20000410000 */
[-C--:B------:R-:W-:Y:S01]  /*ad20*/  FMUL.FTZ R94, R94, R21.reuse ;  /* 0x000000155e5e7220 */ /* 0x080fe20000410000 */
[-C--:B------:R-:W-:Y:S01]  /*ad30*/  FMUL.FTZ R95, R95, R21.reuse ;  /* 0x000000155f5f7220 */ /* 0x080fe20000410000 */
[C---:B------:R-:W-:Y:S01]  /*ad40*/  FADD.FTZ R11, R165.reuse, R158 ;  /* 0x0000009ea50b7221 */ /* 0x040fe20000010000 */
[----:B------:R-:W-:Y:S01]  /*ad50*/  F2FP.F16.F32.PACK_AB R158, R165, R164 ;  /* 0x000000a4a59e723e */ /* 0x000fe200000000ff */
[-C--:B------:R-:W-:Y:S01]  /*ad60*/  FMUL.FTZ R98, R98, R21.reuse ;  /* 0x0000001562627220 */ /* 0x080fe20000410000 */
[----:B------:R2:W5:Y:S01]  /*ad70*/  MUFU.EX2 R225, R162 ;  /* 0x000000a200e17308 */ /* 0x0005620000000800 */
[----:B----4-:R-:W-:Y:S01]  /*ad80*/  FADD.FTZ R12, R181, R12 ;  /* 0x0000000cb50c7221 */ /* 0x010fe20000010000 */
[----:B------:R-:W-:Y:S01]  /*ad90*/  FADD.FTZ R160, R168, R11 ;  /* 0x0000000ba8a07221 */ /* 0x000fe20000010000 */
[-C--:B------:R-:W-:Y:S01]  /*ada0*/  FMUL.FTZ R99, R99, R21.reuse ;  /* 0x0000001563637220 */ /* 0x080fe20000410000 */
[-C--:B------:R-:W-:Y:S01]  /*adb0*/  FMUL.FTZ R102, R102, R21.reuse ;  /* 0x0000001566667220 */ /* 0x080fe20000410000 */
[----:B------:R-:W-:Y:S01]  /*adc0*/  FMUL.FTZ R103, R103, R21 ;  /* 0x0000001567677220 */ /* 0x000fe20000410000 */
[C---:B------:R-:W-:Y:S01]  /*add0*/  FADD.FTZ R11, R169.reuse, R160 ;  /* 0x000000a0a90b7221 */ /* 0x040fe20000010000 */
[----:B------:R-:W-:Y:S01]  /*ade0*/  F2FP.F16.F32.PACK_AB R160, R169, R168 ;  /* 0x000000a8a9a0723e */ /* 0x000fe200000000ff */
[----:B------:R-:W4:Y:S01]  /*adf0*/  MUFU.EX2 R163, R163 ;  /* 0x000000a300a37308 */ /* 0x000f220000000800 */
[C---:B---3--:R-:W-:Y:S01]  /*ae00*/  FADD.FTZ R12, R159.reuse, R12 ;  /* 0x0000000c9f0c7221 */ /* 0x048fe20000010000 */
[----:B------:R-:W-:Y:S01]  /*ae10*/  F2FP.F16.F32.PACK_AB R155, R159, R181 ;  /* 0x000000b59f9b723e */ /* 0x000fe200000000ff */
[----:B------:R-:W-:Y:S01]  /*ae20*/  BAR.SYNC.DEFER_BLOCKING 0xf, 0x100 ;  /* 0x03c4000000007b1d */ /* 0x000fe20000010000 */
[----:B--2---:R-:W-:Y:S01]  /*ae30*/  FADD.FTZ R162, R172, R11 ;  /* 0x0000000baca27221 */ /* 0x004fe20000010000 */
[-C--:B------:R-:W-:Y:S01]  /*ae40*/  FMUL.FTZ R106, R106, R21.reuse ;  /* 0x000000156a6a7220 */ /* 0x080fe20000410000 */
[-C--:B------:R-:W-:Y:S01]  /*ae50*/  FMUL.FTZ R107, R107, R21.reuse ;  /* 0x000000156b6b7220 */ /* 0x080fe20000410000 */
[-C--:B------:R-:W-:Y:S01]  /*ae60*/  FMUL.FTZ R110, R110, R21.reuse ;  /* 0x000000156e6e7220 */ /* 0x080fe20000410000 */
[----:B------:R-:W-:Y:S01]  /*ae70*/  FADD.FTZ R11, R173, R162 ;  /* 0x000000a2ad0b7221 */ /* 0x000fe20000010000 */
[----:B------:R-:W2:Y:S01]  /*ae80*/  MUFU.EX2 R224, R224 ;  /* 0x000000e000e07308 */ /* 0x000ea20000000800 */
[----:B-----5:R-:W-:Y:S01]  /*ae90*/  FADD.FTZ R12, R225, R12 ;  /* 0x0000000ce10c7221 */ /* 0x020fe20000010000 */
[----:B------:R-:W-:Y:S01]  /*aea0*/  F2FP.F16.F32.PACK_AB R162, R173, R172 ;  /* 0x000000acada2723e */ /* 0x000fe200000000ff */
[----:B------:R-:W-:Y:S01]  /*aeb0*/  FADD.FTZ R164, R176, R11 ;  /* 0x0000000bb0a47221 */ /* 0x000fe20000010000 */
[-C--:B------:R-:W-:Y:S01]  /*aec0*/  FMUL.FTZ R111, R111, R21.reuse ;  /* 0x000000156f6f7220 */ /* 0x080fe20000410000 */
[-C--:B------:R-:W-:Y:S01]  /*aed0*/  FMUL.FTZ R114, R114, R21.reuse ;  /* 0x0000001572727220 */ /* 0x080fe20000410000 */
[-C--:B------:R-:W-:Y:S01]  /*aee0*/  FMUL.FTZ R115, R115, R21.reuse ;  /* 0x0000001573737220 */ /* 0x080fe20000410000 */
[----:B------:R-:W-:Y:S01]  /*aef0*/  FADD.FTZ R11, R177, R164 ;  /* 0x000000a4b10b7221 */ /* 0x000fe20000010000 */
[----:B------:R-:W3:Y:S01]  /*af00*/  MUFU.EX2 R167, R167 ;  /* 0x000000a700a77308 */ /* 0x000ee20000000800 */
[----:B----4-:R-:W-:Y:S01]  /*af10*/  FADD.FTZ R157, R163, R12 ;  /* 0x0000000ca39d7221 */ /* 0x010fe20000010000 */
[----:B------:R-:W-:Y:S01]  /*af20*/  F2FP.F16.F32.PACK_AB R164, R177, R176 ;  /* 0x000000b0b1a4723e */ /* 0x000fe200000000ff */
[----:B------:R-:W-:Y:S01]  /*af30*/  FADD.FTZ R11, R180, R11 ;  /* 0x0000000bb40b7221 */ /* 0x000fe20000010000 */
[-C--:B------:R-:W-:Y:S01]  /*af40*/  FMUL.FTZ R118, R118, R21.reuse ;  /* 0x0000001576767220 */ /* 0x080fe20000410000 */
[-C--:B------:R-:W-:Y:S01]  /*af50*/  FMUL.FTZ R119, R119, R21.reuse ;  /* 0x0000001577777220 */ /* 0x080fe20000410000 */
[----:B------:R-:W-:Y:S01]  /*af60*/  FMUL.FTZ R122, R122, R21 ;  /* 0x000000157a7a7220 */ /* 0x000fe20000410000 */
[----:B------:R-:W-:Y:S01]  /*af70*/  FADD.FTZ R11, R166, R11 ;  /* 0x0000000ba60b7221 */ /* 0x000fe20000010000 */
[----:B------:R-:W4:Y:S01]  /*af80*/  MUFU.EX2 R161, R170 ;  /* 0x000000aa00a17308 */ /* 0x000f220000000800 */
[----:B--2---:R-:W-:Y:S01]  /*af90*/  FADD.FTZ R168, R224, R157 ;  /* 0x0000009de0a87221 */ /* 0x004fe20000010000 */
[----:B------:R-:W-:Y:S01]  /*afa0*/  F2FP.F16.F32.PACK_AB R157, R163, R225 ;  /* 0x000000e1a39d723e */ /* 0x000fe200000000ff */
[----:B------:R2:W-:Y:S01]  /*afb0*/  STSM.16.M88.4 [R195+0x26800], R152 ;  /* 0x02680098c3007844 */ /* 0x0005e20000000200 */
[----:B------:R-:W-:Y:S01]  /*afc0*/  F2FP.F16.F32.PACK_AB R166, R166, R180 ;  /* 0x000000b4a6a6723e */ /* 0x000fe200000000ff */
[-C--:B------:R-:W-:Y:S01]  /*afd0*/  FMUL.FTZ R123, R123, R21.reuse ;  /* 0x000000157b7b7220 */ /* 0x080fe20000410000 */
[-C--:B------:R-:W-:Y:S01]  /*afe0*/  FMUL.FTZ R126, R126, R21.reuse ;  /* 0x000000157e7e7220 */ /* 0x080fe20000410000 */
[-C--:B------:R-:W-:Y:S01]  /*aff0*/  FMUL.FTZ R127, R127, R21.reuse ;  /* 0x000000157f7f7220 */ /* 0x080fe20000410000 */
[----:B------:R-:W5:Y:S01]  /*b000*/  MUFU.EX2 R171, R171 ;  /* 0x000000ab00ab7308 */ /* 0x000f620000000800 */
        /* <DEDUP_REMOVED lines=8> */
[----:B----4-:R-:W-:Y:S01]  /*b090*/  FADD.FTZ R168, R161, R168 ;  /* 0x000000a8a1a87221 */ /* 0x010fe20000010000 */
[-C--:B------:R-:W-:Y:S01]  /*b0a0*/  FMUL.FTZ R142, R142, R21.reuse ;  /* 0x000000158e8e7220 */ /* 0x080fe20000410000 */
[-C--:B------:R-:W-:Y:S01]  /*b0b0*/  FMUL.FTZ R143, R143, R21.reuse ;  /* 0x000000158f8f7220 */ /* 0x080fe20000410000 */
[-C--:B------:R-:W-:Y:S01]  /*b0c0*/  FMUL.FTZ R146, R146, R21.reuse ;  /* 0x0000001592927220 */ /* 0x080fe20000410000 */
[-C--:B------:R-:W-:Y:S01]  /*b0d0*/  FMUL.FTZ R147, R147, R21.reuse ;  /* 0x0000001593937220 */ /* 0x080fe20000410000 */
[-C--:B------:R-:W-:Y:S01]  /*b0e0*/  FMUL.FTZ R150, R150, R21.reuse ;  /* 0x0000001596967220 */ /* 0x080fe20000410000 */
[----:B------:R-:W-:Y:S01]  /*b0f0*/  FMUL.FTZ R151, R151, R21 ;  /* 0x0000001597977220 */ /* 0x000fe20000410000 */
[----:B------:R-:W4:Y:S01]  /*b100*/  MUFU.EX2 R175, R175 ;  /* 0x000000af00af7308 */ /* 0x000f220000000800 */
[C---:B-----5:R-:W-:Y:S01]  /*b110*/  FADD.FTZ R159, R171.reuse, R168 ;  /* 0x000000a8ab9f7221 */ /* 0x060fe20000010000 */
[----:B------:R-:W-:-:S06]  /*b120*/  F2FP.F16.F32.PACK_AB R161, R171, R161 ;  /* 0x000000a1aba1723e */ /* 0x000fcc00000000ff */
[----:B------:R-:W5:Y:S01]  /*b130*/  MUFU.EX2 R165, R178 ;  /* 0x000000b200a57308 */ /* 0x000f620000000800 */
[----:B---3--:R-:W-:Y:S01]  /*b140*/  FADD.FTZ R168, R174, R159 ;  /* 0x0000009faea87221 */ /* 0x008fe20000010000 */
[----:B------:R-:W-:-:S05]  /*b150*/  F2FP.F16.F32.PACK_AB R159, R167, R224 ;  /* 0x000000e0a79f723e */ /* 0x000fca00000000ff */
[----:B------:R2:W-:Y:S01]  /*b160*/  STSM.16.M88.4 [R196], R156 ;  /* 0x0000009cc4007844 */ /* 0x0005e20000000200 */
[----:B------:R-:W3:Y:S01]  /*b170*/  MUFU.EX2 R12, R179 ;  /* 0x000000b3000c7308 */ /* 0x000ee20000000800 */
[----:B----4-:R-:W-:-:S07]  /*b180*/  FADD.FTZ R168, R175, R168 ;  /* 0x000000a8afa87221 */ /* 0x010fce0000010000 */
[----:B------:R-:W4:Y:S01]  /*b190*/  MUFU.EX2 R182, R182 ;  /* 0x000000b600b67308 */ /* 0x000f220000000800 */
[----:B-----5:R-:W-:-:S07]  /*b1a0*/  FADD.FTZ R163, R165, R168 ;  /* 0x000000a8a5a37221 */ /* 0x020fce0000010000 */
[----:B------:R-:W5:Y:S01]  /*b1b0*/  MUFU.EX2 R183, R183 ;  /* 0x000000b700b77308 */ /* 0x000f620000000800 */
[C---:B---3--:R-:W-:Y:S01]  /*b1c0*/  FADD.FTZ R167, R12.reuse, R163 ;  /* 0x000000a30ca77221 */ /* 0x048fe20000010000 */
[----:B------:R-:W-:Y:S02]  /*b1d0*/  F2FP.F16.F32.PACK_AB R163, R175, R174 ;  /* 0x000000aeafa3723e */ /* 0x000fe400000000ff */
[----:B------:R-:W-:-:S03]  /*b1e0*/  F2FP.F16.F32.PACK_AB R165, R12, R165 ;  /* 0x000000a50ca5723e */ /* 0x000fc600000000ff */
[----:B------:R2:W-:Y:S01]  /*b1f0*/  STSM.16.M88.4 [R198], R160 ;  /* 0x000000a0c6007844 */ /* 0x0005e20000000200 */
[----:B----4-:R-:W-:Y:S01]  /*b200*/  FADD.FTZ R168, R182, R167 ;  /* 0x000000a7b6a87221 */ /* 0x010fe20000010000 */
[----:B-----5:R-:W-:-:S03]  /*b210*/  F2FP.F16.F32.PACK_AB R167, R183, R182 ;  /* 0x000000b6b7a7723e */ /* 0x020fc600000000ff */
[----:B------:R-:W-:Y:S02]  /*b220*/  FADD.FTZ R12, R183, R168 ;  /* 0x000000a8b70c7221 */ /* 0x000fe40000010000 */
[----:B------:R2:W-:Y:S01]  /*b230*/  STSM.16.M88.4 [R197], R164 ;  /* 0x000000a4c5007844 */ /* 0x0005e20000000200 */
[----:B------:R-:W-:Y:S05]  /*b240*/  @!P0 BRA `(.L_x_746) ;  /* 0x0000000000048947 */ /* 0x000fea0003800000 */
[----:B------:R-:W-:Y:S01]  /*b250*/  BPT.TRAP 0x1 ;  /* 0x000000040000795c */ /* 0x000fe20000300000 */
.L_x_746:
[----:B------:R3:W4:Y:S01]  /*b260*/  SYNCS.PHASECHK.TRANS64.TRYWAIT P3, [R216+URZ+0x28c50], R20 ;  /* 0x028c5014d80075a7 */ /* 0x000722000806017f */
[----:B------:R-:W-:Y:S05]  /*b270*/  @!P0 BRA `(.L_x_747) ;  /* 0x0000000000048947 */ /* 0x000fea0003800000 */
[----:B------:R-:W-:Y:S01]  /*b280*/  BPT.TRAP 0x1 ;  /* 0x000000040000795c */ /* 0x000fe20000300000 */
.L_x_747:
[----:B------:R-:W-:Y:S04]  /*b290*/  BSSY B1, `(.L_x_748) ;  /* 0x0000004000017945 */ /* 0x000fe80003800000 */
[----:B----4-:R-:W-:Y:S05]  /*b2a0*/  @P3 BRA `(.L_x_749) ;  /* 0x0000000000083947 */ /* 0x010fea0003800000 */
[----:B------:R-:W4:Y:S02]  /*b2b0*/  SYNCS.PHASECHK.TRANS64.TRYWAIT P3, [R216+URZ+0x28c50], R20 ;  /* 0x028c5014d80075a7 */ /* 0x000f24000806017f */
[----:B----4-:R-:W-:Y:S05]  /*b2c0*/  @!P3 BRA `(.L_x_750) ;  /* 0x000000cc0028b947 */ /* 0x010fea0003800000 */
.L_x_749:
[----:B------:R-:W-:Y:S05]  /*b2d0*/  BSYNC B1 ;  /* 0x0000000000017941 */ /* 0x000fea0003800000 */
.L_x_748:
[----:B01-34-:R-:W-:Y:S01]  /*b2e0*/  IMAD R20, R18, 0x1000, R13 ;  /* 0x0000100012147824 */ /* 0x01bfe200078e020d */
[----:B------:R-:W-:Y:S01]  /*b2f0*/  WARPGROUP.ARRIVE ;  /* 0x00000000000079c5 */ /* 0x000fe20000000000 */
[----:B------:R-:W-:Y:S02]  /*b300*/  IMAD.MOV.U32 R21, RZ, RZ, 0x40000040 ;  /* 0x40000040ff157424 */ /* 0x000fe400078e00ff */
[----:B------:R-:W-:Y:S01]  /*b310*/  @!P1 VIADD R216, R216, 0x28c60 ;  /* 0x00028c60d8d89836 */ /* 0x000fe20000000000 */
[----:B------:R-:W-:Y:S01]  /*b320*/  R2UR UR6, R20 ;  /* 0x00000000140672ca */ /* 0x000fe200000e0000 */
[----:B------:R-:W-:Y:S01]  /*b330*/  IMAD.MOV.U32 R225, RZ, RZ, R3 ;  /* 0x000000ffffe17224 */ /* 0x000fe200078e0003 */
[----:B------:R-:W-:Y:S01]  /*b340*/  R2UR UR7, R21 ;  /* 0x00000000150772ca */ /* 0x000fe200000e0000 */
[----:B------:R-:W-:Y:S01]  /*b350*/  IMAD.MOV.U32 R21, RZ, RZ, 0x40000040 ;  /* 0x40000040ff157424 */ /* 0x000fe200078e00ff */
[----:B------:R-:W-:Y:S01]  /*b360*/  @!P1 PRMT R216, RZ, 0x654, R216 ;  /* 0x00000654ffd89816 */ /* 0x000fe200000000d8 */
[----:B------:R-:W-:-:S10]  /*b370*/  IMAD.MOV.U32 R224, RZ, RZ, R18 ;  /* 0x000000ffffe07224 */ /* 0x000fd400078e0012 */
[----:B------:R-:W-:Y:S03]  /*b380*/  HGMMA.64x256x16.F32 R24, R152, gdesc[UR4].tnspB, R24, gsb0 ;  /* 0x43e0000498187df0 */ /* 0x000fe60008000818 */
[----:B------:R-:W-:Y:S02]  /*b390*/  WARPGROUP.DEPBAR.LE gsb0, 0x0 ;  /* 0x00008000000079c5 */ /* 0x000fe40000010000 */
[----:B--2---:R-:W-:Y:S01]  /*b3a0*/  VIADD R152, R20, 0x80 ;  /* 0x0000008014987836 */ /* 0x004fe20000000000 */
        /* <DEDUP_REMOVED lines=16> */
[----:B------:R-:W-:Y:S01]  /*b4b0*/  IMAD.MOV.U32 R21, RZ, RZ, R14 ;  /* 0x000000ffff157224 */ /* 0x000fe200078e000e */
[----:B------:R-:W-:Y:S02]  /*b4c0*/  WARPGROUP.DEPBAR.LE gsb0, 0x0 ;  /* 0x00008000000079c5 */ /* 0x000fe40000010000 */
[----:B------:R-:W-:-:S15]  /*b4d0*/  WARPGROUP.ARRIVE ;  /* 0x00000000000079c5 */ /* 0x000fde0000000000 */
[----:B------:R-:W-:-:S06]  /*b4e0*/  NOP ;  /* 0x0000000000007918 */ /* 0x000fcc0000000000 */
        /* <DEDUP_REMOVED lines=12> */
.L_x_740:
[----:B------:R-:W-:Y:S05]  /*b5b0*/  BSYNC B0 ;  /* 0x0000000000007941 */ /* 0x000fea0003800000 */
.L_x_739:
[----:B------:R-:W2:Y:S01]  /*b5c0*/  SHFL.BFLY PT, R0, R11, 0x2, 0x1f ;  /* 0x0c401f000b007f89 */ /* 0x000ea200000e0000 */
[----:B------:R-:W-:Y:S02]  /*b5d0*/  IMAD.MOV R6, RZ, RZ, -R194 ;  /* 0x000000ffff067224 */ /* 0x000fe400078e0ac2 */
[----:B------:R-:W-:Y:S01]  /*b5e0*/  IMAD.MOV.U32 R21, RZ, RZ, -0x800000 ;  /* 0xff800000ff157424 */ /* 0x000fe200078e00ff */
[----:B------:R-:W3:Y:S01]  /*b5f0*/  SHFL.BFLY PT, R7, R12, 0x2, 0x1f ;  /* 0x0c401f000c077f89 */ /* 0x000ee200000e0000 */
[----:B------:R-:W-:Y:S01]  /*b600*/  IMAD.MOV.U32 R20, RZ, RZ, -0x800000 ;  /* 0xff800000ff147424 */ /* 0x000fe200078e00ff */
[----:B------:R-:W-:Y:S08]  /*b610*/  BAR.ARV 0x8, 0x100 ;  /* 0x0204000000007b1d */ /* 0x000ff00000002000 */
[----:B------:R-:W-:Y:S01]  /*b620*/  BAR.SYNC.DEFER_BLOCKING 0xf, 0x100 ;  /* 0x03c4000000007b1d */ /* 0x000fe20000010000 */
[----:B------:R-:W-:Y:S01]  /*b630*/  ISETP.NE.AND P0, PT, R193, R6, PT ;  /* 0x00000006c100720c */ /* 0x000fe20003f05270 */
[----:B------:R-:W-:-:S02]  /*b640*/  IMAD.MOV.U32 R6, RZ, RZ, RZ ;  /* 0x000000ffff067224 */ /* 0x000fc400078e00ff */
[----:B------:R-:W-:Y:S02]  /*b650*/  VIADD R208, R208, 0x1 ;  /* 0x00000001d0d07836 */ /* 0x000fe40000000000 */
[----:B--2---:R-:W-:Y:S01]  /*b660*/  FADD.FTZ R4, R0, R11 ;  /* 0x0000000b00047221 */ /* 0x004fe20000010000 */
[----:B---3--:R-:W-:-:S04]  /*b670*/  FADD.FTZ R7, R7, R12 ;  /* 0x0000000c07077221 */ /* 0x008fc80000010000 */
[----:B------:R-:W2:Y:S04]  /*b680*/  SHFL.BFLY PT, R5, R4, 0x1, 0x1f ;  /* 0x0c201f0004057f89 */ /* 0x000ea800000e0000 */
[----:B------:R-:W3:Y:S01]  /*b690*/  SHFL.BFLY PT, R0, R7, 0x1, 0x1f ;  /* 0x0c201f0007007f89 */ /* 0x000ee200000e0000 */
[----:B--2---:R-:W-:Y:S01]  /*b6a0*/  FADD.FTZ R9, R4, R5 ;  /* 0x0000000504097221 */ /* 0x004fe20000010000 */
[----:B------:R-:W-:Y:S02]  /*b6b0*/  IMAD.MOV.U32 R5, RZ, RZ, RZ ;  /* 0x000000ffff057224 */ /* 0x000fe400078e00ff */
[C---:B------:R-:W-:Y:S02]  /*b6c0*/  VIADD R4, R18.reuse, 0x1 ;  /* 0x0000000112047836 */ /* 0x040fe40000000000 */
[----:B---3--:R-:W-:Y:S01]  /*b6d0*/  FADD.FTZ R0, R7, R0 ;  /* 0x0000000007007221 */ /* 0x008fe20000010000 */
[----:B------:R-:W-:Y:S01]  /*b6e0*/  FSETP.NE.FTZ.AND P2, PT, R9, RZ, PT ;  /* 0x000000ff0900720b */ /* 0x000fe20003f55000 */
[----:B------:R-:W-:Y:S01]  /*b6f0*/  @!P0 IMAD R7, R18, 0x40, R191 ;  /* 0x0000004012078824 */ /* 0x000fe200078e02bf */
[----:B------:R-:W-:-:S02]  /*b700*/  ISETP.NE.AND P1, PT, R4, 0x2, PT ;  /* 0x000000020400780c */ /* 0x000fc40003f25270 */
[----:B------:R-:W-:Y:S01]  /*b710*/  FSETP.NE.FTZ.AND P3, PT, R0, RZ, PT ;  /* 0x000000ff0000720b */ /* 0x000fe20003f75000 */
[----:B------:R-:W-:Y:S01]  /*b720*/  @!P0 IMAD R7, R7, 0x4, R2 ;  /* 0x0000000407078824 */ /* 0x000fe200078e0202 */
[----:B------:R-:W-:-:S04]  /*b730*/  SEL R8, RZ, 0x1, P1 ;  /* 0x00000001ff087807 */ /* 0x000fc80000800000 */
[----:B------:R-:W-:-:S03]  /*b740*/  LOP3.LUT R23, R23, R8, RZ, 0x3c, !PT ;  /* 0x0000000817177212 */ /* 0x000fc600078e3cff */
[----:B------:R-:W2:Y:S01]  /*b750*/  @P2 MUFU.RCP R5, R9 ;  /* 0x0000000900052308 */ /* 0x000ea20000001000 */
[----:B------:R-:W-:-:S03]  /*b760*/  @P2 FMUL.FTZ R18, R10, 0.69314718246459960938 ;  /* 0x3f3172180a122820 */ /* 0x000fc60000410000 */
[----:B------:R-:W-:-:S04]  /*b770*/  @P3 FMUL.FTZ R10, R10, 0.69314718246459960938 ;  /* 0x3f3172180a0a3820 */ /* 0x000fc80000410000 */
[----:B------:R-:W3:Y:S08]  /*b780*/  @P3 MUFU.RCP R6, R0 ;  /* 0x0000000000063308 */ /* 0x000ef00000001000 */
[----:B------:R4:W5:Y:S01]  /*b790*/  @P2 MUFU.LG2 R2, R9 ;  /* 0x0000000900022308 */ /* 0x0009620000000c00 */
[-C--:B--2---:R-:W-:Y:S01]  /*b7a0*/  FMUL.FTZ R154, R24, R5.reuse ;  /* 0x00000005189a7220 */ /* 0x084fe20000410000 */
[----:B------:R2:W-:Y:S01]  /*b7b0*/  @!P0 STS [R7+0x28800], R5 ;  /* 0x0288000507008388 */ /* 0x0005e20000000800 */
[-C--:B------:R-:W-:Y:S01]  /*b7c0*/  FMUL.FTZ R12, R25, R5.reuse ;  /* 0x00000005190c7220 */ /* 0x080fe20000410000 */
[-C--:B------:R-:W-:Y:S01]  /*b7d0*/  FMUL.FTZ R181, R32, R5.reuse ;  /* 0x0000000520b57220 */ /* 0x080fe20000410000 */
[-C--:B------:R-:W-:Y:S01]  /*b7e0*/  FMUL.FTZ R180, R36, R5.reuse ;  /* 0x0000000524b47220 */ /* 0x080fe20000410000 */
[-C--:B------:R-:W-:Y:S01]  /*b7f0*/  FMUL.FTZ R178, R40, R5.reuse ;  /* 0x0000000528b27220 */ /* 0x080fe20000410000 */
[-C--:B------:R-:W-:Y:S01]  /*b800*/  FMUL.FTZ R28, R28, R5.reuse ;  /* 0x000000051c1c7220 */ /* 0x080fe20000410000 */
[----:B------:R1:W0:Y:S01]  /*b810*/  @P3 MUFU.LG2 R24, R0 ;  /* 0x0000000000183308 */ /* 0x0002220000000c00 */
[----:B---3--:R3:W-:Y:S01]  /*b820*/  @!P0 STS [R7+0x28820], R6 ;  /* 0x0288200607008388 */ /* 0x0087e20000000800 */
[-C--:B----4-:R-:W-:Y:S01]  /*b830*/  FMUL.FTZ R9, R58, R6.reuse ;  /* 0x000000063a097220 */ /* 0x090fe20000410000 */
[-C--:B------:R-:W-:Y:S01]  /*b840*/  FMUL.FTZ R13, R66, R6.reuse ;  /* 0x00000006420d7220 */ /* 0x080fe20000410000 */
[-C--:B------:R-:W-:Y:S01]  /*b850*/  FMUL.FTZ R8, R29, R5.reuse ;  /* 0x000000051d087220 */ /* 0x080fe20000410000 */
[-C--:B------:R-:W-:Y:S01]  /*b860*/  FMUL.FTZ R179, R33, R5.reuse ;  /* 0x0000000521b37220 */ /* 0x080fe20000410000 */
[-C--:B------:R-:W-:Y:S01]  /*b870*/  FMUL.FTZ R177, R37, R5.reuse ;  /* 0x0000000525b17220 */ /* 0x080fe20000410000 */
[-C--:B------:R-:W-:Y:S01]  /*b880*/  FMUL.FTZ R32, R41, R5.reuse ;  /* 0x0000000529207220 */ /* 0x080fe20000410000 */
[-C--:B------:R-:W-:Y:S01]  /*b890*/  FMUL.FTZ R176, R44, R5.reuse ;  /* 0x000000052cb07220 */ /* 0x080fe20000410000 */
[-C--:B-1----:R-:W-:Y:S01]  /*b8a0*/  FMUL.FTZ R0, R27, R6.reuse ;  /* 0x000000061b007220 */ /* 0x082fe20000410000 */
[----:B-----5:R-:W-:Y:S01]  /*b8b0*/  @P2 FMUL.FTZ R25, R2, 0.69314718246459960938 ;  /* 0x3f31721802192820 */ /* 0x020fe20000410000 */
[-C--:B------:R-:W-:Y:S01]  /*b8c0*/  FMUL.FTZ R174, R45, R5.reuse ;  /* 0x000000052dae7220 */ /* 0x080fe20000410000 */
        /* <DEDUP_REMOVED lines=56> */
[----:B------:R-:W-:Y:S01]  /*bc50*/  @P2 FFMA.FTZ R21, R18, R3, R25 ;  /* 0x0000000312152223 */ /* 0x000fe20000010019 */
[----:B------:R-:W-:Y:S01]  /*bc60*/  PLOP3.LUT P0, PT, PT, PT, PT, 0x8, 0x0 ;  /* 0x000000000000781c */ /* 0x000fe20003f0e170 */
[-C--:B--2---:R-:W-:Y:S01]  /*bc70*/  FMUL.FTZ R5, R26, R6.reuse ;  /* 0x000000061a057220 */ /* 0x084fe20000410000 */
[-C--:B---3--:R-:W-:Y:S01]  /*bc80*/  FMUL.FTZ R7, R30, R6.reuse ;  /* 0x000000061e077220 */ /* 0x088fe20000410000 */
        /* <DEDUP_REMOVED lines=57> */
[----:B------:R-:W-:Y:S01]  /*c020*/  SEL R18, R4, RZ, P1 ;  /* 0x000000ff04127207 */ /* 0x000fe20000800000 */
[----:B------:R-:W-:Y:S06]  /*c030*/  BAR.ARV 0xe, 0x100 ;  /* 0x0384000000007b1d */ /* 0x000fec0000002000 */
.L_x_688:
[----:B------:R-:W-:Y:S05]  /*c040*/  BSYNC B7 ;  /* 0x0000000000077941 */ /* 0x000fea0003800000 */
.L_x_686:
[----:B------:R-:W0:Y:S08]  /*c050*/  S2UR UR5, SR_CgaCtaId ;  /* 0x00000000000579c3 */ /* 0x000e300000008800 */
[----:B------:R-:W-:Y:S06]  /*c060*/  BAR.SYNC.DEFER_BLOCKING 0x5, 0x180 ;  /* 0x0146000000007b1d */ /* 0x000fec0000010000 */
[----:B------:R-:W-:Y:S01]  /*c070*/  UMOV UR4, 0x400 ;  /* 0x0000040000047882 */ /* 0x000fe20000000000 */
[----:B------:R-:W-:Y:S01]  /*c080*/  BSSY B0, `(.L_x_752) ;  /* 0x00002d8000007945 */ /* 0x000fe20003800000 */
[----:B0-----:R-:W-:-:S06]  /*c090*/  ULEA UR4, UR5, UR4, 0x18 ;  /* 0x0000000405047291 */ /* 0x001fcc000f8ec03f */
[----:B------:R-:W-:-:S05]  /*c0a0*/  IMAD.U32 R2, RZ, RZ, UR4 ;  /* 0x00000004ff027e24 */ /* 0x000fca000f8e00ff */
[----:B-----5:R0:W1:Y:S01]  /*c0b0*/  LDS.128 R24, [R2+0x28cd0] ;  /* 0x028cd00002187984 */ /* 0x0200620000000c00 */
[----:B------:R-:W-:Y:S06]  /*c0c0*/  BAR.ARV 0x4, 0x180 ;  /* 0x0106000000007b1d */ /* 0x000fec0000002000 */
[----:B------:R-:W-:Y:S05]  /*c0d0*/  @P0 BRA `(.L_x_753) ;  /* 0x0000001c00f40947 */ /* 0x000fea0003800000 */
[----:B------:R-:W2:Y:S01]  /*c0e0*/  S2R R3, SR_SWINHI ;  /* 0x0000000000037919 */ /* 0x000ea20000002f00 */
[----:B------:R-:W-:Y:S01]  /*c0f0*/  F2FP.F16.F32.PACK_AB R5, R0, R5 ;  /* 0x000000050005723e */ /* 0x000fe200000000ff */
[----:B------:R-:W-:Y:S01]  /*c100*/  ULDC.64 UR4, c[0x0][0xc00] ;  /* 0x0003000000047ab9 */ /* 0x000fe20000000a00 */
[----:B------:R-:W-:Y:S02]  /*c110*/  F2FP.F16.F32.PACK_AB R4, R12, R154 ;  /* 0x0000009a0c04723e */ /* 0x000fe400000000ff */
[----:B------:R-:W-:Y:S02]  /*c120*/  F2FP.F16.F32.PACK_AB R6, R8, R28 ;  /* 0x0000001c0806723e */ /* 0x000fe400000000ff */
        /* <DEDUP_REMOVED lines=13> */
[----:B------:R-:W-:Y:S02]  /*c200*/  MOV R44, R2 ;  /* 0x00000002002c7202 */ /* 0x000fe40000000f00 */
[----:B--2---:R-:W-:-:S02]  /*c210*/  MOV R45, R3 ;  /* 0x00000003002d7202 */ /* 0x004fc40000000f00 */
[----:B------:R-:W-:Y:S02]  /*c220*/  F2FP.F16.F32.PACK_AB R41, R99, R41 ;  /* 0x000000296329723e */ /* 0x000fe400000000ff */
[----:B------:R-:W-:Y:S01]  /*c230*/  F2FP.F16.F32.PACK_AB R43, R103, R102 ;  /* 0x00000066672b723e */ /* 0x000fe200000000ff */
[----:B------:R-:W-:Y:S01]  /*c240*/  IMAD.WIDE R48, R223, 0x2, R44 ;  /* 0x00000002df307825 */ /* 0x000fe200078e022c */
[----:B------:R-:W-:Y:S02]  /*c250*/  F2FP.F16.F32.PACK_AB R105, R58, R106 ;  /* 0x0000006a3a69723e */ /* 0x000fe400000000ff */
[----:B------:R-:W-:Y:S02]  /*c260*/  F2FP.F16.F32.PACK_AB R112, R113, R112 ;  /* 0x000000707170723e */ /* 0x000fe400000000ff */
[C---:B------:R-:W-:Y:S02]  /*c270*/  LOP3.LUT R53, R48.reuse, 0x380, RZ, 0xc0, !PT ;  /* 0x0000038030357812 */ /* 0x040fe400078ec0ff */
[----:B------:R-:W-:-:S02]  /*c280*/  IADD3 R0, P1, R48, 0x20, RZ ;  /* 0x0000002030007810 */ /* 0x000fc40007f3e0ff */
[----:B------:R-:W-:Y:S02]  /*c290*/  SHF.R.U64 R53, R53, 0x3, RZ ;  /* 0x0000000335357819 */ /* 0x000fe400000012ff */
[C---:B------:R-:W-:Y:S02]  /*c2a0*/  IADD3 R3, P0, R48.reuse, 0x40, RZ ;  /* 0x0000004030037810 */ /* 0x040fe40007f1e0ff */
[----:B------:R-:W-:Y:S01]  /*c2b0*/  LOP3.LUT R52, R53, R48, RZ, 0x3c, !PT ;  /* 0x0000003035347212 */ /* 0x000fe200078e3cff */
[--C-:B------:R-:W-:Y:S01]  /*c2c0*/  IMAD.MOV.U32 R53, RZ, RZ, R49.reuse ;  /* 0x000000ffff357224 */ /* 0x100fe200078e0031 */
[----:B------:R-:W-:Y:S01]  /*c2d0*/  IADD3 R10, P4, R48, 0x60, RZ ;  /* 0x00000060300a7810 */ /* 0x000fe20007f9e0ff */
[----:B------:R-:W-:Y:S01]  /*c2e0*/  IMAD.X R31, RZ, RZ, R49, P0 ;  /* 0x000000ffff1f7224 */ /* 0x000fe200000e0631 */
[----:B------:R-:W-:Y:S02]  /*c2f0*/  LOP3.LUT R183, R0, 0x380, RZ, 0xc0, !PT ;  /* 0x0000038000b77812 */ /* 0x000fe400078ec0ff */
[----:B------:R-:W-:-:S02]  /*c300*/  LOP3.LUT R30, R3, 0x380, RZ, 0xc0, !PT ;  /* 0x00000380031e7812 */ /* 0x000fc400078ec0ff */
[----:B------:R-:W-:Y:S01]  /*c310*/  MOV R12, R52 ;  /* 0x00000034000c7202 */ /* 0x000fe20000000f00 */
[----:B------:R-:W-:Y:S01]  /*c320*/  BAR.SYNC.DEFER_BLOCKING 0x1, 0x100 ;  /* 0x0044000000007b1d */ /* 0x000fe20000010000 */
[----:B------:R-:W-:Y:S01]  /*c330*/  LOP3.LUT R225, R10, 0x380, RZ, 0xc0, !PT ;  /* 0x000003800ae17812 */ /* 0x000fe200078ec0ff */
[--C-:B------:R-:W-:Y:S01]  /*c340*/  IMAD.X R53, RZ, RZ, R49.reuse, P4 ;  /* 0x000000ffff357224 */ /* 0x100fe200020e0631 */
[----:B------:R-:W-:Y:S02]  /*c350*/  SHF.R.U64 R183, R183, 0x3, RZ ;  /* 0x00000003b7b77819 */ /* 0x000fe400000012ff */
[----:B------:R-:W-:Y:S02]  /*c360*/  IADD3 R60, P6, R48, 0x2020, RZ ;  /* 0x00002020303c7810 */ /* 0x000fe40007fde0ff */
[----:B------:R-:W-:Y:S02]  /*c370*/  SHF.R.U64 R30, R30, 0x3, RZ ;  /* 0x000000031e1e7819 */ /* 0x000fe400000012ff */
[----:B------:R-:W-:Y:S01]  /*c380*/  IADD3 R56, P3, R48, 0x2000, RZ ;  /* 0x0000200030387810 */ /* 0x000fe20007f7e0ff */
[----:B------:R-:W-:Y:S01]  /*c390*/  IMAD.X R61, RZ, RZ, R49, P6 ;  /* 0x000000ffff3d7224 */ /* 0x000fe200030e0631 */
[----:B------:R-:W-:-:S02]  /*c3a0*/  SHF.R.U64 R225, R225, 0x3, RZ ;  /* 0x00000003e1e17819 */ /* 0x000fc400000012ff */
[----:B------:R-:W-:Y:S01]  /*c3b0*/  IADD3 R8, P5, R48, 0x2040, RZ ;  /* 0x0000204030087810 */ /* 0x000fe20007fbe0ff */
[--C-:B------:R-:W-:Y:S01]  /*c3c0*/  IMAD.X R57, RZ, RZ, R49.reuse, P3 ;  /* 0x000000ffff397224 */ /* 0x100fe200018e0631 */
[----:B------:R-:W-:Y:S02]  /*c3d0*/  LOP3.LUT R30, R30, R3, RZ, 0x3c, !PT ;  /* 0x000000031e1e7212 */ /* 0x000fe400078e3cff */
[----:B------:R-:W-:Y:S01]  /*c3e0*/  LOP3.LUT R52, R225, R10, RZ, 0x3c, !PT ;  /* 0x0000000ae1347212 */ /* 0x000fe200078e3cff */
[----:B------:R-:W-:Y:S01]  /*c3f0*/  IMAD.X R65, RZ, RZ, R49, P5 ;  /* 0x000000ffff417224 */ /* 0x000fe200028e0631 */
[----:B------:R-:W-:Y:S02]  /*c400*/  LOP3.LUT R3, R56, 0x380, RZ, 0xc0, !PT ;  /* 0x0000038038037812 */ /* 0x000fe400078ec0ff */
[----:B------:R-:W-:Y:S02]  /*c410*/  LOP3.LUT R225, R8, 0x380, RZ, 0xc0, !PT ;  /* 0x0000038008e17812 */ /* 0x000fe400078ec0ff */
[C---:B------:R-:W-:Y:S01]  /*c420*/  IADD3 R68, P2, R48.reuse, 0x2060, RZ ;  /* 0x0000206030447810 */ /* 0x040fe20007f5e0ff */
[----:B------:R2:W-:Y:S01]  /*c430*/  STSM.16.M88.4 [R12], R4 ;  /* 0x000000040c007844 */ /* 0x0005e20000000200 */
[----:B------:R-:W-:-:S02]  /*c440*/  IADD3 R42, P0, R48, 0x4020, RZ ;  /* 0x00004020302a7810 */ /* 0x000fc40007f1e0ff */
[----:B------:R-:W-:Y:S01]  /*c450*/  SHF.R.U64 R3, R3, 0x3, RZ ;  /* 0x0000000303037819 */ /* 0x000fe200000012ff */
[--C-:B------:R-:W-:Y:S01]  /*c460*/  IMAD.X R69, RZ, RZ, R49.reuse, P2 ;  /* 0x000000ffff457224 */ /* 0x100fe200010e0631 */
[----:B------:R-:W-:Y:S01]  /*c470*/  SHF.R.U64 R225, R225, 0x3, RZ ;  /* 0x00000003e1e17819 */ /* 0x000fe200000012ff */
[--C-:B------:R-:W-:Y:S01]  /*c480*/  IMAD.X R77, RZ, RZ, R49.reuse, P0 ;  /* 0x000000ffff4d7224 */ /* 0x100fe200000e0631 */
[----:B------:R-:W-:Y:S02]  /*c490*/  IADD3 R70, P4, R48, 0x4040, RZ ;  /* 0x0000404030467810 */ /* 0x000fe40007f9e0ff */
[----:B------:R-:W-:Y:S02]  /*c4a0*/  LOP3.LUT R237, R68, 0x380, RZ, 0xc0, !PT ;  /* 0x0000038044ed7812 */ /* 0x000fe400078ec0ff */
[----:B------:R-:W-:Y:S01]  /*c4b0*/  LOP3.LUT R56, R3, R56, RZ, 0x3c, !PT ;  /* 0x0000003803387212 */ /* 0x000fe200078e3cff */
[----:B------:R-:W-:Y:S01]  /*c4c0*/  IMAD.X R81, RZ, RZ, R49, P4 ;  /* 0x000000ffff517224 */ /* 0x000fe200020e0631 */
[----:B------:R-:W-:-:S02]  /*c4d0*/  LOP3.LUT R64, R225, R8, RZ, 0x3c, !PT ;  /* 0x00000008e1407212 */ /* 0x000fc400078e3cff */
[----:B------:R-:W-:Y:S01]  /*c4e0*/  LOP3.LUT R225, R70, 0x380, RZ, 0xc0, !PT ;  /* 0x0000038046e17812 */ /* 0x000fe200078ec0ff */
[--C-:B--2---:R-:W-:Y:S01]  /*c4f0*/  IMAD.X R7, RZ, RZ, R49.reuse, P1 ;  /* 0x000000ffff077224 */ /* 0x104fe200008e0631 */
[----:B------:R-:W-:Y:S02]  /*c500*/  LOP3.LUT R6, R183, R0, RZ, 0x3c, !PT ;  /* 0x00000000b7067212 */ /* 0x000fe400078e3cff */
[----:B------:R-:W-:Y:S02]  /*c510*/  LOP3.LUT R183, R60, 0x380, RZ, 0xc0, !PT ;  /* 0x000003803cb77812 */ /* 0x000fe400078ec0ff */
[----:B------:R-:W-:Y:S02]  /*c520*/  IADD3 R28, P1, R48, 0x4000, RZ ;  /* 0x00004000301c7810 */ /* 0x000fe40007f3e0ff */
[----:B------:R-:W-:Y:S02]  /*c530*/  SHF.R.U64 R183, R183, 0x3, RZ ;  /* 0x00000003b7b77819 */ /* 0x000fe400000012ff */
[----:B------:R-:W-:Y:S01]  /*c540*/  LOP3.LUT R3, R28, 0x380, RZ, 0xc0, !PT ;  /* 0x000003801c037812 */ /* 0x000fe200078ec0ff */
[----:B------:R-:W-:Y:S01]  /*c550*/  IMAD.X R73, RZ, RZ, R49, P1 ;  /* 0x000000ffff497224 */ /* 0x000fe200008e0631 */
[----:B------:R-:W-:-:S02]  /*c560*/  LOP3.LUT R60, R183, R60, RZ, 0x3c, !PT ;  /* 0x0000003cb73c7212 */ /* 0x000fc400078e3cff */
[----:B------:R-:W-:Y:S02]  /*c570*/  LOP3.LUT R183, R42, 0x380, RZ, 0xc0, !PT ;  /* 0x000003802ab77812 */ /* 0x000fe400078ec0ff */
[----:B------:R-:W-:Y:S02]  /*c580*/  SHF.R.U64 R237, R237, 0x3, RZ ;  /* 0x00000003eded7819 */ /* 0x000fe400000012ff */
[C---:B------:R-:W-:Y:S02]  /*c590*/  IADD3 R34, P3, R48.reuse, 0x4060, RZ ;  /* 0x0000406030227810 */ /* 0x040fe40007f7e0ff */
[----:B------:R-:W-:Y:S02]  /*c5a0*/  SHF.R.U64 R183, R183, 0x3, RZ ;  /* 0x00000003b7b77819 */ /* 0x000fe400000012ff */
[----:B------:R-:W-:Y:S01]  /*c5b0*/  IADD3 R14, P5, R48, 0x6020, RZ ;  /* 0x00006020300e7810 */ /* 0x000fe20007fbe0ff */
[----:B------:R-:W-:Y:S01]  /*c5c0*/  IMAD.X R85, RZ, RZ, R49, P3 ;  /* 0x000000ffff557224 */ /* 0x000fe200018e0631 */
[----:B------:R-:W-:-:S02]  /*c5d0*/  SHF.R.U64 R3, R3, 0x3, RZ ;  /* 0x0000000303037819 */ /* 0x000fc400000012ff */
[C---:B------:R-:W-:Y:S01]  /*c5e0*/  IADD3 R4, P6, R48.reuse, 0x6000, RZ ;  /* 0x0000600030047810 */ /* 0x040fe20007fde0ff */
[--C-:B------:R-:W-:Y:S01]  /*c5f0*/  IMAD.X R111, RZ, RZ, R49.reuse, P5 ;  /* 0x000000ffff6f7224 */ /* 0x100fe200028e0631 */
[----:B------:R-:W-:Y:S02]  /*c600*/  SHF.R.U64 R225, R225, 0x3, RZ ;  /* 0x00000003e1e17819 */ /* 0x000fe400000012ff */
[----:B-1----:R-:W-:Y:S01]  /*c610*/  IADD3 R24, P2, R48, 0x6040, RZ ;  /* 0x0000604030187810 */ /* 0x002fe20007f5e0ff */
[--C-:B------:R-:W-:Y:S01]  /*c620*/  IMAD.X R89, RZ, RZ, R49.reuse, P6 ;  /* 0x000000ffff597224 */ /* 0x100fe200030e0631 */
[----:B------:R-:W-:Y:S02]  /*c630*/  LOP3.LUT R68, R237, R68, RZ, 0x3c, !PT ;  /* 0x00000044ed447212 */ /* 0x000fe400078e3cff */
[----:B------:R-:W-:Y:S01]  /*c640*/  LOP3.LUT R237, R34, 0x380, RZ, 0xc0, !PT ;  /* 0x0000038022ed7812 */ /* 0x000fe200078ec0ff */
[----:B------:R-:W-:Y:S01]  /*c650*/  IMAD.X R5, RZ, RZ, R49, P2 ;  /* 0x000000ffff057224 */ /* 0x000fe200010e0631 */
[----:B------:R-:W-:-:S02]  /*c660*/  LOP3.LUT R76, R183, R42, RZ, 0x3c, !PT ;  /* 0x0000002ab74c7212 */ /* 0x000fc400078e3cff */
[----:B------:R-:W-:Y:S02]  /*c670*/  LOP3.LUT R72, R3, R28, RZ, 0x3c, !PT ;  /* 0x0000001c03487212 */ /* 0x000fe400078e3cff */
[----:B------:R-:W-:Y:S02]  /*c680*/  LOP3.LUT R183, R14, 0x380, RZ, 0xc0, !PT ;  /* 0x000003800eb77812 */ /* 0x000fe400078ec0ff */
[----:B------:R-:W-:Y:S02]  /*c690*/  LOP3.LUT R80, R225, R70, RZ, 0x3c, !PT ;  /* 0x00000046e1507212 */ /* 0x000fe400078e3cff */
[----:B------:R-:W-:Y:S02]  /*c6a0*/  LOP3.LUT R3, R4, 0x380, RZ, 0xc0, !PT ;  /* 0x0000038004037812 */ /* 0x000fe400078ec0ff */
[----:B------:R-:W-:Y:S02]  /*c6b0*/  LOP3.LUT R225, R24, 0x380, RZ, 0xc0, !PT ;  /* 0x0000038018e17812 */ /* 0x000fe400078ec0ff */
[----:B------:R-:W-:-:S02]  /*c6c0*/  SHF.R.U64 R237, R237, 0x3, RZ ;  /* 0x00000003eded7819 */ /* 0x000fc400000012ff */
[----:B------:R-:W-:Y:S02]  /*c6d0*/  IADD3 R12, P1, R48, 0x6060, RZ ;  /* 0x00006060300c7810 */ /* 0x000fe40007f3e0ff */
[----:B------:R-:W-:Y:S02]  /*c6e0*/  SHF.R.U64 R183, R183, 0x3, RZ ;  /* 0x00000003b7b77819 */ /* 0x000fe400000012ff */
[----:B------:R-:W-:Y:S01]  /*c6f0*/  SHF.R.U64 R3, R3, 0x3, RZ ;  /* 0x0000000303037819 */ /* 0x000fe200000012ff */
[----:B------:R-:W-:Y:S01]  /*c700*/  IMAD.X R49, RZ, RZ, R49, P1 ;  /* 0x000000ffff317224 */ /* 0x000fe200008e0631 */
[----:B------:R-:W-:Y:S02]  /*c710*/  SHF.R.U64 R225, R225, 0x3, RZ ;  /* 0x00000003e1e17819 */ /* 0x000fe400000012ff */
[----:B------:R-:W-:Y:S02]  /*c720*/  LOP3.LUT R84, R237, R34, RZ, 0x3c, !PT ;  /* 0x00000022ed547212 */ /* 0x000fe400078e3cff */
[----:B------:R-:W-:-:S02]  /*c730*/  LOP3.LUT R237, R12, 0x380, RZ, 0xc0, !PT ;  /* 0x000003800ced7812 */ /* 0x000fc400078ec0ff */
[----:B------:R-:W-:Y:S02]  /*c740*/  LOP3.LUT R110, R183, R14, RZ, 0x3c, !PT ;  /* 0x0000000eb76e7212 */ /* 0x000fe400078e3cff */
[----:B------:R-:W-:Y:S02]  /*c750*/  LOP3.LUT R88, R3, R4, RZ, 0x3c, !PT ;  /* 0x0000000403587212 */ /* 0x000fe400078e3cff */
[----:B------:R-:W-:Y:S02]  /*c760*/  MOV R14, R30 ;  /* 0x0000001e000e7202 */ /* 0x000fe40000000f00 */
[----:B------:R-:W-:Y:S01]  /*c770*/  LOP3.LUT R4, R225, R24, RZ, 0x3c, !PT ;  /* 0x00000018e1047212 */ /* 0x000fe200078e3cff */
[----:B------:R-:W-:Y:S01]  /*c780*/  IMAD.MOV.U32 R24, RZ, RZ, RZ ;  /* 0x000000ffff187224 */ /* 0x000fe200078e00ff */
[----:B------:R-:W-:Y:S02]  /*c790*/  MOV R3, R6 ;  /* 0x0000000600037202 */ /* 0x000fe40000000f00 */
[----:B------:R-:W-:-:S02]  /*c7a0*/  F2FP.F16.F32.PACK_AB R28, R179, R181 ;  /* 0x000000b5b31c723e */ /* 0x000fc400000000ff */
[----:B------:R-:W-:Y:S02]  /*c7b0*/  F2FP.F16.F32.PACK_AB R30, R177, R180 ;  /* 0x000000b4b11e723e */ /* 0x000fe400000000ff */
[----:B------:R-:W-:Y:S02]  /*c7c0*/  F2FP.F16.F32.PACK_AB R31, R39, R38 ;  /* 0x00000026271f723e */ /* 0x000fe400000000ff */
[----:B------:R-:W-:Y:S02]  /*c7d0*/  F2FP.F16.F32.PACK_AB R34, R174, R176 ;  /* 0x000000b0ae22723e */ /* 0x000fe400000000ff */
[----:B------:R-:W-:Y:S01]  /*c7e0*/  SHF.R.U64 R237, R237, 0x3, RZ ;  /* 0x00000003eded7819 */ /* 0x000fe200000012ff */
[----:B------:R-:W-:Y:S01]  /*c7f0*/  STSM.16.M88.4 [R3], R28 ;  /* 0x0000001c03007844 */ /* 0x000fe20000000200 */
[----:B------:R-:W-:Y:S02]  /*c800*/  MOV R0, R4 ;  /* 0x0000000400007202 */ /* 0x000fe40000000f00 */
[----:B------:R-:W-:Y:S01]  /*c810*/  MOV R52, R52 ;  /* 0x0000003400347202 */ /* 0x000fe20000000f00 */
[----:B------:R1:W-:Y:S01]  /*c820*/  STSM.16.M88.4 [R14], R32 ;  /* 0x000000200e007844 */ /* 0x0003e20000000200 */
[----:B------:R-:W-:-:S02]  /*c830*/  F2FP.F16.F32.PACK_AB R4, R172, R175 ;  /* 0x000000afac04723e */ /* 0x000fc400000000ff */
[----:B------:R-:W-:Y:S02]  /*c840*/  F2FP.F16.F32.PACK_AB R5, R51, R50 ;  /* 0x000000323305723e */ /* 0x000fe400000000ff */
[----:B------:R-:W-:Y:S02]  /*c850*/  F2FP.F16.F32.PACK_AB R6, R170, R173 ;  /* 0x000000adaa06723e */ /* 0x000fe400000000ff */
[----:B------:R-:W-:Y:S02]  /*c860*/  F2FP.F16.F32.PACK_AB R7, R55, R54 ;  /* 0x000000363707723e */ /* 0x000fe400000000ff */
[----:B------:R-:W-:Y:S02]  /*c870*/  LOP3.LUT R48, R237, R12, RZ, 0x3c, !PT ;  /* 0x0000000ced307212 */ /* 0x000fe400078e3cff */
[----:B------:R-:W-:Y:S01]  /*c880*/  MOV R56, R56 ;  /* 0x0000003800387202 */ /* 0x000fe20000000f00 */
[----:B------:R2:W-:Y:S01]  /*c890*/  STSM.16.M88.4 [R52], R4 ;  /* 0x0000000434007844 */ /* 0x0005e20000000200 */
[----:B------:R-:W-:-:S02]  /*c8a0*/  F2FP.F16.F32.PACK_AB R8, R167, R171 ;  /* 0x000000aba708723e */ /* 0x000fc400000000ff */
[----:B------:R-:W-:Y:S02]  /*c8b0*/  F2FP.F16.F32.PACK_AB R10, R165, R169 ;  /* 0x000000a9a50a723e */ /* 0x000fe400000000ff */
[----:B------:R-:W-:Y:S02]  /*c8c0*/  MOV R60, R60 ;  /* 0x0000003c003c7202 */ /* 0x000fe40000000f00 */
[----:B------:R-:W-:Y:S01]  /*c8d0*/  F2FP.F16.F32.PACK_AB R12, R163, R166 ;  /* 0x000000a6a30c723e */ /* 0x000fe200000000ff */
[----:B------:R-:W-:Y:S01]  /*c8e0*/  STSM.16.M88.4 [R56], R8 ;  /* 0x0000000838007844 */ /* 0x000fe20000000200 */
[----:B-1----:R-:W-:Y:S02]  /*c8f0*/  F2FP.F16.F32.PACK_AB R14, R161, R164 ;  /* 0x000000a4a10e723e */ /* 0x002fe400000000ff */
[----:B------:R-:W-:Y:S02]  /*c900*/  MOV R64, R64 ;  /* 0x0000004000407202 */ /* 0x000fe40000000f00 */
[----:B------:R-:W-:Y:S01]  /*c910*/  F2FP.F16.F32.PACK_AB R28, R159, R162 ;  /* 0x000000a29f1c723e */ /* 0x000fe200000000ff */
[----:B------:R-:W-:Y:S01]  /*c920*/  STSM.16.M88.4 [R60], R12 ;  /* 0x0000000c3c007844 */ /* 0x000fe20000000200 */
[----:B------:R-:W-:-:S02]  /*c930*/  F2FP.F16.F32.PACK_AB R29, R75, R74 ;  /* 0x0000004a4b1d723e */ /* 0x000fc400000000ff */
[----:B------:R-:W-:Y:S02]  /*c940*/  F2FP.F16.F32.PACK_AB R30, R157, R160 ;  /* 0x000000a09d1e723e */ /* 0x000fe400000000ff */
[----:B------:R-:W-:Y:S02]  /*c950*/  F2FP.F16.F32.PACK_AB R31, R79, R78 ;  /* 0x0000004e4f1f723e */ /* 0x000fe400000000ff */
[----:B------:R-:W-:Y:S02]  /*c960*/  MOV R68, R68 ;  /* 0x0000004400447202 */ /* 0x000fe40000000f00 */
[----:B------:R-:W-:Y:S01]  /*c970*/  F2FP.F16.F32.PACK_AB R32, R155, R158 ;  /* 0x0000009e9b20723e */ /* 0x000fe200000000ff */
[----:B------:R-:W-:Y:S01]  /*c980*/  STSM.16.M88.4 [R64], R28 ;  /* 0x0000001c40007844 */ /* 0x000fe20000000200 */
[----:B------:R-:W-:Y:S02]  /*c990*/  F2FP.F16.F32.PACK_AB R33, R83, R82 ;  /* 0x000000525321723e */ /* 0x000fe400000000ff */
[----:B------:R-:W-:-:S02]  /*c9a0*/  F2FP.F16.F32.PACK_AB R34, R152, R156 ;  /* 0x0000009c9822723e */ /* 0x000fc400000000ff */
[----:B------:R-:W-:Y:S02]  /*c9b0*/  F2FP.F16.F32.PACK_AB R35, R87, R86 ;  /* 0x000000565723723e */ /* 0x000fe400000000ff */
[----:B------:R-:W-:Y:S02]  /*c9c0*/  MOV R72, R72 ;  /* 0x0000004800487202 */ /* 0x000fe40000000f00 */
[----:B------:R-:W-:Y:S01]  /*c9d0*/  F2FP.F16.F32.PACK_AB R38, R93, R92 ;  /* 0x0000005c5d26723e */ /* 0x000fe200000000ff */
[----:B------:R-:W-:Y:S01]  /*c9e0*/  STSM.16.M88.4 [R68], R32 ;  /* 0x0000002044007844 */ /* 0x000fe20000000200 */
[----:B------:R-:W-:Y:S02]  /*c9f0*/  F2FP.F16.F32.PACK_AB R39, R95, R94 ;  /* 0x0000005e5f27723e */ /* 0x000fe400000000ff */
[----:B------:R-:W-:Y:S02]  /*ca00*/  MOV R76, R76 ;  /* 0x0000004c004c7202 */ /* 0x000fe40000000f00 */
[----:B------:R-:W-:Y:S01]  /*ca10*/  F2FP.F16.F32.PACK_AB R42, R101, R100 ;  /* 0x00000064652a723e */ /* 0x000fe200000000ff */
[----:B------:R-:W-:Y:S01]  /*ca20*/  STSM.16.M88.4 [R72], R36 ;  /* 0x0000002448007844 */ /* 0x000fe20000000200 */
[----:B------:R-:W-:-:S02]  /*ca30*/  MOV R80, R80 ;  /* 0x0000005000507202 */ /* 0x000fc40000000f00 */
[----:B------:R-:W-:Y:S01]  /*ca40*/  F2FP.F16.F32.PACK_AB R106, R109, R108 ;  /* 0x0000006c6d6a723e */ /* 0x000fe200000000ff */
[----:B------:R-:W-:Y:S01]  /*ca50*/  STSM.16.M88.4 [R76], R40 ;  /* 0x000000284c007844 */ /* 0x000fe20000000200 */
[----:B------:R-:W-:Y:S02]  /*ca60*/  F2FP.F16.F32.PACK_AB R107, R62, R107 ;  /* 0x0000006b3e6b723e */ /* 0x000fe400000000ff */
[----:B------:R-:W-:Y:S02]  /*ca70*/  F2FP.F16.F32.PACK_AB R113, R66, R114 ;  /* 0x000000724271723e */ /* 0x000fe400000000ff */
[----:B------:R-:W-:Y:S01]  /*ca80*/  F2FP.F16.F32.PACK_AB R120, R121, R120 ;  /* 0x000000787978723e */ /* 0x000fe200000000ff */
[----:B------:R-:W-:Y:S01]  /*ca90*/  STSM.16.M88.4 [R80], R104 ;  /* 0x0000006850007844 */ /* 0x000fe20000000200 */
[----:B------:R-:W-:Y:S02]  /*caa0*/  MOV R84, R84 ;  /* 0x0000005400547202 */ /* 0x000fe40000000f00 */
[----:B------:R-:W-:-:S02]  /*cab0*/  F2FP.F16.F32.PACK_AB R114, R117, R116 ;  /* 0x000000747572723e */ /* 0x000fc400000000ff */
[----:B------:R-:W-:Y:S02]  /*cac0*/  F2FP.F16.F32.PACK_AB R115, R119, R115 ;  /* 0x000000737773723e */ /* 0x000fe400000000ff */
[----:B------:R-:W-:Y:S02]  /*cad0*/  F2FP.F16.F32.PACK_AB R121, R123, R122 ;  /* 0x0000007a7b79723e */ /* 0x000fe400000000ff */
[----:B------:R-:W-:Y:S01]  /*cae0*/  F2FP.F16.F32.PACK_AB R128, R129, R128 ;  /* 0x000000808180723e */ /* 0x000fe200000000ff */
[----:B------:R-:W-:Y:S01]  /*caf0*/  STSM.16.M88.4 [R84], R112 ;  /* 0x0000007054007844 */ /* 0x000fe20000000200 */
[----:B------:R-:W-:Y:S02]  /*cb00*/  MOV R88, R88 ;  /* 0x0000005800587202 */ /* 0x000fe40000000f00 */
[----:B------:R-:W-:Y:S02]  /*cb10*/  F2FP.F16.F32.PACK_AB R122, R125, R124 ;  /* 0x0000007c7d7a723e */ /* 0x000fe400000000ff */
[----:B------:R-:W-:-:S02]  /*cb20*/  F2FP.F16.F32.PACK_AB R123, R127, R126 ;  /* 0x0000007e7f7b723e */ /* 0x000fc400000000ff */
[----:B------:R-:W-:Y:S02]  /*cb30*/  F2FP.F16.F32.PACK_AB R129, R131, R130 ;  /* 0x000000828381723e */ /* 0x000fe400000000ff */
[----:B------:R-:W-:Y:S01]  /*cb40*/  F2FP.F16.F32.PACK_AB R136, R137, R136 ;  /* 0x000000888988723e */ /* 0x000fe200000000ff */
[----:B------:R-:W-:Y:S01]  /*cb50*/  STSM.16.M88.4 [R88], R120 ;  /* 0x0000007858007844 */ /* 0x000fe20000000200 */
[----:B------:R-:W-:Y:S02]  /*cb60*/  ISETP.NE.U32.AND P0, PT, RZ, UR4, PT ;  /* 0x00000004ff007c0c */ /* 0x000fe4000bf05070 */
[----:B--2---:R-:W-:Y:S02]  /*cb70*/  IADD3 R6, P1, R200, UR4, RZ ;  /* 0x00000004c8067c10 */ /* 0x004fe4000ff3e0ff */
[----:B------:R-:W-:Y:S02]  /*cb80*/  MOV R110, R110 ;  /* 0x0000006e006e7202 */ /* 0x000fe40000000f00 */
[----:B------:R-:W-:-:S02]  /*cb90*/  F2FP.F16.F32.PACK_AB R130, R133, R132 ;  /* 0x000000848582723e */ /* 0x000fc400000000ff */
[----:B------:R-:W-:Y:S02]  /*cba0*/  F2FP.F16.F32.PACK_AB R131, R135, R134 ;  /* 0x000000868783723e */ /* 0x000fe400000000ff */
[----:B------:R-:W-:Y:S02]  /*cbb0*/  F2FP.F16.F32.PACK_AB R137, R139, R138 ;  /* 0x0000008a8b89723e */ /* 0x000fe400000000ff */
[----:B------:R-:W-:Y:S01]  /*cbc0*/  F2FP.F16.F32.PACK_AB R144, R145, R144 ;  /* 0x000000909190723e */ /* 0x000fe200000000ff */
[----:B------:R-:W-:Y:S01]  /*cbd0*/  STSM.16.M88.4 [R110], R128 ;  /* 0x000000806e007844 */ /* 0x000fe20000000200 */
[----:B------:R-:W-:Y:S02]  /*cbe0*/  F2FP.F16.F32.PACK_AB R138, R141, R140 ;  /* 0x0000008c8d8a723e */ /* 0x000fe400000000ff */
[----:B------:R-:W-:Y:S02]  /*cbf0*/  F2FP.F16.F32.PACK_AB R139, R143, R142 ;  /* 0x0000008e8f8b723e */ /* 0x000fe400000000ff */
[----:B------:R-:W-:-:S02]  /*cc00*/  F2FP.F16.F32.PACK_AB R145, R147, R146 ;  /* 0x000000929391723e */ /* 0x000fc400000000ff */
[----:B------:R-:W-:Y:S01]  /*cc10*/  MOV R48, R48 ;  /* 0x0000003000307202 */ /* 0x000fe20000000f00 */
[----:B------:R1:W-:Y:S01]  /*cc20*/  STSM.16.M88.4 [R0], R136 ;  /* 0x0000008800007844 */ /* 0x0003e20000000200 */
[----:B------:R-:W-:Y:S02]  /*cc30*/  F2FP.F16.F32.PACK_AB R146, R149, R148 ;  /* 0x000000949592723e */ /* 0x000fe400000000ff */
[----:B------:R-:W-:Y:S02]  /*cc40*/  F2FP.F16.F32.PACK_AB R147, R151, R150 ;  /* 0x000000969793723e */ /* 0x000fe400000000ff */
[----:B------:R-:W-:Y:S02]  /*cc50*/  ISETP.NE.AND.EX P0, PT, RZ, UR5, PT, P0 ;  /* 0x00000005ff007c0c */ /* 0x000fe4000bf05300 */
[----:B------:R-:W-:Y:S01]  /*cc60*/  IADD3.X R7, R201, UR5, RZ, P1, !PT ;  /* 0x00000005c9077c10 */ /* 0x000fe20008ffe4ff */
[----:B------:R-:W-:Y:S01]  /*cc70*/  ULDC.64 UR4, c[0x0][0xc08] ;  /* 0x0003020000047ab9 */ /* 0x000fe20000000a00 */
[----:B------:R2:W-:Y:S01]  /*cc80*/  STSM.16.M88.4 [R48], R144 ;  /* 0x0000009030007844 */ /* 0x0005e20000000200 */
[----:B------:R-:W-:Y:S01]  /*cc90*/  BAR.SYNC.DEFER_BLOCKING 0x1, 0x100 ;  /* 0x0044000000007b1d */ /* 0x000fe20000010000 */
[----:B------:R-:W-:-:S04]  /*cca0*/  ISETP.NE.U32.AND P6, PT, RZ, UR4, PT ;  /* 0x00000004ff007c0c */ /* 0x000fc8000bfc5070 */
[----:B------:R-:W-:-:S13]  /*ccb0*/  ISETP.NE.AND.EX P6, PT, RZ, UR5, PT, P6 ;  /* 0x00000005ff007c0c */ /* 0x000fda000bfc5360 */
[----:B------:R-:W-:Y:S01]  /*ccc0*/  @P6 IADD3 R200, P4, R200, UR4, RZ ;  /* 0x00000004c8c86c10 */ /* 0x000fe2000ff9e0ff */
[----:B------:R-:W-:Y:S02]  /*ccd0*/  ULDC UR4, c[0x0][0xa88] ;  /* 0x0002a20000047ab9 */ /* 0x000fe40000000800 */
[----:B-1----:R-:W-:Y:S01]  /*cce0*/  IMAD.U32 R0, RZ, RZ, UR4 ;  /* 0x00000004ff007e24 */ /* 0x002fe2000f8e00ff */
[----:B------:R-:W-:Y:S01]  /*ccf0*/  @P6 IADD3.X R201, R201, UR5, RZ, P4, !PT ;  /* 0x00000005c9c96c10 */ /* 0x000fe2000a7fe4ff */
[----:B------:R1:W5:Y:S01]  /*cd00*/  @P0 LDG.E R24, desc[UR40][R6.64] ;  /* 0x0000002806180981 */ /* 0x000362000c1e1900 */
[----:B------:R-:W-:-:S03]  /*cd10*/  LEA R5, R211, R189, 0x6 ;  /* 0x000000bdd3057211 */ /* 0x000fc600078e30ff */
[----:B------:R1:W5:Y:S02]  /*cd20*/  @P6 LDG.E R0, desc[UR40][R200.64] ;  /* 0x00000028c8006981 */ /* 0x000364000c1e1900 */
[----:B------:R-:W-:-:S03]  /*cd30*/  IMAD.WIDE R4, R5, 0x2, R44 ;  /* 0x0000000205047825 */ /* 0x000fc600078e022c */
[C---:B------:R-:W-:Y:S02]  /*cd40*/  IADD3 R9, P1, R4.reuse, 0x1000, RZ ;  /* 0x0000100004097810 */ /* 0x040fe40007f3e0ff */
[C---:B------:R-:W-:Y:S02]  /*cd50*/  IADD3 R13, P2, R4.reuse, 0x2000, RZ ;  /* 0x00002000040d7810 */ /* 0x040fe40007f5e0ff */
[C---:B------:R-:W-:Y:S02]  /*cd60*/  IADD3 R29, P3, R4.reuse, 0x3000, RZ ;  /* 0x00003000041d7810 */ /* 0x040fe40007f7e0ff */
[----:B------:R-:W-:Y:S02]  /*cd70*/  IADD3 R33, P4, R4, 0x4000, RZ ;  /* 0x0000400004217810 */ /* 0x000fe40007f9e0ff */
        /* <DEDUP_REMOVED lines=8> */
[----:B------:R-:W-:Y:S02]  /*ce00*/  IADD3 R37, P5, R4, 0x5000, RZ ;  /* 0x0000500004257810 */ /* 0x000fe40007fbe0ff */
        /* <DEDUP_REMOVED lines=8> */
[----:B------:R-:W-:-:S02]  /*ce90*/  P2R R10, PR, RZ, 0x20 ;  /* 0x00000020ff0a7803 */ /* 0x000fc40000000000 */
[C---:B------:R-:W-:Y:S02]  /*cea0*/  IADD3 R41, P1, R4.reuse, 0x6000, RZ ;  /* 0x0000600004297810 */ /* 0x040fe40007f3e0ff */
[C---:B------:R-:W-:Y:S02]  /*ceb0*/  IADD3 R45, P2, R4.reuse, 0x7000, RZ ;  /* 0x00007000042d7810 */ /* 0x040fe40007f5e0ff */
[C---:B------:R-:W-:Y:S02]  /*cec0*/  IADD3 R49, P3, R4.reuse, 0x8000, RZ ;  /* 0x0000800004317810 */ /* 0x040fe40007f7e0ff */
[C---:B------:R-:W-:Y:S02]  /*ced0*/  IADD3 R53, P4, R4.reuse, 0x9000, RZ ;  /* 0x0000900004357810 */ /* 0x040fe40007f9e0ff */
[----:B------:R-:W-:Y:S02]  /*cee0*/  IADD3 R57, P5, R4, 0xa000, RZ ;  /* 0x0000a00004397810 */ /* 0x000fe40007fbe0ff */
[----:B------:R-:W-:-:S02]  /*cef0*/  LOP3.LUT R36, R37, 0x380, RZ, 0xc0, !PT ;  /* 0x0000038025247812 */ /* 0x000fc400078ec0ff */
[----:B------:R-:W-:Y:S02]  /*cf00*/  LOP3.LUT R40, R41, 0x380, RZ, 0xc0, !PT ;  /* 0x0000038029287812 */ /* 0x000fe400078ec0ff */
[----:B------:R-:W-:Y:S02]  /*cf10*/  LOP3.LUT R44, R45, 0x380, RZ, 0xc0, !PT ;  /* 0x000003802d2c7812 */ /* 0x000fe400078ec0ff */
[----:B--2---:R-:W-:Y:S02]  /*cf20*/  LOP3.LUT R48, R49, 0x380, RZ, 0xc0, !PT ;  /* 0x0000038031307812 */ /* 0x004fe400078ec0ff */
[----:B------:R-:W-:Y:S02]  /*cf30*/  LOP3.LUT R52, R53, 0x380, RZ, 0xc0, !PT ;  /* 0x0000038035347812 */ /* 0x000fe400078ec0ff */
[----:B------:R-:W-:Y:S02]  /*cf40*/  LOP3.LUT R56, R57, 0x380, RZ, 0xc0, !PT ;  /* 0x0000038039387812 */ /* 0x000fe400078ec0ff */
[----:B------:R-:W-:-:S02]  /*cf50*/  SHF.R.U64 R36, R36, 0x3, RZ ;  /* 0x0000000324247819 */ /* 0x000fc400000012ff */
[----:B------:R-:W-:Y:S02]  /*cf60*/  SHF.R.U64 R40, R40, 0x3, RZ ;  /* 0x0000000328287819 */ /* 0x000fe400000012ff */
[----:B------:R-:W-:Y:S02]  /*cf70*/  SHF.R.U64 R44, R44, 0x3, RZ ;  /* 0x000000032c2c7819 */ /* 0x000fe400000012ff */
[----:B------:R-:W-:Y:S02]  /*cf80*/  SHF.R.U64 R48, R48, 0x3, RZ ;  /* 0x0000000330307819 */ /* 0x000fe400000012ff */
[----:B------:R-:W-:Y:S02]  /*cf90*/  SHF.R.U64 R52, R52, 0x3, RZ ;  /* 0x0000000334347819 */ /* 0x000fe400000012ff */
[----:B------:R-:W-:Y:S02]  /*cfa0*/  SHF.R.U64 R56, R56, 0x3, RZ ;  /* 0x0000000338387819 */ /* 0x000fe400000012ff */
[----:B------:R-:W-:-:S02]  /*cfb0*/  LOP3.LUT R36, R36, R37, RZ, 0x3c, !PT ;  /* 0x0000002524247212 */ /* 0x000fc400078e3cff */
[----:B------:R-:W-:Y:S02]  /*cfc0*/  LOP3.LUT R40, R40, R41, RZ, 0x3c, !PT ;  /* 0x0000002928287212 */ /* 0x000fe400078e3cff */
[----:B------:R-:W-:Y:S02]  /*cfd0*/  LOP3.LUT R44, R44, R45, RZ, 0x3c, !PT ;  /* 0x0000002d2c2c7212 */ /* 0x000fe400078e3cff */
[----:B------:R-:W-:Y:S02]  /*cfe0*/  LOP3.LUT R48, R48, R49, RZ, 0x3c, !PT ;  /* 0x0000003130307212 */ /* 0x000fe400078e3cff */
[----:B------:R-:W-:Y:S02]  /*cff0*/  LOP3.LUT R52, R52, R53, RZ, 0x3c, !PT ;  /* 0x0000003534347212 */ /* 0x000fe400078e3cff */
[----:B------:R-:W-:Y:S01]  /*d000*/  LOP3.LUT R56, R56, R57, RZ, 0x3c, !PT ;  /* 0x0000003938387212 */ /* 0x000fe200078e3cff */
[----:B-1----:R-:W-:Y:S06]  /*d010*/  @P6 BRA `(.L_x_754) ;  /* 0x0000000000106947 */ /* 0x002fec0003800000 */
[----:B------:R-:W-:Y:S05]  /*d020*/  @!P0 BRA `(.L_x_754) ;  /* 0x00000000000c8947 */ /* 0x000fea0003800000 */
[----:B------:R-:W2:Y:S04]  /*d030*/  LDG.E R3, desc[UR40][R6.64] ;  /* 0x0000002806037981 */ /* 0x000ea8000c1e1900 */
[----:B-----5:R-:W2:Y:S02]  /*d040*/  LDG.E R0, desc[UR40][R6.64+0x4] ;  /* 0x0000042806007981 */ /* 0x020ea4000c1e1900 */
[----:B--2---:R-:W-:-:S07]  /*d050*/  IMAD.IADD R0, R0, 0x1, -R3 ;  /* 0x0000000100007824 */ /* 0x004fce00078e0a03 */
.L_x_754:
[----:B------:R-:W1:Y:S01]  /*d060*/  SHFL.IDX PT, R3, R213, RZ, 0x1f ;  /* 0x00001fffd5037589 */ /* 0x000e6200000e0000 */
[----:B------:R-:W-:Y:S01]  /*d070*/  ISETP.NE.AND P6, PT, R10, RZ, PT ;  /* 0x000000ff0a00720c */ /* 0x000fe20003fc5270 */
[--C-:B------:R-:W-:Y:S01]  /*d080*/  IMAD.X R57, RZ, RZ, R5.reuse, P5 ;  /* 0x000000ffff397224 */ /* 0x100fe200028e0605 */
[C---:B------:R-:W-:Y:S01]  /*d090*/  LOP3.LUT R7, R4.reuse, 0x380, RZ, 0xc0, !PT ;  /* 0x0000038004077812 */ /* 0x040fe200078ec0ff */
[--C-:B------:R-:W-:Y:S01]  /*d0a0*/  IMAD.X R41, RZ, RZ, R5.reuse, P1 ;  /* 0x000000ffff297224 */ /* 0x100fe200008e0605 */
[C---:B------:R-:W-:Y:S01]  /*d0b0*/  IADD3 R65, P1, R4.reuse, 0xc000, RZ ;  /* 0x0000c00004417810 */ /* 0x040fe20007f3e0ff */
[--C-:B------:R-:W-:Y:S01]  /*d0c0*/  IMAD.X R37, RZ, RZ, R5.reuse, P6 ;  /* 0x000000ffff257224 */ /* 0x100fe200030e0605 */
[C---:B------:R-:W-:Y:S01]  /*d0d0*/  IADD3 R61, P6, R4.reuse, 0xb000, RZ ;  /* 0x0000b000043d7810 */ /* 0x040fe20007fde0ff */
[--C-:B------:R-:W-:Y:S01]  /*d0e0*/  IMAD.X R45, RZ, RZ, R5.reuse, P2 ;  /* 0x000000ffff2d7224 */ /* 0x100fe200010e0605 */
[C---:B------:R-:W-:Y:S01]  /*d0f0*/  IADD3 R69, P2, R4.reuse, 0xd000, RZ ;  /* 0x0000d00004457810 */ /* 0x040fe20007f5e0ff */
[--C-:B------:R-:W-:Y:S01]  /*d100*/  IMAD.X R49, RZ, RZ, R5.reuse, P3 ;  /* 0x000000ffff317224 */ /* 0x100fe200018e0605 */
[C---:B------:R-:W-:Y:S01]  /*d110*/  IADD3 R73, P3, R4.reuse, 0xe000, RZ ;  /* 0x0000e00004497810 */ /* 0x040fe20007f7e0ff */
[----:B------:R-:W-:Y:S01]  /*d120*/  IMAD.X R53, RZ, RZ, R5, P4 ;  /* 0x000000ffff357224 */ /* 0x000fe200020e0605 */
[----:B------:R-:W-:-:S02]  /*d130*/  IADD3 R10, P4, R4, 0xf000, RZ ;  /* 0x0000f000040a7810 */ /* 0x000fc40007f9e0ff */
[----:B------:R-:W-:Y:S02]  /*d140*/  LOP3.LUT R60, R61, 0x380, RZ, 0xc0, !PT ;  /* 0x000003803d3c7812 */ /* 0x000fe400078ec0ff */
[----:B------:R-:W-:Y:S01]  /*d150*/  LOP3.LUT R64, R65, 0x380, RZ, 0xc0, !PT ;  /* 0x0000038041407812 */ /* 0x000fe200078ec0ff */
[----:B------:R-:W-:Y:S01]  /*d160*/  IMAD.X R77, RZ, RZ, R5, P4 ;  /* 0x000000ffff4d7224 */ /* 0x000fe200020e0605 */
[----:B------:R-:W-:Y:S02]  /*d170*/  LOP3.LUT R68, R69, 0x380, RZ, 0xc0, !PT ;  /* 0x0000038045447812 */ /* 0x000fe400078ec0ff */
[----:B------:R-:W-:Y:S02]  /*d180*/  LOP3.LUT R72, R73, 0x380, RZ, 0xc0, !PT ;  /* 0x0000038049487812 */ /* 0x000fe400078ec0ff */
[----:B------:R-:W-:Y:S02]  /*d190*/  SHF.R.U64 R60, R60, 0x3, RZ ;  /* 0x000000033c3c7819 */ /* 0x000fe400000012ff */
[----:B-1----:R-:W-:-:S02]  /*d1a0*/  ISETP.NE.AND P5, PT, R3, RZ, PT ;  /* 0x000000ff0300720c */ /* 0x002fc40003fa5270 */
[----:B------:R-:W-:Y:S02]  /*d1b0*/  LOP3.LUT R3, R10, 0x380, RZ, 0xc0, !PT ;  /* 0x000003800a037812 */ /* 0x000fe400078ec0ff */
[----:B------:R-:W-:Y:S02]  /*d1c0*/  SHF.R.U64 R64, R64, 0x3, RZ ;  /* 0x0000000340407819 */ /* 0x000fe400000012ff */
[----:B------:R-:W-:Y:S02]  /*d1d0*/  SHF.R.U64 R68, R68, 0x3, RZ ;  /* 0x0000000344447819 */ /* 0x000fe400000012ff */
[----:B------:R-:W-:Y:S02]  /*d1e0*/  SHF.R.U64 R72, R72, 0x3, RZ ;  /* 0x0000000348487819 */ /* 0x000fe400000012ff */
[----:B------:R-:W-:Y:S02]  /*d1f0*/  SHF.R.U64 R7, R7, 0x3, RZ ;  /* 0x0000000307077819 */ /* 0x000fe400000012ff */
[----:B------:R-:W-:-:S02]  /*d200*/  SHF.R.U64 R3, R3, 0x3, RZ ;  /* 0x0000000303037819 */ /* 0x000fc400000012ff */
        /* <DEDUP_REMOVED lines=9> */
[----:B------:R-:W-:Y:S01]  /*d2a0*/  IMAD.MOV.U32 R7, RZ, RZ, R5 ;  /* 0x000000ffff077224 */ /* 0x000fe200078e0005 */
[----:B------:R-:W-:-:S02]  /*d2b0*/  LOP3.LUT R76, R3, R10, RZ, 0x3c, !PT ;  /* 0x0000000a034c7212 */ /* 0x000fc400078e3cff */
[----:B------:R-:W-:Y:S02]  /*d2c0*/  SHF.R.S32.HI R80, RZ, 0x1f, R199 ;  /* 0x0000001fff507819 */ /* 0x000fe400000114c7 */
[----:B------:R-:W-:Y:S02]  /*d2d0*/  SEL R83, R202, RZ, !P0 ;  /* 0x000000ffca537207 */ /* 0x000fe40004000000 */
[----:B------:R-:W-:Y:S02]  /*d2e0*/  SEL R212, R212, RZ, !P0 ;  /* 0x000000ffd4d47207 */ /* 0x000fe40004000000 */
[----:B-----5:R-:W-:Y:S01]  /*d2f0*/  SHF.R.S32.HI R81, RZ, 0x1f, R24 ;  /* 0x0000001fff517819 */ /* 0x020fe20000011418 */
[----:B------:R-:W-:Y:S06]  /*d300*/  @P5 BRA `(.L_x_755) ;  /* 0x0000000000b85947 */ /* 0x000fec0003800000 */
[----:B------:R-:W1:Y:S01]  /*d310*/  LDC R31, c[0x0][0xbe8] ;  /* 0x0002fa00ff1f7b82 */ /* 0x000e620000000800 */
[----:B------:R-:W-:Y:S01]  /*d320*/  ULDC.64 UR4, c[0x0][0xb90] ;  /* 0x0002e40000047ab9 */ /* 0x000fe20000000a00 */
[----:B------:R-:W-:Y:S02]  /*d330*/  IMAD R30, R209, 0x40, R222 ;  /* 0x00000040d11e7824 */ /* 0x000fe400078e02de */
[----:B------:R-:W-:Y:S02]  /*d340*/  IMAD R10, R80, UR4, RZ ;  /* 0x00000004500a7c24 */ /* 0x000fe4000f8e02ff */
[----:B------:R-:W-:Y:S02]  /*d350*/  IMAD.MOV.U32 R4, RZ, RZ, R24 ;  /* 0x000000ffff047224 */ /* 0x000fe400078e0018 */
[----:B------:R-:W-:Y:S02]  /*d360*/  IMAD R11, R199, UR5, R10 ;  /* 0x00000005c70b7c24 */ /* 0x000fe4000f8e020a */
[----:B------:R-:W-:-:S02]  /*d370*/  IMAD.MOV.U32 R5, RZ, RZ, R81 ;  /* 0x000000ffff057224 */ /* 0x000fc400078e0051 */
[----:B------:R-:W-:Y:S02]  /*d380*/  IMAD.MOV R34, RZ, RZ, -R194 ;  /* 0x000000ffff227224 */ /* 0x000fe400078e0ac2 */
[----:B------:R-:W-:Y:S01]  /*d390*/  IMAD.WIDE.U32 R4, R199, UR4, R4 ;  /* 0x00000004c7047c25 */ /* 0x000fe2000f8e0004 */
[----:B------:R-:W-:-:S03]  /*d3a0*/  ULDC.64 UR4, c[0x0][0xb98] ;  /* 0x0002e60000047ab9 */ /* 0x000fc60000000a00 */
[----:B------:R-:W-:Y:S02]  /*d3b0*/  IMAD.IADD R5, R5, 0x1, R11 ;  /* 0x0000000105057824 */ /* 0x000fe400078e020b */
[----:B------:R-:W-:Y:S02]  /*d3c0*/  IMAD R35, R209, 0x40, R191 ;  /* 0x00000040d1237824 */ /* 0x000fe400078e02bf */
[----:B------:R-:W-:Y:S01]  /*d3d0*/  IMAD.WIDE.U32 R4, R83, UR4, R4 ;  /* 0x0000000453047c25 */ /* 0x000fe2000f8e0004 */
[----:B-1----:R-:W-:-:S13]  /*d3e0*/  ISETP.NE.AND P0, PT, R31, 0x1, PT ;  /* 0x000000011f00780c */ /* 0x002fda0003f05270 */
[----:B------:R-:W1:Y:S08]  /*d3f0*/  @P0 LDC R3, c[0x0][0xbec] ;  /* 0x0002fb00ff030b82 */ /* 0x000e700000000800 */
[----:B------:R-:W2:Y:S01]  /*d400*/  @P0 LDC R15, c[0x0][0xbf0] ;  /* 0x0002fc00ff0f0b82 */ /* 0x000ea20000000800 */
[----:B-1----:R-:W-:-:S04]  /*d410*/  @P0 IMAD.HI.U32 R10, R30, R3, RZ ;  /* 0x000000031e0a0227 */ /* 0x002fc800078e00ff */
[----:B------:R-:W-:Y:S01]  /*d420*/  IMAD.MOV.U32 R3, RZ, RZ, R30 ;  /* 0x000000ffff037224 */ /* 0x000fe200078e001e */
[----:B--2---:R-:W-:Y:S01]  /*d430*/  @P0 SHF.R.U32.HI R3, RZ, R15, R10 ;  /* 0x0000000fff030219 */ /* 0x004fe2000001160a */
[----:B------:R-:W-:-:S03]  /*d440*/  IMAD R10, R212, UR4, RZ ;  /* 0x00000004d40a7c24 */ /* 0x000fc6000f8e02ff */
[--C-:B------:R-:W-:Y:S01]  /*d450*/  SHF.R.S32.HI R15, RZ, 0x1f, R3.reuse ;  /* 0x0000001fff0f7819 */ /* 0x100fe20000011403 */
[----:B------:R-:W-:Y:S01]  /*d460*/  IMAD.MOV R14, RZ, RZ, -R3 ;  /* 0x000000ffff0e7224 */ /* 0x000fe200078e0a03 */
[----:B------:R-:W-:Y:S01]  /*d470*/  IADD3 R4, P0, R3, R4, RZ ;  /* 0x0000000403047210 */ /* 0x000fe20007f1e0ff */
[----:B------:R-:W-:Y:S01]  /*d480*/  IMAD R10, R83, UR5, R10 ;  /* 0x00000005530a7c24 */ /* 0x000fe2000f8e020a */
[----:B------:R-:W-:Y:S01]  /*d490*/  ULDC.64 UR4, c[0x0][0xb88] ;  /* 0x0002e20000047ab9 */ /* 0x000fe20000000a00 */
[----:B------:R-:W-:Y:S02]  /*d4a0*/  IMAD R11, R31, R14, R30 ;  /* 0x0000000e1f0b7224 */ /* 0x000fe400078e021e */
[----:B------:R-:W-:Y:S01]  /*d4b0*/  IMAD R30, R0, R31, RZ ;  /* 0x0000001f001e7224 */ /* 0x000fe200078e02ff */
[----:B------:R-:W-:Y:S02]  /*d4c0*/  IADD3.X R5, R15, R5, R10, P0, !PT ;  /* 0x000000050f057210 */ /* 0x000fe400007fe40a */
[----:B------:R-:W-:Y:S01]  /*d4d0*/  SHF.R.S32.HI R3, RZ, 0x1f, R11 ;  /* 0x0000001fff037819 */ /* 0x000fe2000001140b */
[----:B------:R-:W-:-:S04]  /*d4e0*/  IMAD.WIDE.U32 R4, R11, UR4, R4 ;  /* 0x000000040b047c25 */ /* 0x000fc8000f8e0004 */
[----:B------:R-:W-:-:S04]  /*d4f0*/  IMAD R10, R3, UR4, RZ ;  /* 0x00000004030a7c24 */ /* 0x000fc8000f8e02ff */
[----:B------:R-:W-:Y:S01]  /*d500*/  IMAD R3, R11, UR5, R10 ;  /* 0x000000050b037c24 */ /* 0x000fe2000f8e020a */
[----:B------:R-:W-:Y:S02]  /*d510*/  ULDC.64 UR4, c[0x0][0xb50] ;  /* 0x0002d40000047ab9 */ /* 0x000fe40000000a00 */
[----:B------:R-:W-:Y:S01]  /*d520*/  LEA R14, P0, R4, UR4, 0x2 ;  /* 0x00000004040e7c11 */ /* 0x000fe2000f8010ff */
[----:B------:R-:W-:-:S04]  /*d530*/  IMAD.IADD R3, R5, 0x1, R3 ;  /* 0x0000000105037824 */ /* 0x000fc800078e0203 */
[----:B------:R-:W-:Y:S01]  /*d540*/  SHFL.IDX PT, R10, R14, 0x1, 0x1c1f ;  /* 0x003c1f000e0a7f89 */ /* 0x000fe200000e0000 */
[----:B------:R-:W-:Y:S01]  /*d550*/  LEA.HI.X R15, R4, UR5, R3, 0x2, P0 ;  /* 0x00000005040f7c11 */ /* 0x000fe200080f1403 */
[----:B------:R-:W-:Y:S01]  /*d560*/  VIADD R3, R35, 0x8 ;  /* 0x0000000823037836 */ /* 0x000fe20000000000 */
[----:B------:R-:W-:Y:S01]  /*d570*/  ISETP.NE.AND P0, PT, R193, R34, PT ;  /* 0x00000022c100720c */ /* 0x000fe20003f05270 */
[----:B------:R-:W-:Y:S03]  /*d580*/  SHFL.IDX PT, R4, R14, RZ, 0x1c1f ;  /* 0x001c1fff0e047589 */ /* 0x000fe600000e0000 */
[-C--:B------:R-:W-:Y:S01]  /*d590*/  ISETP.GE.OR P1, PT, R35, R30.reuse, P0 ;  /* 0x0000001e2300720c */ /* 0x080fe20000726670 */
[----:B------:R-:W1:Y:S01]  /*d5a0*/  SHFL.IDX PT, R5, R15, RZ, 0x1c1f ;  /* 0x001c1fff0f057589 */ /* 0x000e6200000e0000 */
[----:B------:R-:W-:-:S03]  /*d5b0*/  ISETP.GE.OR P0, PT, R3, R30, P0 ;  /* 0x0000001e0300720c */ /* 0x000fc60000706670 */
[----:B------:R-:W2:Y:S08]  /*d5c0*/  SHFL.IDX PT, R11, R15, 0x1, 0x1c1f ;  /* 0x003c1f000f0b7f89 */ /* 0x000eb000000e0000 */
[----:B-1----:R1:W-:Y:S04]  /*d5d0*/  @!P1 ST.E desc[UR40][R4.64], R21 ;  /* 0x0000001504009985 */ /* 0x0023e8000c101928 */
[----:B--2---:R1:W-:Y:S02]  /*d5e0*/  @!P0 ST.E desc[UR40][R10.64], R20 ;  /* 0x000000140a008985 */ /* 0x0043e4000c101928 */
.L_x_755:
[----:B------:R-:W2:Y:S01]  /*d5f0*/  LDC R85, c[0x0][0xbe8] ;  /* 0x0002fa00ff557b82 */ /* 0x000ea20000000800 */
[----:B------:R-:W-:Y:S01]  /*d600*/  ULDC.64 UR4, c[0x0][0xaa0] ;  /* 0x0002a80000047ab9 */ /* 0x000fe20000000a00 */
[----:B-1----:R-:W5:Y:S01]  /*d610*/  LD.E.128 R4, desc[UR40][R6.64] ;  /* 0x0000002806047980 */ /* 0x002f62000c101d00 */
[----:B------:R-:W-:-:S03]  /*d620*/  IMAD R3, R81, UR4, RZ ;  /* 0x0000000451037c24 */ /* 0x000fc6000f8e02ff */
[----:B------:R-:W5:Y:S02]  /*d630*/  LD.E.128 R8, desc[UR40][R8.64] ;  /* 0x0000002808087980 */ /* 0x000f64000c101d00 */
[----:B------:R-:W1:Y:S02]  /*d640*/  LDC R88, c[0x0][0xac8] ;  /* 0x0002b200ff587b82 */ /* 0x000e640000000800 */
[----:B------:R-:W5:Y:S04]  /*d650*/  LD.E.128 R12, desc[UR40][R12.64] ;  /* 0x000000280c0c7980 */ /* 0x000f68000c101d00 */
[----:B------:R-:W5:Y:S04]  /*d660*/  LD.E.128 R28, desc[UR40][R28.64] ;  /* 0x000000281c1c7980 */ /* 0x000f68000c101d00 */
[----:B------:R-:W5:Y:S04]  /*d670*/  LD.E.128 R32, desc[UR40][R32.64] ;  /* 0x0000002820207980 */ /* 0x000f68000c101d00 */
[----:B------:R-:W5:Y:S01]  /*d680*/  LD.E.128 R36, desc[UR40][R36.64] ;  /* 0x0000002824247980 */ /* 0x000f62000c101d00 */
[----:B--2---:R-:W-:Y:S01]  /*d690*/  ISETP.NE.AND P1, PT, R85, 0x1, PT ;  /* 0x000000015500780c */ /* 0x004fe20003f25270 */
[----:B------:R-:W-:-:S02]  /*d6a0*/  IMAD R3, R24, UR5, R3 ;  /* 0x0000000518037c24 */ /* 0x000fc4000f8e0203 */
[----:B------:R-:W5:Y:S01]  /*d6b0*/  LD.E.128 R40, desc[UR40][R40.64] ;  /* 0x0000002828287980 */ /* 0x000f62000c101d00 */
[----:B------:R-:W-:Y:S01]  /*d6c0*/  IMAD.WIDE.U32 R20, R24, UR4, RZ ;  /* 0x0000000418147c25 */ /* 0x000fe2000f8e00ff */
[----:B------:R-:W-:Y:S02]  /*d6d0*/  ULDC.64 UR4, c[0x0][0xae8] ;  /* 0x0002ba0000047ab9 */ /* 0x000fe40000000a00 */
[----:B------:R-:W5:Y:S04]  /*d6e0*/  LD.E.128 R44, desc[UR40][R44.64] ;  /* 0x000000282c2c7980 */ /* 0x000f68000c101d00 */
[----:B------:R-:W5:Y:S02]  /*d6f0*/  LD.E.128 R48, desc[UR40][R48.64] ;  /* 0x0000002830307980 */ /* 0x000f64000c101d00 */
[----:B------:R-:W2:Y:S01]  /*d700*/  @P1 LDC R81, c[0x0][0xbec] ;  /* 0x0002fb00ff511b82 */ /* 0x000ea20000000800 */
[----:B------:R-:W-:Y:S01]  /*d710*/  IMAD.IADD R21, R21, 0x1, R3 ;  /* 0x0000000115157824 */ /* 0x000fe200078e0203 */
[----:B------:R-:W5:Y:S01]  /*d720*/  LD.E.128 R52, desc[UR40][R52.64] ;  /* 0x0000002834347980 */ /* 0x000f62000c101d00 */
[----:B------:R-:W-:-:S03]  /*d730*/  IMAD R24, R80, UR4, RZ ;  /* 0x0000000450187c24 */ /* 0x000fc6000f8e02ff */
[----:B------:R-:W5:Y:S02]  /*d740*/  LD.E.128 R56, desc[UR40][R56.64] ;  /* 0x0000002838387980 */ /* 0x000f64000c101d00 */
[----:B------:R-:W3:Y:S01]  /*d750*/  @P1 LDC R87, c[0x0][0xbf0] ;  /* 0x0002fc00ff571b82 */ /* 0x000ee20000000800 */
[C---:B------:R-:W-:Y:S01]  /*d760*/  IMAD R3, R199.reuse, UR5, R24 ;  /* 0x00000005c7037c24 */ /* 0x040fe2000f8e0218 */
[----:B------:R-:W5:Y:S01]  /*d770*/  LD.E.128 R60, desc[UR40][R60.64] ;  /* 0x000000283c3c7980 */ /* 0x000f62000c101d00 */
[----:B------:R-:W-:Y:S01]  /*d780*/  IMAD.WIDE.U32 R20, R199, UR4, R20 ;  /* 0x00000004c7147c25 */ /* 0x000fe2000f8e0014 */
[----:B------:R-:W-:Y:S02]  /*d790*/  ULDC.64 UR4, c[0x0][0xaf0] ;  /* 0x0002bc0000047ab9 */ /* 0x000fe40000000a00 */
[----:B------:R-:W5:Y:S01]  /*d7a0*/  LD.E.128 R64, desc[UR40][R64.64] ;  /* 0x0000002840407980 */ /* 0x000f62000c101d00 */
[----:B------:R-:W-:Y:S02]  /*d7b0*/  IMAD R24, R210, 0x20, R211 ;  /* 0x00000020d2187824 */ /* 0x000fe400078e02d3 */
[----:B------:R-:W-:Y:S01]  /*d7c0*/  IMAD.IADD R21, R21, 0x1, R3 ;  /* 0x0000000115157824 */ /* 0x000fe200078e0203 */
[----:B------:R-:W5:Y:S01]  /*d7d0*/  LD.E.128 R68, desc[UR40][R68.64] ;  /* 0x0000002844447980 */ /* 0x000f62000c101d00 */
[----:B------:R-:W-:-:S02]  /*d7e0*/  IMAD R3, R212, UR4, RZ ;  /* 0x00000004d4037c24 */ /* 0x000fc4000f8e02ff */
[----:B------:R-:W-:Y:S01]  /*d7f0*/  IMAD R82, R209, 0x40, R24 ;  /* 0x00000040d1527824 */ /* 0x000fe200078e0218 */
[----:B-1----:R-:W-:Y:S01]  /*d800*/  ISETP.GE.AND P0, PT, R207, R88, PT ;  /* 0x00000058cf00720c */ /* 0x002fe20003f06270 */
[C---:B------:R-:W-:Y:S01]  /*d810*/  IMAD R3, R83.reuse, UR5, R3 ;  /* 0x0000000553037c24 */ /* 0x040fe2000f8e0203 */
[----:B------:R-:W5:Y:S01]  /*d820*/  LD.E.128 R72, desc[UR40][R72.64] ;  /* 0x0000002848487980 */ /* 0x000f62000c101d00 */
[----:B------:R-:W-:-:S03]  /*d830*/  IMAD.WIDE.U32 R20, R83, UR4, R20 ;  /* 0x0000000453147c25 */ /* 0x000fc6000f8e0014 */
[----:B------:R-:W5:Y:S01]  /*d840*/  LD.E.128 R76, desc[UR40][R76.64] ;  /* 0x000000284c4c7980 */ /* 0x000f62000c101d00 */
[----:B--2---:R-:W-:Y:S01]  /*d850*/  @P1 IMAD.HI.U32 R24, R82, R81, RZ ;  /* 0x0000005152181227 */ /* 0x004fe200078e00ff */
[----:B------:R-:W-:Y:S01]  /*d860*/  SEL R80, RZ, 0xffffffff, P0 ;  /* 0xffffffffff507807 */ /* 0x000fe20000000000 */
[----:B------:R-:W-:Y:S01]  /*d870*/  ULDC.64 UR4, c[0x0][0xae0] ;  /* 0x0002b80000047ab9 */ /* 0x000fe20000000a00 */
[-C--:B------:R-:W-:Y:S01]  /*d880*/  ISETP.GE.AND P0, PT, R206, R88.reuse, PT ;  /* 0x00000058ce00720c */ /* 0x080fe20003f06270 */
[----:B------:R-:W-:Y:S01]  /*d890*/  IMAD.IADD R21, R21, 0x1, R3 ;  /* 0x0000000115157824 */ /* 0x000fe200078e0203 */
[----:B------:R-:W-:Y:S01]  /*d8a0*/  @!PT LDS RZ, [RZ] ;  /* 0x00000000fffff984 */ /* 0x000fe20000000800 */
[----:B------:R-:W-:Y:S01]  /*d8b0*/  @!PT LDS RZ, [RZ] ;  /* 0x00000000fffff984 */ /* 0x000fe20000000800 */
[----:B------:R-:W-:Y:S01]  /*d8c0*/  @!PT LDS RZ, [RZ] ;  /* 0x00000000fffff984 */ /* 0x000fe20000000800 */
[----:B------:R-:W-:Y:S01]  /*d8d0*/  @!PT LDS RZ, [RZ] ;  /* 0x00000000fffff984 */ /* 0x000fe20000000800 */
[----:B------:R1:W-:Y:S06]  /*d8e0*/  MEMBAR.ALL.CTA ;  /* 0x0000000000007992 */ /* 0x0003ec0000008000 */
[----:B-1----:R-:W1:Y:S01]  /*d8f0*/  FENCE.VIEW.ASYNC.S ;  /* 0x00000000000073c6 */ /* 0x002e620000000000 */
[----:B------:R-:W-:Y:S01]  /*d900*/  IMAD.MOV.U32 R3, RZ, RZ, R82 ;  /* 0x000000ffff037224 */ /* 0x000fe200078e0052 */
[----:B---3--:R-:W-:Y:S01]  /*d910*/  @P1 SHF.R.U32.HI R3, RZ, R87, R24 ;  /* 0x00000057ff031219 */ /* 0x008fe20000011618 */
[----:B------:R-:W-:Y:S01]  /*d920*/  IMAD.SHL.U32 R83, R80, 0x2, RZ ;  /* 0x0000000250537824 */ /* 0x000fe200078e00ff */
[-C--:B------:R-:W-:Y:S01]  /*d930*/  ISETP.GE.AND P1, PT, R189, R88.reuse, PT ;  /* 0x00000058bd00720c */ /* 0x080fe20003f26270 */
[----:B------:R-:W-:Y:S01]  /*d940*/  IMAD R92, R0, R85, RZ ;  /* 0x00000055005c7224 */ /* 0x000fe200078e02ff */
[----:B------:R-:W-:Y:S01]  /*d950*/  SEL R80, RZ, 0xffffffff, P0 ;  /* 0xffffffffff507807 */ /* 0x000fe20000000000 */
[----:B------:R-:W-:Y:S01]  /*d960*/  IMAD.MOV R81, RZ, RZ, -R3 ;  /* 0x000000ffff517224 */ /* 0x000fe200078e0a03 */
[----:B------:R-:W-:Y:S01]  /*d970*/  SEL R24, RZ, 0x1, P1 ;  /* 0x00000001ff187807 */ /* 0x000fe20000800000 */
[----:B------:R-:W-:Y:S01]  /*d980*/  IMAD.WIDE.U32 R20, R3, UR4, R20 ;  /* 0x0000000403147c25 */ /* 0x000fe2000f8e0014 */
[-C--:B------:R-:W-:Y:S01]  /*d990*/  ISETP.GE.AND P0, PT, R205, R88.reuse, PT ;  /* 0x00000058cd00720c */ /* 0x080fe20003f06270 */
[----:B------:R-:W-:Y:S01]  /*d9a0*/  BSSY B1, `(.L_x_756) ;  /* 0x000004a000017945 */ /* 0x000fe20003800000 */
[----:B------:R-:W-:Y:S01]  /*d9b0*/  LOP3.LUT R24, R83, 0x2, R24, 0xe2, !PT ;  /* 0x0000000253187812 */ /* 0x000fe200078ee218 */
[----:B------:R-:W-:Y:S01]  /*d9c0*/  IMAD.SHL.U32 R83, R80, 0x4, RZ ;  /* 0x0000000450537824 */ /* 0x000fe200078e00ff */
[----:B------:R-:W-:Y:S01]  /*d9d0*/  SEL R80, RZ, 0xffffffff, P0 ;  /* 0xffffffffff507807 */ /* 0x000fe20000000000 */
[----:B------:R-:W-:Y:S01]  /*d9e0*/  IMAD R81, R85, R81, R82 ;  /* 0x0000005155517224 */ /* 0x000fe200078e0252 */
[-C--:B------:R-:W-:Y:S01]  /*d9f0*/  ISETP.GE.AND P0, PT, R204, R88.reuse, PT ;  /* 0x00000058cc00720c */ /* 0x080fe20003f06270 */
[----:B------:R-:W-:Y:S01]  /*da00*/  IMAD R91, R209, 0x40, R211 ;  /* 0x00000040d15b7824 */ /* 0x000fe200078e02d3 */
[----:B------:R-:W-:Y:S01]  /*da10*/  SHF.R.S32.HI R82, RZ, 0x1f, R3 ;  /* 0x0000001fff527819 */ /* 0x000fe20000011403 */
[----:B------:R-:W-:Y:S01]  /*da20*/  VIADD R0, R2, 0x28c20 ;  /* 0x00028c2002007836 */ /* 0x000fe20000000000 */
[----:B------:R-:W-:Y:S01]  /*da30*/  LOP3.LUT R24, R83, 0x4, R24, 0xe2, !PT ;  /* 0x0000000453187812 */ /* 0x000fe200078ee218 */
[----:B------:R-:W-:Y:S01]  /*da40*/  IMAD.SHL.U32 R83, R80, 0x8, RZ ;  /* 0x0000000850537824 */ /* 0x000fe200078e00ff */
[----:B------:R-:W-:Y:S01]  /*da50*/  SEL R80, RZ, 0xffffffff, P0 ;  /* 0xffffffffff507807 */ /* 0x000fe20000000000 */
[----:B------:R-:W-:Y:S01]  /*da60*/  IMAD R82, R82, UR4, RZ ;  /* 0x0000000452527c24 */ /* 0x000fe2000f8e02ff */
[----:B------:R-:W-:-:S02]  /*da70*/  ISETP.GE.AND P0, PT, R203, R88, PT ;  /* 0x00000058cb00720c */ /* 0x000fc40003f06270 */
[----:B------:R-:W-:Y:S01]  /*da80*/  LOP3.LUT R24, R83, 0x8, R24, 0xe2, !PT ;  /* 0x0000000853187812 */ /* 0x000fe200078ee218 */
[----:B------:R-:W-:Y:S01]  /*da90*/  IMAD.SHL.U32 R87, R80, 0x10, RZ ;  /* 0x0000001050577824 */ /* 0x000fe200078e00ff */
[----:B------:R-:W-:Y:S01]  /*daa0*/  SHF.R.S32.HI R80, RZ, 0x1f, R81 ;  /* 0x0000001fff507819 */ /* 0x000fe20000011451 */
[----:B------:R-:W-:Y:S01]  /*dab0*/  IMAD R83, R3, UR5, R82 ;  /* 0x0000000503537c24 */ /* 0x000fe2000f8e0252 */
[----:B------:R-:W-:Y:S01]  /*dac0*/  ULDC.64 UR4, c[0x0][0xad8] ;  /* 0x0002b60000047ab9 */ /* 0x000fe20000000a00 */
[----:B------:R-:W-:Y:S02]  /*dad0*/  SEL R3, RZ, 0xffffffff, P0 ;  /* 0xffffffffff037807 */ /* 0x000fe40000000000 */
[----:B------:R-:W-:Y:S01]  /*dae0*/  IMAD.IADD R21, R21, 0x1, R83 ;  /* 0x0000000115157824 */ /* 0x000fe200078e0253 */
[----:B------:R-:W-:Y:S01]  /*daf0*/  ISETP.GE.AND P1, PT, R91, R92, PT ;  /* 0x0000005c5b00720c */ /* 0x000fe20003f26270 */
[----:B------:R-:W-:Y:S01]  /*db00*/  IMAD R80, R80, UR4, RZ ;  /* 0x0000000450507c24 */ /* 0x000fe2000f8e02ff */
[----:B------:R-:W-:Y:S01]  /*db10*/  LOP3.LUT R24, R87, 0x10, R24, 0xe2, !PT ;  /* 0x0000001057187812 */ /* 0x000fe200078ee218 */
[----:B------:R-:W-:Y:S01]  /*db20*/  IMAD.WIDE.U32 R20, R81, UR4, R20 ;  /* 0x0000000451147c25 */ /* 0x000fe2000f8e0014 */
[----:B------:R-:W-:-:S02]  /*db30*/  ISETP.GE.AND P0, PT, R215, R88, PT ;  /* 0x00000058d700720c */ /* 0x000fc40003f06270 */
[----:B------:R-:W-:Y:S01]  /*db40*/  PRMT R0, RZ, 0x654, R0 ;  /* 0x00000654ff007816 */ /* 0x000fe20000000000 */
[----:B------:R-:W-:Y:S01]  /*db50*/  IMAD R83, R81, UR5, R80 ;  /* 0x0000000551537c24 */ /* 0x000fe2000f8e0250 */
[----:B------:R-:W-:Y:S01]  /*db60*/  ULDC.64 UR4, c[0x0][0xa80] ;  /* 0x0002a00000047ab9 */ /* 0x000fe20000000a00 */
[----:B------:R-:W-:Y:S01]  /*db70*/  IMAD.SHL.U32 R3, R3, 0x20, RZ ;  /* 0x0000002003037824 */ /* 0x000fe200078e00ff */
[----:B------:R-:W-:Y:S01]  /*db80*/  LEA R89, P2, R20, UR4, 0x1 ;  /* 0x0000000414597c11 */ /* 0x000fe2000f8408ff */
[----:B------:R-:W-:Y:S01]  /*db90*/  IMAD.IADD R21, R21, 0x1, R83 ;  /* 0x0000000115157824 */ /* 0x000fe200078e0253 */
[----:B-1----:R1:W-:Y:S02]  /*dba0*/  SYNCS.ARRIVE.TRANS64.RED.A1T0 RZ, [R0+URZ], RZ ;  /* 0x000000ff00ff79a7 */ /* 0x0023e4000810043f */
[----:B------:R-:W-:Y:S01]  /*dbb0*/  LOP3.LUT R24, R3, 0x20, R24, 0xe2, !PT ;  /* 0x0000002003187812 */ /* 0x000fe200078ee218 */
[----:B------:R1:W2:Y:S01]  /*dbc0*/  SHFL.IDX PT, R80, R89, RZ, 0x181f ;  /* 0x00181fff59507589 */ /* 0x0002a200000e0000 */
[----:B------:R-:W-:-:S02]  /*dbd0*/  SEL R3, RZ, 0x40, P0 ;  /* 0x00000040ff037807 */ /* 0x000fc40000000000 */
[----:B------:R-:W-:Y:S02]  /*dbe0*/  ISETP.GE.AND P0, PT, R214, R88, PT ;  /* 0x00000058d600720c */ /* 0x000fe40003f06270 */
[----:B------:R-:W-:Y:S02]  /*dbf0*/  LEA.HI.X R90, R20, UR5, R21, 0x1, P2 ;  /* 0x00000005145a7c11 */ /* 0x000fe400090f0c15 */
[----:B------:R-:W-:Y:S02]  /*dc00*/  LOP3.LUT R3, R24, R3, RZ, 0xfc, !PT ;  /* 0x0000000318037212 */ /* 0x000fe400078efcff */
[----:B------:R-:W-:Y:S01]  /*dc10*/  SEL R24, RZ, 0x80, P0 ;  /* 0x00000080ff187807 */ /* 0x000fe20000000000 */
[----:B------:R1:W3:Y:S03]  /*dc20*/  SHFL.IDX PT, R81, R90, RZ, 0x181f ;  /* 0x00181fff5a517589 */ /* 0x0002e600000e0000 */
[----:B------:R-:W-:Y:S01]  /*dc30*/  LOP3.LUT R24, R3, R24, RZ, 0xfc, !PT ;  /* 0x0000001803187212 */ /* 0x000fe200078efcff */
[----:B------:R-:W-:Y:S06]  /*dc40*/  @P1 BRA `(.L_x_757) ;  /* 0x00000000007c1947 */ /* 0x000fec0003800000 */
[-C--:B------:R-:W-:Y:S02]  /*dc50*/  ISETP.GE.AND P1, PT, R207, R88.reuse, PT ;  /* 0x00000058cf00720c */ /* 0x080fe40003f26270 */
[-C--:B------:R-:W-:Y:S02]  /*dc60*/  ISETP.GE.AND P0, PT, R189, R88.reuse, PT ;  /* 0x00000058bd00720c */ /* 0x080fe40003f06270 */
[-C--:B------:R-:W-:Y:S02]  /*dc70*/  ISETP.GE.AND P5, PT, R206, R88.reuse, PT ;  /* 0x00000058ce00720c */ /* 0x080fe40003fa6270 */
[----:B------:R-:W-:-:S07]  /*dc80*/  ISETP.GE.AND P3, PT, R205, R88, PT ;  /* 0x00000058cd00720c */ /* 0x000fce0003f66270 */
[----:B--2---:R-:W-:Y:S02]  /*dc90*/  @!P1 LEA R82, P2, R207, R80, 0x1 ;  /* 0x00000050cf529211 */ /* 0x004fe400078408ff */
[----:B---3--:R-:W-:Y:S02]  /*dca0*/  @!P0 IMAD.WIDE R20, R189, 0x2, R80 ;  /* 0x00000002bd148825 */ /* 0x008fe400078e0250 */
[----:B------:R-:W-:Y:S02]  /*dcb0*/  @!P1 LEA.HI.X R83, R207, R81, R233, 0x1, P2 ;  /* 0x00000051cf539211 */ /* 0x000fe400010f0ce9 */
[----:B------:R-:W-:Y:S01]  /*dcc0*/  ISETP.GE.AND P2, PT, R204, R88, PT ;  /* 0x00000058cc00720c */ /* 0x000fe20003f46270 */
[----:B-----5:R2:W-:Y:S01]  /*dcd0*/  @!P0 ST.E.128 desc[UR40][R20.64], R4 ;  /* 0x0000000414008985 */ /* 0x0205e2000c101d28 */
[----:B------:R-:W-:Y:S02]  /*dce0*/  @!P5 LEA R84, P4, R206, R80, 0x1 ;  /* 0x00000050ce54d211 */ /* 0x000fe400078808ff */
[----:B------:R-:W-:Y:S01]  /*dcf0*/  LOP3.LUT P0, RZ, R3, 0x40, RZ, 0xc0, !PT ;  /* 0x0000004003ff7812 */ /* 0x000fe2000780c0ff */
[----:B------:R3:W-:Y:S01]  /*dd00*/  @!P1 ST.E.128 desc[UR40][R82.64], R12 ;  /* 0x0000000c52009985 */ /* 0x0007e2000c101d28 */
[----:B------:R-:W-:-:S02]  /*dd10*/  ISETP.GE.AND P1, PT, R203, R88, PT ;  /* 0x00000058cb00720c */ /* 0x000fc40003f26270 */
[-C--:B------:R-:W-:Y:S02]  /*dd20*/  @!P5 LEA.HI.X R85, R206, R81.reuse, R232, 0x1, P4 ;  /* 0x00000051ce55d211 */ /* 0x080fe400020f0ce8 */
[----:B------:R-:W-:Y:S02]  /*dd30*/  LOP3.LUT P4, RZ, R24, 0x80, RZ, 0xc0, !PT ;  /* 0x0000008018ff7812 */ /* 0x000fe4000788c0ff */
[CC--:B------:R-:W-:Y:S01]  /*dd40*/  @!P3 LEA R86, P6, R205.reuse, R80.reuse, 0x1 ;  /* 0x00000050cd56b211 */ /* 0x0c0fe200078c08ff */
[----:B------:R4:W-:Y:S03]  /*dd50*/  @!P5 ST.E.128 desc[UR40][R84.64], R32 ;  /* 0x000000205400d985 */ /* 0x0009e6000c101d28 */
[----:B------:R-:W-:Y:S02]  /*dd60*/  @!P3 LEA.HI.X R87, R205, R81, R231, 0x1, P6 ;  /* 0x00000051cd57b211 */ /* 0x000fe400030f0ce7 */
[----:B--2---:R-:W-:-:S03]  /*dd70*/  @!P2 LEA R4, P5, R204, R80, 0x1 ;  /* 0x00000050cc04a211 */ /* 0x004fc600078a08ff */
[----:B------:R4:W-:Y:S01]  /*dd80*/  @!P3 ST.E.128 desc[UR40][R86.64], R40 ;  /* 0x000000285600b985 */ /* 0x0009e2000c101d28 */
[-C--:B------:R-:W-:Y:S02]  /*dd90*/  @!P1 LEA R6, P6, R203, R80.reuse, 0x1 ;  /* 0x00000050cb069211 */ /* 0x080fe400078c08ff */
[-C--:B---3--:R-:W-:Y:S02]  /*dda0*/  @P0 LEA R12, P3, R215, R80.reuse, 0x1 ;  /* 0x00000050d70c0211 */ /* 0x088fe400078608ff */
        /* <DEDUP_REMOVED lines=9> */
.L_x_757:
[----:B------:R-:W-:Y:S05]  /*de40*/  BSYNC B1 ;  /* 0x0000000000017941 */ /* 0x000fea0003800000 */
.L_x_756:
[----:B-1----:R-:W-:Y:S01]  /*de50*/  VIADD R0, R91, 0x20 ;  /* 0x000000205b007836 */ /* 0x002fe20000000000 */
[----:B----45:R1:W4:Y:S04]  /*de60*/  SHFL.IDX PT, R7, R90, 0x1, 0x181f ;  /* 0x00381f005a077f89 */ /* 0x03032800000e0000 */
[----:B------:R-:W-:Y:S01]  /*de70*/  ISETP.GE.AND P0, PT, R0, R92, PT ;  /* 0x0000005c0000720c */ /* 0x000fe20003f06270 */
[----:B------:R1:W0:-:S12]  /*de80*/  SHFL.IDX PT, R6, R89, 0x1, 0x181f ;  /* 0x00381f0059067f89 */ /* 0x00021800000e0000 */
[----:B-1----:R-:W-:Y:S05]  /*de90*/  @P0 BRA `(.L_x_758) ;  /* 0x0000000c00d80947 */ /* 0x002fea0003800000 */
[-C--:B------:R-:W-:Y:S02]  /*dea0*/  ISETP.GE.AND P5, PT, R207, R88.reuse, PT ;  /* 0x00000058cf00720c */ /* 0x080fe40003fa6270 */
[-C--:B------:R-:W-:Y:S02]  /*deb0*/  ISETP.GE.AND P6, PT, R189, R88.reuse, PT ;  /* 0x00000058bd00720c */ /* 0x080fe40003fc6270 */
[-C--:B------:R-:W-:Y:S02]  /*dec0*/  ISETP.GE.AND P3, PT, R206, R88.reuse, PT ;  /* 0x00000058ce00720c */ /* 0x080fe40003f66270 */
[-C--:B------:R-:W-:Y:S02]  /*ded0*/  ISETP.GE.AND P2, PT, R205, R88.reuse, PT ;  /* 0x00000058cd00720c */ /* 0x080fe40003f46270 */
[-C--:B------:R-:W-:Y:S02]  /*dee0*/  ISETP.GE.AND P1, PT, R204, R88.reuse, PT ;  /* 0x00000058cc00720c */ /* 0x080fe40003f26270 */
[----:B------:R-:W-:-:S03]  /*def0*/  ISETP.GE.AND P0, PT, R203, R88, PT ;  /* 0x00000058cb00720c */ /* 0x000fc60003f06270 */
[-C--:B0-----:R-:W-:Y:S02]  /*df00*/  @!P5 LEA R12, P4, R207, R6.reuse, 0x1 ;  /* 0x00000006cf0cd211 */ /* 0x081fe400078808ff */
[----:B----4-:R-:W-:Y:S02]  /*df10*/  @!P6 IMAD.WIDE R4, R189, 0x2, R6 ;  /* 0x00000002bd04e825 */ /* 0x010fe400078e0206 */
[----:B------:R-:W-:Y:S02]  /*df20*/  @!P5 LEA.HI.X R13, R207, R7, R233, 0x1, P4 ;  /* 0x00000007cf0dd211 */ /* 0x000fe400020f0ce9 */
[----:B------:R-:W-:Y:S01]  /*df30*/  LOP3.LUT P4, RZ, R3, 0x40, RZ, 0xc0, !PT ;  /* 0x0000004003ff7812 */ /* 0x000fe2000788c0ff */
[----:B------:R0:W-:Y:S01]  /*df40*/  @!P6 ST.E.128 desc[UR40][R4.64], R8 ;  /* 0x000000080400e985 */ /* 0x0001e2000c101d28 */
[----:B------:R-:W-:-:S03]  /*df50*/  @!P3 LEA R14, P6, R206, R6, 0x1 ;  /* 0x00000006ce0eb211 */ /* 0x000fc600078c08ff */
[----:B------:R1:W-:Y:S01]  /*df60*/  @!P5 ST.E.128 desc[UR40][R12.64], R28 ;  /* 0x0000001c0c00d985 */ /* 0x0003e2000c101d28 */
[-C--:B------:R-:W-:Y:S02]  /*df70*/  @!P3 LEA.HI.X R15, R206, R7.reuse, R232, 0x1, P6 ;  /* 0x00000007ce0fb211 */ /* 0x080fe400030f0ce8 */
[-C--:B------:R-:W-:Y:S02]  /*df80*/  @!P2 LEA R20, P5, R205, R6.reuse, 0x1 ;  /* 0x00000006cd14a211 */ /* 0x080fe400078a08ff */
[CC--:B------:R-:W-:Y:S01]  /*df90*/  @!P1 LEA R32, P6, R204.reuse, R6.reuse, 0x1 ;  /* 0x00000006cc209211 */ /* 0x0c0fe200078c08ff */
[----:B------:R1:W-:Y:S01]  /*dfa0*/  @!P3 ST.E.128 desc[UR40][R14.64], R36 ;  /* 0x000000240e00b985 */ /* 0x0003e2000c101d28 */
[----:B------:R-:W-:Y:S02]  /*dfb0*/  @!P0 LEA R34, P3, R203, R6, 0x1 ;  /* 0x00000006cb228211 */ /* 0x000fe400078608ff */
[-C--:B------:R-:W-:Y:S02]  /*dfc0*/  @!P2 LEA.HI.X R21, R205, R7.reuse, R231, 0x1, P5 ;  /* 0x00000007cd15a211 */ /* 0x080fe400028f0ce7 */
[----:B------:R-:W-:-:S02]  /*dfd0*/  @!P1 LEA.HI.X R33, R204, R7, R230, 0x1, P6 ;  /* 0x00000007cc219211 */ /* 0x000fc400030f0ce6 */
[----:B------:R-:W-:Y:S01]  /*dfe0*/  @!P0 LEA.HI.X R35, R203, R7, R229, 0x1, P3 ;  /* 0x00000007cb238211 */ /* 0x000fe200018f0ce5 */
[----:B------:R1:W-:Y:S01]  /*dff0*/  @!P2 ST.E.128 desc[UR40][R20.64], R44 ;  /* 0x0000002c1400a985 */ /* 0x0003e2000c101d28 */
[----:B0-----:R-:W-:-:S03]  /*e000*/  @P4 LEA R4, P5, R215, R6, 0x1 ;  /* 0x00000006d7044211 */ /* 0x001fc600078a08ff */
[----:B------:R1:W-:Y:S01]  /*e010*/  @!P1 ST.E.128 desc[UR40][R32.64], R52 ;  /* 0x0000003420009985 */ /* 0x0003e2000c101d28 */
[----:B------:R-:W-:-:S03]  /*e020*/  @P4 LEA.HI.X R5, R215, R7, R228, 0x1, P5 ;  /* 0x00000007d7054211 */ /* 0x000fc600028f0ce4 */
[----:B------:R1:W-:Y:S01]  /*e030*/  @!P0 ST.E.128 desc[UR40][R34.64], R60 ;  /* 0x0000003c22008985 */ /* 0x0003e2000c101d28 */
[----:B------:R-:W-:-:S03]  /*e040*/  LOP3.LUT P0, RZ, R24, 0x80, RZ, 0xc0, !PT ;  /* 0x0000008018ff7812 */ /* 0x000fc6000780c0ff */
[----:B------:R1:W-:Y:S10]  /*e050*/  @P4 ST.E.128 desc[UR40][R4.64], R68 ;  /* 0x0000004404004985 */ /* 0x0003f4000c101d28 */
[----:B------:R-:W-:Y:S05]  /*e060*/  @!P0 BRA `(.L_x_758) ;  /* 0x0000000c00648947 */ /* 0x000fea0003800000 */
[----:B-1----:R-:W-:-:S04]  /*e070*/  LEA R4, P0, R214, R6, 0x1 ;  /* 0x00000006d6047211 */ /* 0x002fc800078008ff */
[----:B------:R-:W-:-:S05]  /*e080*/  LEA.HI.X R5, R214, R7, R227, 0x1, P0 ;  /* 0x00000007d6057211 */ /* 0x000fca00000f0ce3 */
[----:B------:R0:W-:Y:S01]  /*e090*/  ST.E.128 desc[UR40][R4.64], R76 ;  /* 0x0000004c04007985 */ /* 0x0001e2000c101d28 */
[----:B------:R-:W-:Y:S05]  /*e0a0*/  BRA `(.L_x_758) ;  /* 0x0000000c00547947 */ /* 0x000fea0003800000 */
.L_x_753:
[----:B------:R-:W-:Y:S01]  /*e0b0*/  ULDC.64 UR4, c[0x0][0xc00] ;  /* 0x0003000000047ab9 */ /* 0x000fe20000000a00 */
[----:B------:R-:W-:Y:S01]  /*e0c0*/  IMAD.MOV.U32 R3, RZ, RZ, RZ ;  /* 0x000000ffff037224 */ /* 0x000fe200078e00ff */
[----:B------:R-:W-:Y:S01]  /*e0d0*/  ISETP.NE.U32.AND P0, PT, RZ, UR4, PT ;  /* 0x00000004ff007c0c */ /* 0x000fe2000bf05070 */
[----:B------:R-:W2:Y:S01]  /*e0e0*/  LDC R29, c[0x0][0xbe8] ;  /* 0x0002fa00ff1d7b82 */ /* 0x000ea20000000800 */
[----:B------:R-:W-:Y:S02]  /*e0f0*/  IADD3 R4, P1, R200, UR4, RZ ;  /* 0x00000004c8047c10 */ /* 0x000fe4000ff3e0ff */
[----:B------:R-:W-:Y:S02]  /*e100*/  ISETP.NE.AND.EX P0, PT, RZ, UR5, PT, P0 ;  /* 0x00000005ff007c0c */ /* 0x000fe4000bf05300 */
[----:B------:R-:W-:Y:S01]  /*e110*/  IADD3.X R5, R201, UR5, RZ, P1, !PT ;  /* 0x00000005c9057c10 */ /* 0x000fe20008ffe4ff */
[----:B------:R-:W-:Y:S02]  /*e120*/  ULDC.64 UR4, c[0x0][0xc08] ;  /* 0x0003020000047ab9 */ /* 0x000fe40000000a00 */
[----:B------:R-:W-:-:S04]  /*e130*/  ISETP.NE.U32.AND P1, PT, RZ, UR4, PT ;  /* 0x00000004ff007c0c */ /* 0x000fc8000bf25070 */
[----:B------:R-:W-:-:S04]  /*e140*/  ISETP.NE.AND.EX P1, PT, RZ, UR5, PT, P1 ;  /* 0x00000005ff007c0c */ /* 0x000fc8000bf25310 */
[----:B------:R3:W5:Y:S09]  /*e150*/  @P0 LDG.E R3, desc[UR40][R4.64] ;  /* 0x0000002804030981 */ /* 0x000772000c1e1900 */
[----:B------:R-:W-:Y:S01]  /*e160*/  @P1 IADD3 R200, P2, R200, UR4, RZ ;  /* 0x00000004c8c81c10 */ /* 0x000fe2000ff5e0ff */
[----:B------:R-:W-:-:S02]  /*e170*/  ULDC UR4, c[0x0][0xa88] ;  /* 0x0002a20000047ab9 */ /* 0x000fc40000000800 */
[----:B------:R-:W-:Y:S01]  /*e180*/  IMAD.U32 R0, RZ, RZ, UR4 ;  /* 0x00000004ff007e24 */ /* 0x000fe2000f8e00ff */
[----:B------:R-:W-:-:S05]  /*e190*/  @P1 IADD3.X R201, R201, UR5, RZ, P2, !PT ;  /* 0x00000005c9c91c10 */ /* 0x000fca00097fe4ff */
[----:B------:R3:W5:Y:S01]  /*e1a0*/  @P1 LDG.E R0, desc[UR40][R200.64] ;  /* 0x00000028c8001981 */ /* 0x000762000c1e1900 */
[----:B------:R-:W-:Y:S01]  /*e1b0*/  ISETP.GE.AND P2, PT, R234, 0x40, PT ;  /* 0x00000040ea00780c */ /* 0x000fe20003f46270 */
[----:B------:R-:W-:-:S12]  /*e1c0*/  @P1 BRA `(.L_x_759) ;  /* 0x0000000000101947 */ /* 0x000fd80003800000 */
[----:B------:R-:W-:Y:S05]  /*e1d0*/  @!P0 BRA `(.L_x_759) ;  /* 0x00000000000c8947 */ /* 0x000fea0003800000 */
[----:B------:R-:W4:Y:S04]  /*e1e0*/  LDG.E R7, desc[UR40][R4.64] ;  /* 0x0000002804077981 */ /* 0x000f28000c1e1900 */
[----:B-----5:R-:W4:Y:S02]  /*e1f0*/  LDG.E R0, desc[UR40][R4.64+0x4] ;  /* 0x0000042804007981 */ /* 0x020f24000c1e1900 */
[----:B----4-:R-:W-:-:S07]  /*e200*/  IMAD.IADD R0, R0, 0x1, -R7 ;  /* 0x0000000100007824 */ /* 0x010fce00078e0a07 */
.L_x_759:
[----:B------:R-:W-:Y:S01]  /*e210*/  BSSY B1, `(.L_x_760) ;  /* 0x000002e000017945 */ /* 0x000fe20003800000 */
[----:B------:R-:W-:Y:S02]  /*e220*/  SHF.R.S32.HI R13, RZ, 0x1f, R199 ;  /* 0x0000001fff0d7819 */ /* 0x000fe400000114c7 */
[----:B------:R-:W-:Y:S02]  /*e230*/  SEL R15, R202, RZ, !P0 ;  /* 0x000000ffca0f7207 */ /* 0x000fe40004000000 */
[----:B------:R-:W-:Y:S02]  /*e240*/  SEL R212, R212, RZ, !P0 ;  /* 0x000000ffd4d47207 */ /* 0x000fe40004000000 */
[----:B-----5:R-:W-:Y:S01]  /*e250*/  SHF.R.S32.HI R10, RZ, 0x1f, R3 ;  /* 0x0000001fff0a7819 */ /* 0x020fe20000011403 */
[----:B------:R-:W-:Y:S06]  /*e260*/  @P2 BRA `(.L_x_761) ;  /* 0x0000000000a02947 */ /* 0x000fec0003800000 */
[----:B---3--:R-:W3:Y:S01]  /*e270*/  S2R R4, SR_TID.X ;  /* 0x0000000000047919 */ /* 0x008ee20000002100 */
[----:B------:R-:W4:Y:S02]  /*e280*/  LDC R11, c[0x0][0xbe8] ;  /* 0x0002fa00ff0b7b82 */ /* 0x000f240000000800 */
[----:B----4-:R-:W-:Y:S02]  /*e290*/  IMAD R5, R0, R11, RZ ;  /* 0x0000000b00057224 */ /* 0x010fe400078e02ff */
[----:B---3--:R-:W-:-:S04]  /*e2a0*/  IMAD R4, R209, 0x40, R4 ;  /* 0x00000040d1047824 */ /* 0x008fc800078e0204 */
[----:B------:R-:W-:-:S05]  /*e2b0*/  VIADD R12, R4, 0xffffff80 ;  /* 0xffffff80040c7836 */ /* 0x000fca0000000000 */
[----:B------:R-:W-:-:S13]  /*e2c0*/  ISETP.GE.AND P0, PT, R12, R5, PT ;  /* 0x000000050c00720c */ /* 0x000fda0003f06270 */
[----:B------:R-:W-:Y:S05]  /*e2d0*/  @P0 BRA `(.L_x_761) ;  /* 0x0000000000840947 */ /* 0x000fea0003800000 */
[----:B------:R-:W-:Y:S01]  /*e2e0*/  ISETP.NE.AND P0, PT, R11, 0x1, PT ;  /* 0x000000010b00780c */ /* 0x000fe20003f05270 */
[----:B------:R-:W-:Y:S01]  /*e2f0*/  ULDC.64 UR4, c[0x0][0xb90] ;  /* 0x0002e40000047ab9 */ /* 0x000fe20000000a00 */
[----:B------:R-:W-:Y:S02]  /*e300*/  IMAD.MOV.U32 R4, RZ, RZ, R3 ;  /* 0x000000ffff047224 */ /* 0x000fe400078e0003 */
[----:B------:R-:W-:Y:S02]  /*e310*/  IMAD R8, R13, UR4, RZ ;  /* 0x000000040d087c24 */ /* 0x000fe4000f8e02ff */
[----:B------:R-:W-:Y:S02]  /*e320*/  IMAD.MOV.U32 R5, RZ, RZ, R10 ;  /* 0x000000ffff057224 */ /* 0x000fe400078e000a */
[----:B------:R-:W-:Y:S02]  /*e330*/  IMAD.MOV.U32 R7, RZ, RZ, R12 ;  /* 0x000000ffff077224 */ /* 0x000fe400078e000c */
[----:B------:R-:W-:-:S03]  /*e340*/  IMAD.WIDE.U32 R4, R199, UR4, R4 ;  /* 0x00000004c7047c25 */ /* 0x000fc6000f8e0004 */
[----:B------:R-:W3:Y:S08]  /*e350*/  @P0 LDC R9, c[0x0][0xbec] ;  /* 0x0002fb00ff090b82 */ /* 0x000ef00000000800 */
[----:B------:R-:W4:Y:S01]  /*e360*/  @P0 LDC R21, c[0x0][0xbf0] ;  /* 0x0002fc00ff150b82 */ /* 0x000f220000000800 */
[----:B---3--:R-:W-:-:S04]  /*e370*/  @P0 IMAD.HI.U32 R6, R12, R9, RZ ;  /* 0x000000090c060227 */ /* 0x008fc800078e00ff */
[----:B------:R-:W-:Y:S01]  /*e380*/  IMAD R9, R199, UR5, R8 ;  /* 0x00000005c7097c24 */ /* 0x000fe2000f8e0208 */
[----:B------:R-:W-:Y:S01]  /*e390*/  ULDC.64 UR4, c[0x0][0xb98] ;  /* 0x0002e60000047ab9 */ /* 0x000fe20000000a00 */
[----:B----4-:R-:W-:Y:S02]  /*e3a0*/  @P0 SHF.R.U32.HI R7, RZ, R21, R6 ;  /* 0x00000015ff070219 */ /* 0x010fe40000011606 */
[----:B------:R-:W-:Y:S02]  /*e3b0*/  IMAD.IADD R5, R5, 0x1, R9 ;  /* 0x0000000105057824 */ /* 0x000fe400078e0209 */
[----:B------:R-:W-:Y:S02]  /*e3c0*/  IMAD R6, R212, UR4, RZ ;  /* 0x00000004d4067c24 */ /* 0x000fe4000f8e02ff */
[----:B------:R-:W-:Y:S02]  /*e3d0*/  IMAD.MOV R9, RZ, RZ, -R7 ;  /* 0x000000ffff097224 */ /* 0x000fe400078e0a07 */
[----:B------:R-:W-:-:S04]  /*e3e0*/  IMAD.WIDE.U32 R4, R15, UR4, R4 ;  /* 0x000000040f047c25 */ /* 0x000fc8000f8e0004 */
[----:B------:R-:W-:Y:S01]  /*e3f0*/  IMAD R9, R11, R9, R12 ;  /* 0x000000090b097224 */ /* 0x000fe200078e020c */
[----:B------:R-:W-:Y:S01]  /*e400*/  SHF.R.S32.HI R11, RZ, 0x1f, R7 ;  /* 0x0000001fff0b7819 */ /* 0x000fe20000011407 */
[----:B------:R-:W-:Y:S01]  /*e410*/  IMAD R8, R15, UR5, R6 ;  /* 0x000000050f087c24 */ /* 0x000fe2000f8e0206 */
[----:B------:R-:W-:Y:S01]  /*e420*/  IADD3 R4, P0, R7, R4, RZ ;  /* 0x0000000407047210 */ /* 0x000fe20007f1e0ff */
[----:B------:R-:W-:Y:S01]  /*e430*/  ULDC.64 UR4, c[0x0][0xb88] ;  /* 0x0002e20000047ab9 */ /* 0x000fe20000000a00 */
[----:B------:R-:W-:Y:S02]  /*e440*/  SHF.R.S32.HI R6, RZ, 0x1f, R9 ;  /* 0x0000001fff067819 */ /* 0x000fe40000011409 */
[----:B------:R-:W-:-:S03]  /*e450*/  IADD3.X R5, R11, R5, R8, P0, !PT ;  /* 0x000000050b057210 */ /* 0x000fc600007fe408 */
[----:B------:R-:W-:Y:S02]  /*e460*/  IMAD R6, R6, UR4, RZ ;  /* 0x0000000406067c24 */ /* 0x000fe4000f8e02ff */
[----:B------:R-:W-:-:S04]  /*e470*/  IMAD.WIDE.U32 R4, R9, UR4, R4 ;  /* 0x0000000409047c25 */ /* 0x000fc8000f8e0004 */
[----:B------:R-:W-:Y:S01]  /*e480*/  IMAD R7, R9, UR5, R6 ;  /* 0x0000000509077c24 */ /* 0x000fe2000f8e0206 */
[----:B------:R-:W-:Y:S02]  /*e490*/  ULDC.64 UR4, c[0x0][0xb50] ;  /* 0x0002d40000047ab9 */ /* 0x000fe40000000a00 */
[----:B------:R-:W-:Y:S01]  /*e4a0*/  LEA R6, P0, R4, UR4, 0x2 ;  /* 0x0000000404067c11 */ /* 0x000fe2000f8010ff */
[----:B------:R-:W-:-:S05]  /*e4b0*/  IMAD.IADD R5, R5, 0x1, R7 ;  /* 0x0000000105057824 */ /* 0x000fca00078e0207 */
[----:B------:R-:W-:Y:S01]  /*e4c0*/  LEA.HI.X R7, R4, UR5, R5, 0x2, P0 ;  /* 0x0000000504077c11 */ /* 0x000fe200080f1405 */
[----:B------:R-:W-:-:S05]  /*e4d0*/  IMAD.MOV.U32 R5, RZ, RZ, -0x800000 ;  /* 0xff800000ff057424 */ /* 0x000fca00078e00ff */
[----:B------:R4:W-:Y:S02]  /*e4e0*/  STG.E desc[UR40][R6.64], R5 ;  /* 0x0000000506007986 */ /* 0x0009e4000c101928 */
.L_x_761:
[----:B------:R-:W-:Y:S05]  /*e4f0*/  BSYNC B1 ;  /* 0x0000000000017941 */ /* 0x000fea0003800000 */
.L_x_760:
[----:B--2---:R-:W-:Y:S01]  /*e500*/  ISETP.NE.AND P0, PT, R29, 0x1, PT ;  /* 0x000000011d00780c */ /* 0x004fe20003f05270 */
[----:B-1----:R-:W1:Y:S01]  /*e510*/  LDC R24, c[0x0][0xac8] ;  /* 0x0002b200ff187b82 */ /* 0x002e620000000800 */
[----:B------:R-:W-:Y:S01]  /*e520*/  ULDC.64 UR4, c[0x0][0xaa0] ;  /* 0x0002a80000047ab9 */ /* 0x000fe20000000a00 */
[----:B------:R-:W-:Y:S01]  /*e530*/  IMAD R31, R0, R29, RZ ;  /* 0x0000001d001f7224 */ /* 0x000fe200078e02ff */
[----:B------:R-:W-:Y:S01]  /*e540*/  BSSY B1, `(.L_x_762) ;  /* 0x0000067000017945 */ /* 0x000fe20003800000 */
[----:B----4-:R-:W-:Y:S02]  /*e550*/  IMAD R6, R10, UR4, RZ ;  /* 0x000000040a067c24 */ /* 0x010fe4000f8e02ff */
[----:B---3--:R-:W-:-:S04]  /*e560*/  IMAD.WIDE.U32 R4, R3, UR4, RZ ;  /* 0x0000000403047c25 */ /* 0x008fc8000f8e00ff */
[----:B------:R-:W-:Y:S01]  /*e570*/  IMAD R3, R3, UR5, R6 ;  /* 0x0000000503037c24 */ /* 0x000fe2000f8e0206 */
[----:B------:R-:W-:Y:S01]  /*e580*/  ULDC.64 UR4, c[0x0][0xae8] ;  /* 0x0002ba0000047ab9 */ /* 0x000fe20000000a00 */
[----:B------:R-:W2:Y:S01]  /*e590*/  @P0 LDC R7, c[0x0][0xbec] ;  /* 0x0002fb00ff070b82 */ /* 0x000ea20000000800 */
[----:B------:R-:W-:Y:S02]  /*e5a0*/  IMAD R6, R13, UR4, RZ ;  /* 0x000000040d067c24 */ /* 0x000fe4000f8e02ff */
[----:B------:R-:W-:Y:S02]  /*e5b0*/  IMAD.IADD R5, R5, 0x1, R3 ;  /* 0x0000000105057824 */ /* 0x000fe400078e0203 */
[C---:B------:R-:W-:Y:S02]  /*e5c0*/  IMAD R3, R199.reuse, UR5, R6 ;  /* 0x00000005c7037c24 */ /* 0x040fe4000f8e0206 */
[----:B------:R-:W-:Y:S01]  /*e5d0*/  IMAD.WIDE.U32 R4, R199, UR4, R4 ;  /* 0x00000004c7047c25 */ /* 0x000fe2000f8e0004 */
[----:B------:R-:W3:Y:S01]  /*e5e0*/  @P0 LDC R9, c[0x0][0xbf0] ;  /* 0x0002fc00ff090b82 */ /* 0x000ee20000000800 */
[----:B------:R-:W-:-:S02]  /*e5f0*/  ULDC.64 UR4, c[0x0][0xaf0] ;  /* 0x0002bc0000047ab9 */ /* 0x000fc40000000a00 */
[----:B------:R-:W-:Y:S01]  /*e600*/  IMAD R6, R210, 0x20, R211 ;  /* 0x00000020d2067824 */ /* 0x000fe200078e02d3 */
[-C--:B-1----:R-:W-:Y:S01]  /*e610*/  ISETP.GE.AND P1, PT, R207, R24.reuse, PT ;  /* 0x00000018cf00720c */ /* 0x082fe20003f26270 */
[----:B------:R-:W-:Y:S01]  /*e620*/  IMAD.IADD R5, R5, 0x1, R3 ;  /* 0x0000000105057824 */ /* 0x000fe200078e0203 */
[-C--:B------:R-:W-:Y:S01]  /*e630*/  ISETP.GE.AND P2, PT, R189, R24.reuse, PT ;  /* 0x00000018bd00720c */ /* 0x080fe20003f46270 */
[----:B------:R-:W-:Y:S01]  /*e640*/  IMAD R3, R212, UR4, RZ ;  /* 0x00000004d4037c24 */ /* 0x000fe2000f8e02ff */
[----:B------:R-:W-:Y:S01]  /*e650*/  SEL R10, RZ, 0xffffffff, P1 ;  /* 0xffffffffff0a7807 */ /* 0x000fe20000800000 */
[----:B------:R-:W-:Y:S01]  /*e660*/  IMAD R8, R209, 0x40, R6 ;  /* 0x00000040d1087824 */ /* 0x000fe200078e0206 */
[----:B------:R-:W-:Y:S01]  /*e670*/  ISETP.GE.AND P1, PT, R205, R24, PT ;  /* 0x00000018cd00720c */ /* 0x000fe20003f26270 */
[C---:B------:R-:W-:Y:S02]  /*e680*/  IMAD R3, R15.reuse, UR5, R3 ;  /* 0x000000050f037c24 */ /* 0x040fe4000f8e0203 */
[----:B------:R-:W-:Y:S01]  /*e690*/  IMAD.WIDE.U32 R4, R15, UR4, R4 ;  /* 0x000000040f047c25 */ /* 0x000fe2000f8e0004 */
[----:B------:R-:W-:Y:S01]  /*e6a0*/  SEL R11, RZ, 0xffffffff, P1 ;  /* 0xffffffffff0b7807 */ /* 0x000fe20000800000 */
[----:B------:R-:W-:-:S02]  /*e6b0*/  ULDC.64 UR4, c[0x0][0xae0] ;  /* 0x0002b80000047ab9 */ /* 0x000fc40000000a00 */
[----:B--2---:R-:W-:Y:S01]  /*e6c0*/  @P0 IMAD.HI.U32 R6, R8, R7, RZ ;  /* 0x0000000708060227 */ /* 0x004fe200078e00ff */
[----:B------:R-:W-:Y:S02]  /*e6d0*/  SEL R7, RZ, 0x1, P2 ;  /* 0x00000001ff077807 */ /* 0x000fe40001000000 */
[-C--:B------:R-:W-:Y:S01]  /*e6e0*/  ISETP.GE.AND P2, PT, R206, R24.reuse, PT ;  /* 0x00000018ce00720c */ /* 0x080fe20003f46270 */
[----:B------:R-:W-:Y:S02]  /*e6f0*/  IMAD.SHL.U32 R10, R10, 0x2, RZ ;  /* 0x000000020a0a7824 */ /* 0x000fe400078e00ff */
[----:B------:R-:W-:Y:S02]  /*e700*/  IMAD.IADD R5, R5, 0x1, R3 ;  /* 0x0000000105057824 */ /* 0x000fe400078e0203 */
[----:B------:R-:W-:Y:S01]  /*e710*/  IMAD.MOV.U32 R3, RZ, RZ, R8 ;  /* 0x000000ffff037224 */ /* 0x000fe200078e0008 */
[----:B---3--:R-:W-:Y:S01]  /*e720*/  @P0 SHF.R.U32.HI R3, RZ, R9, R6 ;  /* 0x00000009ff030219 */ /* 0x008fe20000011606 */
[----:B------:R-:W-:Y:S01]  /*e730*/  IMAD.SHL.U32 R11, R11, 0x8, RZ ;  /* 0x000000080b0b7824 */ /* 0x000fe200078e00ff */
[----:B------:R-:W-:Y:S01]  /*e740*/  LOP3.LUT R9, R10, 0x2, R7, 0xe2, !PT ;  /* 0x000000020a097812 */ /* 0x000fe200078ee207 */
[----:B------:R-:W-:Y:S01]  /*e750*/  IMAD R30, R209, 0x40, R211 ;  /* 0x00000040d11e7824 */ /* 0x000fe200078e02d3 */
[----:B------:R-:W-:Y:S01]  /*e760*/  SEL R10, RZ, 0xffffffff, P2 ;  /* 0xffffffffff0a7807 */ /* 0x000fe20001000000 */
[--C-:B------:R-:W-:Y:S01]  /*e770*/  IMAD.MOV R7, RZ, RZ, -R3.reuse ;  /* 0x000000ffff077224 */ /* 0x100fe200078e0a03 */
[----:B------:R-:W-:Y:S01]  /*e780*/  SHF.R.S32.HI R6, RZ, 0x1f, R3 ;  /* 0x0000001fff067819 */ /* 0x000fe20000011403 */
[----:B------:R-:W-:Y:S01]  /*e790*/  IMAD.WIDE.U32 R4, R3, UR4, R4 ;  /* 0x0000000403047c25 */ /* 0x000fe2000f8e0004 */
[----:B------:R-:W-:-:S02]  /*e7a0*/  ISETP.GE.AND P0, PT, R204, R24, PT ;  /* 0x00000018cc00720c */ /* 0x000fc40003f06270 */
[----:B------:R-:W-:Y:S01]  /*e7b0*/  ISETP.GE.AND P2, PT, R214, R24, PT ;  /* 0x00000018d600720c */ /* 0x000fe20003f46270 */
[----:B------:R-:W-:Y:S02]  /*e7c0*/  IMAD.SHL.U32 R10, R10, 0x4, RZ ;  /* 0x000000040a0a7824 */ /* 0x000fe400078e00ff */
[----:B------:R-:W-:Y:S02]  /*e7d0*/  IMAD R6, R6, UR4, RZ ;  /* 0x0000000406067c24 */ /* 0x000fe4000f8e02ff */
[----:B------:R-:W-:Y:S01]  /*e7e0*/  IMAD R7, R29, R7, R8 ;  /* 0x000000071d077224 */ /* 0x000fe200078e0208 */
[----:B------:R-:W-:Y:S01]  /*e7f0*/  LOP3.LUT R0, R10, 0x4, R9, 0xe2, !PT ;  /* 0x000000040a007812 */ /* 0x000fe200078ee209 */
[----:B------:R-:W-:Y:S01]  /*e800*/  IMAD R9, R3, UR5, R6 ;  /* 0x0000000503097c24 */ /* 0x000fe2000f8e0206 */
[----:B------:R-:W-:Y:S01]  /*e810*/  SEL R6, RZ, 0xffffffff, P0 ;  /* 0xffffffffff067807 */ /* 0x000fe20000000000 */
[----:B------:R-:W-:Y:S01]  /*e820*/  ULDC.64 UR4, c[0x0][0xad8] ;  /* 0x0002b60000047ab9 */ /* 0x000fe20000000a00 */
[----:B------:R-:W-:-:S02]  /*e830*/  LOP3.LUT R3, R11, 0x8, R0, 0xe2, !PT ;  /* 0x000000080b037812 */ /* 0x000fc400078ee200 */
[----:B------:R-:W-:Y:S01]  /*e840*/  SHF.R.S32.HI R0, RZ, 0x1f, R7 ;  /* 0x0000001fff007819 */ /* 0x000fe20000011407 */
[----:B------:R-:W-:Y:S01]  /*e850*/  IMAD.SHL.U32 R6, R6, 0x10, RZ ;  /* 0x0000001006067824 */ /* 0x000fe200078e00ff */
[-C--:B------:R-:W-:Y:S02]  /*e860*/  ISETP.GE.AND P0, PT, R203, R24.reuse, PT ;  /* 0x00000018cb00720c */ /* 0x080fe40003f06270 */
[----:B------:R-:W-:Y:S01]  /*e870*/  IADD3 R5, R5, R9, RZ ;  /* 0x0000000905057210 */ /* 0x000fe20007ffe0ff */
[----:B------:R-:W-:Y:S01]  /*e880*/  IMAD R0, R0, UR4, RZ ;  /* 0x0000000400007c24 */ /* 0x000fe2000f8e02ff */
[----:B------:R-:W-:Y:S02]  /*e890*/  SEL R8, RZ, 0xffffffff, P0 ;  /* 0xffffffffff087807 */ /* 0x000fe40000000000 */
[----:B------:R-:W-:Y:S01]  /*e8a0*/  ISETP.GE.AND P0, PT, R215, R24, PT ;  /* 0x00000018d700720c */ /* 0x000fe20003f06270 */
[----:B------:R-:W-:Y:S01]  /*e8b0*/  IMAD.WIDE.U32 R4, R7, UR4, R4 ;  /* 0x0000000407047c25 */ /* 0x000fe2000f8e0004 */
[----:B------:R-:W-:-:S03]  /*e8c0*/  LOP3.LUT R6, R6, 0x10, R3, 0xe2, !PT ;  /* 0x0000001006067812 */ /* 0x000fc600078ee203 */
[----:B------:R-:W-:Y:S01]  /*e8d0*/  IMAD R3, R7, UR5, R0 ;  /* 0x0000000507037c24 */ /* 0x000fe2000f8e0200 */
[----:B------:R-:W-:Y:S01]  /*e8e0*/  SEL R7, RZ, 0x40, P0 ;  /* 0x00000040ff077807 */ /* 0x000fe20000000000 */
[----:B------:R-:W-:Y:S01]  /*e8f0*/  IMAD.SHL.U32 R9, R8, 0x20, RZ ;  /* 0x0000002008097824 */ /* 0x000fe200078e00ff */
[----:B------:R-:W-:Y:S01]  /*e900*/  ISETP.GE.AND P0, PT, R30, R31, PT ;  /* 0x0000001f1e00720c */ /* 0x000fe20003f06270 */
[----:B------:R-:W-:Y:S01]  /*e910*/  ULDC.64 UR4, c[0x0][0xa80] ;  /* 0x0002a00000047ab9 */ /* 0x000fe20000000a00 */
[----:B------:R-:W-:Y:S01]  /*e920*/  IMAD.IADD R3, R5, 0x1, R3 ;  /* 0x0000000105037824 */ /* 0x000fe200078e0203 */
[C---:B------:R-:W-:Y:S02]  /*e930*/  LEA R20, P1, R4.reuse, UR4, 0x1 ;  /* 0x0000000404147c11 */ /* 0x040fe4000f8208ff */
[----:B------:R-:W-:Y:S02]  /*e940*/  LOP3.LUT R6, R9, 0x20, R6, 0xe2, !PT ;  /* 0x0000002009067812 */ /* 0x000fe400078ee206 */
[----:B------:R-:W-:-:S02]  /*e950*/  LEA.HI.X R3, R4, UR5, R3, 0x1, P1 ;  /* 0x0000000504037c11 */ /* 0x000fc400088f0c03 */
[----:B------:R-:W-:Y:S02]  /*e960*/  LOP3.LUT R21, R6, R7, RZ, 0xfc, !PT ;  /* 0x0000000706157212 */ /* 0x000fe400078efcff */
[----:B------:R-:W-:Y:S01]  /*e970*/  SEL R0, RZ, 0x80, P2 ;  /* 0x00000080ff007807 */ /* 0x000fe20001000000 */
[----:B------:R1:W2:Y:S03]  /*e980*/  SHFL.IDX PT, R6, R20, RZ, 0x181f ;  /* 0x00181fff14067589 */ /* 0x0002a600000e0000 */
[----:B------:R-:W-:Y:S01]  /*e990*/  LOP3.LUT R28, R21, R0, RZ, 0xfc, !PT ;  /* 0x00000000151c7212 */ /* 0x000fe200078efcff */
[----:B------:R1:W3:Y:S01]  /*e9a0*/  SHFL.IDX PT, R7, R3, RZ, 0x181f ;  /* 0x00181fff03077589 */ /* 0x0002e200000e0000 */
[----:B------:R-:W-:Y:S05]  /*e9b0*/  @P0 BRA `(.L_x_763) ;  /* 0x00000000007c0947 */ /* 0x000fea0003800000 */
[-C--:B------:R-:W-:Y:S02]  /*e9c0*/  ISETP.GE.AND P2, PT, R207, R24.reuse, PT ;  /* 0x00000018cf00720c */ /* 0x080fe40003f46270 */
[-C--:B------:R-:W-:Y:S02]  /*e9d0*/  ISETP.GE.AND P1, PT, R189, R24.reuse, PT ;  /* 0x00000018bd00720c */ /* 0x080fe40003f26270 */
[-C--:B------:R-:W-:Y:S02]  /*e9e0*/  ISETP.GE.AND P5, PT, R206, R24.reuse, PT ;  /* 0x00000018ce00720c */ /* 0x080fe40003fa6270 */
[----:B------:R-:W-:-:S07]  /*e9f0*/  ISETP.GE.AND P3, PT, R205, R24, PT ;  /* 0x00000018cd00720c */ /* 0x000fce0003f66270 */
[-C--:B--2---:R-:W-:Y:S02]  /*ea00*/  @!P2 LEA R8, P0, R207, R6.reuse, 0x1 ;  /* 0x00000006cf08a211 */ /* 0x084fe400078008ff */
[----:B---3--:R-:W-:Y:S02]  /*ea10*/  @!P1 IMAD.WIDE R4, R189, 0x2, R6 ;  /* 0x00000002bd049825 */ /* 0x008fe400078e0206 */
[----:B------:R-:W-:Y:S02]  /*ea20*/  @!P2 LEA.HI.X R9, R207, R7, R233, 0x1, P0 ;  /* 0x00000007cf09a211 */ /* 0x000fe400000f0ce9 */
[----:B------:R-:W-:Y:S01]  /*ea30*/  @!P5 LEA R10, P4, R206, R6, 0x1 ;  /* 0x00000006ce0ad211 */ /* 0x000fe200078808ff */
[----:B------:R-:W-:Y:S01]  /*ea40*/  @!P1 ST.E.128 desc[UR40][R4.64], RZ ;  /* 0x000000ff04009985 */ /* 0x000fe2000c101d28 */
[-C--:B------:R-:W-:Y:S02]  /*ea50*/  ISETP.GE.AND P1, PT, R203, R24.reuse, PT ;  /* 0x00000018cb00720c */ /* 0x080fe40003f26270 */
[----:B------:R-:W-:Y:S01]  /*ea60*/  LOP3.LUT P0, RZ, R21, 0x40, RZ, 0xc0, !PT ;  /* 0x0000004015ff7812 */ /* 0x000fe2000780c0ff */
[----:B------:R2:W-:Y:S01]  /*ea70*/  @!P2 ST.E.128 desc[UR40][R8.64], RZ ;  /* 0x000000ff0800a985 */ /* 0x0005e2000c101d28 */
[----:B------:R-:W-:-:S02]  /*ea80*/  ISETP.GE.AND P2, PT, R204, R24, PT ;  /* 0x00000018cc00720c */ /* 0x000fc40003f46270 */
[-C--:B------:R-:W-:Y:S02]  /*ea90*/  @!P5 LEA.HI.X R11, R206, R7.reuse, R232, 0x1, P4 ;  /* 0x00000007ce0bd211 */ /* 0x080fe400020f0ce8 */
[----:B------:R-:W-:Y:S02]  /*eaa0*/  LOP3.LUT P4, RZ, R28, 0x80, RZ, 0xc0, !PT ;  /* 0x000000801cff7812 */ /* 0x000fe4000788c0ff */
[CC--:B------:R-:W-:Y:S01]  /*eab0*/  @!P3 LEA R12, P6, R205.reuse, R6.reuse, 0x1 ;  /* 0x00000006cd0cb211 */ /* 0x0c0fe200078c08ff */
[----:B------:R4:W-:Y:S03]  /*eac0*/  @!P5 ST.E.128 desc[UR40][R10.64], RZ ;  /* 0x000000ff0a00d985 */ /* 0x0009e6000c101d28 */
[----:B------:R-:W-:Y:S02]  /*ead0*/  @!P3 LEA.HI.X R13, R205, R7, R231, 0x1, P6 ;  /* 0x00000007cd0db211 */ /* 0x000fe400030f0ce7 */
[----:B--2---:R-:W-:-:S02]  /*eae0*/  @!P1 LEA R8, P6, R203, R6, 0x1 ;  /* 0x00000006cb089211 */ /* 0x004fc400078c08ff */
[CC--:B------:R-:W-:Y:S01]  /*eaf0*/  @!P2 LEA R4, P5, R204.reuse, R6.reuse, 0x1 ;  /* 0x00000006cc04a211 */ /* 0x0c0fe200078a08ff */
        /* <DEDUP_REMOVED lines=11> */
.L_x_763:
[----:B------:R-:W-:Y:S05]  /*ebb0*/  BSYNC B1 ;  /* 0x0000000000017941 */ /* 0x000fea0003800000 */
.L_x_762:
[----:B------:R-:W-:Y:S01]  /*ebc0*/  VIADD R0, R30, 0x20 ;  /* 0x000000201e007836 */ /* 0x000fe20000000000 */
[----:B---34-:R3:W4:Y:S04]  /*ebd0*/  SHFL.IDX PT, R7, R3, 0x1, 0x181f ;  /* 0x00381f0003077f89 */ /* 0x01872800000e0000 */
[----:B------:R-:W-:Y:S01]  /*ebe0*/  ISETP.GE.AND P0, PT, R0, R31, PT ;  /* 0x0000001f0000720c */ /* 0x000fe20003f06270 */
[----:B--2---:R3:W2:-:S12]  /*ebf0*/  SHFL.IDX PT, R6, R20, 0x1, 0x181f ;  /* 0x00381f0014067f89 */ /* 0x00469800000e0000 */
[----:B---3--:R-:W-:Y:S05]  /*ec00*/  @P0 BRA `(.L_x_758) ;  /* 0x00000000007c0947 */ /* 0x008fea0003800000 */
[-C--:B------:R-:W-:Y:S02]  /*ec10*/  ISETP.GE.AND P6, PT, R189, R24.reuse, PT ;  /* 0x00000018bd00720c */ /* 0x080fe40003fc6270 */
[-C--:B------:R-:W-:Y:S02]  /*ec20*/  ISETP.GE.AND P5, PT, R207, R24.reuse, PT ;  /* 0x00000018cf00720c */ /* 0x080fe40003fa6270 */
[-C--:B------:R-:W-:Y:S02]  /*ec30*/  ISETP.GE.AND P4, PT, R206, R24.reuse, PT ;  /* 0x00000018ce00720c */ /* 0x080fe40003f86270 */
[-C--:B------:R-:W-:Y:S02]  /*ec40*/  ISETP.GE.AND P3, PT, R205, R24.reuse, PT ;  /* 0x00000018cd00720c */ /* 0x080fe40003f66270 */
[-C--:B------:R-:W-:Y:S02]  /*ec50*/  ISETP.GE.AND P2, PT, R204, R24.reuse, PT ;  /* 0x00000018cc00720c */ /* 0x080fe40003f46270 */
[----:B------:R-:W-:-:S03]  /*ec60*/  ISETP.GE.AND P1, PT, R203, R24, PT ;  /* 0x00000018cb00720c */ /* 0x000fc60003f26270 */
[----:B--2-4-:R-:W-:Y:S02]  /*ec70*/  @!P6 IMAD.WIDE R4, R189, 0x2, R6 ;  /* 0x00000002bd04e825 */ /* 0x014fe400078e0206 */
[----:B------:R-:W-:-:S03]  /*ec80*/  @!P5 LEA R8, P0, R207, R6, 0x1 ;  /* 0x00000006cf08d211 */ /* 0x000fc600078008ff */
[----:B------:R2:W-:Y:S01]  /*ec90*/  @!P6 ST.E.128 desc[UR40][R4.64], RZ ;  /* 0x000000ff0400e985 */ /* 0x0005e2000c101d28 */
[CC--:B------:R-:W-:Y:S02]  /*eca0*/  @!P4 LEA R10, P6, R206.reuse, R6.reuse, 0x1 ;  /* 0x00000006ce0ac211 */ /* 0x0c0fe400078c08ff */
[-C--:B------:R-:W-:Y:S02]  /*ecb0*/  @!P5 LEA.HI.X R9, R207, R7.reuse, R233, 0x1, P0 ;  /* 0x00000007cf09d211 */ /* 0x080fe400000f0ce9 */
[----:B------:R-:W-:Y:S02]  /*ecc0*/  LOP3.LUT P0, RZ, R21, 0x40, RZ, 0xc0, !PT ;  /* 0x0000004015ff7812 */ /* 0x000fe4000780c0ff */
[----:B------:R-:W-:Y:S01]  /*ecd0*/  @!P4 LEA.HI.X R11, R206, R7, R232, 0x1, P6 ;  /* 0x00000007ce0bc211 */ /* 0x000fe200030f0ce8 */
[----:B------:R3:W-:Y:S01]  /*ece0*/  @!P5 ST.E.128 desc[UR40][R8.64], RZ ;  /* 0x000000ff0800d985 */ /* 0x0007e2000c101d28 */
[----:B------:R-:W-:Y:S02]  /*ecf0*/  LOP3.LUT P6, RZ, R28, 0x80, RZ, 0xc0, !PT ;  /* 0x000000801cff7812 */ /* 0x000fe400078cc0ff */
[-C--:B------:R-:W-:Y:S01]  /*ed00*/  @!P3 LEA R12, P5, R205, R6.reuse, 0x1 ;  /* 0x00000006cd0cb211 */ /* 0x080fe200078a08ff */
[----:B------:R3:W-:Y:S01]  /*ed10*/  @!P4 ST.E.128 desc[UR40][R10.64], RZ ;  /* 0x000000ff0a00c985 */ /* 0x0007e2000c101d28 */
[----:B------:R-:W-:-:S02]  /*ed20*/  @!P2 LEA R14, P4, R204, R6, 0x1 ;  /* 0x00000006cc0ea211 */ /* 0x000fc400078808ff */
[-C--:B------:R-:W-:Y:S02]  /*ed30*/  @!P3 LEA.HI.X R13, R205, R7.reuse, R231, 0x1, P5 ;  /* 0x00000007cd0db211 */ /* 0x080fe400028f0ce7 */
[-C--:B--2---:R-:W-:Y:S02]  /*ed40*/  @!P1 LEA R4, P5, R203, R6.reuse, 0x1 ;  /* 0x00000006cb049211 */ /* 0x084fe400078a08ff */
[-C--:B------:R-:W-:Y:S01]  /*ed50*/  @!P2 LEA.HI.X R15, R204, R7.reuse, R230, 0x1, P4 ;  /* 0x00000007cc0fa211 */ /* 0x080fe200020f0ce6 */
[----:B------:R3:W-:Y:S01]  /*ed60*/  @!P3 ST.E.128 desc[UR40][R12.64], RZ ;  /* 0x000000ff0c00b985 */ /* 0x0007e2000c101d28 */
[-C--:B-1----:R-:W-:Y:S02]  /*ed70*/  @P0 LEA R20, P3, R215, R6.reuse, 0x1 ;  /* 0x00000006d7140211 */ /* 0x082fe400078608ff */
[----:B------:R-:W-:Y:S01]  /*ed80*/  @P6 LEA R6, P4, R214, R6, 0x1 ;  /* 0x00000006d6066211 */ /* 0x000fe200078808ff */
[----:B------:R3:W-:Y:S01]  /*ed90*/  @!P2 ST.E.128 desc[UR40][R14.64], RZ ;  /* 0x000000ff0e00a985 */ /* 0x0007e2000c101d28 */
[----:B------:R-:W-:-:S02]  /*eda0*/  @!P1 LEA.HI.X R5, R203, R7, R229, 0x1, P5 ;  /* 0x00000007cb059211 */ /* 0x000fc400028f0ce5 */
[-C--:B------:R-:W-:Y:S02]  /*edb0*/  @P0 LEA.HI.X R21, R215, R7.reuse, R228, 0x1, P3 ;  /* 0x00000007d7150211 */ /* 0x080fe400018f0ce4 */
[----:B------:R-:W-:Y:S01]  /*edc0*/  @P6 LEA.HI.X R7, R214, R7, R227, 0x1, P4 ;  /* 0x00000007d6076211 */ /* 0x000fe200020f0ce3 */
[----:B------:R3:W-:Y:S04]  /*edd0*/  @!P1 ST.E.128 desc[UR40][R4.64], RZ ;  /* 0x000000ff04009985 */ /* 0x0007e8000c101d28 */
[----:B------:R3:W-:Y:S04]  /*ede0*/  @P0 ST.E.128 desc[UR40][R20.64], RZ ;  /* 0x000000ff14000985 */ /* 0x0007e8000c101d28 */
[----:B------:R3:W-:Y:S02]  /*edf0*/  @P6 ST.E.128 desc[UR40][R6.64], RZ ;  /* 0x000000ff06006985 */ /* 0x0007e4000c101d28 */
.L_x_758:
[----:B------:R-:W-:Y:S05]  /*ee00*/  BSYNC B0 ;  /* 0x0000000000007941 */ /* 0x000fea0003800000 */
.L_x_752:
[----:B------:R-:W-:Y:S02]  /*ee10*/  ULDC UR4, c[0x0][0xc3c] ;  /* 0x00030f0000047ab9 */ /* 0x000fe40000000800 */
[----:B------:R-:W-:-:S13]  /*ee20*/  ISETP.GE.AND P0, PT, R27, UR4, PT ;  /* 0x000000041b007c0c */ /* 0x000fda000bf06270 */
[----:B------:R-:W-:Y:S05]  /*ee30*/  @!P0 BRA `(.L_x_764) ;  /* 0xffffff2000fc8947 */ /* 0x000fea000383ffff */
[----:B------:R-:W-:Y:S05]  /*ee40*/  BRA `(.L_x_645) ;  /* 0x00000088007c7947 */ /* 0x000fea0003800000 */
.L_x_643:
[----:B------:R-:W-:-:S08]  /*ee50*/  NOP ;  /* 0x0000000000007918 */ /* 0x000fd00000000000 */
[----:B------:R-:W0:-:S00]  /*ee60*/  USETMAXREG.DEALLOC.CTAPOOL 0x18 ;  /* 0x00000018000079c8 */ /* 0x000e0000080e0500 */
[----:B0-----:R-:W2:Y:S01]  /*ee70*/  LDL.LU R2, [R1+0x1c] ;  /* 0x00001c0001027983 */ /* 0x001ea20000300800 */
[----:B------:R-:W-:-:S06]  /*ee80*/  LOP3.LUT R0, R0, 0x3, RZ, 0xc0, !PT ;  /* 0x0000000300007812 */ /* 0x000fcc00078ec0ff */
[----:B------:R-:W0:Y:S02]  /*ee90*/  SHFL.IDX PT, R0, R0, RZ, 0x1f ;  /* 0x00001fff00007589 */ /* 0x000e2400000e0000 */
[----:B0-----:R-:W-:Y:S01]  /*eea0*/  ISETP.NE.AND P0, PT, R0, RZ, PT ;  /* 0x000000ff0000720c */ /* 0x001fe20003f05270 */
[----:B------:R-:W-:Y:S01]  /*eeb0*/  IMAD.MOV.U32 R0, RZ, RZ, RZ ;  /* 0x000000ffff007224 */ /* 0x000fe200078e00ff */
[----:B--2---:R-:W-:-:S11]  /*eec0*/  LOP3.LUT R2, R2, 0xfffffffd, RZ, 0xc0, !PT ;  /* 0xfffffffd02027812 */ /* 0x004fd600078ec0ff */
[----:B------:R-:W-:-:S05]  /*eed0*/  @P0 LOP3.LUT R2, R2, 0x2, RZ, 0xfc, !PT ;  /* 0x0000000202020812 */ /* 0x000fca00078efcff */
[----:B------:R0:W-:Y:S01]  /*eee0*/  STL [R1+0x1c], R2 ;  /* 0x00001c0201007387 */ /* 0x0001e20000100800 */
        /* <DEDUP_REMOVED lines=8> */
.L_x_765:
        /* <DEDUP_REMOVED lines=42> */
.L_x_771:
        /* <DEDUP_REMOVED lines=12> */
.L_x_770:
[----:B------:R-:W-:Y:S05]  /*f2d0*/  BSYNC B0 ;  /* 0x0000000000007941 */ /* 0x000fea0003800000 */
.L_x_769:
        /* <DEDUP_REMOVED lines=22> */
.L_x_767:
        /* <DEDUP_REMOVED lines=16> */
.L_x_772:
[----:B-1----:R-:W-:Y:S01]  /*f540*/  IMAD R16, R16, UR5, R7 ;  /* 0x0000000510107c24 */ /* 0x002fe2000f8e0207 */
[----:B------:R-:W-:Y:S01]  /*f550*/  IABS R6, R0 ;  /* 0x0000000000067213 */ /* 0x000fe20000000000 */
[----:B------:R-:W-:Y:S02]  /*f560*/  IMAD R7, R11, R4, RZ ;  /* 0x000000040b077224 */ /* 0x000fe400078e02ff */
[----:B0-----:R-:W-:Y:S01]  /*f570*/  IMAD.MOV.U32 R2, RZ, RZ, RZ ;  /* 0x000000ffff027224 */ /* 0x001fe200078e00ff */
[----:B------:R-:W-:Y:S01]  /*f580*/  IADD3 R17, -R16, UR6, RZ ;  /* 0x0000000610117c10 */ /* 0x000fe2000fffe1ff */
[----:B------:R-:W-:Y:S02]  /*f590*/  IMAD.MOV R6, RZ, RZ, -R6 ;  /* 0x000000ffff067224 */ /* 0x000fe400078e0a06 */
[----:B------:R-:W-:Y:S01]  /*f5a0*/  IMAD.HI.U32 R2, R3, R7, R2 ;  /* 0x0000000703027227 */ /* 0x000fe200078e0002 */
[----:B------:R-:W-:-:S03]  /*f5b0*/  IABS R3, R17 ;  /* 0x0000001100037213 */ /* 0x000fc60000000000 */
[----:B------:R-:W-:Y:S02]  /*f5c0*/  VIADD R19, R19, UR4 ;  /* 0x0000000413137c36 */ /* 0x000fe40008000000 */
        /* <DEDUP_REMOVED lines=16> */
.L_x_768:
[----:B------:R-:W-:Y:S02]  /*f6d0*/  IMAD.MOV.U32 R17, RZ, RZ, RZ ;  /* 0x000000ffff117224 */ /* 0x000fe400078e00ff */
[----:B------:R-:W-:Y:S02]  /*f6e0*/  IMAD.U32 R16, RZ, RZ, UR6 ;  /* 0x00000006ff107e24 */ /* 0x000fe4000f8e00ff */
[----:B------:R-:W-:-:S07]  /*f6f0*/  IMAD.MOV.U32 R18, RZ, RZ, RZ ;  /* 0x000000ffff127224 */ /* 0x000fce00078e00ff */
.L_x_773:
[----:B------:R-:W-:-:S13]  /*f700*/  ISETP.NE.AND P0, PT, R5, RZ, PT ;  /* 0x000000ff0500720c */ /* 0x000fda0003f05270 */
[----:B------:R-:W0:Y:S01]  /*f710*/  @!P0 S2R R3, SR_CgaCtaId ;  /* 0x0000000000038919 */ /* 0x000e220000008800 */
[----:B------:R-:W-:-:S04]  /*f720*/  @!P0 MOV R0, 0x400 ;  /* 0x0000040000008802 */ /* 0x000fc80000000f00 */
[----:B0-----:R-:W-:-:S05]  /*f730*/  @!P0 LEA R0, R3, R0, 0x18 ;  /* 0x0000000003008211 */ /* 0x001fca00078ec0ff */
[----:B------:R2:W-:Y:S01]  /*f740*/  @!P0 STS.128 [R0+0x28cd0], R16 ;  /* 0x028cd01000008388 */ /* 0x0005e20000000c00 */
[----:B------:R-:W-:Y:S06]  /*f750*/  BAR.ARV 0x5, 0x180 ;  /* 0x0146000000007b1d */ /* 0x000fec0000002000 */
.L_x_766:
[----:B--2---:R-:W-:Y:S01]  /*f760*/  IMAD.MOV.U32 R0, RZ, RZ, 0x1 ;  /* 0x00000001ff007424 */ /* 0x004fe200078e00ff */
[----:B------:R2:W-:Y:S01]  /*f770*/  STL [R1+0x38], RZ ;  /* 0x000038ff01007387 */ /* 0x0005e20000100800 */
[----:B------:R-:W-:Y:S02]  /*f780*/  ULDC UR4, c[0x0][0xc3c] ;  /* 0x00030f0000047ab9 */ /* 0x000fe40000000800 */
[----:B-1----:R-:W-:Y:S01]  /*f790*/  ISETP.GE.AND P0, PT, R19, UR4, PT ;  /* 0x0000000413007c0c */ /* 0x002fe2000bf06270 */
[----:B------:R2:W-:Y:S04]  /*f7a0*/  STL [R1+0x14], R0 ;  /* 0x0000140001007387 */ /* 0x0005e80000100800 */
[----:B------:R2:W-:Y:S08]  /*f7b0*/  STL [R1+0x8], RZ ;  /* 0x000008ff01007387 */ /* 0x0005f00000100800 */
[----:B--2---:R-:W-:Y:S05]  /*f7c0*/  @P0 BRA `(.L_x_774) ;  /* 0x0000007c00340947 */ /* 0x004fea0003800000 */
[----:B------:R-:W1:Y:S01]  /*f7d0*/  S2R R5, SR_TID.X ;  /* 0x0000000000057919 */ /* 0x000e620000002100 */
[----:B------:R-:W2:Y:S01]  /*f7e0*/  S2UR UR5, SR_CgaCtaId ;  /* 0x00000000000579c3 */ /* 0x000ea20000008800 */
[----:B------:R-:W-:Y:S01]  /*f7f0*/  UMOV UR4, 0x400 ;  /* 0x0000040000047882 */ /* 0x000fe20000000000 */
[----:B------:R-:W-:Y:S01]  /*f800*/  BSSY B8, `(.L_x_774) ;  /* 0x00007c9000087945 */ /* 0x000fe20003800000 */
[----:B------:R-:W-:Y:S01]  /*f810*/  ULDC.64 UR38, c[0x0][0x198] ;  /* 0x0000660000267ab9 */ /* 0x000fe20000000a00 */
[----:B------:R-:W-:Y:S01]  /*f820*/  ULDC UR36, c[0x0][0xc] ;  /* 0x0000030000247ab9 */ /* 0x000fe20000000800 */
[----:B--2---:R-:W-:Y:S01]  /*f830*/  ULEA UR4, UR5, UR4, 0x18 ;  /* 0x0000000405047291 */ /* 0x004fe2000f8ec03f */
[C---:B-1----:R-:W-:Y:S01]  /*f840*/  IMAD.SHL.U32 R0, R5.reuse, 0x8, RZ ;  /* 0x0000000805007824 */ /* 0x042fe200078e00ff */
[----:B------:R-:W-:-:S04]  /*f850*/  LOP3.LUT R4, R5, 0x7f, RZ, 0xc0, !PT ;  /* 0x0000007f05047812 */ /* 0x000fc800078ec0ff */
[----:B0-----:R-:W-:-:S04]  /*f860*/  LOP3.LUT R2, R0, 0x1f8, RZ, 0xc0, !PT ;  /* 0x000001f800027812 */ /* 0x001fc800078ec0ff */
        /* <DEDUP_REMOVED lines=13> */
[----:B------:R0:W-:Y:S04]  /*f940*/  STL [R1+0xc], RZ ;  /* 0x00000cff01007387 */ /* 0x0001e80000100800 */
[----:B------:R0:W-:Y:S04]  /*f950*/  STL [R1+0x18], R0 ;  /* 0x0000180001007387 */ /* 0x0001e80000100800 */
[----:B------:R0:W-:Y:S02]  /*f960*/  STL [R1+0x38], RZ ;  /* 0x000038ff01007387 */ /* 0x0001e40000100800 */
.L_x_938:
[----:B01----:R-:W0:Y:S02]  /*f970*/  LDC.64 R2, c[0x0][0xc88] ;  /* 0x00032200ff027b82 */ /* 0x003e240000000a00 */
[----:B0-----:R-:W-:-:S05]  /*f980*/  IMAD.WIDE R2, R19, 0x4, R2 ;  /* 0x0000000413027825 */ /* 0x001fca00078e0202 */
[----:B--2---:R-:W2:Y:S01]  /*f990*/  LDG.E R13, desc[UR40][R2.64] ;  /* 0x00000028020d7981 */ /* 0x004ea2000c1e1900 */
[----:B------:R-:W-:Y:S05]  /*f9a0*/  YIELD ;  /* 0x0000000000007946 */ /* 0x000fea0003800000 */
[----:B------:R-:W-:Y:S01]  /*f9b0*/  ULDC.64 UR4, c[0x0][0xa28] ;  /* 0x00028a0000047ab9 */ /* 0x000fe20000000a00 */
[----:B------:R-:W-:Y:S01]  /*f9c0*/  IMAD.MOV.U32 R0, RZ, RZ, RZ ;  /* 0x000000ffff007224 */ /* 0x000fe200078e00ff */
[----:B------:R-:W-:Y:S01]  /*f9d0*/  ISETP.NE.U32.AND P0, PT, RZ, UR4, PT ;  /* 0x00000004ff007c0c */ /* 0x000fe2000bf05070 */
[----:B------:R-:W-:Y:S01]  /*f9e0*/  ULDC.64 UR10, c[0x0][0xa18] ;  /* 0x00028600000a7ab9 */ /* 0x000fe20000000a00 */
        /* <DEDUP_REMOVED lines=9> */
[----:B------:R0:W-:Y:S01]  /*fa80*/  STL [R1+0x48], R4 ;  /* 0x0000480401007387 */ /* 0x0001e20000100800 */
[----:B------:R-:W-:Y:S02]  /*fa90*/  ISETP.NE.U32.AND P2, PT, RZ, UR4, PT ;  /* 0x00000004ff007c0c */ /* 0x000fe4000bf45070 */
[----:B------:R-:W-:Y:S01]  /*faa0*/  SHF.L.U64.HI R14, R13, 0x2, R4 ;  /* 0x000000020d0e7819 */ /* 0x000fe20000010204 */
[----:B-----5:R1:W5:Y:S01]  /*fab0*/  @P0 LDG.E R0, desc[UR40][R2.64] ;  /* 0x0000002802000981 */ /* 0x020362000c1e1900 */
[----:B------:R-:W-:Y:S01]  /*fac0*/  ISETP.NE.AND.EX P2, PT, RZ, UR5, PT, P2 ;  /* 0x00000005ff007c0c */ /* 0x000fe2000bf45320 */
[----:B------:R-:W-:Y:S01]  /*fad0*/  IMAD.MOV.U32 R12, RZ, RZ, RZ ;  /* 0x000000ffff0c7224 */ /* 0x000fe200078e00ff */
[----:B------:R-:W-:Y:S01]  /*fae0*/  ISETP.NE.U32.AND P3, PT, RZ, UR10, PT ;  /* 0x0000000aff007c0c */ /* 0x000fe2000bf65070 */
[----:B------:R-:W-:Y:S01]  /*faf0*/  STL [R1], R15 ;  /* 0x0000000f01007387 */ /* 0x000fe20000100800 */
[----:B------:R-:W-:-:S02]  /*fb00*/  ISETP.NE.U32.AND P0, PT, RZ, UR6, PT ;  /* 0x00000006ff007c0c */ /* 0x000fc4000bf05070 */
[C---:B0-----:R-:W-:Y:S01]  /*fb10*/  IADD3 R4, P4, R15.reuse, UR4, RZ ;  /* 0x000000040f047c10 */ /* 0x041fe2000ff9e0ff */
[----:B------:R-:W-:Y:S01]  /*fb20*/  STL [R1+0x20], R14 ;  /* 0x0000200e01007387 */ /* 0x000fe20000100800 */
[----:B------:R-:W-:Y:S02]  /*fb30*/  ISETP.NE.AND.EX P3, PT, RZ, UR11, PT, P3 ;  /* 0x0000000bff007c0c */ /* 0x000fe4000bf65330 */
[----:B-1----:R-:W-:Y:S02]  /*fb40*/  CS2R R2, SRZ ;  /* 0x0000000000027805 */ /* 0x002fe4000001ff00 */
[C---:B------:R-:W-:Y:S02]  /*fb50*/  IADD3.X R5, R14.reuse, UR5, RZ, P4, !PT ;  /* 0x000000050e057c10 */ /* 0x040fe4000a7fe4ff */
[----:B------:R-:W-:Y:S02]  /*fb60*/  IADD3 R6, P4, R15, UR8, RZ ;  /* 0x000000080f067c10 */ /* 0x000fe4000ff9e0ff */
[----:B------:R-:W-:Y:S01]  /*fb70*/  ISETP.NE.U32.AND P1, PT, RZ, UR8, PT ;  /* 0x00000008ff007c0c */ /* 0x000fe2000bf25070 */
[----:B------:R-:W2:Y:S01]  /*fb80*/  @P2 LDG.E R2, desc[UR40][R4.64] ;  /* 0x0000002804022981 */ /* 0x000ea2000c1e1900 */
[----:B------:R-:W-:Y:S01]  /*fb90*/  IADD3.X R7, R14, UR9, RZ, P4, !PT ;  /* 0x000000090e077c10 */ /* 0x000fe2000a7fe4ff */
[----:B------:R-:W-:Y:S01]  /*fba0*/  ULDC UR4, c[0x0][0x288] ;  /* 0x0000a20000047ab9 */ /* 0x000fe20000000800 */
[----:B------:R-:W-:-:S02]  /*fbb0*/  ISETP.NE.AND.EX P0, PT, RZ, UR7, PT, P0 ;  /* 0x00000007ff007c0c */ /* 0x000fc4000bf05300 */
[----:B------:R-:W-:Y:S02]  /*fbc0*/  ISETP.NE.AND.EX P1, PT, RZ, UR9, PT, P1 ;  /* 0x00000009ff007c0c */ /* 0x000fe4000bf25310 */
[C---:B------:R-:W-:Y:S02]  /*fbd0*/  @P3 IADD3 R10, P4, R15.reuse, UR10, RZ ;  /* 0x0000000a0f0a3c10 */ /* 0x040fe4000ff9e0ff */
[----:B------:R-:W-:Y:S02]  /*fbe0*/  IADD3 R8, P5, R15, UR6, RZ ;  /* 0x000000060f087c10 */ /* 0x000fe4000ffbe0ff */
[C---:B------:R-:W-:Y:S02]  /*fbf0*/  @P3 IADD3.X R11, R14.reuse, UR11, RZ, P4, !PT ;  /* 0x0000000b0e0b3c10 */ /* 0x040fe4000a7fe4ff */
[----:B------:R-:W-:-:S05]  /*fc00*/  IADD3.X R9, R14, UR7, RZ, P5, !PT ;  /* 0x000000070e097c10 */ /* 0x000fca000affe4ff */
[----:B------:R-:W5:Y:S04]  /*fc10*/  @P0 LDG.E R12, desc[UR40][R8.64] ;  /* 0x00000028080c0981 */ /* 0x000f68000c1e1900 */
[----:B------:R-:W5:Y:S04]  /*fc20*/  @P1 LDG.E R3, desc[UR40][R6.64] ;  /* 0x0000002806031981 */ /* 0x000f68000c1e1900 */
[----:B--2---:R0:W-:Y:S02]  /*fc30*/  STL [R1+0x34], R2 ;  /* 0x0000340201007387 */ /* 0x0041e40000100800 */
[----:B0-----:R-:W-:Y:S01]  /*fc40*/  IMAD.U32 R2, RZ, RZ, UR4 ;  /* 0x00000004ff027e24 */ /* 0x001fe2000f8e00ff */
[----:B------:R-:W-:-:S05]  /*fc50*/  ULDC.64 UR4, c[0x0][0x418] ;  /* 0x0001060000047ab9 */ /* 0x000fca0000000a00 */
[----:B------:R0:W2:Y:S01]  /*fc60*/  @P3 LDG.E R2, desc[UR40][R10.64] ;  /* 0x000000280a023981 */ /* 0x0000a2000c1e1900 */
[----:B------:R-:W-:-:S03]  /*fc70*/  UISETP.NE.U32.AND UP0, UPT, UR4, URZ, UPT ;  /* 0x0000003f0400728c */ /* 0x000fc6000bf05070 */
[----:B------:R-:W-:Y:S01]  /*fc80*/  ULDC UR4, c[0x0][0x424] ;  /* 0x0001090000047ab9 */ /* 0x000fe20000000800 */
[----:B------:R-:W-:-:S03]  /*fc90*/  UISETP.NE.AND.EX UP0, UPT, UR5, URZ, UPT, UP0 ;  /* 0x0000003f0500728c */ /* 0x000fc6000bf05300 */
[----:B------:R-:W-:Y:S01]  /*fca0*/  ULDC UR5, c[0x0][0x2f0] ;  /* 0x0000bc0000057ab9 */ /* 0x000fe20000000800 */
[----:B------:R-:W-:-:S04]  /*fcb0*/  USEL UR4, UR4, 0x1, UP0 ;  /* 0x0000000104047887 */ /* 0x000fc80008000000 */
[----:B------:R-:W-:-:S03]  /*fcc0*/  UIMAD UR4, UR4, UR5, URZ ;  /* 0x00000005040472a4 */ /* 0x000fc6000f8e023f */
[----:B------:R-:W-:-:S03]  /*fcd0*/  ULDC UR5, c[0x0][0x348] ;  /* 0x0000d20000057ab9 */ /* 0x000fc60000000800 */
[----:B0-----:R-:W-:Y:S01]  /*fce0*/  IMAD.U32 R10, RZ, RZ, UR4 ;  /* 0x00000004ff0a7e24 */ /* 0x001fe2000f8e00ff */
[----:B--2---:R0:W-:Y:S02]  /*fcf0*/  STL [R1+0x50], R2 ;  /* 0x0000500201007387 */ /* 0x0041e40000100800 */
[----:B0-----:R-:W-:Y:S01]  /*fd00*/  IMAD.U32 R2, RZ, RZ, UR5 ;  /* 0x00000005ff027e24 */ /* 0x001fe2000f8e00ff */
[----:B------:R-:W-:Y:S06]  /*fd10*/  @P3 BRA `(.L_x_775) ;  /* 0x0000000000143947 */ /* 0x000fec0003800000 */
[----:B------:R-:W-:Y:S05]  /*fd20*/  @!P2 BRA `(.L_x_775) ;  /* 0x000000000010a947 */ /* 0x000fea0003800000 */
[----:B------:R-:W2:Y:S04]  /*fd30*/  LDG.E R11, desc[UR40][R4.64] ;  /* 0x00000028040b7981 */ /* 0x000ea8000c1e1900 */
[----:B------:R-:W2:Y:S02]  /*fd40*/  LDG.E R4, desc[UR40][R4.64+0x4] ;  /* 0x0000042804047981 */ /* 0x000ea4000c1e1900 */
[----:B--2---:R-:W-:-:S05]  /*fd50*/  IMAD.IADD R4, R4, 0x1, -R11 ;  /* 0x0000000104047824 */ /* 0x004fca00078e0a0b */
[----:B------:R0:W-:Y:S02]  /*fd60*/  STL [R1+0x50], R4 ;  /* 0x0000500401007387 */ /* 0x0001e40000100800 */
.L_x_775:
[----:B0----5:R-:W-:Y:S01]  /*fd70*/  IMAD.IADD R4, R12, 0x1, R0 ;  /* 0x000000010c047824 */ /* 0x021fe200078e0200 */
[----:B------:R-:W-:Y:S01]  /*fd80*/  ULDC.64 UR4, c[0x0][0xa20] ;  /* 0x0002880000047ab9 */ /* 0x000fe20000000a00 */
[----:B------:R0:W-:Y:S01]  /*fd90*/  STL [R1+0x10], R13 ;  /* 0x0000100d01007387 */ /* 0x0001e20000100800 */
[----:B------:R-:W-:-:S03]  /*fda0*/  ISETP.NE.U32.AND P2, PT, RZ, UR4, PT ;  /* 0x00000004ff007c0c */ /* 0x000fc6000bf45070 */
[----:B------:R0:W-:Y:S01]  /*fdb0*/  STL [R1+0x24], R4 ;  /* 0x0000240401007387 */ /* 0x0001e20000100800 */
[----:B------:R-:W-:-:S13]  /*fdc0*/  ISETP.NE.AND.EX P2, PT, RZ, UR5, PT, P2 ;  /* 0x00000005ff007c0c */ /* 0x000fda000bf45320 */
[----:B0-----:R-:W-:Y:S05]  /*fdd0*/  @!P2 BRA `(.L_x_776) ;  /* 0x000000000010a947 */ /* 0x001fea0003800000 */
[----:B------:R-:W-:-:S04]  /*fde0*/  IADD3 R10, P0, R15, UR4, RZ ;  /* 0x000000040f0a7c10 */ /* 0x000fc8000ff1e0ff */
[----:B------:R-:W-:-:S05]  /*fdf0*/  IADD3.X R11, R14, UR5, RZ, P0, !PT ;  /* 0x000000050e0b7c10 */ /* 0x000fca00087fe4ff */
[----:B------:R0:W5:Y:S01]  /*fe00*/  LDG.E R10, desc[UR40][R10.64] ;  /* 0x000000280a0a7981 */ /* 0x000162000c1e1900 */
[----:B------:R-:W-:Y:S05]  /*fe10*/  BRA `(.L_x_777) ;  /* 0x0000000000107947 */ /* 0x000fea0003800000 */
.L_x_776:
[----:B------:R-:W-:Y:S05]  /*fe20*/  @!P0 BRA `(.L_x_777) ;  /* 0x00000000000c8947 */ /* 0x000fea0003800000 */
[----:B------:R-:W2:Y:S04]  /*fe30*/  LDG.E R10, desc[UR40][R8.64] ;  /* 0x00000028080a7981 */ /* 0x000ea8000c1e1900 */
[----:B------:R-:W2:Y:S02]  /*fe40*/  LDG.E R8, desc[UR40][R8.64+0x4] ;  /* 0x0000042808087981 */ /* 0x000ea4000c1e1900 */
[----:B--2---:R-:W-:-:S07]  /*fe50*/  IMAD.IADD R10, R8, 0x1, -R10 ;  /* 0x00000001080a7824 */ /* 0x004fce00078e0a0a */
.L_x_777:
[----:B-----5:R-:W-:Y:S02]  /*fe60*/  IMAD.IADD R10, R10, 0x1, -R0 ;  /* 0x000000010a0a7824 */ /* 0x020fe400078e0a00 */
[----:B------:R-:W2:Y:S04]  /*fe70*/  @P1 LDG.E R0, desc[UR40][R6.64] ;  /* 0x0000002806001981 */ /* 0x000ea8000c1e1900 */
[----:B------:R-:W2:Y:S01]  /*fe80*/  @P1 LDG.E R6, desc[UR40][R6.64+0x4] ;  /* 0x0000042806061981 */ /* 0x000ea2000c1e1900 */
[----:B------:R-:W-:Y:S01]  /*fe90*/  IMAD.MOV R5, RZ, RZ, -R10 ;  /* 0x000000ffff057224 */ /* 0x000fe200078e0a0a */
[----:B------:R-:W-:Y:S04]  /*fea0*/  BSSY B0, `(.L_x_778) ;  /* 0x00001c6000007945 */ /* 0x000fe80003800000 */
[----:B------:R-:W-:Y:S01]  /*feb0*/  VIMNMX R5, RZ, R5, !PT ;  /* 0x00000005ff057248 */ /* 0x000fe20007fe0100 */
[----:B--2---:R-:W-:-:S04]  /*fec0*/  @P1 IMAD.IADD R2, R6, 0x1, -R0 ;  /* 0x0000000106021824 */ /* 0x004fc800078e0a00 */
[----:B------:R-:W-:-:S04]  /*fed0*/  IMAD.IADD R4, R10, 0x1, R2 ;  /* 0x000000010a047824 */ /* 0x000fc800078e0202 */
[----:B------:R-:W-:Y:S01]  /*fee0*/  VIADD R0, R4, 0x3f ;  /* 0x0000003f04007836 */ /* 0x000fe20000000000 */
[----:B------:R1:W-:Y:S04]  /*fef0*/  STL [R1+0x4c], R4 ;  /* 0x00004c0401007387 */ /* 0x0003e80000100800 */
[----:B-1----:R-:W-:-:S04]  /*ff00*/  SHF.R.S32.HI R4, RZ, 0x1f, R0 ;  /* 0x0000001fff047819 */ /* 0x002fc80000011400 */
[----:B------:R-:W-:-:S04]  /*ff10*/  LEA.HI R0, R4, R0, RZ, 0x6 ;  /* 0x0000000004007211 */ /* 0x000fc800078f30ff */
[----:B------:R-:W-:Y:S02]  /*ff20*/  LOP3.LUT R4, R0, 0xffffffc0, RZ, 0xc0, !PT ;  /* 0xffffffc000047812 */ /* 0x000fe400078ec0ff */
[----:B------:R-:W-:Y:S02]  /*ff30*/  SHF.R.S32.HI R0, RZ, 0x6, R0 ;  /* 0x00000006ff007819 */ /* 0x000fe40000011400 */
[----:B------:R-:W-:-:S03]  /*ff40*/  VIADDMNMX R2, R4, -R10, R2, PT ;  /* 0x8000000a04027246 */ /* 0x000fc60003800102 */
[----:B------:R1:W-:Y:S01]  /*ff50*/  STL [R1+0x30], R0 ;  /* 0x0000300001007387 */ /* 0x0003e20000100800 */
[----:B------:R-:W-:-:S13]  /*ff60*/  ISETP.GT.AND P0, PT, R2, R5, PT ;  /* 0x000000050200720c */ /* 0x000fda0003f04270 */
[----:B------:R-:W-:Y:S01]  /*ff70*/  @P0 VIADD R4, R2, 0x3f ;  /* 0x0000003f02040836 */ /* 0x000fe20000000000 */
[----:B------:R-:W-:-:S04]  /*ff80*/  SHF.R.U32.HI R2, RZ, 0x6, R5 ;  /* 0x00000006ff027819 */ /* 0x000fc80000011605 */
[----:B------:R-:W-:Y:S01]  /*ff90*/  @P0 SHF.R.S32.HI R5, RZ, 0x1f, R4 ;  /* 0x0000001fff050819 */ /* 0x000fe20000011404 */
[----:B------:R-:W-:-:S03]  /*ffa0*/  IMAD.MOV.U32 R8, RZ, RZ, R2 ;  /* 0x000000ffff087224 */ /* 0x000fc600078e0002 */
[----:B------:R-:W-:-:S04]  /*ffb0*/  @P0 LEA.HI R4, R5, R4, RZ, 0x6 ;  /* 0x0000000405040211 */ /* 0x000fc800078f30ff */
[----:B------:R-:W-:Y:S02]  /*ffc0*/  @P0 SHF.R.S32.HI R8, RZ, 0x6, R4 ;  /* 0x00000006ff080819 */ /* 0x000fe40000011404 */
[----:B------:R-:W-:Y:S02]  /*ffd0*/  PLOP3.LUT P0, PT, PT, PT, PT, 0x80, 0x0 ;  /* 0x000000000000781c */ /* 0x000fe40003f0f070 */
[----:B------:R-:W-:-:S13]  /*ffe0*/  ISETP.GT.AND P2, PT, R8, R2, PT ;  /* 0x000000020800720c */ /* 0x000fda0003f44270 */
[----:B-1----:R-:W-:Y:S05]  /*fff0*/  @!P2 BRA `(.L_x_779) ;  /* 0x0000001800c0a947 */ /* 0x002fea0003800000 */
[----:B------:R-:W-:Y:S01]  /*10000*/  UMOV UR4, 0xffffffff ;  /* 0xffffffff00047882 */ /* 0x000fe20000000000 */
[----:B------:R-:W-:Y:S02]  /*10010*/  SEL R0, R13, RZ, !P1 ;  /* 0x000000ff0d007207 */ /* 0x000fe40004800000 */
[----:B------:R-:W-:Y:S05]  /*10020*/  BRA.DIV UR4, `(.L_x_780) ;  /* 0x0000007e04e47947 */ /* 0x000fea000b800000 */
[----:B------:R-:W1:Y:S02]  /*10030*/  S2R R4, SR_TID.X ;  /* 0x0000000000047919 */ /* 0x000e640000002100 */
[----:B-1----:R-:W-:-:S04]  /*10040*/  SHF.R.U32.HI R4, RZ, 0x5, R4 ;  /* 0x00000005ff047819 */ /* 0x002fc80000011604 */
[----:B------:R-:W-:-:S05]  /*10050*/  LOP3.LUT R4, R4, 0x3, RZ, 0xc0, !PT ;  /* 0x0000000304047812 */ /* 0x000fca00078ec0ff */
[----:B------:R1:W2:Y:S02]  /*10060*/  SHFL.IDX PT, R14, R4, RZ, 0x1f ;  /* 0x00001fff040e7589 */ /* 0x0002a400000e0000 */
.L_x_970:
[----:B--2---:R-:W-:Y:S02]  /*10070*/  ISETP.NE.AND P0, PT, R14, RZ, PT ;  /* 0x000000ff0e00720c */ /* 0x004fe40003f05270 */
[----:B------:R-:W-:-:S11]  /*10080*/  PLOP3.LUT P6, PT, PT, PT, PT, 0x8, 0x0 ;  /* 0x000000000000781c */ /* 0x000fd60003fce170 */
[----:B------:R-:W-:Y:S05]  /*10090*/  @P0 BRA `(.L_x_781) ;  /* 0x00000000000c0947 */ /* 0x000fea0003800000 */
[----:B------:R-:W-:-:S03]  /*100a0*/  UMOV UR4, 0xffffffff ;  /* 0xffffffff00047882 */ /* 0x000fc60000000000 */
[----:B------:R-:W-:Y:S05]  /*100b0*/  BRA.DIV UR4, `(.L_x_782) ;  /* 0x0000007e04f47947 */ /* 0x000fea000b800000 */
[----:B------:R-:W-:-:S13]  /*100c0*/  ELECT P6, URZ, PT ;  /* 0x00000000003f782f */ /* 0x000fda00038c0000 */
.L_x_781:
[----:B-1----:R-:W2:Y:S04]  /*100d0*/  LDL R4, [R1+0x38] ;  /* 0x0000380001047983 */ /* 0x002ea80000100800 */
[----:B------:R-:W3:Y:S01]  /*100e0*/  LDL R6, [R1+0x4] ;  /* 0x0000040001067983 */ /* 0x000ee20000100800 */
[----:B------:R-:W-:Y:S01]  /*100f0*/  BSSY B1, `(.L_x_783) ;  /* 0x0000008000017945 */ /* 0x000fe20003800000 */
[----:B--2---:R-:W-:-:S05]  /*10100*/  VIADD R4, R4, 0x1 ;  /* 0x0000000104047836 */ /* 0x004fca0000000000 */
[----:B------:R-:W-:-:S04]  /*10110*/  LEA.HI R5, R4, R4, RZ, 0x1 ;  /* 0x0000000404057211 */ /* 0x000fc800078f08ff */
[----:B------:R-:W-:-:S05]  /*10120*/  LOP3.LUT R5, R5, 0xfffffffe, RZ, 0xc0, !PT ;  /* 0xfffffffe05057812 */ /* 0x000fca00078ec0ff */
[----:B------:R-:W-:-:S05]  /*10130*/  IMAD.IADD R4, R4, 0x1, -R5 ;  /* 0x0000000104047824 */ /* 0x000fca00078e0a05 */
[----:B------:R-:W-:-:S04]  /*10140*/  SHF.L.U32 R4, R4, 0x1f, RZ ;  /* 0x0000001f04047819 */ /* 0x000fc800000006ff */
[----:B---3--:R-:W1:Y:S02]  /*10150*/  SYNCS.PHASECHK.TRANS64.TRYWAIT P0, [R6+URZ+0x28c20], R4 ;  /* 0x028c2004060075a7 */ /* 0x008e64000800017f */
[----:B-1----:R-:W-:Y:S05]  /*10160*/  @!P0 BRA `(.L_x_784) ;  /* 0x0000007c00e88947 */ /* 0x002fea0003800000 */
.L_x_973:
[----:B------:R-:W-:Y:S05]  /*10170*/  BSYNC B1 ;  /* 0x0000000000017941 */ /* 0x000fea0003800000 */
.L_x_783:
[----:B------:R-:W-:Y:S04]  /*10180*/  BSSY B1, `(.L_x_785) ;  /* 0x00000bf000017945 */ /* 0x000fe80003800000 */
[----:B------:R-:W-:Y:S05]  /*10190*/  @!P6 BRA `(.L_x_786) ;  /* 0x0000000800f4e947 */ /* 0x000fea0003800000 */
[----:B-1----:R-:W2:Y:S04]  /*101a0*/  LDL R5, [R1+0x4] ;  /* 0x0000040001057983 */ /* 0x002ea80000100800 */
[----:B------:R-:W3:Y:S01]  /*101b0*/  LDL R7, [R1+0x18] ;  /* 0x0000180001077983 */ /* 0x000ee20000100800 */
[----:B------:R-:W1:Y:S01]  /*101c0*/  S2R R6, SR_TID.X ;  /* 0x0000000000067919 */ /* 0x000e620000002100 */
[----:B--2---:R-:W-:Y:S02]  /*101d0*/  IMAD.MOV.U32 R9, RZ, RZ, R5 ;  /* 0x000000ffff097224 */ /* 0x004fe400078e0005 */
[----:B------:R-:W2:Y:S01]  /*101e0*/  LDL R5, [R1+0xc] ;  /* 0x00000c0001057983 */ /* 0x000ea20000100800 */
[----:B-1----:R-:W-:Y:S01]  /*101f0*/  LOP3.LUT R6, R6, 0x7f, RZ, 0xc0, !PT ;  /* 0x0000007f06067812 */ /* 0x002fe200078ec0ff */
[----:B------:R-:W-:Y:S03]  /*10200*/  BSSY B2, `(.L_x_787) ;  /* 0x0000006000027945 */ /* 0x000fe60003800000 */
[----:B------:R-:W-:-:S02]  /*10210*/  ISETP.NE.AND P1, PT, R6, RZ, PT ;  /* 0x000000ff0600720c */ /* 0x000fc40003f25270 */
[----:B--2---:R-:W-:Y:S02]  /*10220*/  LEA R5, R5, R9, 0x3 ;  /* 0x0000000905057211 */ /* 0x004fe400078e18ff */
[----:B---3--:R-:W-:-:S04]  /*10230*/  SHF.L.U32 R9, R7, 0x1f, RZ ;  /* 0x0000001f07097819 */ /* 0x008fc800000006ff */
[----:B------:R-:W1:Y:S02]  /*10240*/  SYNCS.PHASECHK.TRANS64.TRYWAIT P0, [R5+URZ+0x28ca0], R9 ;  /* 0x028ca009050075a7 */ /* 0x000e64000800017f */
[----:B-1----:R-:W-:Y:S05]  /*10250*/  @!P0 BRA `(.L_x_788) ;  /* 0x0000007c00c48947 */ /* 0x002fea0003800000 */
.L_x_974:
[----:B------:R-:W-:Y:S05]  /*10260*/  BSYNC B2 ;  /* 0x0000000000027941 */ /* 0x000fea0003800000 */
.L_x_787:
        /* <DEDUP_REMOVED lines=9> */
.L_x_790:
[----:B------:R-:W-:Y:S05]  /*10300*/  BSYNC B2 ;  /* 0x0000000000027941 */ /* 0x000fea0003800000 */
.L_x_789:
[----:B------:R-:W2:Y:S04]  /*10310*/  LDL R7, [R1+0x4] ;  /* 0x0000040001077983 */ /* 0x000ea80000100800 */
[----:B------:R-:W2:Y:S01]  /*10320*/  LDL R6, [R1+0xc] ;  /* 0x00000c0001067983 */ /* 0x000ea20000100800 */
[----:B------:R-:W-:Y:S01]  /*10330*/  IMAD.MOV.U32 R12, RZ, RZ, RZ ;  /* 0x000000ffff0c7224 */ /* 0x000fe200078e00ff */
[----:B------:R-:W-:Y:S01]  /*10340*/  UIADD3 UR4, UP0, UR38, 0x570, URZ ;  /* 0x0000057026047890 */ /* 0x000fe2000ff1e03f */
[----:B------:R-:W-:Y:S01]  /*10350*/  IMAD R4, R8, 0x40, R3 ;  /* 0x0000004008047824 */ /* 0x000fe200078e0203 */
[----:B------:R-:W-:Y:S01]  /*10360*/  PLOP3.LUT P0, PT, PT, PT, PT, 0x80, 0x0 ;  /* 0x000000000000781c */ /* 0x000fe20003f0f070 */
[----:B------:R-:W-:Y:S01]  /*10370*/  UMOV UR6, 0x0 ;  /* 0x0000000000067882 */ /* 0x000fe20000000000 */
[----:B------:R-:W-:Y:S01]  /*10380*/  R2UR UR10, R12 ;  /* 0x000000000c0a72ca */ /* 0x000fe200000e0000 */
[----:B------:R-:W-:Y:S01]  /*10390*/  VIADD R4, R4, 0xffffffc0 ;  /* 0xffffffc004047836 */ /* 0x000fe20000000000 */
[----:B------:R-:W-:Y:S01]  /*103a0*/  UIADD3.X UR5, URZ, UR39, URZ, UP0, !UPT ;  /* 0x000000273f057290 */ /* 0x000fe200087fe43f */
[----:B------:R-:W-:Y:S01]  /*103b0*/  UMOV UR7, 0x12f00000 ;  /* 0x12f0000000077882 */ /* 0x000fe20000000000 */
[----:B--2---:R-:W-:-:S02]  /*103c0*/  IMAD R6, R6, 0x2000, R7 ;  /* 0x0000200006067824 */ /* 0x004fc400078e0207 */
[----:B------:R-:W-:Y:S02]  /*103d0*/  VIADD R7, R5, 0x28c90 ;  /* 0x00028c9005077836 */ /* 0x000fe40000000000 */
[----:B------:R-:W-:-:S07]  /*103e0*/  VIADD R6, R6, 0x22400 ;  /* 0x0002240006067836 */ /* 0x000fce0000000000 */
.L_x_791:
        /* <DEDUP_REMOVED lines=10> */
[----:B------:R-:W2:Y:S01]  /*10490*/  SYNCS.PHASECHK.TRANS64.TRYWAIT P0, [R5+URZ+0x28cc0], R9 ;  /* 0x028cc009050075a7 */ /* 0x000ea2000800017f */
[----:B------:R-:W-:Y:S04]  /*104a0*/  BSSY B2, `(.L_x_792) ;  /* 0x0000002000027945 */ /* 0x000fe80003800000 */
[----:B--2---:R-:W-:Y:S05]  /*104b0*/  @!P0 BRA `(.L_x_793) ;  /* 0x0000007c00408947 */ /* 0x004fea0003800000 */
.L_x_975:
[----:B------:R-:W-:Y:S05]  /*104c0*/  BSYNC B2 ;  /* 0x0000000000027941 */ /* 0x000fea0003800000 */
.L_x_792:
[----:B------:R-:W-:Y:S01]  /*104d0*/  BSSY B2, `(.L_x_794) ;  /* 0x000000b000027945 */ /* 0x000fe20003800000 */
[----:B------:R-:W-:Y:S02]  /*104e0*/  IMAD.MOV.U32 R10, RZ, RZ, 0x0 ;  /* 0x00000000ff0a7424 */ /* 0x000fe400078e00ff */
[----:B0-----:R-:W-:Y:S01]  /*104f0*/  IMAD.MOV.U32 R11, RZ, RZ, 0x12f00000 ;  /* 0x12f00000ff0b7424 */ /* 0x001fe200078e00ff */
        /* <DEDUP_REMOVED lines=8> */
.L_x_795:
[----:B------:R-:W-:Y:S05]  /*10580*/  BSYNC B2 ;  /* 0x0000000000027941 */ /* 0x000fea0003800000 */
.L_x_794:
[----:B------:R-:W3:Y:S04]  /*10590*/  LDL R7, [R1+0x4] ;  /* 0x0000040001077983 */ /* 0x000ee80000100800 */
[----:B------:R-:W3:Y:S01]  /*105a0*/  LDL R6, [R1+0xc] ;  /* 0x00000c0001067983 */ /* 0x000ee20000100800 */
[----:B------:R-:W-:Y:S01]  /*105b0*/  R2UR UR10, R12 ;  /* 0x000000000c0a72ca */ /* 0x000fe200000e0000 */
[----:B------:R-:W-:Y:S01]  /*105c0*/  UIADD3 UR4, UP0, UR38, 0x670, URZ ;  /* 0x0000067026047890 */ /* 0x000fe2000ff1e03f */
[----:B------:R-:W-:Y:S01]  /*105d0*/  R2UR UR6, R10 ;  /* 0x000000000a0672ca */ /* 0x000fe200000e0000 */
[----:B-12---:R-:W-:Y:S01]  /*105e0*/  VIADD R5, R5, 0x28cb0 ;  /* 0x00028cb005057836 */ /* 0x006fe20000000000 */
[----:B------:R-:W-:Y:S01]  /*105f0*/  R2UR UR7, R11 ;  /* 0x000000000b0772ca */ /* 0x000fe200000e0000 */
[----:B------:R-:W-:Y:S01]  /*10600*/  UIADD3.X UR5, URZ, UR39, URZ, UP0, !UPT ;  /* 0x000000273f057290 */ /* 0x000fe200087fe43f */
[----:B------:R-:W-:Y:S01]  /*10610*/  PLOP3.LUT P0, PT, PT, PT, PT, 0x80, 0x0 ;  /* 0x000000000000781c */ /* 0x000fe20003f0f070 */
[----:B---3--:R-:W-:-:S04]  /*10620*/  IMAD R6, R6, 0x10000, R7 ;  /* 0x0001000006067824 */ /* 0x008fc800078e0207 */
[----:B------:R-:W-:-:S08]  /*10630*/  VIADD R7, R6, 0x400 ;  /* 0x0000040006077836 */ /* 0x000fd00000000000 */
.L_x_796:
        /* <DEDUP_REMOVED lines=15> */
.L_x_797:
        /* <DEDUP_REMOVED lines=15> */
.L_x_798:
        /* <DEDUP_REMOVED lines=15> */
.L_x_799:
        /* <DEDUP_REMOVED lines=15> */
.L_x_800:
        /* <DEDUP_REMOVED lines=15> */
.L_x_801:
        /* <DEDUP_REMOVED lines=15> */
.L_x_802:
        /* <DEDUP_REMOVED lines=15> */
.L_x_803:
        /* <DEDUP_REMOVED lines=10> */
.L_x_786:
[----:B------:R-:W-:Y:S05]  /*10d70*/  BSYNC B1 ;  /* 0x0000000000017941 */ /* 0x000fea0003800000 */
.L_x_785:
[----:B------:R-:W2:Y:S04]  /*10d80*/  LDL.LU R9, [R1+0xc] ;  /* 0x00000c0001097983 */ /* 0x000ea80000300800 */
[----:B------:R-:W3:Y:S01]  /*10d90*/  LDL.LU R7, [R1+0x18] ;  /* 0x0000180001077983 */ /* 0x000ee20000300800 */
[----:B-1----:R-:W-:Y:S01]  /*10da0*/  VIADD R4, R8, 0xfffffffe ;  /* 0xfffffffe08047836 */ /* 0x002fe20000000000 */
[----:B------:R-:W-:-:S04]  /*10db0*/  PLOP3.LUT P0, PT, PT, PT, PT, 0x8, 0x0 ;  /* 0x000000000000781c */ /* 0x000fc80003f0e170 */
[----:B------:R-:W-:Y:S01]  /*10dc0*/  ISETP.GE.AND P2, PT, R4, R2, PT ;  /* 0x000000020400720c */ /* 0x000fe20003f46270 */
[----:B--2---:R-:W-:-:S05]  /*10dd0*/  VIADD R5, R9, 0x1 ;  /* 0x0000000109057836 */ /* 0x004fca0000000000 */
[----:B------:R-:W-:-:S04]  /*10de0*/  ISETP.NE.AND P1, PT, R5, 0x2, PT ;  /* 0x000000020500780c */ /* 0x000fc80003f25270 */
[----:B------:R-:W-:Y:S02]  /*10df0*/  SEL R6, RZ, 0x1, P1 ;  /* 0x00000001ff067807 */ /* 0x000fe40000800000 */
[----:B------:R-:W-:Y:S02]  /*10e00*/  SEL R5, R5, RZ, P1 ;  /* 0x000000ff05057207 */ /* 0x000fe40000800000 */
[----:B---3--:R-:W-:-:S03]  /*10e10*/  LOP3.LUT R7, R7, R6, RZ, 0x3c, !PT ;  /* 0x0000000607077212 */ /* 0x008fc600078e3cff */
[----:B------:R1:W-:Y:S04]  /*10e20*/  STL [R1+0xc], R5 ;  /* 0x00000c0501007387 */ /* 0x0003e80000100800 */
[----:B------:R1:W-:Y:S01]  /*10e30*/  STL [R1+0x18], R7 ;  /* 0x0000180701007387 */ /* 0x0003e20000100800 */
[----:B------:R-:W-:Y:S05]  /*10e40*/  @!P2 BRA `(.L_x_779) ;  /* 0x0000000c002ca947 */ /* 0x000fea0003800000 */
.L_x_823:
[----:B------:R-:W-:Y:S05]  /*10e50*/  YIELD ;  /* 0x0000000000007946 */ /* 0x000fea0003800000 */
[----:B------:R-:W-:Y:S04]  /*10e60*/  BSSY B1, `(.L_x_804) ;  /* 0x00000bd000017945 */ /* 0x000fe80003800000 */
[----:B--2---:R-:W-:Y:S05]  /*10e70*/  @!P6 BRA `(.L_x_805) ;  /* 0x0000000800ece947 */ /* 0x004fea0003800000 */
[----:B------:R-:W2:Y:S04]  /*10e80*/  LDL R8, [R1+0x4] ;  /* 0x0000040001087983 */ /* 0x000ea80000100800 */
[----:B-1----:R-:W2:Y:S04]  /*10e90*/  LDL R5, [R1+0xc] ;  /* 0x00000c0001057983 */ /* 0x002ea80000100800 */
[----:B------:R-:W3:Y:S01]  /*10ea0*/  LDL R6, [R1+0x18] ;  /* 0x0000180001067983 */ /* 0x000ee20000100800 */
[----:B------:R-:W1:Y:S01]  /*10eb0*/  S2R R7, SR_TID.X ;  /* 0x0000000000077919 */ /* 0x000e620000002100 */
[----:B------:R-:W-:Y:S01]  /*10ec0*/  BSSY B2, `(.L_x_806) ;  /* 0x0000007000027945 */ /* 0x000fe20003800000 */
[----:B-1----:R-:W-:-:S04]  /*10ed0*/  LOP3.LUT R7, R7, 0x7f, RZ, 0xc0, !PT ;  /* 0x0000007f07077812 */ /* 0x002fc800078ec0ff */
[----:B------:R-:W-:Y:S01]  /*10ee0*/  ISETP.NE.AND P2, PT, R7, RZ, PT ;  /* 0x000000ff0700720c */ /* 0x000fe20003f45270 */
[----:B--2---:R-:W-:Y:S01]  /*10ef0*/  IMAD R5, R5, 0x8, R8 ;  /* 0x0000000805057824 */ /* 0x004fe200078e0208 */
[----:B---3--:R-:W-:-:S04]  /*10f00*/  SHF.L.U32 R6, R6, 0x1f, RZ ;  /* 0x0000001f06067819 */ /* 0x008fc800000006ff */
[----:B------:R-:W1:Y:S02]  /*10f10*/  SYNCS.PHASECHK.TRANS64.TRYWAIT P1, [R5+URZ+0x28ca0], R6 ;  /* 0x028ca006050075a7 */ /* 0x000e64000802017f */
[----:B-1----:R-:W-:Y:S05]  /*10f20*/  @!P1 BRA `(.L_x_807) ;  /* 0x0000007000b89947 */ /* 0x002fea0003800000 */
.L_x_976:
[----:B------:R-:W-:Y:S05]  /*10f30*/  BSYNC B2 ;  /* 0x0000000000027941 */ /* 0x000fea0003800000 */
.L_x_806:
        /* <DEDUP_REMOVED lines=9> */
.L_x_809:
[----:B------:R-:W-:Y:S05]  /*10fd0*/  BSYNC B2 ;  /* 0x0000000000027941 */ /* 0x000fea0003800000 */
.L_x_808:
[----:B------:R-:W2:Y:S04]  /*10fe0*/  LDL R8, [R1+0x4] ;  /* 0x0000040001087983 */ /* 0x000ea80000100800 */
[----:B------:R-:W2:Y:S01]  /*10ff0*/  LDL R7, [R1+0xc] ;  /* 0x00000c0001077983 */ /* 0x000ea20000100800 */
[----:B------:R-:W-:Y:S01]  /*11000*/  IMAD.MOV.U32 R12, RZ, RZ, RZ ;  /* 0x000000ffff0c7224 */ /* 0x000fe200078e00ff */
[----:B------:R-:W-:Y:S01]  /*11010*/  UIADD3 UR4, UP0, UR38, 0x570, URZ ;  /* 0x0000057026047890 */ /* 0x000fe2000ff1e03f */
[----:B------:R-:W-:Y:S01]  /*11020*/  PLOP3.LUT P1, PT, PT, PT, PT, 0x80, 0x0 ;  /* 0x000000000000781c */ /* 0x000fe20003f2f070 */
[----:B------:R-:W-:Y:S01]  /*11030*/  VIADD R9, R5, 0x28c90 ;  /* 0x00028c9005097836 */ /* 0x000fe20000000000 */
[----:B------:R-:W-:Y:S01]  /*11040*/  UMOV UR6, 0x0 ;  /* 0x0000000000067882 */ /* 0x000fe20000000000 */
[----:B------:R-:W-:Y:S01]  /*11050*/  R2UR UR10, R12 ;  /* 0x000000000c0a72ca */ /* 0x000fe200000e0000 */
[----:B------:R-:W-:Y:S01]  /*11060*/  UIADD3.X UR5, URZ, UR39, URZ, UP0, !UPT ;  /* 0x000000273f057290 */ /* 0x000fe200087fe43f */
[----:B------:R-:W-:Y:S01]  /*11070*/  UMOV UR7, 0x12f00000 ;  /* 0x12f0000000077882 */ /* 0x000fe20000000000 */
[----:B--2---:R-:W-:-:S02]  /*11080*/  IMAD R7, R7, 0x2000, R8 ;  /* 0x0000200007077824 */ /* 0x004fc400078e0208 */
[----:B------:R-:W-:Y:S02]  /*11090*/  IMAD R8, R4, 0x40, R3 ;  /* 0x0000004004087824 */ /* 0x000fe400078e0203 */
[----:B------:R-:W-:-:S08]  /*110a0*/  VIADD R7, R7, 0x22400 ;  /* 0x0002240007077836 */ /* 0x000fd00000000000 */
.L_x_810:
        /* <DEDUP_REMOVED lines=13> */
.L_x_977:
[----:B------:R-:W-:Y:S05]  /*11180*/  BSYNC B2 ;  /* 0x0000000000027941 */ /* 0x000fea0003800000 */
.L_x_811:
[----:B------:R-:W-:Y:S01]  /*11190*/  BSSY B2, `(.L_x_813) ;  /* 0x000000b000027945 */ /* 0x000fe20003800000 */
[----:B------:R-:W-:Y:S02]  /*111a0*/  IMAD.MOV.U32 R10, RZ, RZ, 0x0 ;  /* 0x00000000ff0a7424 */ /* 0x000fe400078e00ff */
[----:B0-----:R-:W-:Y:S01]  /*111b0*/  IMAD.MOV.U32 R11, RZ, RZ, 0x12f00000 ;  /* 0x12f00000ff0b7424 */ /* 0x001fe200078e00ff */
[----:B------:R-:W-:Y:S06]  /*111c0*/  @P2 BRA `(.L_x_814) ;  /* 0x00000000001c2947 */ /* 0x000fec0003800000 */
[----:B------:R-:W0:Y:S01]  /*111d0*/  S2R R7, SR_TID.X ;  /* 0x0000000000077919 */ /* 0x000e220000002100 */
[----:B-12---:R-:W-:-:S04]  /*111e0*/  IMAD.MOV.U32 R6, RZ, RZ, 0x10000 ;  /* 0x00010000ff067424 */ /* 0x006fc800078e00ff */
[----:B------:R3:W-:Y:S01]  /*111f0*/  SYNCS.ARRIVE.TRANS64 RZ, [R5+URZ+0x28cb0], R6 ;  /* 0x028cb00605ff79a7 */ /* 0x0007e2000800003f */
[----:B0-----:R-:W-:-:S04]  /*11200*/  LOP3.LUT R7, R7, 0x1f, RZ, 0xc0, !PT ;  /* 0x0000001f07077812 */ /* 0x001fc800078ec0ff */
[----:B------:R-:W-:-:S13]  /*11210*/  ISETP.NE.AND P1, PT, R7, RZ, PT ;  /* 0x000000ff0700720c */ /* 0x000fda0003f25270 */
[----:B---3--:R-:W-:Y:S05]  /*11220*/  @!P1 BRA `(.L_x_814) ;  /* 0x0000000000049947 */ /* 0x008fea0003800000 */
[----:B------:R-:W-:Y:S01]  /*11230*/  BPT.TRAP 0x1 ;  /* 0x000000040000795c */ /* 0x000fe20000300000 */
.L_x_814:
[----:B------:R-:W-:Y:S05]  /*11240*/  BSYNC B2 ;  /* 0x0000000000027941 */ /* 0x000fea0003800000 */
.L_x_813:
[----:B------:R-:W3:Y:S04]  /*11250*/  LDL R7, [R1+0x4] ;  /* 0x0000040001077983 */ /* 0x000ee80000100800 */
[----:B-12---:R-:W3:Y:S01]  /*11260*/  LDL R6, [R1+0xc] ;  /* 0x00000c0001067983 */ /* 0x006ee20000100800 */
[----:B------:R-:W-:Y:S01]  /*11270*/  R2UR UR10, R12 ;  /* 0x000000000c0a72ca */ /* 0x000fe200000e0000 */
[----:B------:R-:W-:Y:S01]  /*11280*/  UIADD3 UR4, UP0, UR38, 0x670, URZ ;  /* 0x0000067026047890 */ /* 0x000fe2000ff1e03f */
[----:B------:R-:W-:Y:S01]  /*11290*/  R2UR UR6, R10 ;  /* 0x000000000a0672ca */ /* 0x000fe200000e0000 */
[----:B------:R-:W-:Y:S01]  /*112a0*/  VIADD R5, R5, 0x28cb0 ;  /* 0x00028cb005057836 */ /* 0x000fe20000000000 */
[----:B------:R-:W-:Y:S01]  /*112b0*/  R2UR UR7, R11 ;  /* 0x000000000b0772ca */ /* 0x000fe200000e0000 */
[----:B------:R-:W-:Y:S01]  /*112c0*/  UIADD3.X UR5, URZ, UR39, URZ, UP0, !UPT ;  /* 0x000000273f057290 */ /* 0x000fe200087fe43f */
[----:B------:R-:W-:Y:S01]  /*112d0*/  PLOP3.LUT P1, PT, PT, PT, PT, 0x80, 0x0 ;  /* 0x000000000000781c */ /* 0x000fe20003f2f070 */
[----:B---3--:R-:W-:-:S04]  /*112e0*/  IMAD R6, R6, 0x10000, R7 ;  /* 0x0001000006067824 */ /* 0x008fc800078e0207 */
[----:B------:R-:W-:-:S08]  /*112f0*/  VIADD R7, R6, 0x400 ;  /* 0x0000040006077836 */ /* 0x000fd00000000000 */
.L_x_815:
        /* <DEDUP_REMOVED lines=15> */
.L_x_816:
        /* <DEDUP_REMOVED lines=15> */
.L_x_817:
        /* <DEDUP_REMOVED lines=15> */
.L_x_818:
        /* <DEDUP_REMOVED lines=15> */
.L_x_819:
        /* <DEDUP_REMOVED lines=15> */
.L_x_820:
        /* <DEDUP_REMOVED lines=15> */
.L_x_821:
        /* <DEDUP_REMOVED lines=15> */
.L_x_822:
        /* <DEDUP_REMOVED lines=10> */
.L_x_805:
[----:B------:R-:W-:Y:S05]  /*11a30*/  BSYNC B1 ;  /* 0x0000000000017941 */ /* 0x000fea0003800000 */
.L_x_804:
[----:B------:R-:W2:Y:S04]  /*11a40*/  LDL.LU R9, [R1+0xc] ;  /* 0x00000c0001097983 */ /* 0x000ea80000300800 */
[----:B-1----:R-:W3:Y:S01]  /*11a50*/  LDL.LU R7, [R1+0x18] ;  /* 0x0000180001077983 */ /* 0x002ee20000300800 */
[C---:B------:R-:W-:Y:S01]  /*11a60*/  ISETP.GT.AND P2, PT, R4.reuse, R2, PT ;  /* 0x000000020400720c */ /* 0x040fe20003f44270 */
[----:B------:R-:W-:Y:S02]  /*11a70*/  VIADD R4, R4, 0xffffffff ;  /* 0xffffffff04047836 */ /* 0x000fe40000000000 */
[----:B--2---:R-:W-:-:S05]  /*11a80*/  VIADD R5, R9, 0x1 ;  /* 0x0000000109057836 */ /* 0x004fca0000000000 */
[----:B------:R-:W-:-:S04]  /*11a90*/  ISETP.NE.AND P1, PT, R5, 0x2, PT ;  /* 0x000000020500780c */ /* 0x000fc80003f25270 */
[----:B------:R-:W-:Y:S02]  /*11aa0*/  SEL R6, RZ, 0x1, P1 ;  /* 0x00000001ff067807 */ /* 0x000fe40000800000 */
[----:B------:R-:W-:Y:S02]  /*11ab0*/  SEL R5, R5, RZ, P1 ;  /* 0x000000ff05057207 */ /* 0x000fe40000800000 */
[----:B---3--:R-:W-:-:S05]  /*11ac0*/  LOP3.LUT R7, R7, R6, RZ, 0x3c, !PT ;  /* 0x0000000607077212 */ /* 0x008fca00078e3cff */
[----:B------:R2:W-:Y:S04]  /*11ad0*/  STL [R1+0x18], R7 ;  /* 0x0000180701007387 */ /* 0x0005e80000100800 */
[----:B------:R2:W-:Y:S01]  /*11ae0*/  STL [R1+0xc], R5 ;  /* 0x00000c0501007387 */ /* 0x0005e20000100800 */
[----:B------:R-:W-:Y:S05]  /*11af0*/  @P2 BRA `(.L_x_823) ;  /* 0xfffffff000d42947 */ /* 0x000fea000383ffff */
.L_x_779:
[----:B------:R-:W-:Y:S05]  /*11b00*/  BSYNC B0 ;  /* 0x0000000000007941 */ /* 0x000fea0003800000 */
.L_x_778:
[----:B-12---:R-:W2:Y:S01]  /*11b10*/  LDL R5, [R1+0x4c] ;  /* 0x00004c0001057983 */ /* 0x006ea20000100800 */
[----:B------:R-:W-:Y:S05]  /*11b20*/  @!P0 WARPSYNC.ALL ;  /* 0x0000000000008948 */ /* 0x000fea0003800000 */
[----:B------:R-:W-:Y:S06]  /*11b30*/  @!P0 BAR.SYNC.DEFER_BLOCKING 0xc, 0x180 ;  /* 0x0306000000008b1d */ /* 0x000fec0000010000 */
[----:B------:R-:W-:Y:S01]  /*11b40*/  BSSY B7, `(.L_x_824) ;  /* 0x00004f2000077945 */ /* 0x000fe20003800000 */
[----:B--2---:R-:W-:-:S13]  /*11b50*/  ISETP.GT.AND P0, PT, R5, RZ, PT ;  /* 0x000000ff0500720c */ /* 0x004fda0003f04270 */
[----:B------:R-:W-:Y:S05]  /*11b60*/  @P0 BRA `(.L_x_825) ;  /* 0x0000000000440947 */ /* 0x000fea0003800000 */
[----:B------:R-:W1:Y:S02]  /*11b70*/  S2R R5, SR_TID.X ;  /* 0x0000000000057919 */ /* 0x000e640000002100 */
[----:B-1----:R-:W-:-:S04]  /*11b80*/  LOP3.LUT R5, R5, 0x7f, RZ, 0xc0, !PT ;  /* 0x0000007f05057812 */ /* 0x002fc800078ec0ff */
[----:B------:R-:W-:-:S13]  /*11b90*/  ISETP.NE.AND P0, PT, R5, RZ, PT ;  /* 0x000000ff0500720c */ /* 0x000fda0003f05270 */
[----:B------:R-:W-:Y:S05]  /*11ba0*/  @P0 BRA `(.L_x_826) ;  /* 0x0000004c00ac0947 */ /* 0x000fea0003800000 */
[----:B------:R-:W1:Y:S01]  /*11bb0*/  S2R R3, SR_LANEID ;  /* 0x0000000000037919 */ /* 0x000e620000000000 */
[----:B------:R-:W-:Y:S02]  /*11bc0*/  VOTEU.ANY UR4, UPT, PT ;  /* 0x0000000000047886 */ /* 0x000fe400038e0100 */
[----:B------:R-:W1:Y:S08]  /*11bd0*/  FLO.U32 R0, UR4 ;  /* 0x0000000400007d00 */ /* 0x000e7000080e0000 */
[----:B------:R-:W2:Y:S01]  /*11be0*/  POPC R5, UR4 ;  /* 0x0000000400057d09 */ /* 0x000ea20008000000 */
[----:B-1----:R-:W-:-:S02]  /*11bf0*/  ISETP.EQ.U32.AND P0, PT, R0, R3, PT ;  /* 0x000000030000720c */ /* 0x002fc40003f02070 */
[----:B------:R-:W2:Y:S11]  /*11c00*/  LDC.64 R2, c[0x0][0xc60] ;  /* 0x00031800ff027b82 */ /* 0x000eb60000000a00 */
[----:B--2---:R-:W2:Y:S01]  /*11c10*/  @P0 ATOMG.E.ADD.STRONG.GPU PT, R3, desc[UR40][R2.64], R5 ;  /* 0x00000005020309a8 */ /* 0x004ea200081ee1e8 */
[----:B------:R-:W1:Y:S02]  /*11c20*/  S2R R4, SR_LTMASK ;  /* 0x0000000000047919 */ /* 0x000e640000003900 */
[----:B-1----:R-:W-:-:S04]  /*11c30*/  LOP3.LUT R4, R4, UR4, RZ, 0xc0, !PT ;  /* 0x0000000404047c12 */ /* 0x002fc8000f8ec0ff */
[----:B------:R-:W1:Y:S01]  /*11c40*/  POPC R7, R4 ;  /* 0x0000000400077309 */ /* 0x000e620000000000 */
[----:B--2---:R-:W1:Y:S02]  /*11c50*/  SHFL.IDX PT, R0, R3, R0, 0x1f ;  /* 0x00001f0003007589 */ /* 0x004e6400000e0000 */
[----:B-1----:R-:W-:Y:S01]  /*11c60*/  IADD3 R16, R0, UR36, R7 ;  /* 0x0000002400107c10 */ /* 0x002fe2000fffe007 */
[----:B------:R-:W-:Y:S06]  /*11c70*/  BRA `(.L_x_826) ;  /* 0x0000004c00787947 */ /* 0x000fec0003800000 */
.L_x_825:
        /* <DEDUP_REMOVED lines=15> */
[----:B0-----:R-:W-:Y:S02]  /*11d70*/  IMAD.U32 R11, RZ, RZ, UR5 ;  /* 0x00000005ff0b7e24 */ /* 0x001fe4000f8e00ff */
[----:B------:R-:W-:Y:S02]  /*11d80*/  IMAD.MOV.U32 R8, RZ, RZ, 0x70 ;  /* 0x00000070ff087424 */ /* 0x000fe400078e00ff */
[----:B------:R-:W-:Y:S02]  /*11d90*/  IMAD.MOV.U32 R12, RZ, RZ, 0x1 ;  /* 0x00000001ff0c7424 */ /* 0x000fe400078e00ff */
[----:B------:R-:W-:-:S07]  /*11da0*/  IMAD.MOV.U32 R13, RZ, RZ, RZ ;  /* 0x000000ffff0d7224 */ /* 0x000fce00078e00ff */
[----:B------:R-:W-:-:S07]  /*11db0*/  LEPC R20, `(.L_x_828) ;  /* 0x000000001014794e */ /* 0x000fce0000000000 */
[----:B-1----:R-:W-:Y:S05]  /*11dc0*/  CALL.ABS.NOINC R2 ;  /* 0x0000000002007343 */ /* 0x002fea0003c00000 */
.L_x_828:
[----:B------:R-:W-:Y:S05]  /*11dd0*/  BSYNC B6 ;  /* 0x0000000000067941 */ /* 0x000fea0003800000 */
.L_x_827:
        /* <DEDUP_REMOVED lines=15> */
[----:B0-----:R-:W-:Y:S02]  /*11ed0*/  IMAD.U32 R11, RZ, RZ, UR5 ;  /* 0x00000005ff0b7e24 */ /* 0x001fe4000f8e00ff */
[----:B------:R-:W-:Y:S02]  /*11ee0*/  IMAD.MOV.U32 R8, RZ, RZ, 0x70 ;  /* 0x00000070ff087424 */ /* 0x000fe400078e00ff */
[----:B------:R-:W-:Y:S02]  /*11ef0*/  IMAD.MOV.U32 R12, RZ, RZ, 0x1 ;  /* 0x00000001ff0c7424 */ /* 0x000fe400078e00ff */
[----:B-1----:R-:W-:-:S07]  /*11f00*/  IMAD.MOV.U32 R13, RZ, RZ, RZ ;  /* 0x000000ffff0d7224 */ /* 0x002fce00078e00ff */
[----:B------:R-:W-:-:S07]  /*11f10*/  LEPC R20, `(.L_x_831) ;  /* 0x000000001014794e */ /* 0x000fce0000000000 */
[----:B--2---:R-:W-:Y:S05]  /*11f20*/  CALL.ABS.NOINC R2 ;  /* 0x0000000002007343 */ /* 0x004fea0003c00000 */
.L_x_831:
[----:B------:R-:W-:Y:S01]  /*11f30*/  MOV R2, 0x0 ;  /* 0x0000000000027802 */ /* 0x000fe20000000f00 */
[----:B------:R-:W-:Y:S01]  /*11f40*/  ULDC.64 UR4, c[0x4][0x90] ;  /* 0x0100240000047ab9 */ /* 0x000fe20000000a00 */
[----:B------:R-:W-:Y:S01]  /*11f50*/  ULDC.64 UR6, c[0x4][0x98] ;  /* 0x0100260000067ab9 */ /* 0x000fe20000000a00 */
[----:B------:R-:W-:Y:S01]  /*11f60*/  ULDC.64 UR8, c[0x4][0x18] ;  /* 0x0100060000087ab9 */ /* 0x000fe20000000a00 */
[----:B------:R-:W-:Y:S01]  /*11f70*/  IMAD.U32 R4, RZ, RZ, UR4 ;  /* 0x00000004ff047e24 */ /* 0x000fe2000f8e00ff */
[----:B------:R-:W-:Y:S01]  /*11f80*/  MOV R7, UR7 ;  /* 0x0000000700077c02 */ /* 0x000fe20008000f00 */
[----:B------:R-:W0:Y:S01]  /*11f90*/  LDC.64 R2, c[0x4][R2] ;  /* 0x0100000002027b82 */ /* 0x000e220000000a00 */
[----:B------:R-:W-:Y:S02]  /*11fa0*/  IMAD.U32 R5, RZ, RZ, UR5 ;  /* 0x00000005ff057e24 */ /* 0x000fe4000f8e00ff */
[----:B------:R-:W-:Y:S02]  /*11fb0*/  IMAD.U32 R6, RZ, RZ, UR6 ;  /* 0x00000006ff067e24 */ /* 0x000fe4000f8e00ff */
[----:B------:R-:W-:-:S02]  /*11fc0*/  IMAD.U32 R10, RZ, RZ, UR8 ;  /* 0x00000008ff0a7e24 */ /* 0x000fc4000f8e00ff */
[----:B------:R-:W-:Y:S02]  /*11fd0*/  IMAD.U32 R11, RZ, RZ, UR9 ;  /* 0x00000009ff0b7e24 */ /* 0x000fe4000f8e00ff */
[----:B------:R-:W-:Y:S02]  /*11fe0*/  IMAD.MOV.U32 R8, RZ, RZ, 0x70 ;  /* 0x00000070ff087424 */ /* 0x000fe400078e00ff */
[----:B------:R-:W-:Y:S02]  /*11ff0*/  IMAD.MOV.U32 R12, RZ, RZ, 0x1 ;  /* 0x00000001ff0c7424 */ /* 0x000fe400078e00ff */
[----:B------:R-:W-:-:S07]  /*12000*/  IMAD.MOV.U32 R13, RZ, RZ, RZ ;  /* 0x000000ffff0d7224 */ /* 0x000fce00078e00ff */
[----:B------:R-:W-:-:S07]  /*12010*/  LEPC R20, `(.L_x_830) ;  /* 0x000000001014794e */ /* 0x000fce0000000000 */
[----:B0-----:R-:W-:Y:S05]  /*12020*/  CALL.ABS.NOINC R2 ;  /* 0x0000000002007343 */ /* 0x001fea0003c00000 */
.L_x_830:
[----:B------:R-:W-:Y:S05]  /*12030*/  BSYNC B6 ;  /* 0x0000000000067941 */ /* 0x000fea0003800000 */
.L_x_829:
[----:B------:R-:W2:Y:S01]  /*12040*/  LDL.LU R2, [R1] ;  /* 0x0000000001027983 */ /* 0x000ea20000300800 */
[----:B------:R-:W-:-:S03]  /*12050*/  ULDC.64 UR4, c[0x0][0x9f8] ;  /* 0x00027e0000047ab9 */ /* 0x000fc60000000a00 */
[----:B------:R-:W3:Y:S04]  /*12060*/  LDL.LU R4, [R1+0x20] ;  /* 0x0000200001047983 */ /* 0x000ee80000300800 */
[----:B------:R-:W4:Y:S01]  /*12070*/  LDL R7, [R1+0x10] ;  /* 0x0000100001077983 */ /* 0x000f220000100800 */
        /* <DEDUP_REMOVED lines=22> */
.L_x_980:
[----:B-1----:R-:W3:Y:S01]  /*121e0*/  LDL.LU R4, [R1+0x1c] ;  /* 0x00001c0001047983 */ /* 0x002ee20000300800 */
[----:B------:R-:W-:Y:S02]  /*121f0*/  PLOP3.LUT P1, PT, PT, PT, PT, 0x8, 0x0 ;  /* 0x000000000000781c */ /* 0x000fe40003f2e170 */
[----:B--2---:R-:W-:Y:S01]  /*12200*/  ISETP.NE.AND P0, PT, R14, RZ, PT ;  /* 0x000000ff0e00720c */ /* 0x004fe20003f05270 */
[----:B------:R1:W-:Y:S01]  /*12210*/  STL [R1], R0 ;  /* 0x0000000001007387 */ /* 0x0003e20000100800 */
[----:B---3--:R-:W-:-:S09]  /*12220*/  LOP3.LUT R4, R4, 0xfffffffe, RZ, 0xc0, !PT ;  /* 0xfffffffe04047812 */ /* 0x008fd200078ec0ff */
[----:B------:R-:W-:-:S05]  /*12230*/  @P1 LOP3.LUT R4, R4, 0x1, RZ, 0xfc, !PT ;  /* 0x0000000104041812 */ /* 0x000fca00078efcff */
[----:B------:R1:W-:Y:S01]  /*12240*/  STL [R1+0x1c], R4 ;  /* 0x00001c0401007387 */ /* 0x0003e20000100800 */
[----:B------:R-:W-:Y:S05]  /*12250*/  @P0 BRA `(.L_x_833) ;  /* 0x0000000400240947 */ /* 0x000fea0003800000 */
[----:B------:R-:W-:-:S03]  /*12260*/  UMOV UR4, 0xffffffff ;  /* 0xffffffff00047882 */ /* 0x000fc60000000000 */
[----:B------:R-:W-:Y:S05]  /*12270*/  BRA.DIV UR4, `(.L_x_834) ;  /* 0x0000006204407947 */ /* 0x000fea000b800000 */
[----:B------:R-:W-:-:S13]  /*12280*/  ELECT P6, URZ, PT ;  /* 0x00000000003f782f */ /* 0x000fda00038c0000 */
.L_x_983:
[----:B------:R-:W-:Y:S05]  /*12290*/  @!P6 BRA `(.L_x_833) ;  /* 0x000000040014e947 */ /* 0x000fea0003800000 */
[----:B------:R2:W-:Y:S01]  /*122a0*/  STL [R1+0x58], R9 ;  /* 0x0000580901007387 */ /* 0x0005e20000100800 */
[----:B------:R-:W-:-:S04]  /*122b0*/  ISETP.NE.U32.AND P0, PT, R2, RZ, PT ;  /* 0x000000ff0200720c */ /* 0x000fc80003f05070 */
[----:B------:R-:W-:-:S13]  /*122c0*/  ISETP.NE.AND.EX P0, PT, R3, RZ, PT, P0 ;  /* 0x000000ff0300720c */ /* 0x000fda0003f05300 */
[----:B--2---:R-:W-:Y:S05]  /*122d0*/  @!P0 BRA `(.L_x_835) ;  /* 0x0000000000508947 */ /* 0x004fea0003800000 */
[----:B------:R-:W2:Y:S01]  /*122e0*/  LDC R6, c[0x0][0x43c] ;  /* 0x00010f00ff067b82 */ /* 0x000ea20000000800 */
[----:B-1----:R-:W-:Y:S01]  /*122f0*/  IMAD.MOV.U32 R0, RZ, RZ, R9 ;  /* 0x000000ffff007224 */ /* 0x002fe200078e0009 */
[----:B------:R-:W-:Y:S01]  /*12300*/  ULDC.64 UR4, c[0x0][0x428] ;  /* 0x00010a0000047ab9 */ /* 0x000fe20000000a00 */
[----:B--2---:R-:W-:-:S13]  /*12310*/  ISETP.NE.AND P0, PT, R6, 0x1, PT ;  /* 0x000000010600780c */ /* 0x004fda0003f05270 */
[----:B------:R-:W1:Y:S02]  /*12320*/  @P0 LDC.64 R4, c[0x0][0x440] ;  /* 0x00011000ff040b82 */ /* 0x000e640000000a00 */
        /* <DEDUP_REMOVED lines=15> */
.L_x_835:
[----:B------:R-:W3:Y:S04]  /*12420*/  LDL R7, [R1+0x4] ;  /* 0x0000040001077983 */ /* 0x000ee80000100800 */
[----:B-12---:R-:W3:Y:S04]  /*12430*/  LDL R0, [R1+0x8] ;  /* 0x0000080001007983 */ /* 0x006ee80000100800 */
[----:B------:R-:W2:Y:S01]  /*12440*/  LDL R2, [R1+0x14] ;  /* 0x0000140001027983 */ /* 0x000ea20000100800 */
[----:B---3--:R-:W-:Y:S01]  /*12450*/  IMAD R0, R0, 0x8, R7 ;  /* 0x0000000800007824 */ /* 0x008fe200078e0207 */
[----:B--2---:R-:W-:-:S04]  /*12460*/  SHF.L.U32 R2, R2, 0x1f, RZ ;  /* 0x0000001f02027819 */ /* 0x004fc800000006ff */
[----:B------:R-:W1:Y:S02]  /*12470*/  SYNCS.PHASECHK.TRANS64.TRYWAIT P0, [R0+URZ+0x28c40], R2 ;  /* 0x028c4002000075a7 */ /* 0x000e64000800017f */
[----:B-1----:R-:W-:Y:S05]  /*12480*/  @!P0 BRA `(.L_x_836) ;  /* 0x0000005c00dc8947 */ /* 0x002fea0003800000 */
.L_x_984:
[----:B------:R-:W2:Y:S02]  /*12490*/  S2R R3, SR_TID.X ;  /* 0x0000000000037919 */ /* 0x000ea40000002100 */
[----:B--2---:R-:W-:-:S04]  /*124a0*/  LOP3.LUT R3, R3, 0x7f, RZ, 0xc0, !PT ;  /* 0x0000007f03037812 */ /* 0x004fc800078ec0ff */
[----:B------:R-:W-:-:S13]  /*124b0*/  ISETP.NE.AND P0, PT, R3, RZ, PT ;  /* 0x000000ff0300720c */ /* 0x000fda0003f05270 */
[----:B------:R-:W-:Y:S05]  /*124c0*/  @P0 BRA `(.L_x_837) ;  /* 0x00000000001c0947 */ /* 0x000fea0003800000 */
[----:B------:R-:W2:Y:S01]  /*124d0*/  S2R R3, SR_TID.X ;  /* 0x0000000000037919 */ /* 0x000ea20000002100 */
[----:B-1----:R-:W-:-:S04]  /*124e0*/  IMAD.MOV.U32 R2, RZ, RZ, 0x2000 ;  /* 0x00002000ff027424 */ /* 0x002fc800078e00ff */
[----:B------:R3:W-:Y:S01]  /*124f0*/  SYNCS.ARRIVE.TRANS64 RZ, [R0+URZ+0x28c30], R2 ;  /* 0x028c300200ff79a7 */ /* 0x0007e2000800003f */
[----:B--2---:R-:W-:-:S04]  /*12500*/  LOP3.LUT R3, R3, 0x1f, RZ, 0xc0, !PT ;  /* 0x0000001f03037812 */ /* 0x004fc800078ec0ff */
[----:B------:R-:W-:-:S13]  /*12510*/  ISETP.NE.AND P0, PT, R3, RZ, PT ;  /* 0x000000ff0300720c */ /* 0x000fda0003f05270 */
[----:B---3--:R-:W-:Y:S05]  /*12520*/  @!P0 BRA `(.L_x_837) ;  /* 0x0000000000048947 */ /* 0x008fea0003800000 */
[----:B------:R-:W-:Y:S01]  /*12530*/  BPT.TRAP 0x1 ;  /* 0x000000040000795c */ /* 0x000fe20000300000 */
.L_x_837:
[----:B------:R-:W2:Y:S04]  /*12540*/  LDL R6, [R1+0x4] ;  /* 0x0000040001067983 */ /* 0x000ea80000100800 */
[----:B------:R-:W2:Y:S04]  /*12550*/  LDL R5, [R1+0x8] ;  /* 0x0000080001057983 */ /* 0x000ea80000100800 */
[----:B------:R-:W3:Y:S04]  /*12560*/  LDL R7, [R1+0x58] ;  /* 0x0000580001077983 */ /* 0x000ee80000100800 */
[----:B------:R-:W4:Y:S04]  /*12570*/  LDL R4, [R1+0x24] ;  /* 0x0000240001047983 */ /* 0x000f280000100800 */
[----:B------:R-:W5:Y:S04]  /*12580*/  LDL R3, [R1] ;  /* 0x0000000001037983 */ /* 0x000f680000100800 */
[----:B-1----:R-:W5:Y:S01]  /*12590*/  LDL.LU R2, [R1+0x1c] ;  /* 0x00001c0001027983 */ /* 0x002f620000300800 */
[----:B------:R-:W-:-:S02]  /*125a0*/  R2UR UR9, R0 ;  /* 0x00000000000972ca */ /* 0x000fc400000e0000 */
[----:B------:R-:W-:Y:S01]  /*125b0*/  PLOP3.LUT P0, PT, PT, PT, PT, 0x80, 0x0 ;  /* 0x000000000000781c */ /* 0x000fe20003f0f070 */
[----:B------:R-:W-:Y:S01]  /*125c0*/  UIADD3 UR6, UP0, UR38, 0x370, URZ ;  /* 0x0000037026067890 */ /* 0x000fe2000ff1e03f */
[----:B------:R-:W-:-:S03]  /*125d0*/  R2UR UR12, R18 ;  /* 0x00000000120c72ca */ /* 0x000fc600000e0000 */
[----:B------:R-:W-:-:S06]  /*125e0*/  UIADD3.X UR7, URZ, UR39, URZ, UP0, !UPT ;  /* 0x000000273f077290 */ /* 0x000fcc00087fe43f */
[----:B------:R-:W-:Y:S01]  /*125f0*/  UIADD3 UR9, UR9, 0x28c30, URZ ;  /* 0x00028c3009097890 */ /* 0x000fe2000fffe03f */
[----:B------:R-:W-:Y:S01]  /*12600*/  UMOV UR5, 0x14f00000 ;  /* 0x14f0000000057882 */ /* 0x000fe20000000000 */
[----:B------:R-:W-:Y:S01]  /*12610*/  UMOV UR10, URZ ;  /* 0x0000003f000a7c82 */ /* 0x000fe20008000000 */
[----:B--2---:R-:W-:Y:S01]  /*12620*/  IMAD R0, R5, 0x2000, R6 ;  /* 0x0000200005007824 */ /* 0x004fe200078e0206 */
[----:B---3--:R-:W-:-:S04]  /*12630*/  R2UR UR11, R7 ;  /* 0x00000000070b72ca */ /* 0x008fc800000e0000 */
[----:B------:R-:W-:Y:S02]  /*12640*/  R2UR UR8, R0 ;  /* 0x00000000000872ca */ /* 0x000fe400000e0000 */
[----:B----4-:R-:W-:Y:S02]  /*12650*/  R2UR UR4, R4 ;  /* 0x00000000040472ca */ /* 0x010fe400000e0000 */
[----:B-----5:R-:W-:Y:S02]  /*12660*/  R2UR UR13, R3 ;  /* 0x00000000030d72ca */ /* 0x020fe400000e0000 */
[----:B------:R-:W-:-:S07]  /*12670*/  LOP3.LUT R2, R2, 0xfffffffe, RZ, 0xc0, !PT ;  /* 0xfffffffe02027812 */ /* 0x000fce00078ec0ff */
[----:B------:R-:W-:Y:S02]  /*12680*/  UIADD3 UR8, UR8, 0x22400, URZ ;  /* 0x0002240008087890 */ /* 0x000fe4000fffe03f */
[----:B------:R-:W-:Y:S01]  /*12690*/  ULEA UR11, UR11, UR4, 0x6 ;  /* 0x000000040b0b7291 */ /* 0x000fe2000f8e303f */
[----:B------:R-:W-:Y:S02]  /*126a0*/  @P0 LOP3.LUT R2, R2, 0x1, RZ, 0xfc, !PT ;  /* 0x0000000102020812 */ /* 0x000fe400078efcff */
[----:B------:R-:W-:-:S03]  /*126b0*/  UMOV UR4, 0x0 ;  /* 0x0000000000047882 */ /* 0x000fc60000000000 */
[----:B------:R2:W-:Y:S03]  /*126c0*/  STL [R1+0x1c], R2 ;  /* 0x00001c0201007387 */ /* 0x0005e60000100800 */
[----:B------:R2:W-:Y:S01]  /*126d0*/  UTMALDG.4D [UR8], [UR6], desc[UR4] ;  /* 0x00000408060075b4 */ /* 0x0005e20008019000 */
[----:B------:R-:W-:Y:S02]  /*126e0*/  NOP ;  /* 0x0000000000007918 */ /* 0x000fe40000000000 */
.L_x_833:
[----:B--2---:R-:W2:Y:S04]  /*126f0*/  LDL R2, [R1+0x4] ;  /* 0x0000040001027983 */ /* 0x004ea80000100800 */
[----:B------:R-:W3:Y:S04]  /*12700*/  LDL.LU R3, [R1+0x34] ;  /* 0x0000340001037983 */ /* 0x000ee80000300800 */
[----:B------:R-:W4:Y:S04]  /*12710*/  LDL.LU R5, [R1+0x28] ;  /* 0x0000280001057983 */ /* 0x000f280000300800 */
[----:B-1----:R-:W5:Y:S01]  /*12720*/  LDL.LU R4, [R1+0x48] ;  /* 0x0000480001047983 */ /* 0x002f620000300800 */
[----:B------:R-:W-:Y:S05]  /*12730*/  WARPSYNC.ALL ;  /* 0x0000000000007948 */ /* 0x000fea0003800000 */
[----:B------:R-:W-:Y:S01]  /*12740*/  ULDC.64 UR4, c[0x0][0x298] ;  /* 0x0000a60000047ab9 */ /* 0x000fe20000000a00 */
[----:B------:R-:W-:Y:S01]  /*12750*/  ULDC.64 UR6, c[0x0][0xa00] ;  /* 0x0002800000067ab9 */ /* 0x000fe20000000a00 */
[----:B------:R-:W-:Y:S01]  /*12760*/  BSSY B6, `(.L_x_838) ;  /* 0x0000024000067945 */ /* 0x000fe20003800000 */
[----:B------:R-:W-:Y:S01]  /*12770*/  BAR.SYNC.DEFER_BLOCKING 0x8, 0x100 ;  /* 0x0204000000007b1d */ /* 0x000fe20000010000 */
[----:B------:R-:W-:-:S04]  /*12780*/  ISETP.NE.U32.AND P0, PT, RZ, UR6, PT ;  /* 0x00000006ff007c0c */ /* 0x000fc8000bf05070 */
[----:B------:R-:W-:Y:S01]  /*12790*/  ISETP.NE.AND.EX P0, PT, RZ, UR7, PT, P0 ;  /* 0x00000007ff007c0c */ /* 0x000fe2000bf05300 */
[----:B--2---:R-:W-:Y:S01]  /*127a0*/  VIADD R2, R2, 0x20400 ;  /* 0x0002040002027836 */ /* 0x004fe20000000000 */
[----:B---3--:R-:W-:-:S04]  /*127b0*/  SHF.R.S32.HI R0, RZ, 0x1f, R3 ;  /* 0x0000001fff007819 */ /* 0x008fc80000011403 */
[----:B------:R-:W-:Y:S02]  /*127c0*/  LOP3.LUT P1, RZ, R2, 0x3ff, RZ, 0xc0, !PT ;  /* 0x000003ff02ff7812 */ /* 0x000fe4000782c0ff */
[----:B----4-:R-:W-:Y:S01]  /*127d0*/  SEL R5, R5, RZ, !P0 ;  /* 0x000000ff05057207 */ /* 0x010fe20004000000 */
[----:B------:R-:W-:Y:S01]  /*127e0*/  IMAD R0, R0, UR4, RZ ;  /* 0x0000000400007c24 */ /* 0x000fe2000f8e02ff */
[----:B-----5:R-:W-:-:S03]  /*127f0*/  SEL R4, R4, RZ, !P0 ;  /* 0x000000ff04047207 */ /* 0x020fc60004000000 */
        /* <DEDUP_REMOVED lines=26> */
.L_x_839:
[----:B------:R-:W-:Y:S05]  /*129a0*/  BSYNC B6 ;  /* 0x0000000000067941 */ /* 0x000fea0003800000 */
.L_x_838:
        /* <DEDUP_REMOVED lines=91> */
.L_x_993:
        /* <DEDUP_REMOVED lines=11> */
.L_x_841:
        /* <DEDUP_REMOVED lines=19> */
.L_x_994:
[----:B------:R-:W-:Y:S05]  /*13140*/  BSYNC B0 ;  /* 0x0000000000007941 */ /* 0x000fea0003800000 */
.L_x_842:
[----:B0-----:R-:W2:Y:S01]  /*13150*/  LDL R2, [R1+0x1c] ;  /* 0x00001c0001027983 */ /* 0x001ea20000100800 */
[----:B------:R-:W-:Y:S01]  /*13160*/  BSSY B0, `(.L_x_844) ;  /* 0x00000a3000007945 */ /* 0x000fe20003800000 */
[----:B--2---:R-:W-:-:S13]  /*13170*/  LOP3.LUT P0, RZ, R2, 0x1, RZ, 0xc0, !PT ;  /* 0x0000000102ff7812 */ /* 0x004fda000780c0ff */
        /* <DEDUP_REMOVED lines=13> */
.L_x_995:
[----:B------:R-:W-:Y:S05]  /*13250*/  BSYNC B1 ;  /* 0x0000000000017941 */ /* 0x000fea0003800000 */
.L_x_846:
        /* <DEDUP_REMOVED lines=9> */
.L_x_849:
[----:B------:R-:W-:Y:S05]  /*132f0*/  BSYNC B1 ;  /* 0x0000000000017941 */ /* 0x000fea0003800000 */
.L_x_848:
        /* <DEDUP_REMOVED lines=14> */
.L_x_850:
        /* <DEDUP_REMOVED lines=16> */
.L_x_851:
        /* <DEDUP_REMOVED lines=16> */
.L_x_852:
        /* <DEDUP_REMOVED lines=16> */
.L_x_853:
        /* <DEDUP_REMOVED lines=16> */
.L_x_854:
        /* <DEDUP_REMOVED lines=16> */
.L_x_855:
        /* <DEDUP_REMOVED lines=16> */
.L_x_856:
        /* <DEDUP_REMOVED lines=16> */
.L_x_857:
        /* <DEDUP_REMOVED lines=11> */
.L_x_845:
[----:B------:R-:W-:Y:S05]  /*13b90*/  BSYNC B0 ;  /* 0x0000000000007941 */ /* 0x000fea0003800000 */
.L_x_844:
        /* <DEDUP_REMOVED lines=18> */
[----:B--2---:R-:W-:Y:S01]  /*13cc0*/  LOP3.LUT P2, RZ, R5, 0x1, RZ, 0xc0, !PT ;  /* 0x0000000105ff7812 */ /* 0x004fe2000784c0ff */
        /* <DEDUP_REMOVED lines=32> */
.L_x_864:
        /* <DEDUP_REMOVED lines=9> */
.L_x_996:
[----:B------:R-:W-:Y:S05]  /*13f60*/  BSYNC B3 ;  /* 0x0000000000037941 */ /* 0x000fea0003800000 */
.L_x_865:
[----:B------:R-:W-:Y:S04]  /*13f70*/  BSSY B3, `(.L_x_867) ;  /* 0x0000009000037945 */ /* 0x000fe80003800000 */
[----:B------:R-:W-:Y:S05]  /*13f80*/  @P1 BRA `(.L_x_868) ;  /* 0x00000000001c1947 */ /* 0x000fea0003800000 */
[----:B------:R-:W2:Y:S02]  /*13f90*/  S2R R4, SR_TID.X ;  /* 0x0000000000047919 */ /* 0x000ea40000002100 */
[----:B--2---:R-:W-:Y:S02]  /*13fa0*/  LOP3.LUT R5, R4, 0x1f, RZ, 0xc0, !PT ;  /* 0x0000001f04057812 */ /* 0x004fe400078ec0ff */
[----:B------:R-:W-:Y:S02]  /*13fb0*/  MOV R4, 0x2000 ;  /* 0x0000200000047802 */ /* 0x000fe40000000f00 */
[----:B------:R-:W-:Y:S02]  /*13fc0*/  ISETP.NE.AND P0, PT, R5, RZ, PT ;  /* 0x000000ff0500720c */ /* 0x000fe40003f05270 */
[----:B------:R2:W-:Y:S11]  /*13fd0*/  SYNCS.ARRIVE.TRANS64 RZ, [R3+URZ+0x28c30], R4 ;  /* 0x028c300403ff79a7 */ /* 0x0005f6000800003f */
[----:B--2---:R-:W-:Y:S05]  /*13fe0*/  @!P0 BRA `(.L_x_868) ;  /* 0x0000000000048947 */ /* 0x004fea0003800000 */
[----:B------:R-:W-:Y:S01]  /*13ff0*/  BPT.TRAP 0x1 ;  /* 0x000000040000795c */ /* 0x000fe20000300000 */
.L_x_868:
[----:B------:R-:W-:Y:S05]  /*14000*/  BSYNC B3 ;  /* 0x0000000000037941 */ /* 0x000fea0003800000 */
.L_x_867:
        /* <DEDUP_REMOVED lines=14> */
.L_x_869:
        /* <DEDUP_REMOVED lines=14> */
.L_x_997:
[----:B------:R-:W-:Y:S05]  /*141d0*/  BSYNC B3 ;  /* 0x0000000000037941 */ /* 0x000fea0003800000 */
.L_x_870:
        /* <DEDUP_REMOVED lines=11> */
.L_x_873:
[----:B------:R-:W-:Y:S05]  /*14290*/  BSYNC B3 ;  /* 0x0000000000037941 */ /* 0x000fea0003800000 */
.L_x_872:
        /* <DEDUP_REMOVED lines=11> */
.L_x_874:
        /* <DEDUP_REMOVED lines=16> */
.L_x_875:
        /* <DEDUP_REMOVED lines=16> */
.L_x_876:
        /* <DEDUP_REMOVED lines=16> */
.L_x_877:
        /* <DEDUP_REMOVED lines=16> */
.L_x_878:
        /* <DEDUP_REMOVED lines=16> */
.L_x_879:
        /* <DEDUP_REMOVED lines=16> */
.L_x_880:
        /* <DEDUP_REMOVED lines=16> */
.L_x_881:
        /* <DEDUP_REMOVED lines=11> */
.L_x_863:
[----:B------:R-:W-:Y:S05]  /*14b00*/  BSYNC B1 ;  /* 0x0000000000017941 */ /* 0x000fea0003800000 */
.L_x_862:
[----:B------:R-:W2:Y:S02]  /*14b10*/  LDL.LU R4, [R1+0x30] ;  /* 0x0000300001047983 */ /* 0x000ea40000300800 */
[----:B--2---:R-:W-:-:S07]  /*14b20*/  VIADD R0, R4, 0xfffffffd ;  /* 0xfffffffd04007836 */ /* 0x004fce0000000000 */
.L_x_861:
[----:B------:R-:W-:Y:S05]  /*14b30*/  BSYNC B2 ;  /* 0x0000000000027941 */ /* 0x000fea0003800000 */
.L_x_860:
[----:B------:R-:W2:Y:S01]  /*14b40*/  LDL.LU R2, [R1+0x2c] ;  /* 0x00002c0001027983 */ /* 0x000ea20000300800 */
[----:B------:R-:W-:-:S05]  /*14b50*/  IMAD.MOV R6, RZ, RZ, -R6 ;  /* 0x000000ffff067224 */ /* 0x000fca00078e0a06 */
[----:B--2---:R-:W-:-:S13]  /*14b60*/  ISETP.NE.AND P0, PT, R2, R6, PT ;  /* 0x000000060200720c */ /* 0x004fda0003f05270 */
[----:B------:R-:W-:Y:S05]  /*14b70*/  @!P0 BRA `(.L_x_859) ;  /* 0x0000001c00488947 */ /* 0x000fea0003800000 */
.L_x_922:
[----:B------:R-:W2:Y:S04]  /*14b80*/  LDL R4, [R1+0x1c] ;  /* 0x00001c0001047983 */ /* 0x000ea80000100800 */
[----:B0-----:R-:W0:Y:S04]  /*14b90*/  LDL.LU R3, [R1+0x8] ;  /* 0x0000080001037983 */ /* 0x001e280000300800 */
[----:B------:R-:W3:Y:S01]  /*14ba0*/  LDL.LU R2, [R1+0x14] ;  /* 0x0000140001027983 */ /* 0x000ee20000300800 */
[----:B------:R-:W-:Y:S05]  /*14bb0*/  YIELD ;  /* 0x0000000000007946 */ /* 0x000fea0003800000 */
[----:B------:R-:W-:Y:S01]  /*14bc0*/  BSSY B1, `(.L_x_882) ;  /* 0x00000e2000017945 */ /* 0x000fe20003800000 */
[----:B--2---:R-:W-:Y:S01]  /*14bd0*/  LOP3.LUT P1, RZ, R4, 0x1, RZ, 0xc0, !PT ;  /* 0x0000000104ff7812 */ /* 0x004fe2000782c0ff */
[----:B0-----:R-:W-:-:S05]  /*14be0*/  VIADD R7, R3, 0x1 ;  /* 0x0000000103077836 */ /* 0x001fca0000000000 */
[----:B------:R-:W-:-:S04]  /*14bf0*/  ISETP.NE.AND P0, PT, R7, 0x2, PT ;  /* 0x000000020700780c */ /* 0x000fc80003f05270 */
[----:B------:R-:W-:Y:S02]  /*14c00*/  SEL R6, RZ, 0x1, P0 ;  /* 0x00000001ff067807 */ /* 0x000fe40000000000 */
[----:B------:R-:W-:Y:S02]  /*14c10*/  SEL R7, R7, RZ, P0 ;  /* 0x000000ff07077207 */ /* 0x000fe40000000000 */
[----:B---3--:R-:W-:Y:S01]  /*14c20*/  LOP3.LUT R6, R2, R6, RZ, 0x3c, !PT ;  /* 0x0000000602067212 */ /* 0x008fe200078e3cff */
        /* <DEDUP_REMOVED lines=26> */
.L_x_884:
        /* <DEDUP_REMOVED lines=9> */
.L_x_998:
[----:B------:R-:W-:Y:S05]  /*14e60*/  BSYNC B2 ;  /* 0x0000000000027941 */ /* 0x000fea0003800000 */
.L_x_885:
        /* <DEDUP_REMOVED lines=9> */
.L_x_888:
[----:B------:R-:W-:Y:S05]  /*14f00*/  BSYNC B2 ;  /* 0x0000000000027941 */ /* 0x000fea0003800000 */
.L_x_887:
        /* <DEDUP_REMOVED lines=13> */
.L_x_889:
        /* <DEDUP_REMOVED lines=14> */
.L_x_999:
[----:B------:R-:W-:Y:S05]  /*150c0*/  BSYNC B2 ;  /* 0x0000000000027941 */ /* 0x000fea0003800000 */
.L_x_890:
        /* <DEDUP_REMOVED lines=11> */
.L_x_893:
[----:B------:R-:W-:Y:S05]  /*15180*/  BSYNC B2 ;  /* 0x0000000000027941 */ /* 0x000fea0003800000 */
.L_x_892:
        /* <DEDUP_REMOVED lines=10> */
.L_x_894:
        /* <DEDUP_REMOVED lines=16> */
.L_x_895:
        /* <DEDUP_REMOVED lines=16> */
.L_x_896:
        /* <DEDUP_REMOVED lines=16> */
.L_x_897:
        /* <DEDUP_REMOVED lines=16> */
.L_x_898:
        /* <DEDUP_REMOVED lines=16> */
.L_x_899:
        /* <DEDUP_REMOVED lines=16> */
.L_x_900:
        /* <DEDUP_REMOVED lines=16> */
.L_x_901:
        /* <DEDUP_REMOVED lines=11> */
.L_x_883:
[----:B------:R-:W-:Y:S05]  /*159e0*/  BSYNC B1 ;  /* 0x0000000000017941 */ /* 0x000fea0003800000 */
.L_x_882:
[----:B------:R-:W2:Y:S01]  /*159f0*/  LDL R2, [R1+0x1c] ;  /* 0x00001c0001027983 */ /* 0x000ea20000100800 */
[----:B------:R-:W-:Y:S01]  /*15a00*/  VIADD R7, R7, 0x1 ;  /* 0x0000000107077836 */ /* 0x000fe20000000000 */
[----:B------:R-:W-:Y:S04]  /*15a10*/  BSSY B1, `(.L_x_902) ;  /* 0x00000e5000017945 */ /* 0x000fe80003800000 */
[----:B------:R-:W-:-:S04]  /*15a20*/  ISETP.NE.AND P0, PT, R7, 0x2, PT ;  /* 0x000000020700780c */ /* 0x000fc80003f05270 */
[----:B------:R-:W-:Y:S02]  /*15a30*/  SEL R9, R7, RZ, P0 ;  /* 0x000000ff07097207 */ /* 0x000fe40000000000 */
[----:B--2---:R-:W-:Y:S02]  /*15a40*/  LOP3.LUT P2, RZ, R2, 0x1, RZ, 0xc0, !PT ;  /* 0x0000000102ff7812 */ /* 0x004fe4000784c0ff */
[----:B------:R-:W-:-:S04]  /*15a50*/  SEL R2, RZ, 0x1, P0 ;  /* 0x00000001ff027807 */ /* 0x000fc80000000000 */
[----:B-----5:R-:W-:-:S05]  /*15a60*/  LOP3.LUT R8, R6, R2, RZ, 0x3c, !PT ;  /* 0x0000000206087212 */ /* 0x020fca00078e3cff */
        /* <DEDUP_REMOVED lines=28> */
.L_x_904:
        /* <DEDUP_REMOVED lines=9> */
.L_x_1000:
[----:B------:R-:W-:Y:S05]  /*15cc0*/  BSYNC B2 ;  /* 0x0000000000027941 */ /* 0x000fea0003800000 */
.L_x_905:
        /* <DEDUP_REMOVED lines=9> */
.L_x_908:
[----:B------:R-:W-:Y:S05]  /*15d60*/  BSYNC B2 ;  /* 0x0000000000027941 */ /* 0x000fea0003800000 */
.L_x_907:
        /* <DEDUP_REMOVED lines=14> */
.L_x_909:
        /* <DEDUP_REMOVED lines=14> */
.L_x_1001:
[----:B------:R-:W-:Y:S05]  /*15f30*/  BSYNC B2 ;  /* 0x0000000000027941 */ /* 0x000fea0003800000 */
.L_x_910:
        /* <DEDUP_REMOVED lines=11> */
.L_x_913:
[----:B------:R-:W-:Y:S05]  /*15ff0*/  BSYNC B2 ;  /* 0x0000000000027941 */ /* 0x000fea0003800000 */
.L_x_912:
        /* <DEDUP_REMOVED lines=11> */
.L_x_914:
        /* <DEDUP_REMOVED lines=16> */
.L_x_915:
        /* <DEDUP_REMOVED lines=16> */
.L_x_916:
        /* <DEDUP_REMOVED lines=16> */
.L_x_917:
        /* <DEDUP_REMOVED lines=16> */
.L_x_918:
        /* <DEDUP_REMOVED lines=12> */
[----:B------:R-:W-:Y:S01]  /*16570*/  UMOV UR10, 0x140 ;  /* 0x00000140000a7882 */ /* 0x000fe20000000000 */
[----:B------:R-:W-:Y:S02]  /*16580*/  R2UR UR7, R3 ;  /* 0x00000000030772ca */ /* 0x000fe400000e0000 */
[----:B------:R-:W-:Y:S02]  /*16590*/  PLOP3.LUT P0, PT, PT, PT, PT, 0x80, 0x0 ;  /* 0x000000000000781c */ /* 0x000fe40003f0f070 */
[----:B------:R-:W-:-:S11]  /*165a0*/  IADD3 R7, R5, 0xa400, RZ ;  /* 0x0000a40005077810 */ /* 0x000fd60007ffe0ff */
.L_x_919:
        /* <DEDUP_REMOVED lines=16> */
.L_x_920:
        /* <DEDUP_REMOVED lines=16> */
.L_x_921:
        /* <DEDUP_REMOVED lines=11> */
.L_x_903:
[----:B------:R-:W-:Y:S05]  /*16860*/  BSYNC B1 ;  /* 0x0000000000017941 */ /* 0x000fea0003800000 */
.L_x_902:
[C---:B------:R-:W-:Y:S01]  /*16870*/  ISETP.GT.AND P0, PT, R0.reuse, 0x1, PT ;  /* 0x000000010000780c */ /* 0x040fe20003f04270 */
[----:B------:R-:W-:-:S12]  /*16880*/  VIADD R0, R0, 0xfffffffe ;  /* 0xfffffffe00007836 */ /* 0x000fd80000000000 */
[----:B------:R-:W-:Y:S05]  /*16890*/  @P0 BRA `(.L_x_922) ;  /* 0xffffffe000b80947 */ /* 0x000fea000383ffff */
.L_x_859:
[----:B------:R-:W-:Y:S05]  /*168a0*/  BSYNC B0 ;  /* 0x0000000000007941 */ /* 0x000fea0003800000 */
.L_x_858:
        /* <DEDUP_REMOVED lines=12> */
[----:B-1----:R-:W1:Y:S01]  /*16970*/  S2R R3, SR_LANEID ;  /* 0x0000000000037919 */ /* 0x002e620000000000 */
        /* <DEDUP_REMOVED lines=8> */
[----:B0-----:R-:W0:Y:S01]  /*16a00*/  POPC R7, R6 ;  /* 0x0000000600077309 */ /* 0x001e220000000000 */
[----:B--2---:R-:W0:Y:S02]  /*16a10*/  SHFL.IDX PT, R4, R3, R4, 0x1f ;  /* 0x00001f0403047589 */ /* 0x004e2400000e0000 */
[----:B0-----:R-:W-:-:S07]  /*16a20*/  IADD3 R16, R4, UR36, R7 ;  /* 0x0000002404107c10 */ /* 0x001fce000fffe007 */
.L_x_924:
[----:B------:R-:W-:Y:S05]  /*16a30*/  BSYNC B0 ;  /* 0x0000000000007941 */ /* 0x000fea0003800000 */
.L_x_923:
[----:B------:R-:W-:-:S05]  /*16a40*/  SEL R0, R0, RZ, P0 ;  /* 0x000000ff00007207 */ /* 0x000fca0000000000 */
[----:B------:R2:W-:Y:S02]  /*16a50*/  STL [R1+0x8], R0 ;  /* 0x0000080001007387 */ /* 0x0005e40000100800 */
.L_x_826:
[----:B------:R-:W-:Y:S05]  /*16a60*/  BSYNC B7 ;  /* 0x0000000000077941 */ /* 0x000fea0003800000 */
.L_x_824:
[----:B--2---:R-:W2:Y:S02]  /*16a70*/  LDL R0, [R1+0x1c] ;  /* 0x00001c0001007983 */ /* 0x004ea40000100800 */
[----:B--2---:R-:W-:-:S13]  /*16a80*/  LOP3.LUT P0, RZ, R0, 0x2, RZ, 0xc0, !PT ;  /* 0x0000000200ff7812 */ /* 0x004fda000780c0ff */
[----:B------:R-:W-:Y:S05]  /*16a90*/  @!P0 BRA `(.L_x_925) ;  /* 0x0000000000288947 */ /* 0x000fea0003800000 */
[----:B------:R-:W-:Y:S05]  /*16aa0*/  WARPSYNC.ALL ;  /* 0x0000000000007948 */ /* 0x000fea0003800000 */
[----:B------:R-:W2:Y:S08]  /*16ab0*/  S2UR UR5, SR_CgaCtaId ;  /* 0x00000000000579c3 */ /* 0x000eb00000008800 */
[----:B------:R-:W-:Y:S06]  /*16ac0*/  BAR.SYNC.DEFER_BLOCKING 0x5, 0x180 ;  /* 0x0146000000007b1d */ /* 0x000fec0000010000 */
[----:B------:R-:W-:-:S02]  /*16ad0*/  UMOV UR4, 0x400 ;  /* 0x0000040000047882 */ /* 0x000fc40000000000 */
[----:B--2---:R-:W-:-:S06]  /*16ae0*/  ULEA UR4, UR5, UR4, 0x18 ;  /* 0x0000000405047291 */ /* 0x004fcc000f8ec03f */
[----:B------:R-:W-:-:S05]  /*16af0*/  IMAD.U32 R0, RZ, RZ, UR4 ;  /* 0x00000004ff007e24 */ /* 0x000fca000f8e00ff */
[----:B------:R2:W3:Y:S04]  /*16b00*/  LDS.128 R16, [R0+0x28cd0] ;  /* 0x028cd00000107984 */ /* 0x0004e80000000c00 */
[----:B------:R2:W-:Y:S01]  /*16b10*/  STL [R1+0x4], R0 ;  /* 0x0000040001007387 */ /* 0x0005e20000100800 */
[----:B------:R-:W-:Y:S06]  /*16b20*/  BAR.ARV 0x4, 0x180 ;  /* 0x0106000000007b1d */ /* 0x000fec0000002000 */
[----:B------:R-:W-:Y:S05]  /*16b30*/  BRA `(.L_x_926) ;  /* 0x0000000800487947 */ /* 0x000fea0003800000 */
.L_x_925:
[----:B------:R-:W0:Y:S01]  /*16b40*/  S2R R0, SR_TID.X ;  /* 0x0000000000007919 */ /* 0x000e220000002100 */
[----:B------:R-:W-:Y:S01]  /*16b50*/  UMOV UR4, 0xffffffff ;  /* 0xffffffff00047882 */ /* 0x000fe20000000000 */
[----:B0-----:R-:W-:-:S04]  /*16b60*/  LOP3.LUT R7, R0, 0x1f, RZ, 0xc0, !PT ;  /* 0x0000001f00077812 */ /* 0x001fc800078ec0ff */
[----:B------:R-:W-:Y:S01]  /*16b70*/  ISETP.NE.AND P0, PT, R7, 0x1f, PT ;  /* 0x0000001f0700780c */ /* 0x000fe20003f05270 */
[----:B------:R-:W-:-:S12]  /*16b80*/  BRA.DIV UR4, `(.L_x_927) ;  /* 0x00000022041c7947 */ /* 0x000fd8000b800000 */
[----:B------:R-:W-:Y:S01]  /*16b90*/  IMAD.IADD R5, R19, 0x1, R7 ;  /* 0x0000000113057824 */ /* 0x000fe200078e0207 */
[----:B------:R-:W-:-:S04]  /*16ba0*/  ULDC UR4, c[0x0][0xc3c] ;  /* 0x00030f0000047ab9 */ /* 0x000fc80000000800 */
[----:B------:R-:W-:-:S13]  /*16bb0*/  ISETP.GE.OR P1, PT, R5, UR4, !P0 ;  /* 0x0000000405007c0c */ /* 0x000fda000c726670 */
[----:B-1----:R-:W0:Y:S02]  /*16bc0*/  @!P1 LDC.64 R2, c[0x0][0xc80] ;  /* 0x00032000ff029b82 */ /* 0x002e240000000a00 */
[----:B0-----:R-:W-:-:S06]  /*16bd0*/  @!P1 IMAD.WIDE R2, R5, 0x4, R2 ;  /* 0x0000000405029825 */ /* 0x001fcc00078e0202 */
[----:B------:R0:W2:Y:S01]  /*16be0*/  @!P1 LDG.E R3, desc[UR40][R2.64] ;  /* 0x0000002802039981 */ /* 0x0000a2000c1e1900 */
[C---:B------:R-:W-:Y:S02]  /*16bf0*/  ISETP.GE.U32.AND P2, PT, R7.reuse, 0x2, PT ;  /* 0x000000020700780c */ /* 0x040fe40003f46070 */
[C---:B------:R-:W-:Y:S01]  /*16c00*/  ISETP.GE.U32.AND P3, PT, R7.reuse, 0x4, PT ;  /* 0x000000040700780c */ /* 0x040fe20003f66070 */
[----:B------:R-:W-:Y:S01]  /*16c10*/  SHFL.IDX PT, R4, R16, 0x1, 0x1f ;  /* 0x00201f0010047f89 */ /* 0x000fe200000e0000 */
[C---:B------:R-:W-:Y:S02]  /*16c20*/  ISETP.GE.U32.AND P4, PT, R7.reuse, 0x8, PT ;  /* 0x000000080700780c */ /* 0x040fe40003f86070 */
[C---:B------:R-:W-:Y:S01]  /*16c30*/  ISETP.GE.U32.AND P5, PT, R7.reuse, 0x10, PT ;  /* 0x000000100700780c */ /* 0x040fe20003fa6070 */
[----:B0-----:R-:W-:Y:S02]  /*16c40*/  IMAD.MOV.U32 R2, RZ, RZ, RZ ;  /* 0x000000ffff027224 */ /* 0x001fe400078e00ff */
[----:B--2---:R-:W-:Y:S01]  /*16c50*/  @!P1 IMAD.MOV.U32 R2, RZ, RZ, R3 ;  /* 0x000000ffff029224 */ /* 0x004fe200078e0003 */
[----:B------:R-:W-:-:S04]  /*16c60*/  ISETP.NE.AND P1, PT, R7, RZ, PT ;  /* 0x000000ff0700720c */ /* 0x000fc80003f25270 */
        /* <DEDUP_REMOVED lines=14> */
[----:B------:R-:W-:Y:S02]  /*16d50*/  IMAD.IADD R3, R3, 0x1, R0 ;  /* 0x0000000103037824 */ /* 0x000fe400078e0200 */
[----:B------:R0:W1:Y:S04]  /*16d60*/  SHFL.IDX PT, R0, R16, RZ, 0x1f ;  /* 0x00001fff10007589 */ /* 0x00006800000e0000 */
[----:B------:R0:W2:Y:S02]  /*16d70*/  SHFL.IDX PT, R6, R3, 0x1f, 0x1f ;  /* 0x03e01f0003067f89 */ /* 0x0000a400000e0000 */
.L_x_1011:
[----:B------:R-:W-:Y:S02]  /*16d80*/  ULDC UR4, c[0x0][0xc38] ;  /* 0x00030e0000047ab9 */ /* 0x000fe40000000800 */
[----:B0-----:R-:W-:-:S04]  /*16d90*/  IMAD.U32 R16, RZ, RZ, UR4 ;  /* 0x00000004ff107e24 */ /* 0x001fc8000f8e00ff */
[----:B--2---:R-:W-:-:S04]  /*16da0*/  IMAD R6, R6, R16, RZ ;  /* 0x0000001006067224 */ /* 0x004fc800078e02ff */
[----:B------:R-:W-:-:S05]  /*16db0*/  IMAD.IADD R4, R4, 0x1, R6 ;  /* 0x0000000104047824 */ /* 0x000fca00078e0206 */
[----:B-1----:R-:W-:-:S13]  /*16dc0*/  ISETP.GT.AND P6, PT, R4, R0, PT ;  /* 0x000000000400720c */ /* 0x002fda0003fc4270 */
[----:B------:R-:W-:Y:S05]  /*16dd0*/  @P6 BRA `(.L_x_928) ;  /* 0x00000000009c6947 */ /* 0x000fea0003800000 */
.L_x_933:
[----:B0-----:R-:W0:Y:S01]  /*16de0*/  LDC R2, c[0x0][0xc3c] ;  /* 0x00030f00ff027b82 */ /* 0x001e220000000800 */
[----:B------:R-:W-:-:S05]  /*16df0*/  VIADD R19, R19, 0x1f ;  /* 0x0000001f13137836 */ /* 0x000fca0000000000 */
[----:B0-----:R-:W-:-:S13]  /*16e00*/  ISETP.GE.AND P6, PT, R19, R2, PT ;  /* 0x000000021300720c */ /* 0x001fda0003fc6270 */
[----:B------:R-:W-:Y:S05]  /*16e10*/  @P6 BRA `(.L_x_929) ;  /* 0x0000000400446947 */ /* 0x000fea0003800000 */
[----:B------:R-:W0:Y:S01]  /*16e20*/  S2R R3, SR_TID.X ;  /* 0x0000000000037919 */ /* 0x000e220000002100 */
[----:B------:R-:W-:Y:S01]  /*16e30*/  BSSY B0, `(.L_x_930) ;  /* 0x0000009000007945 */ /* 0x000fe20003800000 */
[----:B0-----:R-:W-:-:S05]  /*16e40*/  LOP3.LUT R3, R3, 0x1f, RZ, 0xc0, !PT ;  /* 0x0000001f03037812 */ /* 0x001fca00078ec0ff */
[----:B------:R-:W-:-:S05]  /*16e50*/  IMAD.IADD R5, R19, 0x1, R3 ;  /* 0x0000000113057824 */ /* 0x000fca00078e0203 */
[----:B------:R-:W-:Y:S01]  /*16e60*/  ISETP.GE.OR P6, PT, R5, R2, !P0 ;  /* 0x000000020500720c */ /* 0x000fe200047c6670 */
[----:B------:R-:W-:-:S12]  /*16e70*/  IMAD.MOV.U32 R2, RZ, RZ, RZ ;  /* 0x000000ffff027224 */ /* 0x000fd800078e00ff */
[----:B------:R-:W-:Y:S05]  /*16e80*/  @P6 BRA `(.L_x_931) ;  /* 0x00000000000c6947 */ /* 0x000fea0003800000 */
[----:B------:R-:W0:Y:S02]  /*16e90*/  LDC.64 R2, c[0x0][0xc80] ;  /* 0x00032000ff027b82 */ /* 0x000e240000000a00 */
[----:B0-----:R-:W-:-:S06]  /*16ea0*/  IMAD.WIDE R2, R5, 0x4, R2 ;  /* 0x0000000405027825 */ /* 0x001fcc00078e0202 */
[----:B------:R0:W5:Y:S02]  /*16eb0*/  LDG.E R2, desc[UR40][R2.64] ;  /* 0x0000002802027981 */ /* 0x000164000c1e1900 */
.L_x_931:
[----:B------:R-:W-:Y:S05]  /*16ec0*/  BSYNC B0 ;  /* 0x0000000000007941 */ /* 0x000fea0003800000 */
.L_x_930:
[----:B------:R-:W-:-:S03]  /*16ed0*/  UMOV UR4, 0xffffffff ;  /* 0xffffffff00047882 */ /* 0x000fc60000000000 */
[----:B------:R-:W-:Y:S05]  /*16ee0*/  BRA.DIV UR4, `(.L_x_932) ;  /* 0x0000002204807947 */ /* 0x000fea000b800000 */
[----:B-----5:R-:W0:Y:S02]  /*16ef0*/  SHFL.UP PT, R14, R2, 0x1, RZ ;  /* 0x04200000020e7989 */ /* 0x020e2400000e00ff */
        /* <DEDUP_REMOVED lines=14> */
[----:B------:R0:W1:Y:S02]  /*16fe0*/  SHFL.IDX PT, R6, R3, 0x1f, 0x1f ;  /* 0x03e01f0003067f89 */ /* 0x00006400000e0000 */
.L_x_1019:
[----:B------:R-:W-:Y:S02]  /*16ff0*/  ULDC UR4, c[0x0][0xc38] ;  /* 0x00030e0000047ab9 */ /* 0x000fe40000000800 */
[----:B------:R-:W-:-:S04]  /*17000*/  IMAD.U32 R16, RZ, RZ, UR4 ;  /* 0x00000004ff107e24 */ /* 0x000fc8000f8e00ff */
[----:B-1----:R-:W-:-:S04]  /*17010*/  IMAD R6, R6, R16, RZ ;  /* 0x0000001006067224 */ /* 0x002fc800078e02ff */
[----:B------:R-:W-:-:S05]  /*17020*/  IMAD.IADD R4, R6, 0x1, R4 ;  /* 0x0000000106047824 */ /* 0x000fca00078e0204 */
[----:B------:R-:W-:-:S13]  /*17030*/  ISETP.GT.AND P6, PT, R4, R0, PT ;  /* 0x000000000400720c */ /* 0x000fda0003fc4270 */
[----:B------:R-:W-:Y:S05]  /*17040*/  @!P6 BRA `(.L_x_933) ;  /* 0xfffffffc0064e947 */ /* 0x000fea000383ffff */
.L_x_928:
[----:B------:R-:W-:Y:S01]  /*17050*/  IMAD.IADD R6, R4, 0x1, -R6 ;  /* 0x0000000104067824 */ /* 0x000fe200078e0a06 */
[----:B------:R-:W-:-:S03]  /*17060*/  UMOV UR4, 0xffffffff ;  /* 0xffffffff00047882 */ /* 0x000fc60000000000 */
[----:B------:R-:W-:-:S05]  /*17070*/  IMAD R4, R3, R16, R6 ;  /* 0x0000001003047224 */ /* 0x000fca00078e0206 */
[----:B------:R-:W-:Y:S01]  /*17080*/  ISETP.GT.AND P6, PT, R4, R0, PT ;  /* 0x000000000400720c */ /* 0x000fe20003fc4270 */
[----:B------:R-:W-:-:S12]  /*17090*/  BRA.DIV UR4, `(.L_x_934) ;  /* 0x0000002204e87947 */ /* 0x000fd8000b800000 */
[----:B------:R-:W-:-:S04]  /*170a0*/  VOTE.ANY R5, PT, !P6 ;  /* 0x0000000000057806 */ /* 0x000fc800070e0100 */
[----:B------:R-:W1:Y:S02]  /*170b0*/  POPC R4, R5 ;  /* 0x0000000500047309 */ /* 0x000e640000000000 */
[----:B-1----:R1:W2:Y:S02]  /*170c0*/  SHFL.IDX PT, R17, R2, R4, 0x1f ;  /* 0x00001f0402117589 */ /* 0x0022a400000e0000 */
.L_x_1023:
[----:B------:R-:W-:Y:S01]  /*170d0*/  ISETP.NE.AND P0, PT, R5, RZ, PT ;  /* 0x000000ff0500720c */ /* 0x000fe20003f05270 */
[----:B-1----:R-:W-:-:S12]  /*170e0*/  IMAD.MOV.U32 R2, RZ, RZ, RZ ;  /* 0x000000ffff027224 */ /* 0x002fd800078e00ff */
[----:B------:R-:W-:Y:S05]  /*170f0*/  @!P0 BRA `(.L_x_935) ;  /* 0x0000000000108947 */ /* 0x000fea0003800000 */
[----:B------:R-:W-:Y:S01]  /*17100*/  UMOV UR4, 0xffffffff ;  /* 0xffffffff00047882 */ /* 0x000fe20000000000 */
[----:B------:R-:W-:Y:S02]  /*17110*/  VIADD R12, R4, 0xffffffff ;  /* 0xffffffff040c7836 */ /* 0x000fe40000000000 */
[----:B------:R-:W-:Y:S05]  /*17120*/  BRA.DIV UR4, `(.L_x_936) ;  /* 0x00000026040c7947 */ /* 0x000fea000b800000 */
[----:B------:R1:W3:Y:S02]  /*17130*/  SHFL.IDX PT, R2, R3, R12, 0x1f ;  /* 0x00001f0c03027589 */ /* 0x0002e400000e0000 */
.L_x_935:
[----:B--2---:R-:W-:Y:S01]  /*17140*/  IABS R5, R17 ;  /* 0x0000001100057213 */ /* 0x004fe20000000000 */
[----:B---3--:R-:W-:Y:S02]  /*17150*/  IMAD R16, R2, R16, R6 ;  /* 0x0000001002107224 */ /* 0x008fe400078e0206 */
[----:B------:R-:W-:Y:S01]  /*17160*/  IMAD.IADD R19, R4, 0x1, R19 ;  /* 0x0000000104137824 */ /* 0x000fe200078e0213 */
[----:B------:R-:W2:Y:S01]  /*17170*/  I2F.RP R2, R5 ;  /* 0x0000000500027306 */ /* 0x000ea20000209400 */
[----:B------:R-:W-:-:S07]  /*17180*/  IMAD.IADD R0, R0, 0x1, -R16 ;  /* 0x0000000100007824 */ /* 0x000fce00078e0a10 */
[----:B--2---:R-:W2:Y:S02]  /*17190*/  MUFU.RCP R2, R2 ;  /* 0x0000000200027308 */ /* 0x004ea40000001000 */
[----:B--2---:R-:W-:-:S06]  /*171a0*/  VIADD R2, R2, 0xffffffe ;  /* 0x0ffffffe02027836 */ /* 0x004fcc0000000000 */
[----:B01----:R-:W0:Y:S02]  /*171b0*/  F2I.FTZ.U32.TRUNC.NTZ R3, R2 ;  /* 0x0000000200037305 */ /* 0x003e24000021f000 */
[----:B0-----:R-:W-:-:S04]  /*171c0*/  IMAD.MOV R2, RZ, RZ, -R3 ;  /* 0x000000ffff027224 */ /* 0x001fc800078e0a03 */
[----:B------:R-:W-:Y:S02]  /*171d0*/  IMAD R6, R2, R5, RZ ;  /* 0x0000000502067224 */ /* 0x000fe400078e02ff */
[----:B------:R-:W-:-:S04]  /*171e0*/  IMAD.MOV.U32 R2, RZ, RZ, RZ ;  /* 0x000000ffff027224 */ /* 0x000fc800078e00ff */
[----:B------:R-:W-:Y:S01]  /*171f0*/  IMAD.HI.U32 R2, R3, R6, R2 ;  /* 0x0000000603027227 */ /* 0x000fe200078e0002 */
[----:B------:R-:W-:Y:S02]  /*17200*/  IABS R6, R17 ;  /* 0x0000001100067213 */ /* 0x000fe40000000000 */
[----:B------:R-:W-:-:S03]  /*17210*/  IABS R3, R0 ;  /* 0x0000000000037213 */ /* 0x000fc60000000000 */
[----:B------:R-:W-:Y:S02]  /*17220*/  IMAD.MOV R6, RZ, RZ, -R6 ;  /* 0x000000ffff067224 */ /* 0x000fe400078e0a06 */
        /* <DEDUP_REMOVED lines=16> */
.L_x_929:
[----:B------:R-:W-:Y:S01]  /*17330*/  UMOV UR4, URZ ;  /* 0x0000003f00047c82 */ /* 0x000fe20008000000 */
[----:B------:R-:W-:Y:S01]  /*17340*/  UMOV UR5, URZ ;  /* 0x0000003f00057c82 */ /* 0x000fe20008000000 */
[----:B------:R-:W-:Y:S01]  /*17350*/  ULDC UR6, c[0x0][0xc3c] ;  /* 0x00030f0000067ab9 */ /* 0x000fe20000000800 */
[----:B------:R-:W-:Y:S02]  /*17360*/  IMAD.MOV.U32 R16, RZ, RZ, R0 ;  /* 0x000000ffff107224 */ /* 0x000fe400078e0000 */
[----:B------:R-:W-:Y:S02]  /*17370*/  IMAD.U32 R17, RZ, RZ, UR4 ;  /* 0x00000004ff117e24 */ /* 0x000fe4000f8e00ff */
[----:B------:R-:W-:Y:S02]  /*17380*/  IMAD.U32 R18, RZ, RZ, UR5 ;  /* 0x00000005ff127e24 */ /* 0x000fe4000f8e00ff */
[----:B------:R-:W-:-:S07]  /*17390*/  IMAD.U32 R19, RZ, RZ, UR6 ;  /* 0x00000006ff137e24 */ /* 0x000fce000f8e00ff */
.L_x_937:
[----:B------:R0:W2:Y:S01]  /*173a0*/  LDL R3, [R1+0x4] ;  /* 0x0000040001037983 */ /* 0x0000a20000100800 */
[----:B------:R-:W1:Y:S01]  /*173b0*/  S2R R0, SR_TID.X ;  /* 0x0000000000007919 */ /* 0x000e620000002100 */
[----:B------:R-:W-:Y:S05]  /*173c0*/  WARPSYNC.ALL ;  /* 0x0000000000007948 */ /* 0x000fea0003800000 */
[----:B-1----:R-:W-:Y:S01]  /*173d0*/  LOP3.LUT R0, R0, 0x1f, RZ, 0xc0, !PT ;  /* 0x0000001f00007812 */ /* 0x002fe200078ec0ff */
[----:B------:R-:W-:Y:S03]  /*173e0*/  BAR.SYNC.DEFER_BLOCKING 0x4, 0x180 ;  /* 0x0106000000007b1d */ /* 0x000fe60000010000 */
[----:B------:R-:W-:-:S13]  /*173f0*/  ISETP.NE.AND P0, PT, R0, RZ, PT ;  /* 0x000000ff0000720c */ /* 0x000fda0003f05270 */
[----:B------:R-:W2:Y:S01]  /*17400*/  @!P0 S2R R0, SR_CgaCtaId ;  /* 0x0000000000008919 */ /* 0x000ea20000008800 */
[----:B------:R-:W-:-:S04]  /*17410*/  @!P0 MOV R2, 0x400 ;  /* 0x0000040000028802 */ /* 0x000fc80000000f00 */
[----:B--2---:R-:W-:-:S05]  /*17420*/  @!P0 LEA R3, R0, R2, 0x18 ;  /* 0x0000000200038211 */ /* 0x004fca00078ec0ff */
[----:B------:R0:W-:Y:S04]  /*17430*/  @!P0 STS.128 [R3+0x28cd0], R16 ;  /* 0x028cd01003008388 */ /* 0x0001e80000000c00 */
[----:B------:R0:W-:Y:S01]  /*17440*/  @!P0 STL [R1+0x4], R3 ;  /* 0x0000040301008387 */ /* 0x0001e20000100800 */
[----:B------:R-:W-:Y:S06]  /*17450*/  BAR.ARV 0x5, 0x180 ;  /* 0x0146000000007b1d */ /* 0x000fec0000002000 */
.L_x_926:
[----:B------:R-:W-:Y:S02]  /*17460*/  ULDC UR4, c[0x0][0xc3c] ;  /* 0x00030f0000047ab9 */ /* 0x000fe40000000800 */
[----:B---3--:R-:W-:-:S13]  /*17470*/  ISETP.GE.AND P0, PT, R19, UR4, PT ;  /* 0x0000000413007c0c */ /* 0x008fda000bf06270 */
[----:B------:R-:W-:Y:S05]  /*17480*/  @!P0 BRA `(.L_x_938) ;  /* 0xffffff8400388947 */ /* 0x000fea000383ffff */
[----:B------:R-:W-:Y:S05]  /*17490*/  BSYNC B8 ;  /* 0x0000000000087941 */ /* 0x000fea0003800000 */
.L_x_774:
[----:B--2---:R-:W2:Y:S01]  /*174a0*/  LDL.LU R0, [R1+0x38] ;  /* 0x0000380001007983 */ /* 0x004ea20000300800 */
[----:B------:R-:W-:Y:S01]  /*174b0*/  BSSY B0, `(.L_x_939) ;  /* 0x000000b000007945 */ /* 0x000fe20003800000 */
[----:B------:R-:W3:Y:S01]  /*174c0*/  S2R R5, SR_CgaCtaId ;  /* 0x0000000000057919 */ /* 0x000ee20000008800 */
[----:B--2---:R-:W-:-:S05]  /*174d0*/  VIADD R0, R0, 0x1 ;  /* 0x0000000100007836 */ /* 0x004fca0000000000 */
[----:B0-----:R-:W-:-:S04]  /*174e0*/  LEA.HI R2, R0, R0, RZ, 0x1 ;  /* 0x0000000000027211 */ /* 0x001fc800078f08ff */
[----:B-1----:R-:W-:-:S05]  /*174f0*/  LOP3.LUT R3, R2, 0xfffffffe, RZ, 0xc0, !PT ;  /* 0xfffffffe02037812 */ /* 0x002fca00078ec0ff */
[----:B------:R-:W-:Y:S01]  /*17500*/  IMAD.IADD R3, R0, 0x1, -R3 ;  /* 0x0000000100037824 */ /* 0x000fe200078e0a03 */
[----:B------:R-:W-:-:S04]  /*17510*/  MOV R0, 0x400 ;  /* 0x0000040000007802 */ /* 0x000fc80000000f00 */
[----:B---3--:R-:W-:Y:S02]  /*17520*/  LEA R0, R5, R0, 0x18 ;  /* 0x0000000005007211 */ /* 0x008fe400078ec0ff */
[----:B------:R-:W-:-:S04]  /*17530*/  SHF.L.U32 R3, R3, 0x1f, RZ ;  /* 0x0000001f03037819 */ /* 0x000fc800000006ff */
[----:B------:R-:W0:Y:S02]  /*17540*/  SYNCS.PHASECHK.TRANS64.TRYWAIT P0, [R0+URZ+0x28c20], R3 ;  /* 0x028c2003000075a7 */ /* 0x000e24000800017f */
[----:B0-----:R-:W-:Y:S05]  /*17550*/  @!P0 BRA `(.L_x_940) ;  /* 0x0000002000288947 */ /* 0x001fea0003800000 */
.L_x_1026:
[----:B------:R-:W-:Y:S05]  /*17560*/  BSYNC B0 ;  /* 0x0000000000007941 */ /* 0x000fea0003800000 */
.L_x_939:
[----:B------:R-:W-:-:S03]  /*17570*/  UMOV UR4, 0xffffffff ;  /* 0xffffffff00047882 */ /* 0x000fc60000000000 */
[----:B------:R-:W-:Y:S05]  /*17580*/  BRA.DIV UR4, `(.L_x_941) ;  /* 0x0000002204307947 */ /* 0x000fea000b800000 */
[----:B------:R-:W1:Y:S02]  /*17590*/  S2R R2, SR_TID.X ;  /* 0x0000000000027919 */ /* 0x000e640000002100 */
[----:B-1----:R-:W-:-:S04]  /*175a0*/  SHF.R.U32.HI R2, RZ, 0x5, R2 ;  /* 0x00000005ff027819 */ /* 0x002fc80000011602 */
[----:B------:R-:W-:-:S05]  /*175b0*/  LOP3.LUT R2, R2, 0x3, RZ, 0xc0, !PT ;  /* 0x0000000302027812 */ /* 0x000fca00078ec0ff */
[----:B------:R1:W2:Y:S02]  /*175c0*/  SHFL.IDX PT, R14, R2, RZ, 0x1f ;  /* 0x00001fff020e7589 */ /* 0x0002a400000e0000 */
.L_x_1029:
[----:B--2---:R-:W-:-:S13]  /*175d0*/  ISETP.NE.AND P0, PT, R14, RZ, PT ;  /* 0x000000ff0e00720c */ /* 0x004fda0003f05270 */
[----:B------:R-:W-:Y:S05]  /*175e0*/  @P0 BRA `(.L_x_645) ;  /* 0x0000000000940947 */ /* 0x000fea0003800000 */
[----:B------:R-:W-:-:S03]  /*175f0*/  UMOV UR4, 0xffffffff ;  /* 0xffffffff00047882 */ /* 0x000fc60000000000 */
[----:B------:R-:W-:Y:S05]  /*17600*/  BRA.DIV UR4, `(.L_x_942) ;  /* 0x0000002204447947 */ /* 0x000fea000b800000 */
[----:B------:R-:W-:-:S13]  /*17610*/  ELECT P6, URZ, PT ;  /* 0x00000000003f782f */ /* 0x000fda00038c0000 */
.L_x_1032:
[----:B------:R-:W-:Y:S05]  /*17620*/  @!P6 BRA `(.L_x_645) ;  /* 0x000000000084e947 */ /* 0x000fea0003800000 */
[----:B-1----:R-:W2:Y:S02]  /*17630*/  LDL.LU R2, [R1+0x60] ;  /* 0x0000600001027983 */ /* 0x002ea40000300800 */
[----:B--2---:R-:W-:-:S04]  /*17640*/  LOP3.LUT R2, R2, 0x2, RZ, 0xfc, !PT ;  /* 0x0000000202027812 */ /* 0x004fc800078efcff */
[----:B------:R-:W-:-:S13]  /*17650*/  ISETP.NE.AND P2, PT, R2, 0x3, PT ;  /* 0x000000030200780c */ /* 0x000fda0003f45270 */
[----:B------:R-:W-:Y:S05]  /*17660*/  @!P2 BRA `(.L_x_943) ;  /* 0x000000000004a947 */ /* 0x000fea0003800000 */
[----:B------:R-:W-:Y:S01]  /*17670*/  BPT.TRAP 0x1 ;  /* 0x000000040000795c */ /* 0x000fe20000300000 */
.L_x_943:
[----:B0-----:R-:W2:Y:S04]  /*17680*/  LDL R3, [R1+0x8] ;  /* 0x0000080001037983 */ /* 0x001ea80000100800 */
[----:B------:R-:W3:Y:S01]  /*17690*/  LDL.LU R7, [R1+0x14] ;  /* 0x0000140001077983 */ /* 0x000ee20000300800 */
        /* <DEDUP_REMOVED lines=12> */
.L_x_1033:
[----:B------:R-:W1:Y:S02]  /*17760*/  SYNCS.PHASECHK.TRANS64.TRYWAIT P0, [R7+URZ], R2 ;  /* 0x00000002070075a7 */ /* 0x000e64000800017f */
[----:B-1----:R-:W-:Y:S05]  /*17770*/  @!P0 BRA `(.L_x_945) ;  /* 0x00000020001c8947 */ /* 0x002fea0003800000 */
.L_x_1034:
[----:B------:R-:W-:Y:S05]  /*17780*/  @!P2 BRA `(.L_x_946) ;  /* 0x000000000004a947 */ /* 0x000fea0003800000 */
[----:B------:R-:W-:Y:S01]  /*17790*/  BPT.TRAP 0x1 ;  /* 0x000000040000795c */ /* 0x000fe20000300000 */
.L_x_946:
[----:B------:R-:W2:Y:S01]  /*177a0*/  LDL.LU R4, [R1+0x8] ;  /* 0x0000080001047983 */ /* 0x000ea20000300800 */
[----:B------:R-:W-:-:S04]  /*177b0*/  VIADD R0, R0, 0x28c60 ;  /* 0x00028c6000007836 */ /* 0x000fc80000000000 */
[----:B--2---:R-:W-:-:S04]  /*177c0*/  IMAD R4, R4, 0x8, R0 ;  /* 0x0000000804047824 */ /* 0x004fc800078e0200 */
[----:B------:R-:W2:Y:S02]  /*177d0*/  SYNCS.PHASECHK.TRANS64.TRYWAIT P0, [R4+URZ], R5 ;  /* 0x00000005040075a7 */ /* 0x000ea4000800017f */
[----:B--2---:R-:W-:Y:S05]  /*177e0*/  @!P0 BRA `(.L_x_947) ;  /* 0x0000002000148947 */ /* 0x004fea0003800000 */
.L_x_1035:
[----:B------:R-:W-:-:S07]  /*177f0*/  IMAD R3, R3, 0x8, R0 ;  /* 0x0000000803037824 */ /* 0x000fce00078e0200 */
.L_x_948:
[----:B---3--:R3:W4:Y:S02]  /*17800*/  SYNCS.PHASECHK.TRANS64.TRYWAIT P0, [R3+URZ], R2 ;  /* 0x00000002030075a7 */ /* 0x008724000800017f */
[----:B----4-:R-:W-:Y:S05]  /*17810*/  @!P0 NANOSLEEP.SYNCS 0x989680 ;  /* 0x009896800000895d */ /* 0x010fea0003900000 */
[----:B------:R-:W4:Y:S02]  /*17820*/  @!P0 SYNCS.PHASECHK.TRANS64 P0, [R3+URZ], R2 ;  /* 0x00000002030085a7 */ /* 0x000f24000800007f */
[----:B----4-:R-:W-:Y:S05]  /*17830*/  @!P0 BRA `(.L_x_948) ;  /* 0xfffffffc00f08947 */ /* 0x010fea000383ffff */
.L_x_645:
[----:B------:R-:W-:Y:S05]  /*17840*/  BSYNC B9 ;  /* 0x0000000000097941 */ /* 0x000fea0003800000 */
.L_x_642:
[----:B------:R-:W-:Y:S05]  /*17850*/  EXIT ;  /* 0x000000000000794d */ /* 0x000fea0003800000 */
.L_x_661:
[----:B0-----:R0:W1:Y:S02]  /*17860*/  SYNCS.PHASECHK.TRANS64.TRYWAIT P5, [R66+URZ+0x28c90], R75 ;  /* 0x028c904b420075a7 */ /* 0x00106400080a017f */
[----:B-1----:R-:W-:Y:S05]  /*17870*/  @!P5 NANOSLEEP.SYNCS 0x989680 ;  /* 0x009896800000d95d */ /* 0x002fea0003900000 */
[----:B------:R-:W1:Y:S02]  /*17880*/  @!P5 SYNCS.PHASECHK.TRANS64 P5, [R66+URZ+0x28c90], R75 ;  /* 0x028c904b4200d5a7 */ /* 0x000e6400080a007f */
[----:B-1----:R-:W-:Y:S05]  /*17890*/  @!P5 BRA `(.L_x_661) ;  /* 0xfffffffc00f0d947 */ /* 0x002fea000383ffff */
[----:B------:R-:W-:Y:S05]  /*178a0*/  BRA `(.L_x_949) ;  /* 0xfffffeac00807947 */ /* 0x000fea000383ffff */
.L_x_671:
[----:B0-----:R0:W1:Y:S02]  /*178b0*/  SYNCS.PHASECHK.TRANS64.TRYWAIT P5, [R66+URZ+0x28c90], R75 ;  /* 0x028c904b420075a7 */ /* 0x00106400080a017f */
[----:B-1----:R-:W-:Y:S05]  /*178c0*/  @!P5 NANOSLEEP.SYNCS 0x989680 ;  /* 0x009896800000d95d */ /* 0x002fea0003900000 */
[----:B------:R-:W1:Y:S02]  /*178d0*/  @!P5 SYNCS.PHASECHK.TRANS64 P5, [R66+URZ+0x28c90], R75 ;  /* 0x028c904b4200d5a7 */ /* 0x000e6400080a007f */
[----:B-1----:R-:W-:Y:S05]  /*178e0*/  @!P5 BRA `(.L_x_671) ;  /* 0xfffffffc00f0d947 */ /* 0x002fea000383ffff */
[----:B------:R-:W-:Y:S05]  /*178f0*/  BRA `(.L_x_950) ;  /* 0xfffffeb400cc7947 */ /* 0x000fea000383ffff */
.L_x_676:
[----:B0-----:R0:W1:Y:S02]  /*17900*/  SYNCS.PHASECHK.TRANS64.TRYWAIT P5, [R66+URZ+0x28c90], R75 ;  /* 0x028c904b420075a7 */ /* 0x00106400080a017f */
[----:B-1----:R-:W-:Y:S05]  /*17910*/  @!P5 NANOSLEEP.SYNCS 0x989680 ;  /* 0x009896800000d95d */ /* 0x002fea0003900000 */
[----:B------:R-:W1:Y:S02]  /*17920*/  @!P5 SYNCS.PHASECHK.TRANS64 P5, [R66+URZ+0x28c90], R75 ;  /* 0x028c904b4200d5a7 */ /* 0x000e6400080a007f */
[----:B-1----:R-:W-:Y:S05]  /*17930*/  @!P5 BRA `(.L_x_676) ;  /* 0xfffffffc00f0d947 */ /* 0x002fea000383ffff */
[----:B------:R-:W-:Y:S05]  /*17940*/  BRA `(.L_x_951) ;  /* 0xfffffebc00e07947 */ /* 0x000fea000383ffff */
.L_x_680:
[----:B------:R0:W0:Y:S02]  /*17950*/  SYNCS.PHASECHK.TRANS64.TRYWAIT P5, [R66+URZ+0x28cb0], R75 ;  /* 0x028cb04b420075a7 */ /* 0x00002400080a017f */
[----:B0-----:R-:W-:Y:S05]  /*17960*/  @!P5 NANOSLEEP.SYNCS 0x989680 ;  /* 0x009896800000d95d */ /* 0x001fea0003900000 */
[----:B------:R-:W0:Y:S02]  /*17970*/  @!P5 SYNCS.PHASECHK.TRANS64 P5, [R66+URZ+0x28cb0], R75 ;  /* 0x028cb04b4200d5a7 */ /* 0x000e2400080a007f */
[----:B0-----:R-:W-:Y:S05]  /*17980*/  @!P5 BRA `(.L_x_680) ;  /* 0xfffffffc00f0d947 */ /* 0x001fea000383ffff */
[----:B------:R-:W-:Y:S05]  /*17990*/  BRA `(.L_x_952) ;  /* 0xfffffec0005c7947 */ /* 0x000fea000383ffff */
.L_x_691:
[----:B0-----:R0:W1:Y:S02]  /*179a0*/  SYNCS.PHASECHK.TRANS64.TRYWAIT P0, [R13+URZ+0x28c50], R4 ;  /* 0x028c50040d0075a7 */ /* 0x001064000800017f */
[----:B-1----:R-:W-:Y:S05]  /*179b0*/  @!P0 NANOSLEEP.SYNCS 0x989680 ;  /* 0x009896800000895d */ /* 0x002fea0003900000 */
[----:B------:R-:W1:Y:S02]  /*179c0*/  @!P0 SYNCS.PHASECHK.TRANS64 P0, [R13+URZ+0x28c50], R4 ;  /* 0x028c50040d0085a7 */ /* 0x000e64000800007f */
[----:B-1----:R-:W-:Y:S05]  /*179d0*/  @!P0 BRA `(.L_x_691) ;  /* 0xfffffffc00f08947 */ /* 0x002fea000383ffff */
[----:B------:R-:W-:Y:S05]  /*179e0*/  BRA `(.L_x_953) ;  /* 0xfffffecc008c7947 */ /* 0x000fea000383ffff */
.L_x_698:
[----:B-1----:R1:W2:Y:S02]  /*179f0*/  SYNCS.PHASECHK.TRANS64.TRYWAIT P0, [R0+URZ+0x28c50], R11 ;  /* 0x028c500b000075a7 */ /* 0x0022a4000800017f */
[----:B--2---:R-:W-:Y:S05]  /*17a00*/  @!P0 NANOSLEEP.SYNCS 0x989680 ;  /* 0x009896800000895d */ /* 0x004fea0003900000 */
[----:B------:R-:W2:Y:S02]  /*17a10*/  @!P0 SYNCS.PHASECHK.TRANS64 P0, [R0+URZ+0x28c50], R11 ;  /* 0x028c500b000085a7 */ /* 0x000ea4000800007f */
[----:B--2---:R-:W-:Y:S05]  /*17a20*/  @!P0 BRA `(.L_x_698) ;  /* 0xfffffffc00f08947 */ /* 0x004fea000383ffff */
[----:B------:R-:W-:Y:S05]  /*17a30*/  BRA `(.L_x_697) ;  /* 0xfffffed800b87947 */ /* 0x000fea000383ffff */
.L_x_711:
        /* <DEDUP_REMOVED lines=8> */
.L_x_955:
[----:B------:R-:W-:Y:S05]  /*17ac0*/  BSYNC B1 ;  /* 0x0000000000017941 */ /* 0x000fea0003800000 */
.L_x_954:
[----:B------:R-:W-:Y:S02]  /*17ad0*/  IMAD.MOV.U32 R13, RZ, RZ, R26 ;  /* 0x000000ffff0d7224 */ /* 0x000fe400078e001a */
[----:B------:R-:W-:Y:S02]  /*17ae0*/  IMAD.MOV.U32 R12, RZ, RZ, RZ ;  /* 0x000000ffff0c7224 */ /* 0x000fe400078e00ff */
[----:B------:R-:W-:Y:S02]  /*17af0*/  IMAD.MOV.U32 R11, RZ, RZ, 0x1c1f ;  /* 0x00001c1fff0b7424 */ /* 0x000fe400078e00ff */
[----:B------:R-:W-:Y:S02]  /*17b00*/  IMAD.MOV.U32 R15, RZ, RZ, -0x1 ;  /* 0xffffffffff0f7424 */ /* 0x000fe400078e00ff */
[----:B------:R-:W-:-:S07]  /*17b10*/  IMAD.MOV.U32 R0, RZ, RZ, R14 ;  /* 0x000000ffff007224 */ /* 0x000fce00078e000e */
[----:B------:R-:W-:Y:S05]  /*17b20*/  WARPSYNC.COLLECTIVE R15, `(.L_x_956) ;  /* 0x000000000f087348 */ /* 0x000fea0003c00000 */
[----:B------:R0:W1:Y:S02]  /*17b30*/  SHFL.IDX P6, R14, R13, R12, R11 ;  /* 0x0000000c0d0e7389 */ /* 0x00006400000c000b */
[----:B01----:R-:W-:Y:S01]  /*17b40*/  ENDCOLLECTIVE ;  /* 0x000000000000791b */ /* 0x003fe20003800000 */
.L_x_956:
[----:B------:R-:W-:Y:S02]  /*17b50*/  IMAD.MOV.U32 R13, RZ, RZ, R29 ;  /* 0x000000ffff0d7224 */ /* 0x000fe400078e001d */
[----:B------:R-:W-:-:S07]  /*17b60*/  IMAD.MOV.U32 R3, RZ, RZ, R14 ;  /* 0x000000ffff037224 */ /* 0x000fce00078e000e */
[----:B------:R-:W-:Y:S05]  /*17b70*/  WARPSYNC.COLLECTIVE R15, `(.L_x_957) ;  /* 0x000000000f087348 */ /* 0x000fea0003c00000 */
[----:B------:R0:W1:Y:S02]  /*17b80*/  SHFL.IDX P6, R14, R13, R12, R11 ;  /* 0x0000000c0d0e7389 */ /* 0x00006400000c000b */
[----:B01----:R-:W-:Y:S01]  /*17b90*/  ENDCOLLECTIVE ;  /* 0x000000000000791b */ /* 0x003fe20003800000 */
.L_x_957:
[----:B------:R-:W-:Y:S02]  /*17ba0*/  IMAD.MOV.U32 R13, RZ, RZ, R28 ;  /* 0x000000ffff0d7224 */ /* 0x000fe400078e001c */
[----:B------:R-:W-:-:S07]  /*17bb0*/  IMAD.MOV.U32 R4, RZ, RZ, R14 ;  /* 0x000000ffff047224 */ /* 0x000fce00078e000e */
[----:B------:R-:W-:Y:S05]  /*17bc0*/  WARPSYNC.COLLECTIVE R15, `(.L_x_958) ;  /* 0x000000000f087348 */ /* 0x000fea0003c00000 */
[----:B------:R0:W1:Y:S02]  /*17bd0*/  SHFL.IDX P6, R14, R13, R12, R11 ;  /* 0x0000000c0d0e7389 */ /* 0x00006400000c000b */
[----:B01----:R-:W-:Y:S01]  /*17be0*/  ENDCOLLECTIVE ;  /* 0x000000000000791b */ /* 0x003fe20003800000 */
.L_x_958:
[----:B------:R-:W-:Y:S05]  /*17bf0*/  BRA `(.L_x_959) ;  /* 0xfffffee800e47947 */ /* 0x000fea000383ffff */
.L_x_715:
[----:B0-----:R0:W1:Y:S02]  /*17c00*/  SYNCS.PHASECHK.TRANS64.TRYWAIT P0, [R2+URZ+0x28c00], R15 ;  /* 0x028c000f020075a7 */ /* 0x001064000800017f */
[----:B-1----:R-:W-:Y:S05]  /*17c10*/  @!P0 NANOSLEEP.SYNCS 0x989680 ;  /* 0x009896800000895d */ /* 0x002fea0003900000 */
[----:B------:R-:W1:Y:S02]  /*17c20*/  @!P0 SYNCS.PHASECHK.TRANS64 P0, [R2+URZ+0x28c00], R15 ;  /* 0x028c000f020085a7 */ /* 0x000e64000800007f */
[----:B-1----:R-:W-:Y:S05]  /*17c30*/  @!P0 BRA `(.L_x_715) ;  /* 0xfffffffc00f08947 */ /* 0x002fea000383ffff */
[----:B------:R-:W-:Y:S05]  /*17c40*/  BRA `(.L_x_960) ;  /* 0xfffffeec00f87947 */ /* 0x000fea000383ffff */
.L_x_723:
[----:B------:R-:W-:Y:S01]  /*17c50*/  BSSY B1, `(.L_x_961) ;  /* 0x0000008000017945 */ /* 0x000fe20003800000 */
[----:B------:R-:W-:Y:S01]  /*17c60*/  MOV R13, R27 ;  /* 0x0000001b000d7202 */ /* 0x000fe20000000f00 */
[----:B------:R-:W-:Y:S02]  /*17c70*/  IMAD.MOV.U32 R12, RZ, RZ, RZ ;  /* 0x000000ffff0c7224 */ /* 0x000fe400078e00ff */
[----:B------:R-:W-:Y:S02]  /*17c80*/  IMAD.MOV.U32 R11, RZ, RZ, 0x1c1f ;  /* 0x00001c1fff0b7424 */ /* 0x000fe400078e00ff */
[----:B------:R-:W-:-:S07]  /*17c90*/  IMAD.MOV.U32 R15, RZ, RZ, -0x1 ;  /* 0xffffffffff0f7424 */ /* 0x000fce00078e00ff */
[----:B------:R-:W-:Y:S05]  /*17ca0*/  WARPSYNC.COLLECTIVE R15, `(.L_x_962) ;  /* 0x000000000f087348 */ /* 0x000fea0003c00000 */
[----:B------:R0:W1:Y:S02]  /*17cb0*/  SHFL.IDX P6, R14, R13, R12, R11 ;  /* 0x0000000c0d0e7389 */ /* 0x00006400000c000b */
[----:B01----:R-:W-:Y:S01]  /*17cc0*/  ENDCOLLECTIVE ;  /* 0x000000000000791b */ /* 0x003fe20003800000 */
.L_x_962:
[----:B------:R-:W-:Y:S05]  /*17cd0*/  BSYNC B1 ;  /* 0x0000000000017941 */ /* 0x000fea0003800000 */
.L_x_961:
        /* <DEDUP_REMOVED lines=8> */
.L_x_963:
[----:B------:R-:W-:Y:S02]  /*17d60*/  IMAD.MOV.U32 R13, RZ, RZ, R29 ;  /* 0x000000ffff0d7224 */ /* 0x000fe400078e001d */
[----:B------:R-:W-:-:S07]  /*17d70*/  IMAD.MOV.U32 R0, RZ, RZ, R14 ;  /* 0x000000ffff007224 */ /* 0x000fce00078e000e */
[----:B------:R-:W-:Y:S05]  /*17d80*/  WARPSYNC.COLLECTIVE R15, `(.L_x_964) ;  /* 0x000000000f087348 */ /* 0x000fea0003c00000 */
[----:B------:R0:W1:Y:S02]  /*17d90*/  SHFL.IDX P6, R14, R13, R12, R11 ;  /* 0x0000000c0d0e7389 */ /* 0x00006400000c000b */
[----:B01----:R-:W-:Y:S01]  /*17da0*/  ENDCOLLECTIVE ;  /* 0x000000000000791b */ /* 0x003fe20003800000 */
.L_x_964:
[----:B------:R-:W-:Y:S02]  /*17db0*/  IMAD.MOV.U32 R13, RZ, RZ, R28 ;  /* 0x000000ffff0d7224 */ /* 0x000fe400078e001c */
[----:B------:R-:W-:-:S07]  /*17dc0*/  IMAD.MOV.U32 R5, RZ, RZ, R14 ;  /* 0x000000ffff057224 */ /* 0x000fce00078e000e */
[----:B------:R-:W-:Y:S05]  /*17dd0*/  WARPSYNC.COLLECTIVE R15, `(.L_x_965) ;  /* 0x000000000f087348 */ /* 0x000fea0003c00000 */
[----:B------:R0:W1:Y:S02]  /*17de0*/  SHFL.IDX P6, R14, R13, R12, R11 ;  /* 0x0000000c0d0e7389 */ /* 0x00006400000c000b */
[----:B01----:R-:W-:Y:S01]  /*17df0*/  ENDCOLLECTIVE ;  /* 0x000000000000791b */ /* 0x003fe20003800000 */
.L_x_965:
[----:B------:R-:W-:Y:S02]  /*17e00*/  IMAD.MOV.U32 R12, RZ, RZ, R0 ;  /* 0x000000ffff0c7224 */ /* 0x000fe400078e0000 */
[----:B------:R-:W-:Y:S01]  /*17e10*/  IMAD.MOV.U32 R13, RZ, RZ, R3 ;  /* 0x000000ffff0d7224 */ /* 0x000fe200078e0003 */
[----:B------:R-:W-:Y:S06]  /*17e20*/  BRA `(.L_x_966) ;  /* 0xfffffef800587947 */ /* 0x000fec000383ffff */
.L_x_727:
[----:B0-----:R0:W1:Y:S02]  /*17e30*/  SYNCS.PHASECHK.TRANS64.TRYWAIT P1, [R2+URZ+0x28c00], R3 ;  /* 0x028c0003020075a7 */ /* 0x001064000802017f */
[----:B-1----:R-:W-:Y:S05]  /*17e40*/  @!P1 NANOSLEEP.SYNCS 0x989680 ;  /* 0x009896800000995d */ /* 0x002fea0003900000 */
[----:B------:R-:W1:Y:S02]  /*17e50*/  @!P1 SYNCS.PHASECHK.TRANS64 P1, [R2+URZ+0x28c00], R3 ;  /* 0x028c0003020095a7 */ /* 0x000e64000802007f */
[----:B-1----:R-:W-:Y:S05]  /*17e60*/  @!P1 BRA `(.L_x_727) ;  /* 0xfffffffc00f09947 */ /* 0x002fea000383ffff */
[----:B------:R-:W-:Y:S05]  /*17e70*/  BRA `(.L_x_967) ;  /* 0xfffffefc00287947 */ /* 0x000fea000383ffff */
.L_x_733:
[----:B0-----:R0:W1:Y:S02]  /*17e80*/  SYNCS.PHASECHK.TRANS64.TRYWAIT P1, [R15+URZ+0x28c30], R58 ;  /* 0x028c303a0f0075a7 */ /* 0x001064000802017f */
[----:B-1----:R-:W-:Y:S05]  /*17e90*/  @!P1 NANOSLEEP.SYNCS 0x989680 ;  /* 0x009896800000995d */ /* 0x002fea0003900000 */
[----:B------:R-:W1:Y:S02]  /*17ea0*/  @!P1 SYNCS.PHASECHK.TRANS64 P1, [R15+URZ+0x28c30], R58 ;  /* 0x028c303a0f0095a7 */ /* 0x000e64000802007f */
[----:B-1----:R-:W-:Y:S05]  /*17eb0*/  @!P1 BRA `(.L_x_733) ;  /* 0xfffffffc00f09947 */ /* 0x002fea000383ffff */
[----:B------:R-:W-:Y:S05]  /*17ec0*/  BRA `(.L_x_732) ;  /* 0xffffff08002c7947 */ /* 0x000fea000383ffff */
.L_x_738:
[----:B--2---:R2:W3:Y:S02]  /*17ed0*/  SYNCS.PHASECHK.TRANS64.TRYWAIT P2, [R15+URZ+0x28c50], R58 ;  /* 0x028c503a0f0075a7 */ /* 0x0044e4000804017f */
[----:B---3--:R-:W-:Y:S05]  /*17ee0*/  @!P2 NANOSLEEP.SYNCS 0x989680 ;  /* 0x009896800000a95d */ /* 0x008fea0003900000 */
[----:B------:R-:W3:Y:S02]  /*17ef0*/  @!P2 SYNCS.PHASECHK.TRANS64 P2, [R15+URZ+0x28c50], R58 ;  /* 0x028c503a0f00a5a7 */ /* 0x000ee4000804007f */
[----:B---3--:R-:W-:Y:S05]  /*17f00*/  @!P2 BRA `(.L_x_738) ;  /* 0xfffffffc00f0a947 */ /* 0x008fea000383ffff */
[----:B------:R-:W-:Y:S05]  /*17f10*/  BRA `(.L_x_737) ;  /* 0xffffff1800647947 */ /* 0x000fea000383ffff */
.L_x_745:
[----:B-1----:R1:W2:Y:S02]  /*17f20*/  SYNCS.PHASECHK.TRANS64.TRYWAIT P3, [R216+URZ+0x28c30], R20 ;  /* 0x028c3014d80075a7 */ /* 0x0022a4000806017f */
[----:B--2---:R-:W-:Y:S05]  /*17f30*/  @!P3 NANOSLEEP.SYNCS 0x989680 ;  /* 0x009896800000b95d */ /* 0x004fea0003900000 */
[----:B------:R-:W2:Y:S02]  /*17f40*/  @!P3 SYNCS.PHASECHK.TRANS64 P3, [R216+URZ+0x28c30], R20 ;  /* 0x028c3014d800b5a7 */ /* 0x000ea4000806007f */
[----:B--2---:R-:W-:Y:S05]  /*17f50*/  @!P3 BRA `(.L_x_745) ;  /* 0xfffffffc00f0b947 */ /* 0x004fea000383ffff */
[----:B------:R-:W-:Y:S05]  /*17f60*/  BRA `(.L_x_744) ;  /* 0xffffff1c006c7947 */ /* 0x000fea000383ffff */
.L_x_750:
[----:B----4-:R4:W0:Y:S02]  /*17f70*/  SYNCS.PHASECHK.TRANS64.TRYWAIT P3, [R216+URZ+0x28c50], R20 ;  /* 0x028c5014d80075a7 */ /* 0x010824000806017f */
[----:B0-----:R-:W-:Y:S05]  /*17f80*/  @!P3 NANOSLEEP.SYNCS 0x989680 ;  /* 0x009896800000b95d */ /* 0x001fea0003900000 */
[----:B------:R-:W0:Y:S02]  /*17f90*/  @!P3 SYNCS.PHASECHK.TRANS64 P3, [R216+URZ+0x28c50], R20 ;  /* 0x028c5014d800b5a7 */ /* 0x000e24000806007f */
[----:B0-----:R-:W-:Y:S05]  /*17fa0*/  @!P3 BRA `(.L_x_750) ;  /* 0xfffffffc00f0b947 */ /* 0x001fea000383ffff */
[----:B------:R-:W-:Y:S05]  /*17fb0*/  BRA `(.L_x_749) ;  /* 0xffffff3000c47947 */ /* 0x000fea000383ffff */
.L_x_780:
[----:B------:R-:W1:Y:S01]  /*17fc0*/  S2R R9, SR_TID.X ;  /* 0x0000000000097919 */ /* 0x000e620000002100 */
[----:B------:R-:W-:Y:S01]  /*17fd0*/  BSSY B1, `(.L_x_968) ;  /* 0x000000a000017945 */ /* 0x000fe20003800000 */
[----:B------:R-:W-:Y:S02]  /*17fe0*/  IMAD.MOV.U32 R12, RZ, RZ, RZ ;  /* 0x000000ffff0c7224 */ /* 0x000fe400078e00ff */
[----:B0-----:R-:W-:Y:S02]  /*17ff0*/  IMAD.MOV.U32 R11, RZ, RZ, 0x1f ;  /* 0x0000001fff0b7424 */ /* 0x001fe400078e00ff */
[----:B------:R-:W-:Y:S01]  /*18000*/  IMAD.MOV.U32 R15, RZ, RZ, -0x1 ;  /* 0xffffffffff0f7424 */ /* 0x000fe200078e00ff */
[----:B-1----:R-:W-:-:S04]  /*18010*/  SHF.R.U32.HI R9, RZ, 0x5, R9 ;  /* 0x00000005ff097819 */ /* 0x002fc80000011609 */
[----:B------:R-:W-:-:S05]  /*18020*/  LOP3.LUT R9, R9, 0x3, RZ, 0xc0, !PT ;  /* 0x0000000309097812 */ /* 0x000fca00078ec0ff */
[----:B------:R-:W-:-:S07]  /*18030*/  IMAD.MOV.U32 R13, RZ, RZ, R9 ;  /* 0x000000ffff0d7224 */ /* 0x000fce00078e0009 */
[----:B------:R-:W-:Y:S05]  /*18040*/  WARPSYNC.COLLECTIVE R15, `(.L_x_969) ;  /* 0x000000000f087348 */ /* 0x000fea0003c00000 */
[----:B------:R0:W1:Y:S02]  /*18050*/  SHFL.IDX P6, R14, R13, R12, R11 ;  /* 0x0000000c0d0e7389 */ /* 0x00006400000c000b */
[----:B01----:R-:W-:Y:S01]  /*18060*/  ENDCOLLECTIVE ;  /* 0x000000000000791b */ /* 0x003fe20003800000 */
.L_x_969:
[----:B------:R-:W-:Y:S05]  /*18070*/  BSYNC B1 ;  /* 0x0000000000017941 */ /* 0x000fea0003800000 */
.L_x_968:
[----:B------:R-:W-:Y:S05]  /*18080*/  BRA `(.L_x_970) ;  /* 0xffffff7c00f87947 */ /* 0x000fea000383ffff */
.L_x_782:
[----:B------:R-:W-:Y:S01]  /*18090*/  BSSY B1, `(.L_x_971) ;  /* 0x0000006000017945 */ /* 0x000fe20003800000 */
[----:B------:R-:W-:-:S07]  /*180a0*/  IMAD.MOV.U32 R15, RZ, RZ, -0x1 ;  /* 0xffffffffff0f7424 */ /* 0x000fce00078e00ff */
[----:B01----:R-:W-:Y:S05]  /*180b0*/  WARPSYNC.COLLECTIVE R15, `(.L_x_972) ;  /* 0x000000000f0c7348 */ /* 0x003fea0003c00000 */
[----:B------:R-:W-:Y:S02]  /*180c0*/  ELECT P6, UR62, PT ;  /* 0x00000000003e782f */ /* 0x000fe400038c0000 */
[----:B------:R-:W-:Y:S01]  /*180d0*/  MOV R14, UR62 ;  /* 0x0000003e000e7c02 */ /* 0x000fe20008000f00 */
[----:B01----:R-:W-:Y:S10]  /*180e0*/  ENDCOLLECTIVE ;  /* 0x000000000000791b */ /* 0x003ff40003800000 */
.L_x_972:
[----:B------:R-:W-:Y:S05]  /*180f0*/  BSYNC B1 ;  /* 0x0000000000017941 */ /* 0x000fea0003800000 */
.L_x_971:
[----:B------:R-:W-:Y:S05]  /*18100*/  BRA `(.L_x_781) ;  /* 0xffffff7c00f07947 */ /* 0x000fea000383ffff */
.L_x_784:
[----:B-1----:R-:W2:Y:S02]  /*18110*/  LDL R5, [R1+0x4] ;  /* 0x0000040001057983 */ /* 0x002ea40000100800 */
[----:B--2---:R1:W2:Y:S02]  /*18120*/  SYNCS.PHASECHK.TRANS64.TRYWAIT P0, [R5+URZ+0x28c20], R4 ;  /* 0x028c2004050075a7 */ /* 0x0042a4000800017f */
[----:B--2---:R-:W-:Y:S05]  /*18130*/  @!P0 NANOSLEEP.SYNCS 0x989680 ;  /* 0x009896800000895d */ /* 0x004fea0003900000 */
[----:B------:R-:W2:Y:S02]  /*18140*/  @!P0 SYNCS.PHASECHK.TRANS64 P0, [R5+URZ+0x28c20], R4 ;  /* 0x028c2004050085a7 */ /* 0x000ea4000800007f */
[----:B--2---:R-:W-:Y:S05]  /*18150*/  @!P0 BRA `(.L_x_784) ;  /* 0xfffffffc00ec8947 */ /* 0x004fea000383ffff */
[----:B------:R-:W-:Y:S05]  /*18160*/  BRA `(.L_x_973) ;  /* 0xffffff8000007947 */ /* 0x000fea000383ffff */
.L_x_788:
[----:B-1----:R1:W2:Y:S02]  /*18170*/  SYNCS.PHASECHK.TRANS64.TRYWAIT P0, [R5+URZ+0x28ca0], R9 ;  /* 0x028ca009050075a7 */ /* 0x0022a4000800017f */
[----:B--2---:R-:W-:Y:S05]  /*18180*/  @!P0 NANOSLEEP.SYNCS 0x989680 ;  /* 0x009896800000895d */ /* 0x004fea0003900000 */
[----:B------:R-:W2:Y:S02]  /*18190*/  @!P0 SYNCS.PHASECHK.TRANS64 P0, [R5+URZ+0x28ca0], R9 ;  /* 0x028ca009050085a7 */ /* 0x000ea4000800007f */
[----:B--2---:R-:W-:Y:S05]  /*181a0*/  @!P0 BRA `(.L_x_788) ;  /* 0xfffffffc00f08947 */ /* 0x004fea000383ffff */
[----:B------:R-:W-:Y:S05]  /*181b0*/  BRA `(.L_x_974) ;  /* 0xffffff8000287947 */ /* 0x000fea000383ffff */
.L_x_793:
[----:B--2---:R2:W3:Y:S02]  /*181c0*/  SYNCS.PHASECHK.TRANS64.TRYWAIT P0, [R5+URZ+0x28cc0], R9 ;  /* 0x028cc009050075a7 */ /* 0x0044e4000800017f */
[----:B---3--:R-:W-:Y:S05]  /*181d0*/  @!P0 NANOSLEEP.SYNCS 0x989680 ;  /* 0x009896800000895d */ /* 0x008fea0003900000 */
[----:B------:R-:W3:Y:S02]  /*181e0*/  @!P0 SYNCS.PHASECHK.TRANS64 P0, [R5+URZ+0x28cc0], R9 ;  /* 0x028cc009050085a7 */ /* 0x000ee4000800007f */
[----:B---3--:R-:W-:Y:S05]  /*181f0*/  @!P0 BRA `(.L_x_793) ;  /* 0xfffffffc00f08947 */ /* 0x008fea000383ffff */
[----:B------:R-:W-:Y:S05]  /*18200*/  BRA `(.L_x_975) ;  /* 0xffffff8000ac7947 */ /* 0x000fea000383ffff */
.L_x_807:
[----:B-1----:R1:W2:Y:S02]  /*18210*/  SYNCS.PHASECHK.TRANS64.TRYWAIT P1, [R5+URZ+0x28ca0], R6 ;  /* 0x028ca006050075a7 */ /* 0x0022a4000802017f */
[----:B--2---:R-:W-:Y:S05]  /*18220*/  @!P1 NANOSLEEP.SYNCS 0x989680 ;  /* 0x009896800000995d */ /* 0x004fea0003900000 */
[----:B------:R-:W2:Y:S02]  /*18230*/  @!P1 SYNCS.PHASECHK.TRANS64 P1, [R5+URZ+0x28ca0], R6 ;  /* 0x028ca006050095a7 */ /* 0x000ea4000802007f */
[----:B--2---:R-:W-:Y:S05]  /*18240*/  @!P1 BRA `(.L_x_807) ;  /* 0xfffffffc00f09947 */ /* 0x004fea000383ffff */
[----:B------:R-:W-:Y:S05]  /*18250*/  BRA `(.L_x_976) ;  /* 0xffffff8c00347947 */ /* 0x000fea000383ffff */
.L_x_812:
[----:B--2---:R2:W3:Y:S02]  /*18260*/  SYNCS.PHASECHK.TRANS64.TRYWAIT P1, [R5+URZ+0x28cc0], R6 ;  /* 0x028cc006050075a7 */ /* 0x0044e4000802017f */
[----:B---3--:R-:W-:Y:S05]  /*18270*/  @!P1 NANOSLEEP.SYNCS 0x989680 ;  /* 0x009896800000995d */ /* 0x008fea0003900000 */
[----:B------:R-:W3:Y:S02]  /*18280*/  @!P1 SYNCS.PHASECHK.TRANS64 P1, [R5+URZ+0x28cc0], R6 ;  /* 0x028cc006050095a7 */ /* 0x000ee4000802007f */
[----:B---3--:R-:W-:Y:S05]  /*18290*/  @!P1 BRA `(.L_x_812) ;  /* 0xfffffffc00f09947 */ /* 0x008fea000383ffff */
[----:B------:R-:W-:Y:S05]  /*182a0*/  BRA `(.L_x_977) ;  /* 0xffffff8c00b47947 */ /* 0x000fea000383ffff */
.L_x_832:
        /* <DEDUP_REMOVED lines=11> */
.L_x_979:
[----:B------:R-:W-:Y:S05]  /*18360*/  BSYNC B0 ;  /* 0x0000000000007941 */ /* 0x000fea0003800000 */
.L_x_978:
[----:B------:R-:W-:Y:S05]  /*18370*/  BRA `(.L_x_980) ;  /* 0xffffff9c00987947 */ /* 0x000fea000383ffff */
.L_x_834:
[----:B------:R-:W-:Y:S01]  /*18380*/  BSSY B0, `(.L_x_981) ;  /* 0x0000006000007945 */ /* 0x000fe20003800000 */
[----:B------:R-:W-:-:S07]  /*18390*/  IMAD.MOV.U32 R15, RZ, RZ, -0x1 ;  /* 0xffffffffff0f7424 */ /* 0x000fce00078e00ff */
[----:B01----:R-:W-:Y:S05]  /*183a0*/  WARPSYNC.COLLECTIVE R15, `(.L_x_982) ;  /* 0x000000000f0c7348 */ /* 0x003fea0003c00000 */
[----:B------:R-:W-:Y:S02]  /*183b0*/  ELECT P6, UR62, PT ;  /* 0x00000000003e782f */ /* 0x000fe400038c0000 */
[----:B------:R-:W-:Y:S01]  /*183c0*/  MOV R14, UR62 ;  /* 0x0000003e000e7c02 */ /* 0x000fe20008000f00 */
[----:B01----:R-:W-:Y:S10]  /*183d0*/  ENDCOLLECTIVE ;  /* 0x000000000000791b */ /* 0x003ff40003800000 */
.L_x_982:
[----:B------:R-:W-:Y:S05]  /*183e0*/  BSYNC B0 ;  /* 0x0000000000007941 */ /* 0x000fea0003800000 */
.L_x_981:
[----:B------:R-:W-:Y:S05]  /*183f0*/  BRA `(.L_x_983) ;  /* 0xffffff9c00a47947 */ /* 0x000fea000383ffff */
.L_x_836:
[----:B-1----:R1:W2:Y:S02]  /*18400*/  SYNCS.PHASECHK.TRANS64.TRYWAIT P0, [R0+URZ+0x28c40], R2 ;  /* 0x028c4002000075a7 */ /* 0x0022a4000800017f */
[----:B--2---:R-:W-:Y:S05]  /*18410*/  @!P0 NANOSLEEP.SYNCS 0x989680 ;  /* 0x009896800000895d */ /* 0x004fea0003900000 */
[----:B------:R-:W2:Y:S02]  /*18420*/  @!P0 SYNCS.PHASECHK.TRANS64 P0, [R0+URZ+0x28c40], R2 ;  /* 0x028c4002000085a7 */ /* 0x000ea4000800007f */
[----:B--2---:R-:W-:Y:S05]  /*18430*/  @!P0 BRA `(.L_x_836) ;  /* 0xfffffffc00f08947 */ /* 0x004fea000383ffff */
[----:B------:R-:W-:Y:S05]  /*18440*/  BRA `(.L_x_984) ;  /* 0xffffffa000107947 */ /* 0x000fea000383ffff */
.L_x_840:
        /* <DEDUP_REMOVED lines=12> */
.L_x_985:
[----:B------:R-:W-:Y:S02]  /*18510*/  IMAD.MOV.U32 R13, RZ, RZ, R3 ;  /* 0x000000ffff0d7224 */ /* 0x000fe400078e0003 */
[----:B------:R-:W-:-:S07]  /*18520*/  IMAD.MOV.U32 R4, RZ, RZ, R14 ;  /* 0x000000ffff047224 */ /* 0x000fce00078e000e */
[----:B------:R-:W-:Y:S05]  /*18530*/  WARPSYNC.COLLECTIVE R15, `(.L_x_986) ;  /* 0x000000000f087348 */ /* 0x000fea0003c00000 */
[----:B------:R0:W1:Y:S02]  /*18540*/  SHFL.IDX P6, R14, R13, R12, R11 ;  /* 0x0000000c0d0e7389 */ /* 0x00006400000c000b */
[----:B01----:R-:W-:Y:S01]  /*18550*/  ENDCOLLECTIVE ;  /* 0x000000000000791b */ /* 0x003fe20003800000 */
.L_x_986:
[----:B------:R-:W-:Y:S02]  /*18560*/  IMAD.MOV.U32 R13, RZ, RZ, R2 ;  /* 0x000000ffff0d7224 */ /* 0x000fe400078e0002 */
[----:B------:R-:W-:Y:S02]  /*18570*/  IMAD.MOV.U32 R12, RZ, RZ, 0x1 ;  /* 0x00000001ff0c7424 */ /* 0x000fe400078e00ff */
[----:B------:R-:W-:-:S07]  /*18580*/  IMAD.MOV.U32 R5, RZ, RZ, R14 ;  /* 0x000000ffff057224 */ /* 0x000fce00078e000e */
[----:B------:R-:W-:Y:S05]  /*18590*/  WARPSYNC.COLLECTIVE R15, `(.L_x_987) ;  /* 0x000000000f087348 */ /* 0x000fea0003c00000 */
[----:B------:R0:W1:Y:S02]  /*185a0*/  SHFL.IDX P6, R14, R13, R12, R11 ;  /* 0x0000000c0d0e7389 */ /* 0x00006400000c000b */
[----:B01----:R-:W-:Y:S01]  /*185b0*/  ENDCOLLECTIVE ;  /* 0x000000000000791b */ /* 0x003fe20003800000 */
.L_x_987:
        /* <DEDUP_REMOVED lines=10> */
.L_x_988:
        /* <DEDUP_REMOVED lines=11> */
.L_x_989:
        /* <DEDUP_REMOVED lines=10> */
.L_x_990:
        /* <DEDUP_REMOVED lines=12> */
.L_x_991:
        /* <DEDUP_REMOVED lines=14> */
.L_x_992:
[----:B------:R-:W-:Y:S01]  /*18950*/  IMAD.MOV.U32 R3, RZ, RZ, R14 ;  /* 0x000000ffff037224 */ /* 0x000fe200078e000e */
[----:B------:R-:W-:Y:S06]  /*18960*/  BRA `(.L_x_993) ;  /* 0xffffffa4007c7947 */ /* 0x000fec000383ffff */
.L_x_843:
[----:B0-----:R-:W2:Y:S02]  /*18970*/  LDL R2, [R1+0x4] ;  /* 0x0000040001027983 */ /* 0x001ea40000100800 */
[----:B--2---:R0:W1:Y:S02]  /*18980*/  SYNCS.PHASECHK.TRANS64.TRYWAIT P0, [R2+URZ+0x28c20], R0 ;  /* 0x028c2000020075a7 */ /* 0x004064000800017f */
[----:B-1----:R-:W-:Y:S05]  /*18990*/  @!P0 NANOSLEEP.SYNCS 0x989680 ;  /* 0x009896800000895d */ /* 0x002fea0003900000 */
[----:B------:R-:W1:Y:S02]  /*189a0*/  @!P0 SYNCS.PHASECHK.TRANS64 P0, [R2+URZ+0x28c20], R0 ;  /* 0x028c2000020085a7 */ /* 0x000e64000800007f */
[----:B-1----:R-:W-:Y:S05]  /*189b0*/  @!P0 BRA `(.L_x_843) ;  /* 0xfffffffc00ec8947 */ /* 0x002fea000383ffff */
[----:B------:R-:W-:Y:S05]  /*189c0*/  BRA `(.L_x_994) ;  /* 0xffffffa400dc7947 */ /* 0x000fea000383ffff */
.L_x_847:
[----:B0-----:R0:W1:Y:S02]  /*189d0*/  SYNCS.PHASECHK.TRANS64.TRYWAIT P0, [R3+URZ+0x28c60], R0 ;  /* 0x028c6000030075a7 */ /* 0x001064000800017f */
[----:B-1----:R-:W-:Y:S05]  /*189e0*/  @!P0 NANOSLEEP.SYNCS 0x989680 ;  /* 0x009896800000895d */ /* 0x002fea0003900000 */
[----:B------:R-:W1:Y:S02]  /*189f0*/  @!P0 SYNCS.PHASECHK.TRANS64 P0, [R3+URZ+0x28c60], R0 ;  /* 0x028c6000030085a7 */ /* 0x000e64000800007f */
[----:B-1----:R-:W-:Y:S05]  /*18a00*/  @!P0 BRA `(.L_x_847) ;  /* 0xfffffffc00f08947 */ /* 0x002fea000383ffff */
[----:B------:R-:W-:Y:S05]  /*18a10*/  BRA `(.L_x_995) ;  /* 0xffffffa8000c7947 */ /* 0x000fea000383ffff */
.L_x_866:
[----:B-1----:R1:W2:Y:S02]  /*18a20*/  SYNCS.PHASECHK.TRANS64.TRYWAIT P0, [R3+URZ+0x28c40], R2 ;  /* 0x028c4002030075a7 */ /* 0x0022a4000800017f */
[----:B--2---:R-:W-:Y:S05]  /*18a30*/  @!P0 NANOSLEEP.SYNCS 0x989680 ;  /* 0x009896800000895d */ /* 0x004fea0003900000 */
[----:B------:R-:W2:Y:S02]  /*18a40*/  @!P0 SYNCS.PHASECHK.TRANS64 P0, [R3+URZ+0x28c40], R2 ;  /* 0x028c4002030085a7 */ /* 0x000ea4000800007f */
[----:B--2---:R-:W-:Y:S05]  /*18a50*/  @!P0 BRA `(.L_x_866) ;  /* 0xfffffffc00f08947 */ /* 0x004fea000383ffff */
[----:B------:R-:W-:Y:S05]  /*18a60*/  BRA `(.L_x_996) ;  /* 0xffffffb4003c7947 */ /* 0x000fea000383ffff */
.L_x_871:
[----:B0-----:R0:W2:Y:S02]  /*18a70*/  SYNCS.PHASECHK.TRANS64.TRYWAIT P0, [R3+URZ+0x28c60], R2 ;  /* 0x028c6002030075a7 */ /* 0x0010a4000800017f */
[----:B--2---:R-:W-:Y:S05]  /*18a80*/  @!P0 NANOSLEEP.SYNCS 0x989680 ;  /* 0x009896800000895d */ /* 0x004fea0003900000 */
[----:B------:R-:W2:Y:S02]  /*18a90*/  @!P0 SYNCS.PHASECHK.TRANS64 P0, [R3+URZ+0x28c60], R2 ;  /* 0x028c6002030085a7 */ /* 0x000ea4000800007f */
[----:B--2---:R-:W-:Y:S05]  /*18aa0*/  @!P0 BRA `(.L_x_871) ;  /* 0xfffffffc00f08947 */ /* 0x004fea000383ffff */
[----:B------:R-:W-:Y:S05]  /*18ab0*/  BRA `(.L_x_997) ;  /* 0xffffffb400c47947 */ /* 0x000fea000383ffff */
.L_x_886:
[----:B0-----:R0:W1:Y:S02]  /*18ac0*/  SYNCS.PHASECHK.TRANS64.TRYWAIT P0, [R4+URZ+0x28c40], R2 ;  /* 0x028c4002040075a7 */ /* 0x001064000800017f */
[----:B-1----:R-:W-:Y:S05]  /*18ad0*/  @!P0 NANOSLEEP.SYNCS 0x989680 ;  /* 0x009896800000895d */ /* 0x002fea0003900000 */
[----:B------:R-:W1:Y:S02]  /*18ae0*/  @!P0 SYNCS.PHASECHK.TRANS64 P0, [R4+URZ+0x28c40], R2 ;  /* 0x028c4002040085a7 */ /* 0x000e64000800007f */
[----:B-1----:R-:W-:Y:S05]  /*18af0*/  @!P0 BRA `(.L_x_886) ;  /* 0xfffffffc00f08947 */ /* 0x002fea000383ffff */
[----:B------:R-:W-:Y:S05]  /*18b00*/  BRA `(.L_x_998) ;  /* 0xffffffc000d47947 */ /* 0x000fea000383ffff */
.L_x_891:
[----:B-1----:R1:W2:Y:S02]  /*18b10*/  SYNCS.PHASECHK.TRANS64.TRYWAIT P0, [R4+URZ+0x28c60], R2 ;  /* 0x028c6002040075a7 */ /* 0x0022a4000800017f */
[----:B--2---:R-:W-:Y:S05]  /*18b20*/  @!P0 NANOSLEEP.SYNCS 0x989680 ;  /* 0x009896800000895d */ /* 0x004fea0003900000 */
[----:B------:R-:W2:Y:S02]  /*18b30*/  @!P0 SYNCS.PHASECHK.TRANS64 P0, [R4+URZ+0x28c60], R2 ;  /* 0x028c6002040085a7 */ /* 0x000ea4000800007f */
[----:B--2---:R-:W-:Y:S05]  /*18b40*/  @!P0 BRA `(.L_x_891) ;  /* 0xfffffffc00f08947 */ /* 0x004fea000383ffff */
[----:B------:R-:W-:Y:S05]  /*18b50*/  BRA `(.L_x_999) ;  /* 0xffffffc400587947 */ /* 0x000fea000383ffff */
.L_x_906:
[----:B-1----:R1:W2:Y:S02]  /*18b60*/  SYNCS.PHASECHK.TRANS64.TRYWAIT P0, [R4+URZ+0x28c40], R2 ;  /* 0x028c4002040075a7 */ /* 0x0022a4000800017f */
[----:B--2---:R-:W-:Y:S05]  /*18b70*/  @!P0 NANOSLEEP.SYNCS 0x989680 ;  /* 0x009896800000895d */ /* 0x004fea0003900000 */
[----:B------:R-:W2:Y:S02]  /*18b80*/  @!P0 SYNCS.PHASECHK.TRANS64 P0, [R4+URZ+0x28c40], R2 ;  /* 0x028c4002040085a7 */ /* 0x000ea4000800007f */
[----:B--2---:R-:W-:Y:S05]  /*18b90*/  @!P0 BRA `(.L_x_906) ;  /* 0xfffffffc00f08947 */ /* 0x004fea000383ffff */
[----:B------:R-:W-:Y:S05]  /*18ba0*/  BRA `(.L_x_1000) ;  /* 0xffffffd000447947 */ /* 0x000fea000383ffff */
.L_x_911:
[----:B0-----:R0:W2:Y:S02]  /*18bb0*/  SYNCS.PHASECHK.TRANS64.TRYWAIT P0, [R4+URZ+0x28c60], R2 ;  /* 0x028c6002040075a7 */ /* 0x0010a4000800017f */
[----:B--2---:R-:W-:Y:S05]  /*18bc0*/  @!P0 NANOSLEEP.SYNCS 0x989680 ;  /* 0x009896800000895d */ /* 0x004fea0003900000 */
[----:B------:R-:W2:Y:S02]  /*18bd0*/  @!P0 SYNCS.PHASECHK.TRANS64 P0, [R4+URZ+0x28c60], R2 ;  /* 0x028c6002040085a7 */ /* 0x000ea4000800007f */
[----:B--2---:R-:W-:Y:S05]  /*18be0*/  @!P0 BRA `(.L_x_911) ;  /* 0xfffffffc00f08947 */ /* 0x004fea000383ffff */
[----:B------:R-:W-:Y:S05]  /*18bf0*/  BRA `(.L_x_1001) ;  /* 0xffffffd000cc7947 */ /* 0x000fea000383ffff */
.L_x_927:
[----:B------:R-:W-:Y:S01]  /*18c00*/  BSSY B0, `(.L_x_1002) ;  /* 0x0000008000007945 */ /* 0x000fe20003800000 */
[----:B------:R-:W-:Y:S02]  /*18c10*/  IMAD.MOV.U32 R13, RZ, RZ, R16 ;  /* 0x000000ffff0d7224 */ /* 0x000fe400078e0010 */
[----:B------:R-:W-:Y:S02]  /*18c20*/  IMAD.MOV.U32 R12, RZ, RZ, RZ ;  /* 0x000000ffff0c7224 */ /* 0x000fe400078e00ff */
[----:B------:R-:W-:Y:S02]  /*18c30*/  IMAD.MOV.U32 R11, RZ, RZ, 0x1f ;  /* 0x0000001fff0b7424 */ /* 0x000fe400078e00ff */
[----:B------:R-:W-:-:S07]  /*18c40*/  IMAD.MOV.U32 R15, RZ, RZ, -0x1 ;  /* 0xffffffffff0f7424 */ /* 0x000fce00078e00ff */
[----:B-1---5:R-:W-:Y:S05]  /*18c50*/  WARPSYNC.COLLECTIVE R15, `(.L_x_1003) ;  /* 0x000000000f087348 */ /* 0x022fea0003c00000 */
[----:B------:R0:W2:Y:S02]  /*18c60*/  SHFL.IDX P6, R14, R13, R12, R11 ;  /* 0x0000000c0d0e7389 */ /* 0x0000a400000c000b */
[----:B012--5:R-:W-:Y:S01]  /*18c70*/  ENDCOLLECTIVE ;  /* 0x000000000000791b */ /* 0x027fe20003800000 */
.L_x_1003:
[----:B------:R-:W-:Y:S05]  /*18c80*/  BSYNC B0 ;  /* 0x0000000000007941 */ /* 0x000fea0003800000 */
.L_x_1002:
        /* <DEDUP_REMOVED lines=9> */
.L_x_1004:
[----:B------:R-:W-:Y:S02]  /*18d20*/  ULDC UR4, c[0x0][0xc3c] ;  /* 0x00030f0000047ab9 */ /* 0x000fe40000000800 */
[----:B------:R-:W-:-:S13]  /*18d30*/  ISETP.GE.OR P1, PT, R5, UR4, !P0 ;  /* 0x0000000405007c0c */ /* 0x000fda000c726670 */
[----:B------:R-:W0:Y:S01]  /*18d40*/  @!P1 LDC.64 R2, c[0x0][0xc80] ;  /* 0x00032000ff029b82 */ /* 0x000e220000000a00 */
[----:B------:R-:W-:Y:S01]  /*18d50*/  MOV R11, RZ ;  /* 0x000000ff000b7202 */ /* 0x000fe20000000f00 */
        /* <DEDUP_REMOVED lines=14> */
.L_x_1005:
[----:B------:R-:W-:Y:S02]  /*18e40*/  IMAD.MOV.U32 R12, RZ, RZ, 0x2 ;  /* 0x00000002ff0c7424 */ /* 0x000fe400078e00ff */
[----:B------:R-:W-:-:S05]  /*18e50*/  IMAD.MOV.U32 R3, RZ, RZ, R14 ;  /* 0x000000ffff037224 */ /* 0x000fca00078e000e */
[----:B------:R-:W-:-:S05]  /*18e60*/  SEL R5, R3, RZ, P1 ;  /* 0x000000ff03057207 */ /* 0x000fca0000800000 */
[----:B------:R-:W-:-:S04]  /*18e70*/  IMAD.IADD R3, R2, 0x1, R5 ;  /* 0x0000000102037824 */ /* 0x000fc800078e0205 */
[----:B------:R-:W-:-:S07]  /*18e80*/  IMAD.MOV.U32 R13, RZ, RZ, R3 ;  /* 0x000000ffff0d7224 */ /* 0x000fce00078e0003 */
[----:B------:R-:W-:Y:S05]  /*18e90*/  WARPSYNC.COLLECTIVE R15, `(.L_x_1006) ;  /* 0x000000000f087348 */ /* 0x000fea0003c00000 */
[----:B------:R0:W1:Y:S02]  /*18ea0*/  SHFL.UP P6, R14, R13, R12, R11 ;  /* 0x0400000c0d0e7389 */ /* 0x00006400000c000b */
[----:B01----:R-:W-:Y:S01]  /*18eb0*/  ENDCOLLECTIVE ;  /* 0x000000000000791b */ /* 0x003fe20003800000 */
.L_x_1006:
        /* <DEDUP_REMOVED lines=8> */
.L_x_1007:
        /* <DEDUP_REMOVED lines=8> */
.L_x_1008:
        /* <DEDUP_REMOVED lines=8> */
.L_x_1009:
[----:B------:R-:W-:Y:S02]  /*19040*/  IMAD.MOV.U32 R12, RZ, RZ, 0x1f ;  /* 0x0000001fff0c7424 */ /* 0x000fe400078e00ff */
[----:B------:R-:W-:Y:S02]  /*19050*/  IMAD.MOV.U32 R11, RZ, RZ, 0x1f ;  /* 0x0000001fff0b7424 */ /* 0x000fe400078e00ff */
[----:B------:R-:W-:-:S05]  /*19060*/  IMAD.MOV.U32 R5, RZ, RZ, R14 ;  /* 0x000000ffff057224 */ /* 0x000fca00078e000e */
[----:B------:R-:W-:-:S05]  /*19070*/  SEL R5, R5, RZ, P5 ;  /* 0x000000ff05057207 */ /* 0x000fca0002800000 */
[----:B------:R-:W-:-:S04]  /*19080*/  IMAD.IADD R3, R3, 0x1, R5 ;  /* 0x0000000103037824 */ /* 0x000fc800078e0205 */
[----:B------:R-:W-:-:S07]  /*19090*/  IMAD.MOV.U32 R13, RZ, RZ, R3 ;  /* 0x000000ffff0d7224 */ /* 0x000fce00078e0003 */
[----:B------:R-:W-:Y:S05]  /*190a0*/  WARPSYNC.COLLECTIVE R15, `(.L_x_1010) ;  /* 0x000000000f087348 */ /* 0x000fea0003c00000 */
[----:B------:R0:W1:Y:S02]  /*190b0*/  SHFL.IDX P6, R14, R13, R12, R11 ;  /* 0x0000000c0d0e7389 */ /* 0x00006400000c000b */
[----:B01----:R-:W-:Y:S01]  /*190c0*/  ENDCOLLECTIVE ;  /* 0x000000000000791b */ /* 0x003fe20003800000 */
.L_x_1010:
[----:B------:R-:W-:Y:S01]  /*190d0*/  IMAD.MOV.U32 R6, RZ, RZ, R14 ;  /* 0x000000ffff067224 */ /* 0x000fe200078e000e */
[----:B------:R-:W-:Y:S06]  /*190e0*/  BRA `(.L_x_1011) ;  /* 0xffffffdc00247947 */ /* 0x000fec000383ffff */
.L_x_932:
[----:B------:R-:W-:Y:S01]  /*190f0*/  BSSY B0, `(.L_x_1012) ;  /* 0x0000008000007945 */ /* 0x000fe20003800000 */
[----:B-----5:R-:W-:Y:S02]  /*19100*/  IMAD.MOV.U32 R13, RZ, RZ, R2 ;  /* 0x000000ffff0d7224 */ /* 0x020fe400078e0002 */
[----:B------:R-:W-:Y:S02]  /*19110*/  IMAD.MOV.U32 R12, RZ, RZ, 0x1 ;  /* 0x00000001ff0c7424 */ /* 0x000fe400078e00ff */
[----:B------:R-:W-:Y:S02]  /*19120*/  IMAD.MOV.U32 R11, RZ, RZ, RZ ;  /* 0x000000ffff0b7224 */ /* 0x000fe400078e00ff */
[----:B------:R-:W-:-:S07]  /*19130*/  IMAD.MOV.U32 R15, RZ, RZ, -0x1 ;  /* 0xffffffffff0f7424 */ /* 0x000fce00078e00ff */
[----:B0-----:R-:W-:Y:S05]  /*19140*/  WARPSYNC.COLLECTIVE R15, `(.L_x_1013) ;  /* 0x000000000f087348 */ /* 0x001fea0003c00000 */
[----:B------:R1:W2:Y:S02]  /*19150*/  SHFL.UP P6, R14, R13, R12, R11 ;  /* 0x0400000c0d0e7389 */ /* 0x0002a400000c000b */
[----:B012---:R-:W-:Y:S01]  /*19160*/  ENDCOLLECTIVE ;  /* 0x000000000000791b */ /* 0x007fe20003800000 */
.L_x_1013:
[----:B------:R-:W-:Y:S05]  /*19170*/  BSYNC B0 ;  /* 0x0000000000007941 */ /* 0x000fea0003800000 */
.L_x_1012:
        /* <DEDUP_REMOVED lines=9> */
.L_x_1014:
        /* <DEDUP_REMOVED lines=8> */
.L_x_1015:
        /* <DEDUP_REMOVED lines=8> */
.L_x_1016:
        /* <DEDUP_REMOVED lines=8> */
.L_x_1017:
        /* <DEDUP_REMOVED lines=9> */
.L_x_1018:
[----:B------:R-:W-:Y:S01]  /*19420*/  IMAD.MOV.U32 R6, RZ, RZ, R14 ;  /* 0x000000ffff067224 */ /* 0x000fe200078e000e */
[----:B------:R-:W-:Y:S06]  /*19430*/  BRA `(.L_x_1019) ;  /* 0xffffffd800ec7947 */ /* 0x000fec000383ffff */
.L_x_934:
[----:B------:R-:W-:Y:S01]  /*19440*/  BSSY B0, `(.L_x_1020) ;  /* 0x0000006000007945 */ /* 0x000fe20003800000 */
[----:B------:R-:W-:Y:S01]  /*19450*/  PLOP3.LUT P6, PT, P6, PT, PT, 0x8, 0x0 ;  /* 0x000000000000781c */ /* 0x000fe200037ce170 */
[----:B------:R-:W-:-:S12]  /*19460*/  IMAD.MOV.U32 R15, RZ, RZ, -0x1 ;  /* 0xffffffffff0f7424 */ /* 0x000fd800078e00ff */
[----:B0----5:R-:W-:Y:S05]  /*19470*/  WARPSYNC.COLLECTIVE R15, `(.L_x_1021) ;  /* 0x000000000f087348 */ /* 0x021fea0003c00000 */
[----:B------:R-:W-:Y:S01]  /*19480*/  VOTE.ANY R14, PT, P6 ;  /* 0x00000000000e7806 */ /* 0x000fe200030e0100 */
[----:B0----5:R-:W-:Y:S06]  /*19490*/  ENDCOLLECTIVE ;  /* 0x000000000000791b */ /* 0x021fec0003800000 */
.L_x_1021:
[----:B------:R-:W-:Y:S05]  /*194a0*/  BSYNC B0 ;  /* 0x0000000000007941 */ /* 0x000fea0003800000 */
.L_x_1020:
        /* <DEDUP_REMOVED lines=9> */
.L_x_1022:
[----:B------:R-:W-:Y:S01]  /*19540*/  IMAD.MOV.U32 R17, RZ, RZ, R14 ;  /* 0x000000ffff117224 */ /* 0x000fe200078e000e */
[----:B------:R-:W-:Y:S06]  /*19550*/  BRA `(.L_x_1023) ;  /* 0xffffffd800dc7947 */ /* 0x000fec000383ffff */
.L_x_936:
[----:B------:R-:W-:Y:S01]  /*19560*/  BSSY B0, `(.L_x_1024) ;  /* 0x0000007000007945 */ /* 0x000fe20003800000 */
[----:B------:R-:W-:Y:S02]  /*19570*/  IMAD.MOV.U32 R13, RZ, RZ, R3 ;  /* 0x000000ffff0d7224 */ /* 0x000fe400078e0003 */
[----:B------:R-:W-:Y:S02]  /*19580*/  IMAD.MOV.U32 R11, RZ, RZ, 0x1f ;  /* 0x0000001fff0b7424 */ /* 0x000fe400078e00ff */
[----:B------:R-:W-:-:S07]  /*19590*/  IMAD.MOV.U32 R15, RZ, RZ, -0x1 ;  /* 0xffffffffff0f7424 */ /* 0x000fce00078e00ff */
[----:B0-2--5:R-:W-:Y:S05]  /*195a0*/  WARPSYNC.COLLECTIVE R15, `(.L_x_1025) ;  /* 0x000000000f087348 */ /* 0x025fea0003c00000 */
[----:B------:R1:W3:Y:S02]  /*195b0*/  SHFL.IDX P6, R14, R13, R12, R11 ;  /* 0x0000000c0d0e7389 */ /* 0x0002e400000c000b */
[----:B0123-5:R-:W-:Y:S01]  /*195c0*/  ENDCOLLECTIVE ;  /* 0x000000000000791b */ /* 0x02ffe20003800000 */
.L_x_1025:
[----:B------:R-:W-:Y:S05]  /*195d0*/  BSYNC B0 ;  /* 0x0000000000007941 */ /* 0x000fea0003800000 */
.L_x_1024:
[----:B------:R-:W-:Y:S01]  /*195e0*/  IMAD.MOV.U32 R2, RZ, RZ, R14 ;  /* 0x000000ffff027224 */ /* 0x000fe200078e000e */
[----:B------:R-:W-:Y:S06]  /*195f0*/  BRA `(.L_x_935) ;  /* 0xffffffd800d07947 */ /* 0x000fec000383ffff */
.L_x_940:
[----:B0-----:R0:W1:Y:S02]  /*19600*/  SYNCS.PHASECHK.TRANS64.TRYWAIT P0, [R0+URZ+0x28c20], R3 ;  /* 0x028c2003000075a7 */ /* 0x001064000800017f */
[----:B-1----:R-:W-:Y:S05]  /*19610*/  @!P0 NANOSLEEP.SYNCS 0x989680 ;  /* 0x009896800000895d */ /* 0x002fea0003900000 */
[----:B------:R-:W1:Y:S02]  /*19620*/  @!P0 SYNCS.PHASECHK.TRANS64 P0, [R0+URZ+0x28c20], R3 ;  /* 0x028c2003000085a7 */ /* 0x000e64000800007f */
[----:B-1----:R-:W-:Y:S05]  /*19630*/  @!P0 BRA `(.L_x_940) ;  /* 0xfffffffc00f08947 */ /* 0x002fea000383ffff */
[----:B------:R-:W-:Y:S05]  /*19640*/  BRA `(.L_x_1026) ;  /* 0xffffffdc00c47947 */ /* 0x000fea000383ffff */
.L_x_941:
        /* <DEDUP_REMOVED lines=8> */
[----:B0----5:R-:W-:Y:S05]  /*196d0*/  WARPSYNC.COLLECTIVE R15, `(.L_x_1028) ;  /* 0x000000000f087348 */ /* 0x021fea0003c00000 */
[----:B------:R1:W2:Y:S02]  /*196e0*/  SHFL.IDX P6, R14, R13, R12, R11 ;  /* 0x0000000c0d0e7389 */ /* 0x0002a400000c000b */
[----:B012--5:R-:W-:Y:S01]  /*196f0*/  ENDCOLLECTIVE ;  /* 0x000000000000791b */ /* 0x027fe20003800000 */
.L_x_1028:
[----:B------:R-:W-:Y:S05]  /*19700*/  BSYNC B0 ;  /* 0x0000000000007941 */ /* 0x000fea0003800000 */
.L_x_1027:
[----:B------:R-:W-:Y:S05]  /*19710*/  BRA `(.L_x_1029) ;  /* 0xffffffdc00ac7947 */ /* 0x000fea000383ffff */
.L_x_942:
[----:B------:R-:W-:Y:S01]  /*19720*/  BSSY B0, `(.L_x_1030) ;  /* 0x0000006000007945 */ /* 0x000fe20003800000 */
[----:B------:R-:W-:-:S07]  /*19730*/  IMAD.MOV.U32 R15, RZ, RZ, -0x1 ;  /* 0xffffffffff0f7424 */ /* 0x000fce00078e00ff */
[----:B01---5:R-:W-:Y:S05]  /*19740*/  WARPSYNC.COLLECTIVE R15, `(.L_x_1031) ;  /* 0x000000000f0c7348 */ /* 0x023fea0003c00000 */
[----:B------:R-:W-:Y:S02]  /*19750*/  ELECT P6, UR62, PT ;  /* 0x00000000003e782f */ /* 0x000fe400038c0000 */
[----:B------:R-:W-:Y:S01]  /*19760*/  MOV R14, UR62 ;  /* 0x0000003e000e7c02 */ /* 0x000fe20008000f00 */
[----:B01---5:R-:W-:Y:S10]  /*19770*/  ENDCOLLECTIVE ;  /* 0x000000000000791b */ /* 0x023ff40003800000 */
.L_x_1031:
[----:B------:R-:W-:Y:S05]  /*19780*/  BSYNC B0 ;  /* 0x0000000000007941 */ /* 0x000fea0003800000 */
.L_x_1030:
[----:B------:R-:W-:Y:S05]  /*19790*/  BRA `(.L_x_1032) ;  /* 0xffffffdc00a07947 */ /* 0x000fea000383ffff */
.L_x_944:
[----:B0-----:R0:W1:Y:S02]  /*197a0*/  SYNCS.PHASECHK.TRANS64.TRYWAIT P0, [R6+URZ], R5 ;  /* 0x00000005060075a7 */ /* 0x001064000800017f */
[----:B-1----:R-:W-:Y:S05]  /*197b0*/  @!P0 NANOSLEEP.SYNCS 0x989680 ;  /* 0x009896800000895d */ /* 0x002fea0003900000 */
[----:B------:R-:W1:Y:S02]  /*197c0*/  @!P0 SYNCS.PHASECHK.TRANS64 P0, [R6+URZ], R5 ;  /* 0x00000005060085a7 */ /* 0x000e64000800007f */
[----:B-1----:R-:W-:Y:S05]  /*197d0*/  @!P0 BRA `(.L_x_944) ;  /* 0xfffffffc00f08947 */ /* 0x002fea000383ffff */
[----:B------:R-:W-:Y:S05]  /*197e0*/  BRA `(.L_x_1033) ;  /* 0xffffffdc00dc7947 */ /* 0x000fea000383ffff */
.L_x_945:
[----:B-1----:R1:W2:Y:S02]  /*197f0*/  SYNCS.PHASECHK.TRANS64.TRYWAIT P0, [R7+URZ], R2 ;  /* 0x00000002070075a7 */ /* 0x0022a4000800017f */
[----:B--2---:R-:W-:Y:S05]  /*19800*/  @!P0 NANOSLEEP.SYNCS 0x989680 ;  /* 0x009896800000895d */ /* 0x004fea0003900000 */
[----:B------:R-:W2:Y:S02]  /*19810*/  @!P0 SYNCS.PHASECHK.TRANS64 P0, [R7+URZ], R2 ;  /* 0x00000002070085a7 */ /* 0x000ea4000800007f */
[----:B--2---:R-:W-:Y:S05]  /*19820*/  @!P0 BRA `(.L_x_945) ;  /* 0xfffffffc00f08947 */ /* 0x004fea000383ffff */
[----:B------:R-:W-:Y:S05]  /*19830*/  BRA `(.L_x_1034) ;  /* 0xffffffdc00d07947 */ /* 0x000fea000383ffff */
.L_x_947:
[----:B--2---:R2:W3:Y:S02]  /*19840*/  SYNCS.PHASECHK.TRANS64.TRYWAIT P0, [R4+URZ], R5 ;  /* 0x00000005040075a7 */ /* 0x0044e4000800017f */
[----:B---3--:R-:W-:Y:S05]  /*19850*/  @!P0 NANOSLEEP.SYNCS 0x989680 ;  /* 0x009896800000895d */ /* 0x008fea0003900000 */
[----:B------:R-:W3:Y:S02]  /*19860*/  @!P0 SYNCS.PHASECHK.TRANS64 P0, [R4+URZ], R5 ;  /* 0x00000005040085a7 */ /* 0x000ee4000800007f */
[----:B---3--:R-:W-:Y:S05]  /*19870*/  @!P0 BRA `(.L_x_947) ;  /* 0xfffffffc00f08947 */ /* 0x008fea000383ffff */
[----:B------:R-:W-:Y:S05]  /*19880*/  BRA `(.L_x_1035) ;  /* 0xffffffdc00d87947 */ /* 0x000fea000383ffff */
.L_x_1036:
        /* <DEDUP_REMOVED lines=15> */
.L_x_5870:


//--------------------- .text._ZN7cutlass13device_kernelIN5flash11enable_sm90INS1_16FlashAttnFwdSm90INS1_25CollectiveMainloopFwdSm90ILi2EN4cute5tupleIJNS5_1CILi1EEES8_S8_EEENS6_IJNS7_ILi64EEESA_SA_EEELi512ENS_6half_tEfNS_4arch4Sm90ELb0ELb0ELb0ELb1ELb0ELb0ELb1ELb0ELb0ELb1ELb0ELb0EEENS1_21CollectiveEpilogueFwdINS6_IJSA_NS7_ILi512EEESA_EEES9_SC_SE_Li256ELb1ELb1ELb0ELb0EEENS1_36VarlenDynamicPersistentTileSchedulerILi64ELi64ELi256ELi128ELb0ELb1ELb1ELb0ELb1ELb1EEEEEEEEEvNT_6ParamsE --------------------------
	.section	.text._ZN7cutlass13device_kernelIN5flash11enable_sm90INS1_16FlashAttnFwdSm90INS1_25CollectiveMainloopFwdSm90ILi2EN4cute5tupleIJNS5_1CILi1EEES8_S8_EEENS6_IJNS7_ILi64EEESA_SA_EEELi512ENS_6half_tEfNS_4arch4Sm90ELb0ELb0ELb0ELb1ELb0ELb0ELb1ELb0ELb0ELb1ELb0ELb0EEENS1_21CollectiveEpilogueFwdINS6_IJSA_NS7_ILi512EEESA_EEES9_SC_SE_Li256ELb1ELb1ELb0ELb0EEENS1_36VarlenDynamicPersistentTileSchedulerILi64ELi64ELi256ELi128ELb0ELb1ELb1ELb0ELb1ELb1EEEEEEEEEvNT_6ParamsE,"ax",@progbits
	.align	128
.text._ZN7cutlass13device_kernelIN5flash11enable_sm90INS1_16FlashAttnFwdSm90INS1_25CollectiveMainloopFwdSm90ILi2EN4cute5tupleIJNS5_1CILi1EEES8_S8_EEENS6_IJNS7_ILi64EEESA_SA_EEELi512ENS_6half_tEfNS_4arch4Sm90ELb0ELb0ELb0ELb1ELb0ELb0ELb1ELb0ELb0ELb1ELb0ELb0EEENS1_21CollectiveEpilogueFwdINS6_IJSA_NS7_ILi512EEESA_EEES9_SC_SE_Li256ELb1ELb1ELb0ELb0EEENS1_36VarlenDynamicPersistentTileSchedulerILi64ELi64ELi256ELi128ELb0ELb1ELb1ELb0ELb1ELb1EEEEEEEEEvNT_6ParamsE:
        .type           _ZN7cutlass13device_kernelIN5flash11enable_sm90INS1_16FlashAttnFwdSm90INS1_25CollectiveMainloopFwdSm90ILi2EN4cute5tupleIJNS5_1CILi1EEES8_S8_EEENS6_IJNS7_ILi64EEESA_SA_EEELi512ENS_6half_tEfNS_4arch4Sm90ELb0ELb0ELb0ELb1ELb0ELb0ELb1ELb0ELb0ELb1ELb0ELb0EEENS1_21CollectiveEpilogueFwdINS6_IJSA_NS7_ILi512EEESA_EEES9_SC_SE_Li256ELb1ELb1ELb0ELb0EEENS1_36VarlenDynamicPersistentTileSchedulerILi64ELi64ELi256ELi128ELb0ELb1ELb1ELb0ELb1ELb1EEEEEEEEEvNT_6ParamsE,@function
        .size           _ZN7cutlass13device_kernelIN5flash11enable_sm90INS1_16FlashAttnFwdSm90INS1_25CollectiveMainloopFwdSm90ILi2EN4cute5tupleIJNS5_1CILi1EEES8_S8_EEENS6_IJNS7_ILi64EEESA_SA_EEELi512ENS_6half_tEfNS_4arch4Sm90ELb0ELb0ELb0ELb1ELb0ELb0ELb1ELb0ELb0ELb1ELb0ELb0EEENS1_21CollectiveEpilogueFwdINS6_IJSA_NS7_ILi512EEESA_EEES9_SC_SE_Li256ELb1ELb1ELb0ELb0EEENS1_36VarlenDynamicPersistentTileSchedulerILi64ELi64ELi256ELi128ELb0ELb1ELb1ELb0ELb1ELb1EEEEEEEEEvNT_6ParamsE,(.L_x_5871 - _ZN7cutlass13device_kernelIN5flash11enable_sm90INS1_16FlashAttnFwdSm90INS1_25CollectiveMainloopFwdSm90ILi2EN4cute5tupleIJNS5_1CILi1EEES8_S8_EEENS6_IJNS7_ILi64EEESA_SA_EEELi512ENS_6half_tEfNS_4arch4Sm90ELb0ELb0ELb0ELb1ELb0ELb0ELb1ELb0ELb0ELb1ELb0ELb0EEENS1_21CollectiveEpilogueFwdINS6_IJSA_NS7_ILi512EEESA_EEES9_SC_SE_Li256ELb1ELb1ELb0ELb0EEENS1_36VarlenDynamicPersistentTileSchedulerILi64ELi64ELi256ELi128ELb0ELb1ELb1ELb0ELb1ELb1EEEEEEEEEvNT_6ParamsE)
        .other          _ZN7cutlass13device_kernelIN5flash11enable_sm90INS1_16FlashAttnFwdSm90INS1_25CollectiveMainloopFwdSm90ILi2EN4cute5tupleIJNS5_1CILi1EEES8_S8_EEENS6_IJNS7_ILi64EEESA_SA_EEELi512ENS_6half_tEfNS_4arch4Sm90ELb0ELb0ELb0ELb1ELb0ELb0ELb1ELb0ELb0ELb1ELb0ELb0EEENS1_21CollectiveEpilogueFwdINS6_IJSA_NS7_ILi512EEESA_EEES9_SC_SE_Li256ELb1ELb1ELb0ELb0EEENS1_36VarlenDynamicPersistentTileSchedulerILi64ELi64ELi256ELi128ELb0ELb1ELb1ELb0ELb1ELb1EEEEEEEEEvNT_6ParamsE,@"STO_CUDA_ENTRY STV_DEFAULT"
_ZN7cutlass13device_kernelIN5flash11enable_sm90INS1_16FlashAttnFwdSm90INS1_25CollectiveMainloopFwdSm90ILi2EN4cute5tupleIJNS5_1CILi1EEES8_S8_EEENS6_IJNS7_ILi64EEESA_SA_EEELi512ENS_6half_tEfNS_4arch4Sm90ELb0ELb0ELb0ELb1ELb0ELb0ELb1ELb0ELb0ELb1ELb0ELb0EEENS1_21CollectiveEpilogueFwdINS6_IJSA_NS7_ILi512EEESA_EEES9_SC_SE_Li256ELb1ELb1ELb0ELb0EEENS1_36VarlenDynamicPersistentTileSchedulerILi64ELi64ELi256ELi128ELb0ELb1ELb1ELb0ELb1ELb1EEEEEEEEEvNT_6ParamsE:
        /* <DEDUP_REMOVED lines=17> */
.L_x_1038:
[----:B------:R-:W-:Y:S05]  /*0110*/  BSYNC B0 ;  /* 0x0000000000007941 */ /* 0x000fea0003800000 */
.L_x_1037:
        /* <DEDUP_REMOVED lines=39> */
.L_x_1039:
        /* <DEDUP_REMOVED lines=22> */
.L_x_1040:
        /* <DEDUP_REMOVED lines=18> */
.L_x_1041:
        /* <DEDUP_REMOVED lines=22> */
.L_x_1042:
        /* <DEDUP_REMOVED lines=22> */
.L_x_1043:
[----:B------:R-:W-:Y:S01]  /*08d0*/  ISETP.NE.AND P0, PT, R3, RZ, PT ;  /* 0x000000ff0300720c */ /* 0x000fe20003f05270 */
[----:B------:R-:W-:Y:S01]  /*08e0*/  NOP ;  /* 0x0000000000007918 */ /* 0x000fe20000000000 */
[----:B------:R-:W-:Y:S01]  /*08f0*/  ULDC.64 UR38, c[0x0][0x208] ;  /* 0x0000820000267ab9 */ /* 0x000fe20000000a00 */
[----:B01234-:R-:W-:Y:S10]  /*0900*/  BAR.SYNC.DEFER_BLOCKING 0x0 ;  /* 0x0000000000007b1d */ /* 0x01fff40000010000 */
[----:B------:R-:W-:Y:S05]  /*0910*/  @!P0 BRA `(.L_x_1044) ;  /* 0x000000b000808947 */ /* 0x000fea0003800000 */
.L_x_1045:
        /* <DEDUP_REMOVED lines=23> */
[----:B------:R-:W-:Y:S01]  /*0a90*/  IMAD.MOV.U32 R193, RZ, RZ, RZ ;  /* 0x000000ffffc17224 */ /* 0x000fe200078e00ff */
[----:B------:R-:W-:Y:S01]  /*0aa0*/  SHF.R.S32.HI R0, RZ, 0x1f, R199 ;  /* 0x0000001fff007819 */ /* 0x000fe200000114c7 */
[----:B------:R-:W-:-:S03]  /*0ab0*/  UMOV UR36, URZ ;  /* 0x0000003f00247c82 */ /* 0x000fc60008000000 */
[CC--:B------:R-:W-:Y:S02]  /*0ac0*/  LEA.HI R2, R0.reuse, R199.reuse, RZ, 0x4 ;  /* 0x000000c700027211 */ /* 0x0c0fe400078f20ff */
[CC--:B------:R-:W-:Y:S02]  /*0ad0*/  LEA.HI R5, R0.reuse, R199.reuse, RZ, 0x5 ;  /* 0x000000c700057211 */ /* 0x0c0fe400078f28ff */
[----:B------:R-:W-:Y:S02]  /*0ae0*/  SHF.R.S32.HI R3, RZ, 0x4, R2 ;  /* 0x00000004ff037819 */ /* 0x000fe40000011402 */
[----:B------:R-:W-:Y:S02]  /*0af0*/  LEA.HI R7, R0, R199, RZ, 0x2 ;  /* 0x000000c700077211 */ /* 0x000fe400078f10ff */
[----:B------:R-:W-:Y:S02]  /*0b00*/  LEA.HI R4, R2, R3, RZ, 0x1 ;  /* 0x0000000302047211 */ /* 0x000fe400078f08ff */
[----:B------:R-:W-:-:S02]  /*0b10*/  SHF.R.S32.HI R11, RZ, 0x5, R5 ;  /* 0x00000005ff0b7819 */ /* 0x000fc40000011405 */
[----:B------:R-:W-:Y:S02]  /*0b20*/  LOP3.LUT R4, R4, 0x1ffffffe, RZ, 0xc0, !PT ;  /* 0x1ffffffe04047812 */ /* 0x000fe400078ec0ff */
[----:B------:R-:W-:Y:S02]  /*0b30*/  SHF.R.S32.HI R6, RZ, 0x1f, R5 ;  /* 0x0000001fff067819 */ /* 0x000fe40000011405 */
        /* <DEDUP_REMOVED lines=36> */
[----:B------:R-:W-:Y:S01]  /*0d80*/  IMAD.MOV.U32 R11, RZ, RZ, R15 ;  /* 0x000000ffff0b7224 */ /* 0x000fe200078e000f */
[----:B------:R-:W-:Y:S01]  /*0d90*/  LEA.HI R4, R4, R5, RZ, 0x3 ;  /* 0x0000000504047211 */ /* 0x000fe200078f18ff */
[----:B------:R-:W-:Y:S01]  /*0da0*/  IMAD.SHL.U32 R18, R13, 0x2, RZ ;  /* 0x000000020d127824 */ /* 0x000fe200078e00ff */
[----:B------:R-:W-:-:S02]  /*0db0*/  LOP3.LUT R9, R2, 0x8, R9, 0xf8, !PT ;  /* 0x0000000802097812 */ /* 0x000fc400078ef809 */
[----:B------:R-:W-:Y:S02]  /*0dc0*/  SHF.R.U32.HI R2, RZ, 0x3, R2 ;  /* 0x00000003ff027819 */ /* 0x000fe40000011602 */
[----:B------:R-:W-:Y:S02]  /*0dd0*/  R2P PR, R7, 0x6 ;  /* 0x0000000607007804 */ /* 0x000fe40000000000 */
[----:B------:R-:W-:Y:S02]  /*0de0*/  LOP3.LUT R9, R9, R2, RZ, 0x3c, !PT ;  /* 0x0000000209097212 */ /* 0x000fe400078e3cff */
[----:B------:R-:W-:Y:S02]  /*0df0*/  LOP3.LUT R2, R0, 0xfffffff8, RZ, 0xc0, !PT ;  /* 0xfffffff800027812 */ /* 0x000fe400078ec0ff */
[----:B------:R-:W-:Y:S01]  /*0e00*/  LOP3.LUT R4, R4, 0xfffffff8, RZ, 0xc0, !PT ;  /* 0xfffffff804047812 */ /* 0x000fe200078ec0ff */
[----:B------:R-:W-:Y:S01]  /*0e10*/  IMAD.IADD R8, R8, 0x1, R9 ;  /* 0x0000000108087824 */ /* 0x000fe200078e0209 */
[----:B------:R-:W-:Y:S01]  /*0e20*/  LEA.HI R3, R3, R194, RZ, 0x1 ;  /* 0x000000c203037211 */ /* 0x000fe200078f08ff */
[----:B------:R-:W-:Y:S01]  /*0e30*/  IMAD.IADD R191, R199, 0x1, -R2 ;  /* 0x00000001c7bf7824 */ /* 0x000fe200078e0a02 */
[----:B------:R-:W-:Y:S01]  /*0e40*/  SHF.R.S32.HI R6, RZ, 0x5, R6 ;  /* 0x00000005ff067819 */ /* 0x000fe20000011406 */
[----:B------:R-:W-:Y:S01]  /*0e50*/  IMAD.IADD R17, R5, 0x1, -R4 ;  /* 0x0000000105117824 */ /* 0x000fe200078e0a04 */
[----:B------:R-:W-:Y:S01]  /*0e60*/  LEA R22, R8, UR37, 0x1 ;  /* 0x0000002508167c11 */ /* 0x000fe2000f8e08ff */
[----:B------:R-:W-:Y:S01]  /*0e70*/  IMAD.SHL.U32 R16, R191, 0x8, RZ ;  /* 0x00000008bf107824 */ /* 0x000fe200078e00ff */
[----:B------:R-:W-:Y:S01]  /*0e80*/  LOP3.LUT R3, R3, 0xfffffe, RZ, 0xc0, !PT ;  /* 0x00fffffe03037812 */ /* 0x000fe200078ec0ff */
[----:B------:R-:W-:Y:S01]  /*0e90*/  IMAD R17, R6, 0x10, R17 ;  /* 0x0000001006117824 */ /* 0x000fe200078e0211 */
[----:B------:R-:W-:Y:S01]  /*0ea0*/  SEL R184, R184, 0xffffffc0, !P2 ;  /* 0xffffffc0b8b87807 */ /* 0x000fe20005000000 */
[----:B------:R-:W-:Y:S01]  /*0eb0*/  VIADD R185, R22, 0x36400 ;  /* 0x0003640016b97836 */ /* 0x000fe20000000000 */
[----:B------:R-:W-:Y:S01]  /*0ec0*/  SHF.R.S32.HI R192, RZ, 0x3, R0 ;  /* 0x00000003ffc07819 */ /* 0x000fe20000011400 */
[----:B------:R-:W-:-:S02]  /*0ed0*/  VIADD R190, R16, 0x40 ;  /* 0x0000004010be7836 */ /* 0x000fc40000000000 */
[C---:B------:R-:W-:Y:S02]  /*0ee0*/  VIADD R189, R16.reuse, 0x80 ;  /* 0x0000008010bd7836 */ /* 0x040fe40000000000 */
        /* <DEDUP_REMOVED lines=12> */
[----:B------:R-:W-:Y:S01]  /*0fb0*/  IMAD.IADD R3, R194, 0x1, -R3 ;  /* 0x00000001c2037824 */ /* 0x000fe200078e0a03 */
[----:B------:R-:W-:Y:S01]  /*0fc0*/  SHF.R.S32.HI R200, RZ, 0x1f, R195 ;  /* 0x0000001fffc87819 */ /* 0x000fe200000114c3 */
[----:B------:R-:W-:-:S02]  /*0fd0*/  @P1 VIADD R23, R185, 0xffffffe0 ;  /* 0xffffffe0b9171836 */ /* 0x000fc40000000000 */
[----:B------:R-:W-:Y:S02]  /*0fe0*/  IMAD.IADD R185, R185, 0x1, R184 ;  /* 0x00000001b9b97824 */ /* 0x000fe400078e02b8 */
[----:B------:R-:W-:Y:S02]  /*0ff0*/  IMAD.MOV.U32 R2, RZ, RZ, RZ ;  /* 0x000000ffff027224 */ /* 0x000fe400078e00ff */
[----:B------:R-:W-:Y:S02]  /*1000*/  IMAD.SHL.U32 R19, R3, 0x100, RZ ;  /* 0x0000010003137824 */ /* 0x000fe400078e00ff */
[----:B------:R-:W-:Y:S02]  /*1010*/  IMAD R197, R10, 0x8, R17 ;  /* 0x000000080ac57824 */ /* 0x000fe400078e0211 */
[----:B------:R-:W-:-:S07]  /*1020*/  IMAD.IADD R184, R184, 0x1, R23 ;  /* 0x00000001b8b87824 */ /* 0x000fce00078e0217 */
.L_x_1084:
        /* <DEDUP_REMOVED lines=15> */
[----:B-1----:R-:W-:-:S04]  /*1120*/  IMAD.U32 R6, RZ, RZ, UR8 ;  /* 0x00000008ff067e24 */ /* 0x002fc8000f8e00ff */
[----:B---3--:R-:W-:Y:S01]  /*1130*/  IMAD.U32 R7, RZ, RZ, UR9 ;  /* 0x00000009ff077e24 */ /* 0x008fe2000f8e00ff */
        /* <DEDUP_REMOVED lines=17> */
[----:B------:R-:W-:Y:S05]  /*1250*/  @P0 BRA `(.L_x_1046) ;  /* 0x00000000002c0947 */ /* 0x000fea0003800000 */
        /* <DEDUP_REMOVED lines=11> */
.L_x_1046:
[----:B0-----:R-:W2:Y:S01]  /*1310*/  LDL R4, [R1] ;  /* 0x0000000001047983 */ /* 0x001ea20000100800 */
[----:B-----5:R-:W-:Y:S01]  /*1320*/  IMAD.IADD R152, R152, 0x1, -R3 ;  /* 0x0000000198987824 */ /* 0x020fe200078e0a03 */
[----:B------:R-:W-:Y:S02]  /*1330*/  CS2R R150, SRZ ;  /* 0x0000000000967805 */ /* 0x000fe4000001ff00 */
[----:B------:R-:W-:Y:S02]  /*1340*/  CS2R R148, SRZ ;  /* 0x0000000000947805 */ /* 0x000fe4000001ff00 */
[----:B------:R-:W-:Y:S01]  /*1350*/  CS2R R146, SRZ ;  /* 0x0000000000927805 */ /* 0x000fe2000001ff00 */
[----:B------:R-:W-:Y:S01]  /*1360*/  VIADD R0, R152, 0x3f ;  /* 0x0000003f98007836 */ /* 0x000fe20000000000 */
[----:B------:R-:W-:Y:S02]  /*1370*/  CS2R R144, SRZ ;  /* 0x0000000000907805 */ /* 0x000fe4000001ff00 */
[----:B------:R-:W-:-:S02]  /*1380*/  CS2R R142, SRZ ;  /* 0x00000000008e7805 */ /* 0x000fc4000001ff00 */
[----:B------:R-:W-:Y:S02]  /*1390*/  CS2R R140, SRZ ;  /* 0x00000000008c7805 */ /* 0x000fe4000001ff00 */
[----:B------:R-:W-:Y:S02]  /*13a0*/  CS2R R138, SRZ ;  /* 0x00000000008a7805 */ /* 0x000fe4000001ff00 */
[----:B------:R-:W-:Y:S02]  /*13b0*/  SHF.R.S32.HI R3, RZ, 0x1f, R0 ;  /* 0x0000001fff037819 */ /* 0x000fe40000011400 */
[----:B------:R-:W-:Y:S02]  /*13c0*/  CS2R R136, SRZ ;  /* 0x0000000000887805 */ /* 0x000fe4000001ff00 */
[----:B------:R-:W-:Y:S02]  /*13d0*/  CS2R R134, SRZ ;  /* 0x0000000000867805 */ /* 0x000fe4000001ff00 */
[----:B------:R-:W-:-:S02]  /*13e0*/  CS2R R132, SRZ ;  /* 0x0000000000847805 */ /* 0x000fc4000001ff00 */
[----:B------:R-:W-:Y:S01]  /*13f0*/  LEA.HI R3, R3, R0, RZ, 0x6 ;  /* 0x0000000003037211 */ /* 0x000fe200078f30ff */
[----:B------:R-:W-:Y:S01]  /*1400*/  IMAD.MOV.U32 R0, RZ, RZ, RZ ;  /* 0x000000ffff007224 */ /* 0x000fe200078e00ff */
        /* <DEDUP_REMOVED lines=56> */
[----:B------:R-:W-:-:S02]  /*1790*/  SHF.R.S32.HI R177, RZ, 0x6, R3 ;  /* 0x00000006ffb17819 */ /* 0x000fc40000011403 */
[----:B--2---:R-:W-:Y:S01]  /*17a0*/  ISETP.NE.AND P0, PT, R4, 0x1, PT ;  /* 0x000000010400780c */ /* 0x004fe20003f05270 */
[----:B------:R-:W-:-:S12]  /*17b0*/  IMAD.MOV.U32 R4, RZ, RZ, RZ ;  /* 0x000000ffff047224 */ /* 0x000fd800078e00ff */
[----:B------:R-:W-:Y:S05]  /*17c0*/  @!P0 BRA `(.L_x_1047) ;  /* 0x0000001400d48947 */ /* 0x000fea0003800000 */
[----:B------:R-:W-:Y:S02]  /*17d0*/  ISETP.GE.AND P1, PT, R152, 0x1, PT ;  /* 0x000000019800780c */ /* 0x000fe40003f26270 */
[----:B------:R-:W-:-:S11]  /*17e0*/  PLOP3.LUT P0, PT, PT, PT, PT, 0x80, 0x0 ;  /* 0x000000000000781c */ /* 0x000fd60003f0f070 */
[----:B------:R-:W-:Y:S05]  /*17f0*/  @!P1 BRA `(.L_x_1048) ;  /* 0x0000007000c89947 */ /* 0x000fea0003800000 */
        /* <DEDUP_REMOVED lines=56> */
[----:B------:R-:W-:-:S07]  /*1b80*/  VIADD R177, R177, 0xfffffffe ;  /* 0xfffffffeb1b17836 */ /* 0x000fce0000000000 */
.L_x_1050:
        /* <DEDUP_REMOVED lines=171> */
.L_x_1049:
[----:B------:R-:W-:Y:S01]  /*2640*/  BAR.SYNC.DEFER_BLOCKING 0xe, 0x100 ;  /* 0x0384000000007b1d */ /* 0x000fe20000010000 */
[----:B------:R-:W-:Y:S01]  /*2650*/  IMAD.U32 R6, RZ, RZ, UR36 ;  /* 0x00000024ff067e24 */ /* 0x000fe2000f8e00ff */
[----:B------:R-:W-:Y:S01]  /*2660*/  UIADD3 UR36, UR36, 0x1, URZ ;  /* 0x0000000124247890 */ /* 0x000fe2000fffe03f */
[----:B------:R-:W-:Y:S02]  /*2670*/  PLOP3.LUT P0, PT, PT, PT, PT, 0x8, 0x0 ;  /* 0x000000000000781c */ /* 0x000fe40003f0e170 */
        /* <DEDUP_REMOVED lines=138> */
.L_x_1047:
        /* <DEDUP_REMOVED lines=32> */
.L_x_1051:
        /* <DEDUP_REMOVED lines=8> */
.L_x_1229:
[----:B------:R-:W-:Y:S05]  /*31a0*/  @P0 BRA `(.L_x_1053) ;  /* 0x0000000000040947 */ /* 0x000fea0003800000 */
[----:B------:R-:W-:Y:S01]  /*31b0*/  BPT.TRAP 0x1 ;  /* 0x000000040000795c */ /* 0x000fe20000300000 */
.L_x_1053:
[----:B------:R-:W-:Y:S01]  /*31c0*/  IMAD.U32 R4, RZ, RZ, UR36 ;  /* 0x00000024ff047e24 */ /* 0x000fe2000f8e00ff */
[----:B------:R-:W-:-:S04]  /*31d0*/  SHF.L.U32 R5, R2, 0x1f, RZ ;  /* 0x0000001f02057819 */ /* 0x000fc800000006ff */
[----:B------:R-:W-:-:S04]  /*31e0*/  LEA R4, R4, UR37, 0x3 ;  /* 0x0000002504047c11 */ /* 0x000fc8000f8e18ff */
[----:B------:R1:W2:Y:S01]  /*31f0*/  SYNCS.PHASECHK.TRANS64.TRYWAIT P1, [R4+URZ+0x38830], R5 ;  /* 0x03883005040075a7 */ /* 0x0002a2000802017f */
[----:B------:R-:W-:Y:S05]  /*3200*/  @P0 BRA `(.L_x_1054) ;  /* 0x0000000000040947 */ /* 0x000fea0003800000 */
[----:B------:R-:W-:Y:S01]  /*3210*/  BPT.TRAP 0x1 ;  /* 0x000000040000795c */ /* 0x000fe20000300000 */
.L_x_1054:
[----:B--2---:R-:W-:Y:S05]  /*3220*/  @P1 BRA `(.L_x_1055) ;  /* 0x0000000000081947 */ /* 0x004fea0003800000 */
[----:B------:R-:W2:Y:S02]  /*3230*/  SYNCS.PHASECHK.TRANS64.TRYWAIT P1, [R4+URZ+0x38830], R5 ;  /* 0x03883005040075a7 */ /* 0x000ea4000802017f */
[----:B--2---:R-:W-:Y:S05]  /*3240*/  @!P1 BRA `(.L_x_1056) ;  /* 0x0000010400b89947 */ /* 0x004fea0003800000 */
.L_x_1055:
        /* <DEDUP_REMOVED lines=40> */
.L_x_1230:
[----:B------:R-:W-:Y:S05]  /*34d0*/  @P0 BRA `(.L_x_1058) ;  /* 0x0000000000040947 */ /* 0x000fea0003800000 */
[----:B------:R-:W-:Y:S01]  /*34e0*/  BPT.TRAP 0x1 ;  /* 0x000000040000795c */ /* 0x000fe20000300000 */
.L_x_1058:
[----:B------:R3:W4:Y:S01]  /*34f0*/  SYNCS.PHASECHK.TRANS64.TRYWAIT P1, [R4+URZ+0x38850], R5 ;  /* 0x03885005040075a7 */ /* 0x000722000802017f */
[----:B------:R-:W-:Y:S05]  /*3500*/  @P0 BRA `(.L_x_1059) ;  /* 0x0000000000040947 */ /* 0x000fea0003800000 */
[----:B------:R-:W-:Y:S01]  /*3510*/  BPT.TRAP 0x1 ;  /* 0x000000040000795c */ /* 0x000fe20000300000 */
.L_x_1059:
[----:B----4-:R-:W-:Y:S05]  /*3520*/  @P1 BRA `(.L_x_1060) ;  /* 0x0000000000081947 */ /* 0x010fea0003800000 */
[----:B------:R-:W4:Y:S02]  /*3530*/  SYNCS.PHASECHK.TRANS64.TRYWAIT P1, [R4+URZ+0x38850], R5 ;  /* 0x03885005040075a7 */ /* 0x000f24000802017f */
[----:B----4-:R-:W-:Y:S05]  /*3540*/  @!P1 BRA `(.L_x_1061) ;  /* 0x0000010400249947 */ /* 0x010fea0003800000 */
.L_x_1060:
[----:B------:R-:W-:Y:S01]  /*3550*/  UIADD3 UR4, UR37, 0x400, URZ ;  /* 0x0000040025047890 */ /* 0x000fe2000fffe03f */
[----:B------:R-:W-:Y:S01]  /*3560*/  WARPGROUP.ARRIVE ;  /* 0x00000000000079c5 */ /* 0x000fe20000000000 */
[----:B------:R-:W-:-:S05]  /*3570*/  UIADD3 UR5, UR37, 0x26400, URZ ;  /* 0x0002640025057890 */ /* 0x000fca000fffe03f */
[----:B0-----:R-:W0:Y:S01]  /*3580*/  S2R R3, SR_TID.X ;  /* 0x0000000000037919 */ /* 0x001e220000002100 */
[----:B------:R-:W-:Y:S02]  /*3590*/  USHF.R.U32.HI UR4, URZ, 0x4, UR4 ;  /* 0x000000043f047899 */ /* 0x000fe40008011604 */
[----:B------:R-:W-:Y:S01]  /*35a0*/  USHF.R.U32.HI UR5, URZ, 0x4, UR5 ;  /* 0x000000043f057899 */ /* 0x000fe20008011605 */
[----:B------:R-:W5:Y:S01]  /*35b0*/  S2R R57, SR_TID.X ;  /* 0x0000000000397919 */ /* 0x000f620000002100 */
[----:B------:R-:W-:Y:S02]  /*35c0*/  ULOP3.LUT UR4, UR4, 0x3fff, URZ, 0xc0, !UPT ;  /* 0x00003fff04047892 */ /* 0x000fe4000f8ec03f */
[----:B------:R-:W-:Y:S02]  /*35d0*/  ULOP3.LUT UR5, UR5, 0x3fff, URZ, 0xc0, !UPT ;  /* 0x00003fff05057892 */ /* 0x000fe4000f8ec03f */
[----:B------:R-:W-:Y:S02]  /*35e0*/  ULOP3.LUT UR4, UR4, 0x10000, URZ, 0xfc, !UPT ;  /* 0x0001000004047892 */ /* 0x000fe4000f8efc3f */
[----:B------:R-:W-:-:S02]  /*35f0*/  ULOP3.LUT UR6, UR5, 0x10000, URZ, 0xfc, !UPT ;  /* 0x0001000005067892 */ /* 0x000fc4000f8efc3f */
[----:B------:R-:W-:Y:S01]  /*3600*/  ULEA UR5, UR36, UR4, 0xc ;  /* 0x0000000424057291 */ /* 0x000fe2000f8e603f */
[----:B------:R-:W-:Y:S01]  /*3610*/  UMOV UR21, 0x40000040 ;  /* 0x4000004000157882 */ /* 0x000fe20000000000 */
[----:B------:R-:W-:Y:S01]  /*3620*/  UMOV UR23, 0x40000040 ;  /* 0x4000004000177882 */ /* 0x000fe20000000000 */
[----:B------:R-:W-:Y:S02]  /*3630*/  UIADD3 UR14, UR6, 0x800, URZ ;  /* 0x00000800060e7890 */ /* 0x000fe4000fffe03f */
[----:B------:R-:W-:Y:S02]  /*3640*/  UMOV UR20, UR6 ;  /* 0x0000000600147c82 */ /* 0x000fe40008000000 */
[----:B------:R-:W-:Y:S01]  /*3650*/  UMOV UR22, UR5 ;  /* 0x0000000500167c82 */ /* 0x000fe20008000000 */
[----:B------:R-:W-:Y:S01]  /*3660*/  UIADD3 UR15, UR5, 0x800, URZ ;  /* 0x00000800050f7890 */ /* 0x000fe2000fffe03f */
[----:B------:R-:W-:Y:S01]  /*3670*/  HGMMA.64x64x16.F32 R24, gdesc[UR20], R24, gsb0 ;  /* 0x00e00000141879f0 */ /* 0x000fe20008000818 */
[----:B------:R-:W-:-:S02]  /*3680*/  UIADD3 UR20, UR6, 0x2, URZ ;  /* 0x0000000206147890 */ /* 0x000fc4000fffe03f */
[----:B------:R-:W-:Y:S01]  /*3690*/  UIADD3 UR22, UR5, 0x2, URZ ;  /* 0x0000000205167890 */ /* 0x000fe2000fffe03f */
[----:B------:R-:W-:Y:S01]  /*36a0*/  UMOV UR21, 0x40000040 ;  /* 0x4000004000157882 */ /* 0x000fe20000000000 */
[----:B------:R-:W-:Y:S01]  /*36b0*/  UMOV UR23, 0x40000040 ;  /* 0x4000004000177882 */ /* 0x000fe20000000000 */
[----:B0-----:R-:W-:Y:S02]  /*36c0*/  SHF.R.U32.HI R3, RZ, 0x7, R3 ;  /* 0x00000007ff037819 */ /* 0x001fe40000011603 */
[----:B-----5:R-:W-:-:S04]  /*36d0*/  LOP3.LUT R57, R57, 0x7f, RZ, 0xc0, !PT ;  /* 0x0000007f39397812 */ /* 0x020fc800078ec0ff */
[----:B------:R-:W0:Y:S02]  /*36e0*/  SHFL.IDX PT, R3, R3, RZ, 0x1f ;  /* 0x00001fff03037589 */ /* 0x000e2400000e0000 */
[----:B0-----:R-:W-:Y:S01]  /*36f0*/  R2UR UR7, R3 ;  /* 0x00000000030772ca */ /* 0x001fe200000e0000 */
[----:B------:R-:W-:-:S05]  /*3700*/  IMAD R3, R177, -0x40, R152 ;  /* 0xffffffc0b1037824 */ /* 0x000fca00078e0298 */
[----:B------:R-:W-:-:S04]  /*3710*/  IADD3 R3, -R18, 0x40, R3 ;  /* 0x0000004012037810 */ /* 0x000fc80007ffe103 */
[C---:B------:R-:W-:Y:S02]  /*3720*/  ISETP.GT.AND P5, PT, R3.reuse, RZ, PT ;  /* 0x000000ff0300720c */ /* 0x040fe40003fa4270 */
[C---:B------:R-:W-:Y:S01]  /*3730*/  ISETP.GT.AND P4, PT, R3.reuse, 0x1, PT ;  /* 0x000000010300780c */ /* 0x040fe20003f84270 */
[----:B------:R-:W-:Y:S01]  /*3740*/  UISETP.GT.AND UP0, UPT, UR7, 0x7f, UPT ;  /* 0x0000007f0700788c */ /* 0x000fe2000bf04270 */
[C---:B------:R-:W-:Y:S02]  /*3750*/  ISETP.GT.AND P3, PT, R3.reuse, 0x8, PT ;  /* 0x000000080300780c */ /* 0x040fe40003f64270 */
[----:B------:R-:W-:Y:S01]  /*3760*/  UMOV UR7, 0x4 ;  /* 0x0000000400077882 */ /* 0x000fe20000000000 */
[----:B------:R-:W-:Y:S01]  /*3770*/  USEL UR11, URZ, 0x2, !UP0 ;  /* 0x000000023f0b7887 */ /* 0x000fe2000c000000 */
[C---:B------:R-:W-:Y:S01]  /*3780*/  ISETP.GT.AND P2, PT, R3.reuse, 0x9, PT ;  /* 0x000000090300780c */ /* 0x040fe20003f44270 */
[----:B------:R-:W-:Y:S01]  /*3790*/  USEL UR10, UR7, 0x2, UP0 ;  /* 0x00000002070a7887 */ /* 0x000fe20008000000 */
[C---:B------:R-:W-:Y:S01]  /*37a0*/  ISETP.GT.AND P1, PT, R3.reuse, 0x10, PT ;  /* 0x000000100300780c */ /* 0x040fe20003f24270 */
[----:B------:R-:W-:Y:S01]  /*37b0*/  USEL UR7, UR7, 0x6, !UP0 ;  /* 0x0000000607077887 */ /* 0x000fe2000c000000 */
[----:B------:R-:W-:Y:S01]  /*37c0*/  ISETP.GT.AND P6, PT, R3, 0x11, PT ;  /* 0x000000110300780c */ /* 0x000fe20003fc4270 */
[----:B------:R-:W-:-:S02]  /*37d0*/  WARPGROUP.DEPBAR.LE gsb0, 0x0 ;  /* 0x00008000000079c5 */ /* 0x000fc40000010000 */
        /* <DEDUP_REMOVED lines=212> */
[----:B------:R-:W-:Y:S01]  /*4520*/  ULDC UR11, c[0x0][0xa80] ;  /* 0x0002a000000b7ab9 */ /* 0x000fe20000000800 */
        /* <DEDUP_REMOVED lines=28> */
[----:B------:R-:W-:-:S04]  /*46f0*/  ULOP3.LUT UR7, UR44, 0x2000000, URZ, 0xfc, !UPT ;  /* 0x020000002c077892 */ /* 0x000fc8000f8efc3f */
[----:B------:R-:W-:-:S07]  /*4700*/  ULEA UR10, UR36, UR7, 0xc ;  /* 0x00000007240a7291 */ /* 0x000fce000f8e603f */
[----:B------:R-:W-:Y:S01]  /*4710*/  UMOV UR14, UR10 ;  /* 0x0000000a000e7c82 */ /* 0x000fe20008000000 */
[----:B------:R-:W-:Y:S02]  /*4720*/  WARPGROUP.DEPBAR.LE gsb0, 0x0 ;  /* 0x00008000000079c5 */ /* 0x000fe40000010000 */
[----:B------:R-:W-:-:S06]  /*4730*/  WARPGROUP.ARRIVE ;  /* 0x00000000000079c5 */ /* 0x000fcc0000000000 */
[----:B------:R-:W-:Y:S03]  /*4740*/  HGMMA.64x64x16.F32 R24, gdesc[UR20], R24, gsb0 ;  /* 0x00e00000141879f0 */ /* 0x000fe60008000818 */
[----:B------:R-:W-:Y:S02]  /*4750*/  WARPGROUP.DEPBAR.LE gsb0, 0x0 ;  /* 0x00008000000079c5 */ /* 0x000fe40000010000 */
[----:B------:R-:W-:Y:S02]  /*4760*/  FSEL R24, R24, -INF , P5 ;  /* 0xff80000018187808 */ /* 0x000fe40002800000 */
[----:B------:R-:W-:Y:S02]  /*4770*/  FSEL R25, R25, -INF , P4 ;  /* 0xff80000019197808 */ /* 0x000fe40002000000 */
[----:B------:R-:W-:Y:S02]  /*4780*/  FSEL R28, R28, -INF , P3 ;  /* 0xff8000001c1c7808 */ /* 0x000fe40001800000 */
[----:B-1234-:R-:W-:-:S02]  /*4790*/  FMNMX.FTZ R5, R24, R25, !PT ;  /* 0x0000001918057209 */ /* 0x01efc40007810000 */
        /* <DEDUP_REMOVED lines=48> */
[----:B------:R-:W-:Y:S02]  /*4aa0*/  FSEL R46, R46, -INF , P1 ;  /* 0xff8000002e2e7808 */ /* 0x000fe40000800000 */
[----:B------:R-:W-:Y:S01]  /*4ab0*/  FSEL R47, R47, -INF , P6 ;  /* 0xff8000002f2f7808 */ /* 0x000fe20003000000 */
[----:B------:R-:W0:Y:S01]  /*4ac0*/  SHFL.BFLY PT, R6, R7, 0x2, 0x1f ;  /* 0x0c401f0007067f89 */ /* 0x000e2200000e0000 */
[----:B------:R-:W-:Y:S02]  /*4ad0*/  FSEL R50, R50, -INF , P5 ;  /* 0xff80000032327808 */ /* 0x000fe40002800000 */
[----:B------:R-:W-:Y:S02]  /*4ae0*/  FSEL R51, R51, -INF , P4 ;  /* 0xff80000033337808 */ /* 0x000fe40002000000 */
[----:B------:R-:W-:Y:S02]  /*4af0*/  FSEL R54, R54, -INF , P3 ;  /* 0xff80000036367808 */ /* 0x000fe40001800000 */
[----:B------:R-:W-:-:S02]  /*4b00*/  FSEL R55, R55, -INF , P2 ;  /* 0xff80000037377808 */ /* 0x000fc40001000000 */
[----:B------:R-:W-:Y:S02]  /*4b10*/  ISETP.GE.AND P2, PT, R152, 0x41, PT ;  /* 0x000000419800780c */ /* 0x000fe40003f46270 */
[----:B0-----:R-:W-:Y:S02]  /*4b20*/  FMNMX.FTZ R8, R7, R6, !PT ;  /* 0x0000000607087209 */ /* 0x001fe40007810000 */
[----:B------:R-:W-:-:S03]  /*4b30*/  FMNMX.FTZ R6, R30, R3, !PT ;  /* 0x000000031e067209 */ /* 0x000fc60007810000 */
[----:B------:R-:W0:Y:S01]  /*4b40*/  SHFL.BFLY PT, R5, R8, 0x1, 0x1f ;  /* 0x0c201f0008057f89 */ /* 0x000e2200000e0000 */
        /* <DEDUP_REMOVED lines=33> */
[----:B------:R-:W0:Y:S01]  /*4d60*/  MUFU.EX2 R7, R7 ;  /* 0x0000000700077308 */ /* 0x000e220000000800 */
[----:B------:R-:W1:Y:S07]  /*4d70*/  SHFL.BFLY PT, R14, R5, 0x2, 0x1f ;  /* 0x0c401f00050e7f89 */ /* 0x000e6e00000e0000 */
[----:B------:R-:W-:Y:S08]  /*4d80*/  MUFU.EX2 R8, R28 ;  /* 0x0000001c00087308 */ /* 0x000ff00000000800 */
[----:B------:R-:W2:Y:S01]  /*4d90*/  MUFU.EX2 R9, R9 ;  /* 0x0000000900097308 */ /* 0x000ea20000000800 */
[----:B0-----:R-:W-:Y:S01]  /*4da0*/  F2FP.F16.F32.PACK_AB R156, R7, R6 ;  /* 0x00000006079c723e */ /* 0x001fe200000000ff */
[----:B------:R-:W-:-:S06]  /*4db0*/  FADD.FTZ R7, R6, R7 ;  /* 0x0000000706077221 */ /* 0x000fcc0000010000 */
[----:B------:R-:W-:Y:S01]  /*4dc0*/  MUFU.EX2 R10, R10 ;  /* 0x0000000a000a7308 */ /* 0x000fe20000000800 */
[----:B-1----:R-:W-:Y:S01]  /*4dd0*/  FMNMX.FTZ R24, R5, R14, !PT ;  /* 0x0000000e05187209 */ /* 0x002fe20007810000 */
[----:B------:R-:W-:-:S04]  /*4de0*/  FFMA.FTZ R14, R40, UR11, -R56 ;  /* 0x0000000b280e7c23 */ /* 0x000fc80008010838 */
[----:B------:R-:W0:Y:S02]  /*4df0*/  SHFL.BFLY PT, R5, R24, 0x1, 0x1f ;  /* 0x0c201f0018057f89 */ /* 0x000e2400000e0000 */
        /* <DEDUP_REMOVED lines=9> */
[----:B------:R-:W-:Y:S02]  /*4e90*/  FADD.FTZ R11, R11, R10 ;  /* 0x0000000a0b0b7221 */ /* 0x000fe40000010000 */
[----:B------:R-:W-:Y:S01]  /*4ea0*/  MUFU.EX2 R14, R14 ;  /* 0x0000000e000e7308 */ /* 0x000fe20000000800 */
[C---:B------:R-:W-:Y:S01]  /*4eb0*/  FSETP.NEU.FTZ.AND P1, PT, R5.reuse, -INF , PT ;  /* 0xff8000000500780b */ /* 0x040fe20003f3d000 */
[----:B------:R-:W-:-:S05]  /*4ec0*/  FMUL.FTZ R24, R5, UR11 ;  /* 0x0000000b05187c20 */ /* 0x000fca0008410000 */
[----:B------:R-:W-:Y:S01]  /*4ed0*/  FSEL R25, R24, RZ, P1 ;  /* 0x000000ff18197208 */ /* 0x000fe20000800000 */
[----:B------:R-:W0:Y:S01]  /*4ee0*/  MUFU.EX2 R15, R15 ;  /* 0x0000000f000f7308 */ /* 0x000e220000000800 */
[----:B------:R-:W-:Y:S02]  /*4ef0*/  ISETP.NE.AND P1, PT, R57, RZ, PT ;  /* 0x000000ff3900720c */ /* 0x000fe40003f25270 */
[----:B--2---:R-:W-:Y:S01]  /*4f00*/  F2FP.F16.F32.PACK_AB R162, R13, R12 ;  /* 0x0000000c0da2723e */ /* 0x004fe200000000ff */
[--C-:B------:R-:W-:Y:S01]  /*4f10*/  FFMA.FTZ R173, R26, UR11, -R25.reuse ;  /* 0x0000000b1aad7c23 */ /* 0x100fe20008010819 */
        /* <DEDUP_REMOVED lines=8> */
[----:B------:R-:W-:Y:S01]  /*4fa0*/  FFMA.FTZ R183, R43, UR11, -R25 ;  /* 0x0000000b2bb77c23 */ /* 0x000fe20008010819 */
[----:B------:R-:W-:-:S02]  /*4fb0*/  @!P1 VIADD R24, R4, 0x38840 ;  /* 0x0003884004189836 */ /* 0x000fc40000000000 */
[--C-:B------:R-:W-:Y:S01]  /*4fc0*/  FFMA.FTZ R207, R46, UR11, -R25.reuse ;  /* 0x0000000b2ecf7c23 */ /* 0x100fe20008010819 */
[--C-:B------:R-:W-:Y:S01]  /*4fd0*/  FFMA.FTZ R208, R47, UR11, -R25.reuse ;  /* 0x0000000b2fd07c23 */ /* 0x100fe20008010819 */
[--C-:B------:R-:W-:Y:S01]  /*4fe0*/  FFMA.FTZ R209, R50, UR11, -R25.reuse ;  /* 0x0000000b32d17c23 */ /* 0x100fe20008010819 */
[--C-:B------:R-:W-:Y:S01]  /*4ff0*/  FFMA.FTZ R210, R51, UR11, -R25.reuse ;  /* 0x0000000b33d27c23 */ /* 0x100fe20008010819 */
[----:B------:R-:W-:Y:S01]  /*5000*/  @!P1 PRMT R24, RZ, 0x654, R24 ;  /* 0x00000654ff189816 */ /* 0x000fe20000000018 */
[--C-:B------:R-:W-:Y:S01]  /*5010*/  FFMA.FTZ R211, R54, UR11, -R25.reuse ;  /* 0x0000000b36d37c23 */ /* 0x100fe20008010819 */
[----:B------:R-:W-:Y:S01]  /*5020*/  FFMA.FTZ R212, R55, UR11, -R25 ;  /* 0x0000000b37d47c23 */ /* 0x000fe20008010819 */
[----:B------:R-:W-:Y:S01]  /*5030*/  MUFU.EX2 R173, R173 ;  /* 0x000000ad00ad7308 */ /* 0x000fe20000000800 */
[----:B------:R1:W-:Y:S01]  /*5040*/  @!P1 SYNCS.ARRIVE.TRANS64.RED.A1T0 RZ, [R24+URZ], RZ ;  /* 0x000000ff18ff99a7 */ /* 0x0003e2000810043f */
[----:B0-----:R-:W-:Y:S01]  /*5050*/  F2FP.F16.F32.PACK_AB R164, R15, R14 ;  /* 0x0000000e0fa4723e */ /* 0x001fe200000000ff */
[----:B------:R-:W-:Y:S01]  /*5060*/  FADD.FTZ R12, R12, R11 ;  /* 0x0000000b0c0c7221 */ /* 0x000fe20000010000 */
[----:B------:R-:W-:-:S03]  /*5070*/  @!P1 VIADD R4, R4, 0x38860 ;  /* 0x0003886004049836 */ /* 0x000fc60000000000 */
[----:B------:R-:W-:Y:S01]  /*5080*/  FADD.FTZ R13, R13, R12 ;  /* 0x0000000c0d0d7221 */ /* 0x000fe20000010000 */
[----:B------:R-:W0:Y:S01]  /*5090*/  MUFU.EX2 R174, R174 ;  /* 0x000000ae00ae7308 */ /* 0x000e220000000800 */
[----:B------:R-:W-:Y:S02]  /*50a0*/  @!P1 PRMT R4, RZ, 0x654, R4 ;  /* 0x00000654ff049816 */ /* 0x000fe40000000004 */
        /* <DEDUP_REMOVED lines=49> */
[----:B------:R-:W-:Y:S08]  /*53c0*/  MUFU.EX2 R211, R211 ;  /* 0x000000d300d37308 */ /* 0x000ff00000000800 */
[----:B------:R-:W3:Y:S01]  /*53d0*/  MUFU.EX2 R212, R212 ;  /* 0x000000d400d47308 */ /* 0x000ee20000000800 */
[----:B--2---:R-:W-:Y:S01]  /*53e0*/  F2FP.F16.F32.PACK_AB R169, R210, R209 ;  /* 0x000000d1d2a9723e */ /* 0x004fe200000000ff */
[----:B------:R-:W-:-:S04]  /*53f0*/  FADD.FTZ R209, R209, R208 ;  /* 0x000000d0d1d17221 */ /* 0x000fc80000010000 */
[----:B------:R-:W-:Y:S01]  /*5400*/  FADD.FTZ R210, R210, R209 ;  /* 0x000000d1d2d27221 */ /* 0x000fe20000010000 */
[----:B---3--:R-:W-:-:S03]  /*5410*/  F2FP.F16.F32.PACK_AB R171, R212, R211 ;  /* 0x000000d3d4ab723e */ /* 0x008fc600000000ff */
[----:B------:R-:W-:Y:S02]  /*5420*/  FADD.FTZ R211, R211, R210 ;  /* 0x000000d2d3d37221 */ /* 0x000fe40000010000 */
[----:B------:R0:W-:Y:S01]  /*5430*/  STSM.16.M88.4 [R184], R168 ;  /* 0x000000a8b8007844 */ /* 0x0001e20000000200 */
[----:B-1----:R-:W-:Y:S01]  /*5440*/  WARPGROUP.ARRIVE ;  /* 0x00000000000079c5 */ /* 0x002fe20000000000 */
[----:B------:R-:W-:-:S05]  /*5450*/  FADD.FTZ R6, R212, R211 ;  /* 0x000000d3d4067221 */ /* 0x000fca0000010000 */
[----:B------:R-:W-:Y:S01]  /*5460*/  HGMMA.64x256x16.F32 R24, R156, gdesc[UR12].tnspB, RZ, !UPT, gsb0 ;  /* 0x43e0000c9c187df0 */ /* 0x000fe2000c0008ff */
        /* <DEDUP_REMOVED lines=12> */
[----:B------:R-:W-:Y:S01]  /*5530*/  HGMMA.64x256x16.F32 R24, R164, gdesc[UR12].tnspB, R24, gsb0 ;  /* 0x43e0000ca4187df0 */ /* 0x000fe20008000818 */
[----:B------:R-:W-:Y:S01]  /*5540*/  UMOV UR14, UR10 ;  /* 0x0000000a000e7c82 */ /* 0x000fe20008000000 */
        /* <DEDUP_REMOVED lines=21> */
.L_x_1071:
[----:B------:R-:W-:Y:S01]  /*56a0*/  UIADD3 UR36, UR24, 0x1, URZ ;  /* 0x0000000118247890 */ /* 0x000fe2000fffe03f */
[C---:B------:R-:W-:Y:S01]  /*56b0*/  ISETP.GT.AND P2, PT, R7.reuse, RZ, PT ;  /* 0x000000ff0700720c */ /* 0x040fe20003f44270 */
[----:B------:R-:W-:Y:S02]  /*56c0*/  VIADD R7, R7, 0xffffffff ;  /* 0xffffffff07077836 */ /* 0x000fe40000000000 */
[----:B------:R-:W-:-:S04]  /*56d0*/  UISETP.NE.AND UP0, UPT, UR36, 0x2, UPT ;  /* 0x000000022400788c */ /* 0x000fc8000bf05270 */
[----:B------:R-:W-:Y:S02]  /*56e0*/  USEL UR5, URZ, 0x1, UP0 ;  /* 0x000000013f057887 */ /* 0x000fe40008000000 */
[----:B------:R-:W-:-:S04]  /*56f0*/  USEL UR36, UR36, URZ, UP0 ;  /* 0x0000003f24247287 */ /* 0x000fc80008000000 */
[----:B------:R-:W-:Y:S01]  /*5700*/  LOP3.LUT R2, R2, UR5, RZ, 0x3c, !PT ;  /* 0x0000000502027c12 */ /* 0x000fe2000f8e3cff */
[----:B0-----:R-:W-:Y:S07]  /*5710*/  @P0 BRA `(.L_x_1063) ;  /* 0x0000000000040947 */ /* 0x001fee0003800000 */
[----:B------:R-:W-:Y:S01]  /*5720*/  BPT.TRAP 0x1 ;  /* 0x000000040000795c */ /* 0x000fe20000300000 */
.L_x_1063:
[----:B------:R-:W-:Y:S01]  /*5730*/  ULEA UR5, UR36, UR37, 0x3 ;  /* 0x0000002524057291 */ /* 0x000fe2000f8e183f */
[----:B------:R-:W-:-:S08]  /*5740*/  SHF.L.U32 R3, R2, 0x1f, RZ ;  /* 0x0000001f02037819 */ /* 0x000fd000000006ff */
[----:B------:R0:W1:Y:S01]  /*5750*/  SYNCS.PHASECHK.TRANS64.TRYWAIT P3, [UR5+0x38830], R3 ;  /* 0x03883003ff0075a7 */ /* 0x0000620008060145 */
[----:B------:R-:W-:Y:S05]  /*5760*/  @P0 BRA `(.L_x_1064) ;  /* 0x0000000000040947 */ /* 0x000fea0003800000 */
[----:B------:R-:W-:Y:S01]  /*5770*/  BPT.TRAP 0x1 ;  /* 0x000000040000795c */ /* 0x000fe20000300000 */
.L_x_1064:
[----:B-1----:R-:W-:Y:S05]  /*5780*/  @P3 BRA `(.L_x_1065) ;  /* 0x0000000000083947 */ /* 0x002fea0003800000 */
[----:B------:R-:W1:Y:S02]  /*5790*/  SYNCS.PHASECHK.TRANS64.TRYWAIT P3, [UR5+0x38830], R3 ;  /* 0x03883003ff0075a7 */ /* 0x000e640008060145 */
[----:B-1----:R-:W-:Y:S05]  /*57a0*/  @!P3 BRA `(.L_x_1066) ;  /* 0x000000e000a0b947 */ /* 0x002fea0003800000 */
.L_x_1065:
        /* <DEDUP_REMOVED lines=28> */
.L_x_1067:
[----:B------:R2:W3:Y:S01]  /*5970*/  SYNCS.PHASECHK.TRANS64.TRYWAIT P3, [UR5+0x38850], R3 ;  /* 0x03885003ff0075a7 */ /* 0x0004e20008060145 */
[----:B------:R-:W-:Y:S05]  /*5980*/  @P0 BRA `(.L_x_1068) ;  /* 0x0000000000040947 */ /* 0x000fea0003800000 */
[----:B------:R-:W-:Y:S01]  /*5990*/  BPT.TRAP 0x1 ;  /* 0x000000040000795c */ /* 0x000fe20000300000 */
.L_x_1068:
[----:B---3--:R-:W-:Y:S05]  /*59a0*/  @P3 BRA `(.L_x_1069) ;  /* 0x0000000000083947 */ /* 0x008fea0003800000 */
[----:B------:R-:W3:Y:S02]  /*59b0*/  SYNCS.PHASECHK.TRANS64.TRYWAIT P3, [UR5+0x38850], R3 ;  /* 0x03885003ff0075a7 */ /* 0x000ee40008060145 */
[----:B---3--:R-:W-:Y:S05]  /*59c0*/  @!P3 BRA `(.L_x_1070) ;  /* 0x000000e00030b947 */ /* 0x008fea0003800000 */
.L_x_1069:
[----:B------:R-:W-:Y:S01]  /*59d0*/  UIADD3 UR10, UR37, 0x26400, URZ ;  /* 0x00026400250a7890 */ /* 0x000fe2000fffe03f */
[----:B------:R-:W-:Y:S01]  /*59e0*/  WARPGROUP.ARRIVE ;  /* 0x00000000000079c5 */ /* 0x000fe20000000000 */
[----:B------:R-:W-:-:S05]  /*59f0*/  UIADD3 UR15, UR6, 0x4, URZ ;  /* 0x00000004060f7890 */ /* 0x000fca000fffe03f */
[----:B------:R-:W3:Y:S01]  /*5a00*/  S2R R5, SR_TID.X ;  /* 0x0000000000057919 */ /* 0x000ee20000002100 */
[----:B------:R-:W-:Y:S02]  /*5a10*/  USHF.R.U32.HI UR10, URZ, 0x4, UR10 ;  /* 0x000000043f0a7899 */ /* 0x000fe4000801160a */
[----:B------:R-:W-:Y:S02]  /*5a20*/  UIADD3 UR11, UR6, 0x200, URZ ;  /* 0x00000200060b7890 */ /* 0x000fe4000fffe03f */
[----:B------:R-:W-:Y:S02]  /*5a30*/  ULOP3.LUT UR18, UR10, 0x3fff, URZ, 0xc0, !UPT ;  /* 0x00003fff0a127892 */ /* 0x000fe4000f8ec03f */
[----:B------:R-:W-:Y:S02]  /*5a40*/  UIADD3 UR14, UR6, 0x6, URZ ;  /* 0x00000006060e7890 */ /* 0x000fe4000fffe03f */
        /* <DEDUP_REMOVED lines=263> */
[----:B------:R-:W-:-:S07]  /*6ac0*/  ULEA UR10, UR36, UR7, 0xc ;  /* 0x00000007240a7291 */ /* 0x000fce000f8e603f */
[----:B------:R-:W-:Y:S01]  /*6ad0*/  UMOV UR14, UR10 ;  /* 0x0000000a000e7c82 */ /* 0x000fe20008000000 */
        /* <DEDUP_REMOVED lines=29> */
[----:B0-----:R-:W-:-:S05]  /*6cb0*/  FMNMX.FTZ R3, R11, R12, !PT ;  /* 0x0000000c0b037209 */ /* 0x001fca0007810000 */
[C---:B------:R-:W-:Y:S01]  /*6cc0*/  FADD.FTZ R10, -R3.reuse, R8 ;  /* 0x00000008030a7221 */ /* 0x040fe20000010100 */
[----:B------:R-:W-:Y:S01]  /*6cd0*/  FMNMX.FTZ R8, R166, R5, !PT ;  /* 0x00000005a6087209 */ /* 0x000fe20007810000 */
[----:B------:R-:W-:Y:S02]  /*6ce0*/  FMUL.FTZ R208, R3, UR11 ;  /* 0x0000000b03d07c20 */ /* 0x000fe40008410000 */
[----:B------:R-:W-:Y:S01]  /*6cf0*/  FMUL.FTZ R9, R10, UR11 ;  /* 0x0000000b0a097c20 */ /* 0x000fe20008410000 */
[----:B------:R-:W-:Y:S01]  /*6d00*/  FMNMX.FTZ R5, R167, R8, !PT ;  /* 0x00000008a7057209 */ /* 0x000fe20007810000 */
[--C-:B------:R-:W-:Y:S01]  /*6d10*/  FFMA.FTZ R152, R152, UR11, -R208.reuse ;  /* 0x0000000b98987c23 */ /* 0x100fe200080108d0 */
[--C-:B------:R-:W-:Y:S01]  /*6d20*/  FFMA.FTZ R11, R153, UR11, -R208.reuse ;  /* 0x0000000b990b7c23 */ /* 0x100fe200080108d0 */
[--C-:B------:R-:W-:Y:S01]  /*6d30*/  FFMA.FTZ R153, R181, UR11, -R208.reuse ;  /* 0x0000000bb5997c23 */ /* 0x100fe200080108d0 */
        /* <DEDUP_REMOVED lines=11> */
[----:B------:R1:W-:Y:S01]  /*6df0*/  MUFU.EX2 R8, R152 ;  /* 0x0000009800087308 */ /* 0x0003e20000000800 */
        /* <DEDUP_REMOVED lines=9> */
[-C--:B0-----:R-:W-:Y:S01]  /*6e90*/  FMUL.FTZ R24, R24, R9.reuse ;  /* 0x0000000918187220 */ /* 0x081fe20000410000 */
[-C--:B------:R-:W-:Y:S01]  /*6ea0*/  FMUL.FTZ R25, R25, R9.reuse ;  /* 0x0000000919197220 */ /* 0x080fe20000410000 */
[----:B------:R-:W-:Y:S01]  /*6eb0*/  FMUL.FTZ R28, R28, R9 ;  /* 0x000000091c1c7220 */ /* 0x000fe20000410000 */
[----:B------:R-:W-:Y:S01]  /*6ec0*/  FMNMX.FTZ R12, R182, R5, !PT ;  /* 0x00000005b60c7209 */ /* 0x000fe20007810000 */
[-C--:B------:R-:W-:Y:S01]  /*6ed0*/  FMUL.FTZ R29, R29, R9.reuse ;  /* 0x000000091d1d7220 */ /* 0x080fe20000410000 */
[-C--:B------:R-:W-:Y:S01]  /*6ee0*/  FMUL.FTZ R32, R32, R9.reuse ;  /* 0x0000000920207220 */ /* 0x080fe20000410000 */
[----:B------:R-:W-:Y:S01]  /*6ef0*/  MUFU.EX2 R10, R156 ;  /* 0x0000009c000a7308 */ /* 0x000fe20000000800 */
[----:B------:R-:W-:Y:S01]  /*6f00*/  FMNMX.FTZ R5, R183, R12, !PT ;  /* 0x0000000cb7057209 */ /* 0x000fe20007810000 */
[----:B------:R-:W-:Y:S01]  /*6f10*/  FFMA.FTZ R12, R160, UR11, -R208 ;  /* 0x0000000ba00c7c23 */ /* 0x000fe200080108d0 */
[-C--:B------:R-:W-:Y:S01]  /*6f20*/  FMUL.FTZ R33, R33, R9.reuse ;  /* 0x0000000921217220 */ /* 0x080fe20000410000 */
[-C--:B------:R-:W-:Y:S01]  /*6f30*/  FMUL.FTZ R36, R36, R9.reuse ;  /* 0x0000000924247220 */ /* 0x080fe20000410000 */
[-C--:B------:R-:W-:Y:S01]  /*6f40*/  FMUL.FTZ R37, R37, R9.reuse ;  /* 0x0000000925257220 */ /* 0x080fe20000410000 */
[----:B-1----:R-:W0:Y:S01]  /*6f50*/  SHFL.BFLY PT, R152, R5, 0x2, 0x1f ;  /* 0x0c401f0005987f89 */ /* 0x002e2200000e0000 */
        /* <DEDUP_REMOVED lines=23> */
[----:B0-----:R-:W-:Y:S01]  /*70d0*/  FMNMX.FTZ R152, R5, R152, !PT ;  /* 0x0000009805987209 */ /* 0x001fe20007810000 */
[-C--:B------:R-:W-:Y:S01]  /*70e0*/  FMUL.FTZ R80, R80, R9.reuse ;  /* 0x0000000950507220 */ /* 0x080fe20000410000 */
        /* <DEDUP_REMOVED lines=8> */
[----:B------:R-:W2:Y:S01]  /*7170*/  MUFU.EX2 R21, R21 ;  /* 0x0000001500157308 */ /* 0x000ea20000000800 */
        /* <DEDUP_REMOVED lines=23> */
[----:B------:R-:W-:Y:S01]  /*72f0*/  FADD.FTZ R152, -R5, R207 ;  /* 0x000000cf05987221 */ /* 0x000fe20000010100 */
[----:B------:R-:W-:Y:S01]  /*7300*/  MUFU.EX2 R168, R168 ;  /* 0x000000a800a87308 */ /* 0x000fe20000000800 */
[-C--:B------:R-:W-:Y:S01]  /*7310*/  FMUL.FTZ R132, R132, R9.reuse ;  /* 0x0000000984847220 */ /* 0x080fe20000410000 */
[-C--:B------:R-:W-:Y:S01]  /*7320*/  FMUL.FTZ R133, R133, R9.reuse ;  /* 0x0000000985857220 */ /* 0x080fe20000410000 */
[----:B------:R-:W-:Y:S01]  /*7330*/  FMUL.FTZ R181, R152, UR11 ;  /* 0x0000000b98b57c20 */ /* 0x000fe20008410000 */
[----:B------:R-:W-:Y:S01]  /*7340*/  FMUL.FTZ R152, R5, UR11 ;  /* 0x0000000b05987c20 */ /* 0x000fe20008410000 */
[-C--:B------:R-:W-:Y:S01]  /*7350*/  FMUL.FTZ R136, R136, R9.reuse ;  /* 0x0000000988887220 */ /* 0x080fe20000410000 */
[-C--:B------:R-:W-:Y:S01]  /*7360*/  FMUL.FTZ R137, R137, R9.reuse ;  /* 0x0000000989897220 */ /* 0x080fe20000410000 */
[----:B------:R-:W-:Y:S01]  /*7370*/  FMUL.FTZ R140, R140, R9 ;  /* 0x000000098c8c7220 */ /* 0x000fe20000410000 */
[----:B------:R0:W-:Y:S01]  /*7380*/  MUFU.EX2 R207, R153 ;  /* 0x0000009900cf7308 */ /* 0x0001e20000000800 */
[--C-:B------:R-:W-:Y:S01]  /*7390*/  FFMA.FTZ R180, R154, UR11, -R152.reuse ;  /* 0x0000000b9ab47c23 */ /* 0x100fe20008010898 */
[----:B------:R-:W-:Y:S01]  /*73a0*/  FFMA.FTZ R217, R179, UR11, -R152 ;  /* 0x0000000bb3d97c23 */ /* 0x000fe20008010898 */
[----:B------:R-:W-:-:S02]  /*73b0*/  IMAD.U32 R179, RZ, RZ, UR5 ;  /* 0x00000005ffb37e24 */ /* 0x000fc4000f8e00ff */
[--C-:B------:R-:W-:Y:S01]  /*73c0*/  FFMA.FTZ R209, R155, UR11, -R152.reuse ;  /* 0x0000000b9bd17c23 */ /* 0x100fe20008010898 */
[----:B------:R-:W-:Y:S02]  /*73d0*/  IMAD.U32 R154, RZ, RZ, UR24 ;  /* 0x00000018ff9a7e24 */ /* 0x000fe4000f8e00ff */
[--C-:B------:R-:W-:Y:S01]  /*73e0*/  FFMA.FTZ R208, R158, UR11, -R152.reuse ;  /* 0x0000000b9ed07c23 */ /* 0x100fe20008010898 */
[--C-:B------:R-:W-:Y:S01]  /*73f0*/  FFMA.FTZ R211, R159, UR11, -R152.reuse ;  /* 0x0000000b9fd37c23 */ /* 0x100fe20008010898 */
[----:B------:R-:W1:Y:S01]  /*7400*/  MUFU.EX2 R181, R181 ;  /* 0x000000b500b57308 */ /* 0x000e620000000800 */
[----:B0-----:R-:W-:Y:S02]  /*7410*/  IMAD.MOV R153, RZ, RZ, -R19 ;  /* 0x000000ffff997224 */ /* 0x001fe400078e0a13 */
[--C-:B------:R-:W-:Y:S01]  /*7420*/  FFMA.FTZ R210, R162, UR11, -R152.reuse ;  /* 0x0000000ba2d27c23 */ /* 0x100fe20008010898 */
[--C-:B------:R-:W-:Y:S01]  /*7430*/  FFMA.FTZ R213, R163, UR11, -R152.reuse ;  /* 0x0000000ba3d57c23 */ /* 0x100fe20008010898 */
[--C-:B------:R-:W-:Y:S01]  /*7440*/  FFMA.FTZ R212, R166, UR11, -R152.reuse ;  /* 0x0000000ba6d47c23 */ /* 0x100fe20008010898 */
[----:B------:R-:W-:Y:S01]  /*7450*/  FFMA.FTZ R215, R167, UR11, -R152 ;  /* 0x0000000ba7d77c23 */ /* 0x000fe20008010898 */
[----:B------:R-:W-:Y:S01]  /*7460*/  ISETP.NE.AND P3, PT, R18, R153, PT ;  /* 0x000000991200720c */ /* 0x000fe20003f65270 */
[----:B------:R-:W-:-:S02]  /*7470*/  @!P1 VIADD R153, R179, 0x38840 ;  /* 0x00038840b3999836 */ /* 0x000fc40000000000 */
[--C-:B------:R-:W-:Y:S01]  /*7480*/  FFMA.FTZ R170, R170, UR11, -R152.reuse ;  /* 0x0000000baaaa7c23 */ /* 0x100fe20008010898 */
[--C-:B------:R-:W-:Y:S01]  /*7490*/  FFMA.FTZ R171, R171, UR11, -R152.reuse ;  /* 0x0000000babab7c23 */ /* 0x100fe20008010898 */
[--C-:B------:R-:W-:Y:S01]  /*74a0*/  FFMA.FTZ R174, R174, UR11, -R152.reuse ;  /* 0x0000000baeae7c23 */ /* 0x100fe20008010898 */
[--C-:B------:R-:W-:Y:S01]  /*74b0*/  FFMA.FTZ R175, R175, UR11, -R152.reuse ;  /* 0x0000000bafaf7c23 */ /* 0x100fe20008010898 */
[----:B------:R-:W-:Y:S01]  /*74c0*/  @!P1 PRMT R153, RZ, 0x654, R153 ;  /* 0x00000654ff999816 */ /* 0x000fe20000000099 */
[--C-:B------:R-:W-:Y:S01]  /*74d0*/  FFMA.FTZ R178, R178, UR11, -R152.reuse ;  /* 0x0000000bb2b27c23 */ /* 0x100fe20008010898 */
[--C-:B------:R-:W-:Y:S01]  /*74e0*/  FFMA.FTZ R182, R182, UR11, -R152.reuse ;  /* 0x0000000bb6b67c23 */ /* 0x100fe20008010898 */
[----:B------:R-:W-:Y:S01]  /*74f0*/  FFMA.FTZ R183, R183, UR11, -R152 ;  /* 0x0000000bb7b77c23 */ /* 0x000fe20008010898 */
[----:B------:R0:W-:Y:S01]  /*7500*/  @!P1 SYNCS.ARRIVE.TRANS64.RED.A1T0 RZ, [R153+URZ], RZ ;  /* 0x000000ff99ff99a7 */ /* 0x0001e2000810043f */
[----:B------:R-:W-:Y:S01]  /*7510*/  MUFU.EX2 R180, R180 ;  /* 0x000000b400b47308 */ /* 0x000fe20000000800 */
[----:B------:R-:W-:Y:S01]  /*7520*/  F2FP.F16.F32.PACK_AB R152, R11, R8 ;  /* 0x000000080b98723e */ /* 0x000fe200000000ff */
[----:B------:R-:W-:Y:S01]  /*7530*/  @!P3 IMAD R154, R154, 0x40, R17 ;  /* 0x000000409a9ab824 */ /* 0x000fe200078e0211 */
[----:B--2---:R-:W-:Y:S01]  /*7540*/  F2FP.F16.F32.PACK_AB R158, R21, R14 ;  /* 0x0000000e159e723e */ /* 0x004fe200000000ff */
[-C--:B-1----:R-:W-:Y:S01]  /*7550*/  FMUL.FTZ R26, R26, R181.reuse ;  /* 0x000000b51a1a7220 */ /* 0x082fe20000410000 */
[----:B------:R-:W-:Y:S01]  /*7560*/  F2FP.F16.F32.PACK_AB R160, R169, R20 ;  /* 0x00000014a9a0723e */ /* 0x000fe200000000ff */
[-C--:B------:R-:W-:Y:S01]  /*7570*/  FMUL.FTZ R27, R27, R181.reuse ;  /* 0x000000b51b1b7220 */ /* 0x080fe20000410000 */
[----:B------:R-:W-:Y:S01]  /*7580*/  @!P3 LEA R154, R154, UR37, 0x2 ;  /* 0x000000259a9abc11 */ /* 0x000fe2000f8e10ff */
[----:B------:R-:W0:Y:S01]  /*7590*/  MUFU.EX2 R209, R209 ;  /* 0x000000d100d17308 */ /* 0x000e220000000800 */
[-C--:B------:R-:W-:Y:S01]  /*75a0*/  FMUL.FTZ R30, R30, R181.reuse ;  /* 0x000000b51e1e7220 */ /* 0x080fe20000410000 */
[-C--:B------:R-:W-:Y:S01]  /*75b0*/  FMUL.FTZ R31, R31, R181.reuse ;  /* 0x000000b51f1f7220 */ /* 0x080fe20000410000 */
[-C--:B------:R-:W-:Y:S01]  /*75c0*/  FMUL.FTZ R34, R34, R181.reuse ;  /* 0x000000b522227220 */ /* 0x080fe20000410000 */
[----:B------:R-:W-:Y:S01]  /*75d0*/  @!P3 STS [R154+0x38400], R9 ;  /* 0x038400099a00b388 */ /* 0x000fe20000000800 */
[-C--:B------:R-:W-:Y:S01]  /*75e0*/  FMUL.FTZ R35, R35, R181.reuse ;  /* 0x000000b523237220 */ /* 0x080fe20000410000 */
[-C--:B------:R-:W-:Y:S01]  /*75f0*/  FMUL.FTZ R38, R38, R181.reuse ;  /* 0x000000b526267220 */ /* 0x080fe20000410000 */
[-C--:B------:R-:W-:Y:S01]  /*7600*/  FMUL.FTZ R39, R39, R181.reuse ;  /* 0x000000b527277220 */ /* 0x080fe20000410000 */
[----:B------:R1:W-:Y:S01]  /*7610*/  @!P3 STS [R154+0x38420], R181 ;  /* 0x038420b59a00b388 */ /* 0x0003e20000000800 */
        /* <DEDUP_REMOVED lines=8> */
[----:B------:R-:W2:Y:S01]  /*76a0*/  MUFU.EX2 R211, R211 ;  /* 0x000000d300d37308 */ /* 0x000ea20000000800 */
[----:B0-----:R-:W-:Y:S01]  /*76b0*/  F2FP.F16.F32.PACK_AB R153, R209, R180 ;  /* 0x000000b4d199723e */ /* 0x001fe200000000ff */
[-C--:B------:R-:W-:Y:S01]  /*76c0*/  FMUL.FTZ R55, R55, R181.reuse ;  /* 0x000000b537377220 */ /* 0x080fe20000410000 */
[----:B-1----:R-:W-:Y:S01]  /*76d0*/  F2FP.F16.F32.PACK_AB R154, R13, R10 ;  /* 0x0000000a0d9a723e */ /* 0x002fe200000000ff */
        /* <DEDUP_REMOVED lines=13> */
[----:B--2---:R-:W-:Y:S01]  /*77b0*/  F2FP.F16.F32.PACK_AB R155, R211, R208 ;  /* 0x000000d0d39b723e */ /* 0x004fe200000000ff */
[----:B------:R-:W-:Y:S01]  /*77c0*/  BAR.SYNC.DEFER_BLOCKING 0xf, 0x100 ;  /* 0x03c4000000007b1d */ /* 0x000fe20000010000 */
        /* <DEDUP_REMOVED lines=21> */
[----:B------:R-:W0:Y:S01]  /*7920*/  MUFU.EX2 R173, R173 ;  /* 0x000000ad00ad7308 */ /* 0x000e220000000800 */
        /* <DEDUP_REMOVED lines=8> */
[----:B-1----:R-:W-:Y:S01]  /*79b0*/  F2FP.F16.F32.PACK_AB R159, R215, R212 ;  /* 0x000000d4d79f723e */ /* 0x002fe200000000ff */
        /* <DEDUP_REMOVED lines=8> */
[----:B------:R-:W-:Y:S01]  /*7a40*/  FMUL.FTZ R141, R141, R9 ;  /* 0x000000098d8d7220 */ /* 0x000fe20000410000 */
[-C--:B------:R-:W-:Y:S01]  /*7a50*/  FMUL.FTZ R142, R142, R181.reuse ;  /* 0x000000b58e8e7220 */ /* 0x080fe20000410000 */
[----:B------:R-:W-:Y:S01]  /*7a60*/  FMUL.FTZ R143, R143, R181 ;  /* 0x000000b58f8f7220 */ /* 0x000fe20000410000 */
[-C--:B------:R-:W-:Y:S01]  /*7a70*/  FMUL.FTZ R144, R144, R9.reuse ;  /* 0x0000000990907220 */ /* 0x080fe20000410000 */
[----:B------:R-:W-:Y:S01]  /*7a80*/  FMUL.FTZ R145, R145, R9 ;  /* 0x0000000991917220 */ /* 0x000fe20000410000 */
[-C--:B------:R-:W-:Y:S01]  /*7a90*/  FMUL.FTZ R146, R146, R181.reuse ;  /* 0x000000b592927220 */ /* 0x080fe20000410000 */
[----:B------:R-:W-:Y:S01]  /*7aa0*/  MUFU.EX2 R174, R174 ;  /* 0x000000ae00ae7308 */ /* 0x000fe20000000800 */
[----:B------:R-:W-:Y:S01]  /*7ab0*/  FMUL.FTZ R147, R147, R181 ;  /* 0x000000b593937220 */ /* 0x000fe20000410000 */
[-C--:B------:R-:W-:Y:S01]  /*7ac0*/  FMUL.FTZ R148, R148, R9.reuse ;  /* 0x0000000994947220 */ /* 0x080fe20000410000 */
[----:B------:R-:W-:Y:S01]  /*7ad0*/  FMUL.FTZ R149, R149, R9 ;  /* 0x0000000995957220 */ /* 0x000fe20000410000 */
[-C--:B------:R-:W-:Y:S01]  /*7ae0*/  FMUL.FTZ R150, R150, R181.reuse ;  /* 0x000000b596967220 */ /* 0x080fe20000410000 */
[----:B------:R-:W-:Y:S01]  /*7af0*/  FMUL.FTZ R151, R151, R181 ;  /* 0x000000b597977220 */ /* 0x000fe20000410000 */
[----:B------:R0:W-:Y:S01]  /*7b00*/  STSM.16.M88.4 [R22+0x36400], R152 ;  /* 0x0364009816007844 */ /* 0x0001e20000000200 */
[----:B------:R-:W-:Y:S01]  /*7b10*/  FFMA.FTZ R4, R9, R4, R8 ;  /* 0x0000000409047223 */ /* 0x000fe20000010008 */
[----:B------:R-:W2:Y:S01]  /*7b20*/  MUFU.EX2 R175, R175 ;  /* 0x000000af00af7308 */ /* 0x000ea20000000800 */
[----:B-1----:R-:W-:Y:S01]  /*7b30*/  F2FP.F16.F32.PACK_AB R161, R171, R170 ;  /* 0x000000aaaba1723e */ /* 0x002fe200000000ff */
        /* <DEDUP_REMOVED lines=12> */
[----:B------:R-:W-:Y:S01]  /*7c00*/  FADD.FTZ R211, R211, R208 ;  /* 0x000000d0d3d37221 */ /* 0x000fe20000010000 */
[----:B------:R-:W1:Y:S01]  /*7c10*/  MUFU.EX2 R177, R177 ;  /* 0x000000b100b17308 */ /* 0x000e620000000800 */
[----:B--2---:R-:W-:Y:S01]  /*7c20*/  F2FP.F16.F32.PACK_AB R163, R175, R174 ;  /* 0x000000aeafa3723e */ /* 0x004fe200000000ff */
[----:B------:R-:W-:Y:S01]  /*7c30*/  FADD.FTZ R12, R12, R13 ;  /* 0x0000000d0c0c7221 */ /* 0x000fe20000010000 */
[----:B------:R-:W-:-:S03]  /*7c40*/  FADD.FTZ R210, R210, R211 ;  /* 0x000000d3d2d27221 */ /* 0x000fc60000010000 */
[----:B------:R0:W-:Y:S01]  /*7c50*/  STSM.16.M88.4 [R185], R160 ;  /* 0x000000a0b9007844 */ /* 0x0001e20000000200 */
[----:B------:R-:W-:Y:S01]  /*7c60*/  FADD.FTZ R15, R15, R12 ;  /* 0x0000000c0f0f7221 */ /* 0x000fe20000010000 */
[----:B------:R-:W2:Y:S01]  /*7c70*/  MUFU.EX2 R176, R176 ;  /* 0x000000b000b07308 */ /* 0x000ea20000000800 */
[----:B------:R-:W-:Y:S02]  /*7c80*/  FADD.FTZ R213, R213, R210 ;  /* 0x000000d2d5d57221 */ /* 0x000fe40000010000 */
[----:B------:R-:W-:Y:S02]  /*7c90*/  FADD.FTZ R14, R14, R15 ;  /* 0x0000000f0e0e7221 */ /* 0x000fe40000010000 */
[----:B------:R-:W-:Y:S02]  /*7ca0*/  FADD.FTZ R212, R212, R213 ;  /* 0x000000d5d4d47221 */ /* 0x000fe40000010000 */
[----:B------:R-:W-:Y:S01]  /*7cb0*/  FADD.FTZ R21, R21, R14 ;  /* 0x0000000e15157221 */ /* 0x000fe20000010000 */
[----:B------:R-:W-:Y:S01]  /*7cc0*/  MUFU.EX2 R178, R178 ;  /* 0x000000b200b27308 */ /* 0x000fe20000000800 */
[----:B-1----:R-:W-:Y:S01]  /*7cd0*/  F2FP.F16.F32.PACK_AB R164, R177, R172 ;  /* 0x000000acb1a4723e */ /* 0x002fe200000000ff */
[----:B------:R-:W-:Y:S01]  /*7ce0*/  FADD.FTZ R215, R215, R212 ;  /* 0x000000d4d7d77221 */ /* 0x000fe20000010000 */
[----:B------:R-:W-:-:S03]  /*7cf0*/  FADD.FTZ R20, R20, R21 ;  /* 0x0000001514147221 */ /* 0x000fc60000010000 */
[----:B------:R-:W-:Y:S01]  /*7d00*/  FADD.FTZ R170, R170, R215 ;  /* 0x000000d7aaaa7221 */ /* 0x000fe20000010000 */
[----:B------:R-:W-:Y:S01]  /*7d10*/  FADD.FTZ R169, R169, R20 ;  /* 0x00000014a9a97221 */ /* 0x000fe20000010000 */
[----:B------:R-:W1:Y:S01]  /*7d20*/  MUFU.EX2 R217, R217 ;  /* 0x000000d900d97308 */ /* 0x000e620000000800 */
[----:B--2---:R-:W-:Y:S01]  /*7d30*/  F2FP.F16.F32.PACK_AB R166, R207, R176 ;  /* 0x000000b0cfa6723e */ /* 0x004fe200000000ff */
[----:B------:R-:W-:Y:S01]  /*7d40*/  FADD.FTZ R171, R171, R170 ;  /* 0x000000aaabab7221 */ /* 0x000fe20000010000 */
[----:B------:R-:W-:-:S03]  /*7d50*/  FADD.FTZ R168, R168, R169 ;  /* 0x000000a9a8a87221 */ /* 0x000fc60000010000 */
[----:B------:R-:W-:Y:S01]  /*7d60*/  FADD.FTZ R174, R174, R171 ;  /* 0x000000abaeae7221 */ /* 0x000fe20000010000 */
[----:B------:R-:W-:Y:S01]  /*7d70*/  FADD.FTZ R173, R173, R168 ;  /* 0x000000a8adad7221 */ /* 0x000fe20000010000 */
[----:B------:R-:W2:Y:S02]  /*7d80*/  MUFU.EX2 R182, R182 ;  /* 0x000000b600b67308 */ /* 0x000ea40000000800 */
[----:B------:R-:W-:Y:S01]  /*7d90*/  FADD.FTZ R175, R175, R174 ;  /* 0x000000aeafaf7221 */ /* 0x000fe20000010000 */
[----:B------:R-:W-:-:S04]  /*7da0*/  FADD.FTZ R172, R172, R173 ;  /* 0x000000adacac7221 */ /* 0x000fc80000010000 */
[----:B------:R-:W-:Y:S01]  /*7db0*/  FADD.FTZ R177, R177, R172 ;  /* 0x000000acb1b17221 */ /* 0x000fe20000010000 */
[----:B------:R-:W3:Y:S01]  /*7dc0*/  MUFU.EX2 R183, R183 ;  /* 0x000000b700b77308 */ /* 0x000ee20000000800 */
[----:B-1----:R-:W-:Y:S01]  /*7dd0*/  F2FP.F16.F32.PACK_AB R165, R217, R178 ;  /* 0x000000b2d9a5723e */ /* 0x002fe200000000ff */
[----:B------:R-:W-:Y:S01]  /*7de0*/  FADD.FTZ R178, R178, R175 ;  /* 0x000000afb2b27221 */ /* 0x000fe20000010000 */
[----:B------:R-:W-:-:S03]  /*7df0*/  FADD.FTZ R4, R176, R177 ;  /* 0x000000b1b0047221 */ /* 0x000fc60000010000 */
[----:B------:R-:W-:Y:S01]  /*7e00*/  FADD.FTZ R217, R217, R178 ;  /* 0x000000b2d9d97221 */ /* 0x000fe20000010000 */
[----:B------:R-:W-:Y:S01]  /*7e10*/  FADD.FTZ R4, R207, R4 ;  /* 0x00000004cf047221 */ /* 0x000fe20000010000 */
[----:B------:R-:W-:Y:S02]  /*7e20*/  IMAD.MOV.U32 R207, RZ, RZ, R5 ;  /* 0x000000ffffcf7224 */ /* 0x000fe400078e0005 */
[----:B--2---:R-:W-:Y:S01]  /*7e30*/  FADD.FTZ R6, R182, R217 ;  /* 0x000000d9b6067221 */ /* 0x004fe20000010000 */
[----:B---3--:R-:W-:-:S03]  /*7e40*/  F2FP.F16.F32.PACK_AB R167, R183, R182 ;  /* 0x000000b6b7a7723e */ /* 0x008fc600000000ff */
[----:B------:R-:W-:Y:S02]  /*7e50*/  FADD.FTZ R6, R183, R6 ;  /* 0x00000006b7067221 */ /* 0x000fe40000010000 */
[----:B------:R0:W-:Y:S01]  /*7e60*/  STSM.16.M88.4 [R184], R164 ;  /* 0x000000a4b8007844 */ /* 0x0001e20000000200 */
[----:B------:R-:W-:-:S06]  /*7e70*/  WARPGROUP.ARRIVE ;  /* 0x00000000000079c5 */ /* 0x000fcc0000000000 */
        /* <DEDUP_REMOVED lines=30> */
[----:B------:R-:W-:Y:S05]  /*8060*/  @P2 BRA `(.L_x_1071) ;  /* 0xffffffd4008c2947 */ /* 0x000fea000383ffff */
.L_x_1062:
[----:B------:R-:W1:Y:S01]  /*8070*/  SHFL.BFLY PT, R7, R4, 0x2, 0x1f ;  /* 0x0c401f0004077f89 */ /* 0x000e6200000e0000 */
[----:B------:R-:W-:Y:S02]  /*8080*/  IMAD.MOV.U32 R8, RZ, RZ, RZ ;  /* 0x000000ffff087224 */ /* 0x000fe400078e00ff */
[----:B------:R-:W-:Y:S01]  /*8090*/  IMAD.U32 R13, RZ, RZ, UR11 ;  /* 0x0000000bff0d7e24 */ /* 0x000fe2000f8e00ff */
[----:B------:R-:W2:Y:S01]  /*80a0*/  SHFL.BFLY PT, R11, R6, 0x2, 0x1f ;  /* 0x0c401f00060b7f89 */ /* 0x000ea200000e0000 */
[----:B------:R-:W-:Y:S01]  /*80b0*/  VIADD R193, R193, 0x1 ;  /* 0x00000001c1c17836 */ /* 0x000fe20000000000 */
[----:B------:R-:W-:Y:S08]  /*80c0*/  BAR.ARV 0x8, 0x100 ;  /* 0x0204000000007b1d */ /* 0x000ff00000002000 */
[----:B------:R-:W-:Y:S01]  /*80d0*/  BAR.SYNC.DEFER_BLOCKING 0xf, 0x100 ;  /* 0x03c4000000007b1d */ /* 0x000fe20000010000 */
[----:B-1----:R-:W-:Y:S01]  /*80e0*/  FADD.FTZ R0, R7, R4 ;  /* 0x0000000407007221 */ /* 0x002fe20000010000 */
[----:B------:R-:W-:-:S02]  /*80f0*/  IMAD.MOV R7, RZ, RZ, -R19 ;  /* 0x000000ffff077224 */ /* 0x000fc400078e0a13 */
[----:B------:R-:W-:Y:S02]  /*8100*/  IMAD.MOV.U32 R4, RZ, RZ, -0x800000 ;  /* 0xff800000ff047424 */ /* 0x000fe400078e00ff */
[----:B--2---:R-:W-:Y:S01]  /*8110*/  FADD.FTZ R11, R11, R6 ;  /* 0x000000060b0b7221 */ /* 0x004fe20000010000 */
[----:B------:R-:W1:Y:S01]  /*8120*/  SHFL.BFLY PT, R9, R0, 0x1, 0x1f ;  /* 0x0c201f0000097f89 */ /* 0x000e6200000e0000 */
[----:B------:R-:W-:Y:S01]  /*8130*/  ISETP.NE.AND P0, PT, R18, R7, PT ;  /* 0x000000071200720c */ /* 0x000fe20003f05270 */
[----:B------:R-:W-:Y:S02]  /*8140*/  IMAD.MOV.U32 R6, RZ, RZ, RZ ;  /* 0x000000ffff067224 */ /* 0x000fe400078e00ff */
[----:B------:R-:W2:Y:S01]  /*8150*/  SHFL.BFLY PT, R10, R11, 0x1, 0x1f ;  /* 0x0c201f000b0a7f89 */ /* 0x000ea200000e0000 */
[----:B-1----:R-:W-:Y:S01]  /*8160*/  FADD.FTZ R9, R0, R9 ;  /* 0x0000000900097221 */ /* 0x002fe20000010000 */
[----:B------:R-:W-:Y:S01]  /*8170*/  IMAD.U32 R0, RZ, RZ, UR36 ;  /* 0x00000024ff007e24 */ /* 0x000fe2000f8e00ff */
[----:B------:R-:W-:Y:S01]  /*8180*/  UIADD3 UR36, UR36, 0x1, URZ ;  /* 0x0000000124247890 */ /* 0x000fe2000fffe03f */
[----:B--2---:R-:W-:-:S02]  /*8190*/  FADD.FTZ R7, R11, R10 ;  /* 0x0000000a0b077221 */ /* 0x004fc40000010000 */
[----:B------:R-:W-:-:S04]  /*81a0*/  FSETP.NE.FTZ.AND P1, PT, R9, RZ, PT ;  /* 0x000000ff0900720b */ /* 0x000fc80003f35000 */
[----:B------:R-:W-:Y:S01]  /*81b0*/  @!P0 IMAD R0, R0, 0x40, R17 ;  /* 0x0000004000008824 */ /* 0x000fe200078e0211 */
[----:B------:R-:W-:Y:S01]  /*81c0*/  UISETP.NE.AND UP0, UPT, UR36, 0x2, UPT ;  /* 0x000000022400788c */ /* 0x000fe2000bf05270 */
[----:B------:R-:W-:Y:S01]  /*81d0*/  IMAD.U32 R10, RZ, RZ, UR11 ;  /* 0x0000000bff0a7e24 */ /* 0x000fe2000f8e00ff */
[----:B------:R-:W-:Y:S02]  /*81e0*/  FSETP.NE.FTZ.AND P2, PT, R7, RZ, PT ;  /* 0x000000ff0700720b */ /* 0x000fe40003f55000 */
[----:B------:R-:W-:Y:S01]  /*81f0*/  @!P0 LEA R11, R0, UR37, 0x2 ;  /* 0x00000025000b8c11 */ /* 0x000fe2000f8e10ff */
[----:B------:R-:W-:Y:S01]  /*8200*/  USEL UR4, URZ, 0x1, UP0 ;  /* 0x000000013f047887 */ /* 0x000fe20008000000 */
[----:B------:R-:W-:Y:S01]  /*8210*/  IMAD.MOV.U32 R0, RZ, RZ, -0x800000 ;  /* 0xff800000ff007424 */ /* 0x000fe200078e00ff */
[----:B------:R-:W-:Y:S01]  /*8220*/  USEL UR36, UR36, URZ, UP0 ;  /* 0x0000003f24247287 */ /* 0x000fe20008000000 */
[----:B------:R-:W1:Y:S03]  /*8230*/  @P1 MUFU.RCP R8, R9 ;  /* 0x0000000900081308 */ /* 0x000e660000001000 */
[----:B------:R-:W-:-:S05]  /*8240*/  LOP3.LUT R2, R2, UR4, RZ, 0x3c, !PT ;  /* 0x0000000402027c12 */ /* 0x000fca000f8e3cff */
[----:B------:R-:W2:Y:S08]  /*8250*/  @P2 MUFU.RCP R6, R7 ;  /* 0x0000000700062308 */ /* 0x000eb00000001000 */
[----:B------:R-:W3:Y:S01]  /*8260*/  @P1 MUFU.LG2 R9, R9 ;  /* 0x0000000900091308 */ /* 0x000ee20000000c00 */
[----:B-1----:R1:W-:Y:S01]  /*8270*/  @!P0 STS [R11+0x38400], R8 ;  /* 0x038400080b008388 */ /* 0x0023e20000000800 */
[-C--:B------:R-:W-:Y:S01]  /*8280*/  FMUL.FTZ R176, R24, R8.reuse ;  /* 0x0000000818b07220 */ /* 0x080fe20000410000 */
[-C--:B------:R-:W-:Y:S01]  /*8290*/  FMUL.FTZ R175, R28, R8.reuse ;  /* 0x000000081caf7220 */ /* 0x080fe20000410000 */
[-C--:B------:R-:W-:Y:S01]  /*82a0*/  FMUL.FTZ R12, R25, R8.reuse ;  /* 0x00000008190c7220 */ /* 0x080fe20000410000 */
[-C--:B------:R-:W-:Y:S01]  /*82b0*/  FMUL.FTZ R14, R29, R8.reuse ;  /* 0x000000081d0e7220 */ /* 0x080fe20000410000 */
[-C--:B------:R-:W-:Y:S01]  /*82c0*/  FMUL.FTZ R174, R32, R8.reuse ;  /* 0x0000000820ae7220 */ /* 0x080fe20000410000 */
[-C--:B------:R-:W-:Y:S01]  /*82d0*/  FMUL.FTZ R24, R33, R8.reuse ;  /* 0x0000000821187220 */ /* 0x080fe20000410000 */
[----:B------:R-:W4:Y:S01]  /*82e0*/  @P2 MUFU.LG2 R7, R7 ;  /* 0x0000000700072308 */ /* 0x000f220000000c00 */
[----:B--2---:R2:W-:Y:S01]  /*82f0*/  @!P0 STS [R11+0x38420], R6 ;  /* 0x038420060b008388 */ /* 0x0045e20000000800 */
        /* <DEDUP_REMOVED lines=58> */
[----:B-1----:R-:W-:Y:S01]  /*86a0*/  @P1 FMUL.FTZ R8, R10, 0.69314718246459960938 ;  /* 0x3f3172180a081820 */ /* 0x002fe20000410000 */
[----:B--2---:R-:W-:Y:S01]  /*86b0*/  @P2 FMUL.FTZ R11, R13, 0.69314718246459960938 ;  /* 0x3f3172180d0b2820 */ /* 0x004fe20000410000 */
[----:B---3--:R-:W-:Y:S01]  /*86c0*/  @P1 FMUL.FTZ R9, R9, 0.69314718246459960938 ;  /* 0x3f31721809091820 */ /* 0x008fe20000410000 */
[----:B----4-:R-:W-:Y:S01]  /*86d0*/  @P2 FMUL.FTZ R10, R7, 0.69314718246459960938 ;  /* 0x3f317218070a2820 */ /* 0x010fe20000410000 */
        /* <DEDUP_REMOVED lines=68> */
.L_x_1048:
        /* <DEDUP_REMOVED lines=41> */
[C---:B------:R-:W-:Y:S01]  /*8db0*/  IADD3 R207, P3, R122.reuse, 0x2000, RZ ;  /* 0x000020007acf7810 */ /* 0x040fe20007f7e0ff */
[----:B------:R-:W-:Y:S01]  /*8dc0*/  UIADD3.X UR7, UR11, UR9, URZ, UP1, !UPT ;  /* 0x000000090b077290 */ /* 0x000fe20008ffe43f */
[C---:B------:R-:W-:Y:S01]  /*8dd0*/  IADD3 R181, P0, R122.reuse, 0x40, RZ ;  /* 0x000000407ab57810 */ /* 0x040fe20007f1e0ff */
[--C-:B------:R-:W-:Y:S01]  /*8de0*/  IMAD.X R9, RZ, RZ, R123.reuse, P1 ;  /* 0x000000ffff097224 */ /* 0x100fe200008e067b */
[----:B------:R-:W-:Y:S01]  /*8df0*/  IADD3 R209, P6, R122, 0x2020, RZ ;  /* 0x000020207ad17810 */ /* 0x000fe20007fde0ff */
[--C-:B------:R-:W-:Y:S01]  /*8e00*/  IMAD.X R37, RZ, RZ, R123.reuse, P3 ;  /* 0x000000ffff257224 */ /* 0x100fe200018e067b */
[----:B------:R-:W-:Y:S01]  /*8e10*/  LOP3.LUT R8, R177, 0x380, RZ, 0xc0, !PT ;  /* 0x00000380b1087812 */ /* 0x000fe200078ec0ff */
[--C-:B------:R-:W-:Y:S01]  /*8e20*/  IMAD.X R21, RZ, RZ, R123.reuse, P0 ;  /* 0x000000ffff157224 */ /* 0x100fe200000e067b */
[----:B------:R-:W-:Y:S01]  /*8e30*/  LOP3.LUT R36, R207, 0x380, RZ, 0xc0, !PT ;  /* 0x00000380cf247812 */ /* 0x000fe200078ec0ff */
[----:B------:R-:W-:Y:S01]  /*8e40*/  IMAD.X R41, RZ, RZ, R123, P6 ;  /* 0x000000ffff297224 */ /* 0x000fe200030e067b */
[----:B------:R-:W-:Y:S01]  /*8e50*/  SHF.R.U64 R8, R8, 0x3, RZ ;  /* 0x0000000308087819 */ /* 0x000fe200000012ff */
[----:B------:R-:W-:Y:S01]  /*8e60*/  ULDC.64 UR8, c[0x0][0xd08] ;  /* 0x0003420000087ab9 */ /* 0x000fe20000000a00 */
[----:B------:R-:W-:-:S02]  /*8e70*/  SHF.R.U64 R36, R36, 0x3, RZ ;  /* 0x0000000324247819 */ /* 0x000fc400000012ff */
        /* <DEDUP_REMOVED lines=10> */
[----:B------:R-:W-:Y:S01]  /*8f20*/  LOP3.LUT R8, R8, R177, RZ, 0x3c, !PT ;  /* 0x000000b108087212 */ /* 0x000fe200078e3cff */
[--C-:B------:R-:W-:Y:S01]  /*8f30*/  IMAD.X R45, RZ, RZ, R123.reuse, P5 ;  /* 0x000000ffff2d7224 */ /* 0x100fe200028e067b */
[----:B------:R-:W-:Y:S01]  /*8f40*/  LOP3.LUT R36, R36, R207, RZ, 0x3c, !PT ;  /* 0x000000cf24247212 */ /* 0x000fe200078e3cff */
[----:B------:R-:W-:Y:S01]  /*8f50*/  IMAD.X R95, RZ, RZ, R123, P1 ;  /* 0x000000ffff5f7224 */ /* 0x000fe200008e067b */
[----:B------:R-:W-:-:S02]  /*8f60*/  LOP3.LUT R177, R10, 0x380, RZ, 0xc0, !PT ;  /* 0x000003800ab17812 */ /* 0x000fc400078ec0ff */
[----:B------:R-:W-:Y:S02]  /*8f70*/  LOP3.LUT R207, R26, 0x380, RZ, 0xc0, !PT ;  /* 0x000003801acf7812 */ /* 0x000fe400078ec0ff */
[C---:B------:R-:W-:Y:S02]  /*8f80*/  LOP3.LUT R7, R122.reuse, 0x380, RZ, 0xc0, !PT ;  /* 0x000003807a077812 */ /* 0x040fe400078ec0ff */
[----:B------:R-:W-:Y:S02]  /*8f90*/  LOP3.LUT R32, R183, 0x380, RZ, 0xc0, !PT ;  /* 0x00000380b7207812 */ /* 0x000fe400078ec0ff */
[C---:B------:R-:W-:Y:S02]  /*8fa0*/  IADD3 R6, P2, R122.reuse, 0x6040, RZ ;  /* 0x000060407a067810 */ /* 0x040fe40007f5e0ff */
[----:B------:R-:W-:Y:S02]  /*8fb0*/  SHF.R.U64 R177, R177, 0x3, RZ ;  /* 0x00000003b1b17819 */ /* 0x000fe400000012ff */
[----:B------:R-:W-:Y:S01]  /*8fc0*/  SHF.R.U64 R207, R207, 0x3, RZ ;  /* 0x00000003cfcf7819 */ /* 0x000fe200000012ff */
[----:B------:R-:W-:Y:S01]  /*8fd0*/  IMAD.X R119, RZ, RZ, R123, P2 ;  /* 0x000000ffff777224 */ /* 0x000fe200010e067b */
[----:B------:R-:W-:-:S02]  /*8fe0*/  IADD3 R3, P5, R122, 0x6020, RZ ;  /* 0x000060207a037810 */ /* 0x000fc40007fbe0ff */
[----:B------:R-:W-:Y:S02]  /*8ff0*/  IADD3 R5, P1, R122, 0x6060, RZ ;  /* 0x000060607a057810 */ /* 0x000fe40007f3e0ff */
[----:B------:R-:W-:Y:S01]  /*9000*/  SHF.R.U64 R7, R7, 0x3, RZ ;  /* 0x0000000307077819 */ /* 0x000fe200000012ff */
[----:B------:R-:W-:Y:S01]  /*9010*/  IMAD.X R115, RZ, RZ, R123, P5 ;  /* 0x000000ffff737224 */ /* 0x000fe200028e067b */
[----:B------:R-:W-:Y:S02]  /*9020*/  LOP3.LUT R20, R181, 0x380, RZ, 0xc0, !PT ;  /* 0x00000380b5147812 */ /* 0x000fe400078ec0ff */
[----:B------:R-:W-:Y:S02]  /*9030*/  SHF.R.U64 R32, R32, 0x3, RZ ;  /* 0x0000000320207819 */ /* 0x000fe400000012ff */
[C---:B------:R-:W-:Y:S02]  /*9040*/  IADD3 R30, P3, R122.reuse, 0x4060, RZ ;  /* 0x000040607a1e7810 */ /* 0x040fe40007f7e0ff */
[----:B------:R-:W-:-:S02]  /*9050*/  IADD3 R102, P4, R122, 0x4040, RZ ;  /* 0x000040407a667810 */ /* 0x000fc40007f9e0ff */
[----:B------:R-:W-:Y:S01]  /*9060*/  LOP3.LUT R98, R177, R10, RZ, 0x3c, !PT ;  /* 0x0000000ab1627212 */ /* 0x000fe200078e3cff */
[--C-:B------:R-:W-:Y:S01]  /*9070*/  IMAD.X R107, RZ, RZ, R123.reuse, P3 ;  /* 0x000000ffff6b7224 */ /* 0x100fe200018e067b */
[----:B------:R-:W-:Y:S01]  /*9080*/  LOP3.LUT R110, R207, R26, RZ, 0x3c, !PT ;  /* 0x0000001acf6e7212 */ /* 0x000fe200078e3cff */
[--C-:B------:R-:W-:Y:S01]  /*9090*/  IMAD.X R103, RZ, RZ, R123.reuse, P4 ;  /* 0x000000ffff677224 */ /* 0x100fe200020e067b */
[----:B------:R-:W-:Y:S02]  /*90a0*/  LOP3.LUT R27, R6, 0x380, RZ, 0xc0, !PT ;  /* 0x00000380061b7812 */ /* 0x000fe400078ec0ff */
[----:B------:R-:W-:Y:S01]  /*90b0*/  LOP3.LUT R122, R7, R122, RZ, 0x3c, !PT ;  /* 0x0000007a077a7212 */ /* 0x000fe200078e3cff */
[----:B------:R-:W-:Y:S01]  /*90c0*/  IMAD.X R7, RZ, RZ, R123, P1 ;  /* 0x000000ffff077224 */ /* 0x000fe200008e067b */
[----:B------:R-:W-:Y:S02]  /*90d0*/  LOP3.LUT R10, R3, 0x380, RZ, 0xc0, !PT ;  /* 0x00000380030a7812 */ /* 0x000fe400078ec0ff */
[----:B------:R-:W-:-:S02]  /*90e0*/  LOP3.LUT R26, R5, 0x380, RZ, 0xc0, !PT ;  /* 0x00000380051a7812 */ /* 0x000fc400078ec0ff */
[----:B------:R-:W-:Y:S02]  /*90f0*/  SHF.R.U64 R20, R20, 0x3, RZ ;  /* 0x0000000314147819 */ /* 0x000fe400000012ff */
[----:B------:R-:W-:Y:S02]  /*9100*/  LOP3.LUT R32, R32, R183, RZ, 0x3c, !PT ;  /* 0x000000b720207212 */ /* 0x000fe400078e3cff */
[----:B------:R-:W-:Y:S02]  /*9110*/  LOP3.LUT R40, R209, 0x380, RZ, 0xc0, !PT ;  /* 0x00000380d1287812 */ /* 0x000fe400078ec0ff */
[----:B------:R-:W-:Y:S02]  /*9120*/  LOP3.LUT R44, R211, 0x380, RZ, 0xc0, !PT ;  /* 0x00000380d32c7812 */ /* 0x000fe400078ec0ff */
[----:B------:R-:W-:Y:S02]  /*9130*/  LOP3.LUT R183, R30, 0x380, RZ, 0xc0, !PT ;  /* 0x000003801eb77812 */ /* 0x000fe400078ec0ff */
[----:B------:R-:W-:-:S02]  /*9140*/  LOP3.LUT R90, R213, 0x380, RZ, 0xc0, !PT ;  /* 0x00000380d55a7812 */ /* 0x000fc400078ec0ff */
[----:B------:R-:W-:Y:S02]  /*9150*/  SHF.R.U64 R27, R27, 0x3, RZ ;  /* 0x000000031b1b7819 */ /* 0x000fe400000012ff */
[----:B------:R-:W-:Y:S02]  /*9160*/  LOP3.LUT R94, R215, 0x380, RZ, 0xc0, !PT ;  /* 0x00000380d75e7812 */ /* 0x000fe400078ec0ff */
[----:B------:R-:W-:Y:S02]  /*9170*/  MOV R122, R122 ;  /* 0x0000007a007a7202 */ /* 0x000fe40000000f00 */
[----:B------:R-:W-:Y:S02]  /*9180*/  SHF.R.U64 R10, R10, 0x3, RZ ;  /* 0x000000030a0a7819 */ /* 0x000fe400000012ff */
[----:B------:R-:W-:Y:S01]  /*9190*/  SHF.R.U64 R26, R26, 0x3, RZ ;  /* 0x000000031a1a7819 */ /* 0x000fe200000012ff */
[----:B------:R0:W-:Y:S01]  /*91a0*/  STSM.16.M88.4 [R122], R12 ;  /* 0x0000000c7a007844 */ /* 0x0001e20000000200 */
[----:B------:R-:W-:-:S02]  /*91b0*/  LOP3.LUT R20, R20, R181, RZ, 0x3c, !PT ;  /* 0x000000b514147212 */ /* 0x000fc400078e3cff */
[----:B------:R-:W-:Y:S02]  /*91c0*/  SHF.R.U64 R40, R40, 0x3, RZ ;  /* 0x0000000328287819 */ /* 0x000fe400000012ff */
[----:B------:R-:W-:Y:S02]  /*91d0*/  SHF.R.U64 R44, R44, 0x3, RZ ;  /* 0x000000032c2c7819 */ /* 0x000fe400000012ff */
[----:B------:R-:W-:Y:S02]  /*91e0*/  LOP3.LUT R181, R102, 0x380, RZ, 0xc0, !PT ;  /* 0x0000038066b57812 */ /* 0x000fe400078ec0ff */
[----:B------:R-:W-:Y:S02]  /*91f0*/  SHF.R.U64 R183, R183, 0x3, RZ ;  /* 0x00000003b7b77819 */ /* 0x000fe400000012ff */
[----:B------:R-:W-:Y:S02]  /*9200*/  SHF.R.U64 R90, R90, 0x3, RZ ;  /* 0x000000035a5a7819 */ /* 0x000fe400000012ff */
[----:B------:R-:W-:-:S02]  /*9210*/  LOP3.LUT R118, R27, R6, RZ, 0x3c, !PT ;  /* 0x000000061b767212 */ /* 0x000fc400078e3cff */
[----:B------:R-:W-:Y:S02]  /*9220*/  SHF.R.U64 R94, R94, 0x3, RZ ;  /* 0x000000035e5e7819 */ /* 0x000fe400000012ff */
[----:B------:R-:W-:Y:S02]  /*9230*/  LOP3.LUT R114, R10, R3, RZ, 0x3c, !PT ;  /* 0x000000030a727212 */ /* 0x000fe400078e3cff */
[----:B------:R-:W-:Y:S02]  /*9240*/  LOP3.LUT R6, R26, R5, RZ, 0x3c, !PT ;  /* 0x000000051a067212 */ /* 0x000fe400078e3cff */
[----:B------:R-:W-:Y:S02]  /*9250*/  LOP3.LUT R40, R40, R209, RZ, 0x3c, !PT ;  /* 0x000000d128287212 */ /* 0x000fe400078e3cff */
[----:B------:R-:W-:Y:S02]  /*9260*/  MOV R10, R8 ;  /* 0x00000008000a7202 */ /* 0x000fe40000000f00 */
[----:B------:R-:W-:-:S02]  /*9270*/  F2FP.F16.F32.PACK_AB R26, R164, R173 ;  /* 0x000000ada41a723e */ /* 0x000fc400000000ff */
[----:B------:R-:W-:Y:S02]  /*9280*/  F2FP.F16.F32.PACK_AB R27, R39, R38 ;  /* 0x00000026271b723e */ /* 0x000fe400000000ff */
[----:B------:R-:W-:Y:S02]  /*9290*/  LOP3.LUT R44, R44, R211, RZ, 0x3c, !PT ;  /* 0x000000d32c2c7212 */ /* 0x000fe400078e3cff */
[----:B------:R-:W-:Y:S01]  /*92a0*/  SHF.R.U64 R181, R181, 0x3, RZ ;  /* 0x00000003b5b57819 */ /* 0x000fe200000012ff */
[----:B------:R-:W-:Y:S01]  /*92b0*/  STSM.16.M88.4 [R10], R24 ;  /* 0x000000180a007844 */ /* 0x000fe20000000200 */
[----:B------:R-:W-:Y:S02]  /*92c0*/  LOP3.LUT R106, R183, R30, RZ, 0x3c, !PT ;  /* 0x0000001eb76a7212 */ /* 0x000fe400078e3cff */
[----:B------:R-:W-:Y:S02]  /*92d0*/  MOV R20, R20 ;  /* 0x0000001400147202 */ /* 0x000fe40000000f00 */
[----:B0-----:R-:W-:-:S02]  /*92e0*/  F2FP.F16.F32.PACK_AB R12, R160, R166 ;  /* 0x000000a6a00c723e */ /* 0x001fc400000000ff */
        /* <DEDUP_REMOVED lines=8> */
[----:B------:R-:W-:Y:S02]  /*9370*/  LOP3.LUT R94, R94, R215, RZ, 0x3c, !PT ;  /* 0x000000d75e5e7212 */ /* 0x000fe400078e3cff */
[----:B------:R-:W-:Y:S01]  /*9380*/  MOV R36, R36 ;  /* 0x0000002400247202 */ /* 0x000fe20000000f00 */
[----:B------:R-:W-:Y:S01]  /*9390*/  STSM.16.M88.4 [R32], R28 ;  /* 0x0000001c20007844 */ /* 0x000fe20000000200 */
[----:B------:R-:W-:Y:S02]  /*93a0*/  MOV R40, R40 ;  /* 0x0000002800287202 */ /* 0x000fe40000000f00 */
[----:B------:R-:W-:Y:S01]  /*93b0*/  F2FP.F16.F32.PACK_AB R73, R75, R74 ;  /* 0x0000004a4b49723e */ /* 0x000fe200000000ff */
[----:B------:R-:W-:Y:S01]  /*93c0*/  STSM.16.M88.4 [R36], R56 ;  /* 0x0000003824007844 */ /* 0x000fe20000000200 */
[----:B------:R-:W-:-:S02]  /*93d0*/  F2FP.F16.F32.PACK_AB R80, R81, R80 ;  /* 0x000000505150723e */ /* 0x000fc400000000ff */
[----:B------:R-:W-:Y:S01]  /*93e0*/  LOP3.LUT R102, R181, R102, RZ, 0x3c, !PT ;  /* 0x00000066b5667212 */ /* 0x000fe200078e3cff */
[----:B------:R-:W-:Y:S01]  /*93f0*/  STSM.16.M88.4 [R40], R64 ;  /* 0x0000004028007844 */ /* 0x000fe20000000200 */
[----:B------:R-:W-:Y:S02]  /*9400*/  MOV R44, R44 ;  /* 0x0000002c002c7202 */ /* 0x000fe40000000f00 */
[----:B------:R-:W-:Y:S02]  /*9410*/  F2FP.F16.F32.PACK_AB R74, R77, R76 ;  /* 0x0000004c4d4a723e */ /* 0x000fe400000000ff */
[----:B------:R-:W-:Y:S02]  /*9420*/  F2FP.F16.F32.PACK_AB R75, R79, R78 ;  /* 0x0000004e4f4b723e */ /* 0x000fe400000000ff */
[----:B------:R-:W-:Y:S02]  /*9430*/  F2FP.F16.F32.PACK_AB R81, R83, R82 ;  /* 0x000000525351723e */ /* 0x000fe400000000ff */
[----:B------:R-:W-:Y:S01]  /*9440*/  MOV R9, R90 ;  /* 0x0000005a00097202 */ /* 0x000fe20000000f00 */
[----:B------:R-:W-:Y:S01]  /*9450*/  STSM.16.M88.4 [R44], R72 ;  /* 0x000000482c007844 */ /* 0x000fe20000000200 */
[----:B------:R-:W-:-:S02]  /*9460*/  F2FP.F16.F32.PACK_AB R82, R85, R84 ;  /* 0x000000545552723e */ /* 0x000fc400000000ff */
[----:B------:R-:W-:Y:S02]  /*9470*/  F2FP.F16.F32.PACK_AB R83, R87, R86 ;  /* 0x000000565753723e */ /* 0x000fe400000000ff */
[----:B------:R-:W-:Y:S02]  /*9480*/  F2FP.F16.F32.PACK_AB R88, R89, R88 ;  /* 0x000000585958723e */ /* 0x000fe400000000ff */
[----:B------:R-:W-:Y:S01]  /*9490*/  MOV R94, R94 ;  /* 0x0000005e005e7202 */ /* 0x000fe20000000f00 */
[----:B------:R-:W-:Y:S01]  /*94a0*/  STSM.16.M88.4 [R9], R80 ;  /* 0x0000005009007844 */ /* 0x000fe20000000200 */
[----:B------:R-:W-:Y:S02]  /*94b0*/  MOV R5, R98 ;  /* 0x0000006200057202 */ /* 0x000fe40000000f00 */
[----:B------:R-:W-:Y:S02]  /*94c0*/  F2FP.F16.F32.PACK_AB R89, R48, R34 ;  /* 0x000000223059723e */ /* 0x000fe400000000ff */
[----:B------:R-:W-:-:S02]  /*94d0*/  F2FP.F16.F32.PACK_AB R90, R93, R92 ;  /* 0x0000005c5d5a723e */ /* 0x000fc400000000ff */
[----:B------:R-:W-:Y:S02]  /*94e0*/  F2FP.F16.F32.PACK_AB R91, R153, R50 ;  /* 0x00000032995b723e */ /* 0x000fe400000000ff */
[----:B------:R-:W-:Y:S02]  /*94f0*/  F2FP.F16.F32.PACK_AB R96, R97, R96 ;  /* 0x000000606160723e */ /* 0x000fe400000000ff */
[----:B------:R-:W-:Y:S01]  /*9500*/  F2FP.F16.F32.PACK_AB R97, R155, R154 ;  /* 0x0000009a9b61723e */ /* 0x000fe200000000ff */
[----:B------:R-:W-:Y:S01]  /*9510*/  STSM.16.M88.4 [R94], R88 ;  /* 0x000000585e007844 */ /* 0x000fe20000000200 */
        /* <DEDUP_REMOVED lines=10> */
[----:B------:R-:W-:Y:S01]  /*95c0*/  MOV R106, R106 ;  /* 0x0000006a006a7202 */ /* 0x000fe20000000f00 */
[----:B------:R-:W-:Y:S01]  /*95d0*/  STSM.16.M88.4 [R102], R160 ;  /* 0x000000a066007844 */ /* 0x000fe20000000200 */
[----:B------:R-:W-:Y:S02]  /*95e0*/  F2FP.F16.F32.PACK_AB R113, R168, R167 ;  /* 0x000000a7a871723e */ /* 0x000fe400000000ff */
[----:B------:R-:W-:Y:S02]  /*95f0*/  F2FP.F16.F32.PACK_AB R114, R117, R116 ;  /* 0x000000747572723e */ /* 0x000fe400000000ff */
[----:B------:R-:W-:Y:S02]  /*9600*/  F2FP.F16.F32.PACK_AB R115, R170, R169 ;  /* 0x000000a9aa73723e */ /* 0x000fe400000000ff */
[----:B------:R-:W-:Y:S02]  /*9610*/  F2FP.F16.F32.PACK_AB R120, R121, R120 ;  /* 0x000000787978723e */ /* 0x000fe400000000ff */
[----:B------:R-:W-:Y:S01]  /*9620*/  F2FP.F16.F32.PACK_AB R128, R129, R128 ;  /* 0x000000808180723e */ /* 0x000fe200000000ff */
[----:B------:R-:W-:Y:S01]  /*9630*/  STSM.16.M88.4 [R106], R112 ;  /* 0x000000706a007844 */ /* 0x000fe20000000200 */
[----:B------:R-:W-:-:S02]  /*9640*/  MOV R110, R110 ;  /* 0x0000006e006e7202 */ /* 0x000fc40000000f00 */
[----:B------:R-:W-:Y:S02]  /*9650*/  F2FP.F16.F32.PACK_AB R121, R172, R171 ;  /* 0x000000abac79723e */ /* 0x000fe400000000ff */
        /* <DEDUP_REMOVED lines=8> */
[----:B------:R-:W-:Y:S01]  /*96e0*/  F2FP.F16.F32.PACK_AB R144, R145, R144 ;  /* 0x000000909190723e */ /* 0x000fe200000000ff */
[----:B------:R1:W-:Y:S01]  /*96f0*/  STSM.16.M88.4 [R3], R128 ;  /* 0x0000008003007844 */ /* 0x0003e20000000200 */
[----:B------:R-:W-:Y:S02]  /*9700*/  MOV R118, R118 ;  /* 0x0000007600767202 */ /* 0x000fe40000000f00 */
[----:B------:R-:W-:Y:S02]  /*9710*/  F2FP.F16.F32.PACK_AB R138, R141, R140 ;  /* 0x0000008c8d8a723e */ /* 0x000fe400000000ff */
[----:B------:R-:W-:-:S02]  /*9720*/  F2FP.F16.F32.PACK_AB R139, R143, R142 ;  /* 0x0000008e8f8b723e */ /* 0x000fc400000000ff */
[----:B------:R-:W-:Y:S02]  /*9730*/  F2FP.F16.F32.PACK_AB R145, R147, R146 ;  /* 0x000000929391723e */ /* 0x000fe400000000ff */
[----:B------:R-:W-:Y:S01]  /*9740*/  MOV R8, R6 ;  /* 0x0000000600087202 */ /* 0x000fe20000000f00 */
[----:B------:R2:W-:Y:S01]  /*9750*/  STSM.16.M88.4 [R118], R136 ;  /* 0x0000008876007844 */ /* 0x0005e20000000200 */
[----:B------:R-:W-:Y:S01]  /*9760*/  F2FP.F16.F32.PACK_AB R146, R149, R148 ;  /* 0x000000949592723e */ /* 0x000fe200000000ff */
[----:B------:R-:W-:Y:S01]  /*9770*/  UISETP.NE.U32.AND UP1, UPT, UR8, URZ, UPT ;  /* 0x0000003f0800728c */ /* 0x000fe2000bf25070 */
[----:B------:R-:W-:Y:S01]  /*9780*/  F2FP.F16.F32.PACK_AB R147, R151, R150 ;  /* 0x000000969793723e */ /* 0x000fe200000000ff */
[----:B------:R-:W-:Y:S01]  /*9790*/  IMAD.U32 R6, RZ, RZ, UR4 ;  /* 0x00000004ff067e24 */ /* 0x000fe2000f8e00ff */
[----:B------:R-:W-:Y:S01]  /*97a0*/  PLOP3.LUT P0, PT, PT, PT, UP0, 0x80, 0x0 ;  /* 0x000000000000781c */ /* 0x000fe20003f0f008 */
[----:B------:R-:W-:Y:S02]  /*97b0*/  IMAD.U32 R7, RZ, RZ, UR7 ;  /* 0x00000007ff077e24 */ /* 0x000fe4000f8e00ff */
        /* <DEDUP_REMOVED lines=22> */
[----:B------:R-:W-:Y:S02]  /*9920*/  LOP3.LUT R24, R25, 0x380, RZ, 0xc0, !PT ;  /* 0x0000038019187812 */ /* 0x000fe400078ec0ff */
        /* <DEDUP_REMOVED lines=18> */
[----:B--2---:R-:W-:-:S14]  /*9a50*/  @P6 BRA `(.L_x_1074) ;  /* 0x0000000000106947 */ /* 0x004fdc0003800000 */
[----:B------:R-:W-:Y:S05]  /*9a60*/  @!P0 BRA `(.L_x_1074) ;  /* 0x00000000000c8947 */ /* 0x000fea0003800000 */
[----:B------:R-:W2:Y:S04]  /*9a70*/  LDG.E R8, desc[UR38][R6.64] ;  /* 0x0000002606087981 */ /* 0x000ea8000c1e1900 */
[----:B-----5:R-:W2:Y:S02]  /*9a80*/  LDG.E R3, desc[UR38][R6.64+0x4] ;  /* 0x0000042606037981 */ /* 0x020ea4000c1e1900 */
[----:B--2---:R-:W-:-:S07]  /*9a90*/  IMAD.IADD R3, R3, 0x1, -R8 ;  /* 0x0000000103037824 */ /* 0x004fce00078e0a08 */
.L_x_1074:
        /* <DEDUP_REMOVED lines=79> */
[----:B0-----:R-:W-:-:S13]  /*9f90*/  ISETP.NE.AND P0, PT, R10, 0x1, PT ;  /* 0x000000010a00780c */ /* 0x001fda0003f05270 */
        /* <DEDUP_REMOVED lines=8> */
[----:B------:R-:W-:Y:S02]  /*a020*/  IMAD.U32 R14, RZ, RZ, UR10 ;  /* 0x0000000aff0e7e24 */ /* 0x000fe4000f8e00ff */
[----:B-----5:R-:W-:Y:S01]  /*a030*/  IMAD R10, R3, R10, RZ ;  /* 0x0000000a030a7224 */ /* 0x020fe200078e02ff */
[----:B------:R-:W-:Y:S02]  /*a040*/  SHF.R.S32.HI R8, RZ, 0x1f, R5 ;  /* 0x0000001fff087819 */ /* 0x000fe40000011405 */
[----:B------:R-:W-:Y:S01]  /*a050*/  IADD3.X R7, R7, UR9, R14, P0, !PT ;  /* 0x0000000907077c10 */ /* 0x000fe200087fe40e */
[----:B------:R-:W-:Y:S02]  /*a060*/  ULDC.64 UR8, c[0x0][0xc88] ;  /* 0x0003220000087ab9 */ /* 0x000fe40000000a00 */
[----:B------:R-:W-:-:S02]  /*a070*/  IMAD R8, R8, UR8, RZ ;  /* 0x0000000808087c24 */ /* 0x000fc4000f8e02ff */
[----:B------:R-:W-:-:S04]  /*a080*/  IMAD.WIDE.U32 R6, R5, UR8, R6 ;  /* 0x0000000805067c25 */ /* 0x000fc8000f8e0006 */
[----:B------:R-:W-:Y:S01]  /*a090*/  IMAD R5, R5, UR9, R8 ;  /* 0x0000000905057c24 */ /* 0x000fe2000f8e0208 */
[----:B------:R-:W-:Y:S02]  /*a0a0*/  ULDC.64 UR8, c[0x0][0xc50] ;  /* 0x0003140000087ab9 */ /* 0x000fe40000000a00 */
[----:B------:R-:W-:Y:S01]  /*a0b0*/  LEA R14, P0, R6, UR8, 0x2 ;  /* 0x00000008060e7c11 */ /* 0x000fe2000f8010ff */
[----:B------:R-:W-:-:S04]  /*a0c0*/  IMAD.IADD R5, R7, 0x1, R5 ;  /* 0x0000000107057824 */ /* 0x000fc800078e0205 */
[----:B------:R-:W-:Y:S01]  /*a0d0*/  SHFL.IDX PT, R8, R14, 0x1, 0x1c1f ;  /* 0x003c1f000e087f89 */ /* 0x000fe200000e0000 */
[----:B------:R-:W-:Y:S01]  /*a0e0*/  LEA.HI.X R15, R6, UR9, R5, 0x2, P0 ;  /* 0x00000009060f7c11 */ /* 0x000fe200080f1405 */
[----:B------:R-:W-:Y:S02]  /*a0f0*/  IMAD.MOV R5, RZ, RZ, -R19 ;  /* 0x000000ffff057224 */ /* 0x000fe400078e0a13 */
[----:B------:R-:W-:Y:S03]  /*a100*/  SHFL.IDX PT, R6, R14, RZ, 0x1c1f ;  /* 0x001c1fff0e067589 */ /* 0x000fe600000e0000 */
[----:B------:R-:W-:Y:S01]  /*a110*/  ISETP.NE.AND P0, PT, R18, R5, PT ;  /* 0x000000051200720c */ /* 0x000fe20003f05270 */
[----:B------:R-:W0:Y:S01]  /*a120*/  SHFL.IDX PT, R7, R15, RZ, 0x1c1f ;  /* 0x001c1fff0f077589 */ /* 0x000e2200000e0000 */
[C---:B------:R-:W-:Y:S02]  /*a130*/  VIADD R5, R21.reuse, 0x8 ;  /* 0x0000000815057836 */ /* 0x040fe40000000000 */
[-C--:B------:R-:W-:Y:S01]  /*a140*/  ISETP.GE.OR P1, PT, R21, R10.reuse, P0 ;  /* 0x0000000a1500720c */ /* 0x080fe20000726670 */
[----:B------:R-:W1:Y:S02]  /*a150*/  SHFL.IDX PT, R9, R15, 0x1, 0x1c1f ;  /* 0x003c1f000f097f89 */ /* 0x000e6400000e0000 */
[----:B------:R-:W-:-:S10]  /*a160*/  ISETP.GE.OR P0, PT, R5, R10, P0 ;  /* 0x0000000a0500720c */ /* 0x000fd40000706670 */
[----:B0-----:R0:W-:Y:S04]  /*a170*/  @!P1 ST.E desc[UR38][R6.64], R0 ;  /* 0x0000000006009985 */ /* 0x0011e8000c101926 */
[----:B-1----:R0:W-:Y:S02]  /*a180*/  @!P0 ST.E desc[UR38][R8.64], R4 ;  /* 0x0000000408008985 */ /* 0x0021e4000c101926 */
.L_x_1075:
        /* <DEDUP_REMOVED lines=85> */
[----:B-----5:R-:W-:Y:S01]  /*a6e0*/  IMAD R89, R3, R82, RZ ;  /* 0x0000005203597224 */ /* 0x020fe200078e02ff */
[----:B------:R-:W-:Y:S01]  /*a6f0*/  ISETP.GE.AND P0, PT, R195, UR12, PT ;  /* 0x0000000cc3007c0c */ /* 0x000fe2000bf06270 */
[----:B------:R-:W-:Y:S01]  /*a700*/  IMAD.U32 R3, RZ, RZ, UR42 ;  /* 0x0000002aff037e24 */ /* 0x000fe2000f8e00ff */
[----:B------:R-:W-:Y:S01]  /*a710*/  LOP3.LUT R10, R10, R21, RZ, 0xfc, !PT ;  /* 0x000000150a0a7212 */ /* 0x000fe200078efcff */
[----:B------:R-:W-:Y:S01]  /*a720*/  IMAD.IADD R9, R9, 0x1, R83 ;  /* 0x0000000109097824 */ /* 0x000fe200078e0253 */
[----:B------:R-:W-:Y:S01]  /*a730*/  UIADD3 UR4, UR37, 0x38820, URZ ;  /* 0x0003882025047890 */ /* 0x000fe2000fffe03f */
[----:B------:R-:W-:Y:S01]  /*a740*/  IMAD R21, R81, UR9, R0 ;  /* 0x0000000951157c24 */ /* 0x000fe2000f8e0200 */
[----:B------:R-:W-:Y:S01]  /*a750*/  BSSY B1, `(.L_x_1076) ;  /* 0x000002e000017945 */ /* 0x000fe20003800000 */
[----:B------:R-:W-:Y:S01]  /*a760*/  IMAD R0, R3, 0x40, R192 ;  /* 0x0000004003007824 */ /* 0x000fe200078e02c0 */
[----:B------:R-:W-:Y:S01]  /*a770*/  SEL R3, RZ, 0x80, P0 ;  /* 0x00000080ff037807 */ /* 0x000fe20000000000 */
[----:B------:R-:W-:Y:S01]  /*a780*/  IMAD.WIDE.U32 R8, R81, UR8, R8 ;  /* 0x0000000851087c25 */ /* 0x000fe2000f8e0008 */
[----:B------:R-:W-:Y:S01]  /*a790*/  ULDC.64 UR8, c[0x0][0xb80] ;  /* 0x0002e00000087ab9 */ /* 0x000fe20000000a00 */
[----:B------:R-:W-:Y:S01]  /*a7a0*/  UPRMT UR4, URZ, 0x654, UR4 ;  /* 0x000006543f047896 */ /* 0x000fe20008000004 */
        /* <DEDUP_REMOVED lines=13> */
[-C--:B-1----:R-:W-:Y:S02]  /*a880*/  @!P1 LEA R80, P2, R190, R20.reuse, 0x1 ;  /* 0x00000014be509211 */ /* 0x082fe400078408ff */
        /* <DEDUP_REMOVED lines=26> */
.L_x_1077:
[----:B------:R-:W-:Y:S05]  /*aa30*/  BSYNC B1 ;  /* 0x0000000000017941 */ /* 0x000fea0003800000 */
.L_x_1076:
        /* <DEDUP_REMOVED lines=24> */
[-C--:B------:R-:W-:Y:S02]  /*abc0*/  @!P0 LEA R12, P3, R186, R6.reuse, 0x1 ;  /* 0x00000006ba0c8211 */ /* 0x080fe400078608ff */
        /* <DEDUP_REMOVED lines=13> */
.L_x_1073:
        /* <DEDUP_REMOVED lines=31> */
.L_x_1079:
        /* <DEDUP_REMOVED lines=46> */
.L_x_1081:
[----:B------:R-:W-:Y:S05]  /*b170*/  BSYNC B1 ;  /* 0x0000000000017941 */ /* 0x000fea0003800000 */
.L_x_1080:
        /* <DEDUP_REMOVED lines=60> */
[----:B------:R-:W-:Y:S01]  /*b540*/  LOP3.LUT R10, R15, 0x10, R10, 0xe2, !PT ;  /* 0x000000100f0a7812 */ /* 0x000fe200078ee20a */
[----:B------:R-:W-:-:S02]  /*b550*/  IMAD.IADD R5, R5, 0x1, R9 ;  /* 0x0000000105057824 */ /* 0x000fc400078e0209 */
[----:B------:R-:W-:Y:S02]  /*b560*/  IMAD R0, R3, UR8, RZ ;  /* 0x0000000803007c24 */ /* 0x000fe4000f8e02ff */
[----:B------:R-:W-:Y:S02]  /*b570*/  IMAD.U32 R9, RZ, RZ, UR42 ;  /* 0x0000002aff097e24 */ /* 0x000fe4000f8e00ff */
[----:B------:R-:W-:Y:S02]  /*b580*/  IMAD R3, R7, UR9, R0 ;  /* 0x0000000907037c24 */ /* 0x000fe4000f8e0200 */
[----:B------:R-:W-:Y:S02]  /*b590*/  IMAD R0, R9, 0x40, R192 ;  /* 0x0000004009007824 */ /* 0x000fe400078e02c0 */
[----:B------:R-:W-:Y:S02]  /*b5a0*/  IMAD.SHL.U32 R15, R8, 0x20, RZ ;  /* 0x00000020080f7824 */ /* 0x000fe400078e00ff */
[----:B------:R-:W-:Y:S01]  /*b5b0*/  IMAD.WIDE.U32 R4, R7, UR8, R4 ;  /* 0x0000000807047c25 */ /* 0x000fe2000f8e0004 */
[----:B------:R-:W-:Y:S01]  /*b5c0*/  SEL R7, RZ, 0x40, P0 ;  /* 0x00000040ff077807 */ /* 0x000fe20000000000 */
[----:B------:R-:W-:Y:S01]  /*b5d0*/  ULDC.64 UR8, c[0x0][0xb80] ;  /* 0x0002e00000087ab9 */ /* 0x000fe20000000a00 */
[----:B------:R-:W-:Y:S01]  /*b5e0*/  ISETP.GE.AND P0, PT, R0, R27, PT ;  /* 0x0000001b0000720c */ /* 0x000fe20003f06270 */
[----:B------:R-:W-:Y:S01]  /*b5f0*/  IMAD.IADD R3, R5, 0x1, R3 ;  /* 0x0000000105037824 */ /* 0x000fe200078e0203 */
[----:B------:R-:W-:-:S02]  /*b600*/  LOP3.LUT R6, R15, 0x20, R10, 0xe2, !PT ;  /* 0x000000200f067812 */ /* 0x000fc400078ee20a */
[----:B------:R-:W-:Y:S02]  /*b610*/  LEA R10, P1, R4, UR8, 0x1 ;  /* 0x00000008040a7c11 */ /* 0x000fe4000f8208ff */
[----:B------:R-:W-:Y:S02]  /*b620*/  LOP3.LUT R24, R6, R7, RZ, 0xfc, !PT ;  /* 0x0000000706187212 */ /* 0x000fe400078efcff */
[----:B------:R-:W-:Y:S01]  /*b630*/  LEA.HI.X R3, R4, UR9, R3, 0x1, P1 ;  /* 0x0000000904037c11 */ /* 0x000fe200088f0c03 */
[----:B------:R0:W1:Y:S01]  /*b640*/  SHFL.IDX PT, R6, R10, RZ, 0x181f ;  /* 0x00181fff0a067589 */ /* 0x00006200000e0000 */
[----:B------:R-:W-:-:S03]  /*b650*/  SEL R5, RZ, 0x80, P2 ;  /* 0x00000080ff057807 */ /* 0x000fc60001000000 */
[----:B------:R0:W2:Y:S01]  /*b660*/  SHFL.IDX PT, R7, R3, RZ, 0x181f ;  /* 0x00181fff03077589 */ /* 0x0000a200000e0000 */
[----:B------:R-:W-:Y:S01]  /*b670*/  LOP3.LUT R25, R24, R5, RZ, 0xfc, !PT ;  /* 0x0000000518197212 */ /* 0x000fe200078efcff */
[----:B------:R-:W-:Y:S06]  /*b680*/  @P0 BRA `(.L_x_1083) ;  /* 0x00000000007c0947 */ /* 0x000fec0003800000 */
[----:B------:R-:W-:Y:S02]  /*b690*/  ISETP.GE.AND P2, PT, R190, UR14, PT ;  /* 0x0000000ebe007c0c */ /* 0x000fe4000bf46270 */
[----:B------:R-:W-:Y:S02]  /*b6a0*/  ISETP.GE.AND P1, PT, R16, UR14, PT ;  /* 0x0000000e10007c0c */ /* 0x000fe4000bf26270 */
[----:B------:R-:W-:Y:S02]  /*b6b0*/  ISETP.GE.AND P5, PT, R189, UR14, PT ;  /* 0x0000000ebd007c0c */ /* 0x000fe4000bfa6270 */
[----:B------:R-:W-:-:S07]  /*b6c0*/  ISETP.GE.AND P3, PT, R188, UR14, PT ;  /* 0x0000000ebc007c0c */ /* 0x000fce000bf66270 */
[-C--:B-1----:R-:W-:Y:S02]  /*b6d0*/  @!P2 LEA R8, P0, R190, R6.reuse, 0x1 ;  /* 0x00000006be08a211 */ /* 0x082fe400078008ff */
        /* <DEDUP_REMOVED lines=26> */
.L_x_1083:
[----:B------:R-:W-:Y:S05]  /*b880*/  BSYNC B1 ;  /* 0x0000000000017941 */ /* 0x000fea0003800000 */
.L_x_1082:
        /* <DEDUP_REMOVED lines=10> */
[-C--:B-1----:R-:W-:Y:S02]  /*b930*/  @!P2 LEA R8, P0, R190, R6.reuse, 0x1 ;  /* 0x00000006be08a211 */ /* 0x082fe400078008ff */
        /* <DEDUP_REMOVED lines=25> */
.L_x_1078:
[----:B------:R-:W-:Y:S05]  /*bad0*/  BSYNC B0 ;  /* 0x0000000000007941 */ /* 0x000fea0003800000 */
.L_x_1072:
[----:B------:R-:W-:Y:S02]  /*bae0*/  ULDC UR4, c[0x0][0xd3c] ;  /* 0x00034f0000047ab9 */ /* 0x000fe40000000800 */
[----:B------:R-:W-:-:S13]  /*baf0*/  ISETP.GE.AND P0, PT, R11, UR4, PT ;  /* 0x000000040b007c0c */ /* 0x000fda000bf06270 */
[----:B------:R-:W-:Y:S05]  /*bb00*/  @!P0 BRA `(.L_x_1084) ;  /* 0xffffff5400488947 */ /* 0x000fea000383ffff */
[----:B------:R-:W-:Y:S05]  /*bb10*/  EXIT ;  /* 0x000000000000794d */ /* 0x000fea0003800000 */
.L_x_1044:
        /* <DEDUP_REMOVED lines=18> */
.L_x_1085:
        /* <DEDUP_REMOVED lines=42> */
.L_x_1091:
        /* <DEDUP_REMOVED lines=12> */
.L_x_1090:
[----:B------:R-:W-:Y:S05]  /*bfa0*/  BSYNC B0 ;  /* 0x0000000000007941 */ /* 0x000fea0003800000 */
.L_x_1089:
        /* <DEDUP_REMOVED lines=22> */
.L_x_1087:
        /* <DEDUP_REMOVED lines=16> */
.L_x_1092:
        /* <DEDUP_REMOVED lines=25> */
.L_x_1088:
[----:B------:R-:W-:Y:S02]  /*c3a0*/  IMAD.MOV.U32 R17, RZ, RZ, RZ ;  /* 0x000000ffff117224 */ /* 0x000fe400078e00ff */
[----:B------:R-:W-:Y:S02]  /*c3b0*/  IMAD.U32 R16, RZ, RZ, UR6 ;  /* 0x00000006ff107e24 */ /* 0x000fe4000f8e00ff */
[----:B------:R-:W-:-:S07]  /*c3c0*/  IMAD.MOV.U32 R18, RZ, RZ, RZ ;  /* 0x000000ffff127224 */ /* 0x000fce00078e00ff */
.L_x_1093:
[----:B------:R-:W-:-:S13]  /*c3d0*/  ISETP.NE.AND P0, PT, R5, RZ, PT ;  /* 0x000000ff0500720c */ /* 0x000fda0003f05270 */
[----:B------:R-:W0:Y:S01]  /*c3e0*/  @!P0 S2R R3, SR_CgaCtaId ;  /* 0x0000000000038919 */ /* 0x000e220000008800 */
[----:B------:R-:W-:-:S04]  /*c3f0*/  @!P0 MOV R0, 0x400 ;  /* 0x0000040000008802 */ /* 0x000fc80000000f00 */
[----:B0-----:R-:W-:-:S05]  /*c400*/  @!P0 LEA R0, R3, R0, 0x18 ;  /* 0x0000000003008211 */ /* 0x001fca00078ec0ff */
[----:B------:R0:W-:Y:S01]  /*c410*/  @!P0 STS.128 [R0+0x388d0], R16 ;  /* 0x0388d01000008388 */ /* 0x0001e20000000c00 */
[----:B------:R-:W-:Y:S06]  /*c420*/  BAR.ARV 0x5, 0x180 ;  /* 0x0146000000007b1d */ /* 0x000fec0000002000 */
.L_x_1086:
        /* <DEDUP_REMOVED lines=16> */
[C---:B------:R-:W-:Y:S02]  /*c530*/  LOP3.LUT R2, R0.reuse, 0x1f8, RZ, 0xc0, !PT ;  /* 0x000001f800027812 */ /* 0x040fe400078ec0ff */
[----:B------:R-:W-:Y:S02]  /*c540*/  LOP3.LUT R0, R0, 0x38, RZ, 0xc0, !PT ;  /* 0x0000003800007812 */ /* 0x000fe400078ec0ff */
        /* <DEDUP_REMOVED lines=11> */
[----:B------:R-:W-:Y:S01]  /*c600*/  STL [R1+0x5c], RZ ;  /* 0x00005cff01007387 */ /* 0x000fe20000100800 */
[----:B0-----:R-:W-:-:S03]  /*c610*/  LOP3.LUT R4, R0, 0x40, RZ, 0xfc, !PT ;  /* 0x0000004000047812 */ /* 0x001fc600078efcff */
[----:B------:R0:W-:Y:S01]  /*c620*/  STL [R1+0x18], R2 ;  /* 0x0000180201007387 */ /* 0x0001e20000100800 */
[C---:B------:R-:W-:Y:S02]  /*c630*/  LOP3.LUT R4, R0.reuse, 0x100, RZ, 0xfc, !PT ;  /* 0x0000010000047812 */ /* 0x040fe400078efcff */
[C---:B-1----:R-:W-:Y:S01]  /*c640*/  LOP3.LUT R3, R0.reuse, 0x80, RZ, 0xfc, !PT ;  /* 0x0000008000037812 */ /* 0x042fe200078efcff */
[----:B------:R1:W-:Y:S01]  /*c650*/  STL [R1+0xc], RZ ;  /* 0x00000cff01007387 */ /* 0x0003e20000100800 */
[C---:B------:R-:W-:Y:S02]  /*c660*/  LOP3.LUT R3, R0.reuse, 0x140, RZ, 0xfc, !PT ;  /* 0x0000014000037812 */ /* 0x040fe400078efcff */
[C---:B0-----:R-:W-:Y:S02]  /*c670*/  LOP3.LUT R2, R0.reuse, 0xc0, RZ, 0xfc, !PT ;  /* 0x000000c000027812 */ /* 0x041fe400078efcff */
[C---:B------:R-:W-:Y:S02]  /*c680*/  LOP3.LUT R2, R0.reuse, 0x180, RZ, 0xfc, !PT ;  /* 0x0000018000027812 */ /* 0x040fe400078efcff */
[----:B-1----:R-:W-:-:S07]  /*c690*/  LOP3.LUT R0, R0, 0x1c0, RZ, 0xfc, !PT ;  /* 0x000001c000007812 */ /* 0x002fce00078efcff */
.L_x_1218:
[----:B01----:R-:W0:Y:S02]  /*c6a0*/  LDC.64 R2, c[0x0][0xd88] ;  /* 0x00036200ff027b82 */ /* 0x003e240000000a00 */
[----:B0-----:R-:W-:-:S05]  /*c6b0*/  IMAD.WIDE R2, R19, 0x4, R2 ;  /* 0x0000000413027825 */ /* 0x001fca00078e0202 */
[----:B--2---:R-:W2:Y:S01]  /*c6c0*/  LDG.E R11, desc[UR38][R2.64] ;  /* 0x00000026020b7981 */ /* 0x004ea2000c1e1900 */
        /* <DEDUP_REMOVED lines=17> */
[----:B------:R1:W5:Y:S01]  /*c7e0*/  @P0 LDG.E R0, desc[UR38][R2.64] ;  /* 0x0000002602000981 */ /* 0x000362000c1e1900 */
        /* <DEDUP_REMOVED lines=35> */
.L_x_1095:
        /* <DEDUP_REMOVED lines=12> */
.L_x_1096:
[----:B------:R-:W-:Y:S05]  /*cae0*/  @!P0 BRA `(.L_x_1097) ;  /* 0x00000000000c8947 */ /* 0x000fea0003800000 */
[----:B------:R-:W2:Y:S04]  /*caf0*/  LDG.E R6, desc[UR38][R4.64] ;  /* 0x0000002604067981 */ /* 0x000ea8000c1e1900 */
[----:B------:R-:W2:Y:S02]  /*cb00*/  LDG.E R4, desc[UR38][R4.64+0x4] ;  /* 0x0000042604047981 */ /* 0x000ea4000c1e1900 */
[----:B--2---:R-:W-:-:S07]  /*cb10*/  IMAD.IADD R6, R4, 0x1, -R6 ;  /* 0x0000000104067824 */ /* 0x004fce00078e0a06 */
.L_x_1097:
        /* <DEDUP_REMOVED lines=20> */
[----:B---3--:R-:W2:Y:S04]  /*cc60*/  @P0 ATOMG.E.ADD.STRONG.GPU PT, R2, desc[UR38][R4.64], R2 ;  /* 0x00000002040209a8 */ /* 0x008ea800081ee1e6 */
[----:B--2---:R2:W3:Y:S02]  /*cc70*/  SHFL.IDX PT, R2, R2, R0, 0x1f ;  /* 0x00001f0002027589 */ /* 0x0044e400000e0000 */
[----:B--2---:R-:W2:Y:S02]  /*cc80*/  S2R R0, SR_LTMASK ;  /* 0x0000000000007919 */ /* 0x004ea40000003900 */
[----:B--2---:R-:W-:-:S06]  /*cc90*/  LOP3.LUT R0, R0, UR4, RZ, 0xc0, !PT ;  /* 0x0000000400007c12 */ /* 0x004fcc000f8ec0ff */
[----:B------:R-:W3:Y:S02]  /*cca0*/  POPC R0, R0 ;  /* 0x0000000000007309 */ /* 0x000ee40000000000 */
[----:B---3--:R-:W-:Y:S01]  /*ccb0*/  IADD3 R16, R2, UR36, R0 ;  /* 0x0000002402107c10 */ /* 0x008fe2000fffe000 */
[----:B------:R-:W-:Y:S06]  /*ccc0*/  BRA `(.L_x_1100) ;  /* 0x0000005c00987947 */ /* 0x000fec0003800000 */
.L_x_1099:
        /* <DEDUP_REMOVED lines=21> */
.L_x_1102:
[----:B------:R-:W-:Y:S05]  /*ce20*/  BSYNC B6 ;  /* 0x0000000000067941 */ /* 0x000fea0003800000 */
.L_x_1101:
        /* <DEDUP_REMOVED lines=21> */
.L_x_1105:
        /* <DEDUP_REMOVED lines=16> */
.L_x_1104:
[----:B------:R-:W-:Y:S05]  /*d080*/  BSYNC B6 ;  /* 0x0000000000067941 */ /* 0x000fea0003800000 */
.L_x_1103:
        /* <DEDUP_REMOVED lines=26> */
.L_x_1233:
        /* <DEDUP_REMOVED lines=11> */
.L_x_1236:
        /* <DEDUP_REMOVED lines=25> */
.L_x_1109:
[----:B------:R-:W3:Y:S04]  /*d470*/  LDL R7, [R1+0x4] ;  /* 0x0000040001077983 */ /* 0x000ee80000100800 */
[----:B-12---:R-:W3:Y:S04]  /*d480*/  LDL R0, [R1+0xc] ;  /* 0x00000c0001007983 */ /* 0x006ee80000100800 */
[----:B------:R-:W2:Y:S01]  /*d490*/  LDL R2, [R1+0x18] ;  /* 0x0000180001027983 */ /* 0x000ea20000100800 */
[----:B---3--:R-:W-:Y:S01]  /*d4a0*/  IMAD R0, R0, 0x8, R7 ;  /* 0x0000000800007824 */ /* 0x008fe200078e0207 */
[----:B--2---:R-:W-:-:S04]  /*d4b0*/  SHF.L.U32 R2, R2, 0x1f, RZ ;  /* 0x0000001f02027819 */ /* 0x004fc800000006ff */
[----:B------:R-:W1:Y:S02]  /*d4c0*/  SYNCS.PHASECHK.TRANS64.TRYWAIT P0, [R0+URZ+0x38840], R2 ;  /* 0x03884002000075a7 */ /* 0x000e64000800017f */
[----:B-1----:R-:W-:Y:S05]  /*d4d0*/  @!P0 BRA `(.L_x_1110) ;  /* 0x0000006400d88947 */ /* 0x002fea0003800000 */
.L_x_1237:
        /* <DEDUP_REMOVED lines=11> */
.L_x_1111:
        /* <DEDUP_REMOVED lines=27> */
.L_x_1107:
[----:B-1----:R-:W3:Y:S04]  /*d740*/  LDL R0, [R1+0x4] ;  /* 0x0000040001007983 */ /* 0x002ee80000100800 */
[----:B------:R-:W4:Y:S04]  /*d750*/  LDL.LU R4, [R1+0x24] ;  /* 0x0000240001047983 */ /* 0x000f280000300800 */
[----:B------:R-:W5:Y:S04]  /*d760*/  LDL.LU R3, [R1+0x40] ;  /* 0x0000400001037983 */ /* 0x000f680000300800 */
[----:B--2---:R-:W2:Y:S01]  /*d770*/  LDL R2, [R1+0x28] ;  /* 0x0000280001027983 */ /* 0x004ea20000100800 */
[----:B------:R-:W-:Y:S05]  /*d780*/  WARPSYNC.ALL ;  /* 0x0000000000007948 */ /* 0x000fea0003800000 */
[----:B------:R-:W-:Y:S01]  /*d790*/  ULDC.64 UR4, c[0x0][0xaf8] ;  /* 0x0002be0000047ab9 */ /* 0x000fe20000000a00 */
[----:B------:R-:W-:Y:S01]  /*d7a0*/  BSSY B6, `(.L_x_1112) ;  /* 0x000001f000067945 */ /* 0x000fe20003800000 */
[----:B------:R-:W-:Y:S01]  /*d7b0*/  BAR.SYNC.DEFER_BLOCKING 0x8, 0x100 ;  /* 0x0204000000007b1d */ /* 0x000fe20000010000 */
[----:B------:R-:W-:-:S04]  /*d7c0*/  ISETP.NE.U32.AND P0, PT, RZ, UR4, PT ;  /* 0x00000004ff007c0c */ /* 0x000fc8000bf05070 */
[----:B------:R-:W-:Y:S01]  /*d7d0*/  ISETP.NE.AND.EX P0, PT, RZ, UR5, PT, P0 ;  /* 0x00000005ff007c0c */ /* 0x000fe2000bf05300 */
[----:B---3--:R-:W-:-:S05]  /*d7e0*/  VIADD R0, R0, 0x20400 ;  /* 0x0002040000007836 */ /* 0x008fca0000000000 */
[----:B------:R-:W-:Y:S02]  /*d7f0*/  LOP3.LUT P1, RZ, R0, 0x3ff, RZ, 0xc0, !PT ;  /* 0x000003ff00ff7812 */ /* 0x000fe4000782c0ff */
[----:B----4-:R-:W-:Y:S02]  /*d800*/  SEL R0, R4, RZ, !P0 ;  /* 0x000000ff04007207 */ /* 0x010fe40004000000 */
[----:B-----5:R-:W-:-:S03]  /*d810*/  SEL R3, R3, RZ, !P0 ;  /* 0x000000ff03037207 */ /* 0x020fc60004000000 */
[----:B------:R1:W-:Y:S01]  /*d820*/  STL [R1+0x34], R0 ;  /* 0x0000340001007387 */ /* 0x0003e20000100800 */
[----:B--2---:R-:W-:-:S03]  /*d830*/  SHF.R.S32.HI R2, RZ, 0x1f, R2 ;  /* 0x0000001fff027819 */ /* 0x004fc60000011402 */
[----:B------:R2:W-:Y:S01]  /*d840*/  STL [R1+0x54], R3 ;  /* 0x0000540301007387 */ /* 0x0005e20000100800 */
[----:B-1----:R-:W-:-:S05]  /*d850*/  SHF.R.S32.HI R0, RZ, 0x1f, R18 ;  /* 0x0000001fff007819 */ /* 0x002fca0000011412 */
        /* <DEDUP_REMOVED lines=19> */
.L_x_1113:
[----:B------:R-:W-:Y:S05]  /*d990*/  BSYNC B6 ;  /* 0x0000000000067941 */ /* 0x000fea0003800000 */
.L_x_1112:
[----:B------:R-:W3:Y:S01]  /*d9a0*/  LDL R4, [R1+0x40] ;  /* 0x0000400001047983 */ /* 0x000ee20000100800 */
[----:B------:R-:W1:Y:S01]  /*d9b0*/  LDC R7, c[0x0][0x448] ;  /* 0x00011200ff077b82 */ /* 0x000e620000000800 */
[----:B------:R-:W-:Y:S01]  /*d9c0*/  ULDC.64 UR4, c[0x0][0x298] ;  /* 0x0000a60000047ab9 */ /* 0x000fe20000000a00 */
[----:B------:R-:W-:Y:S01]  /*d9d0*/  ULDC.64 UR6, c[0x0][0x280] ;  /* 0x0000a00000067ab9 */ /* 0x000fe20000000a00 */
[----:B------:R-:W4:Y:S04]  /*d9e0*/  LDL R10, [R1+0x28] ;  /* 0x00002800010a7983 */ /* 0x000f280000100800 */
[----:B------:R-:W4:Y:S01]  /*d9f0*/  LDL R9, [R1+0x50] ;  /* 0x0000500001097983 */ /* 0x000f220000100800 */
[----:B--2---:R-:W2:Y:S01]  /*da00*/  S2R R2, SR_TID.X ;  /* 0x0000000000027919 */ /* 0x004ea20000002100 */
[----:B------:R-:W0:Y:S02]  /*da10*/  S2R R0, SR_TID.X ;  /* 0x0000000000007919 */ /* 0x000e240000002100 */
[----:B------:R-:W4:Y:S04]  /*da20*/  LDL R8, [R1+0x54] ;  /* 0x0000540001087983 */ /* 0x000f280000100800 */
[----:B------:R-:W4:Y:S01]  /*da30*/  LDL R6, [R1+0x34] ;  /* 0x0000340001067983 */ /* 0x000f220000100800 */
[----:B-1----:R-:W-:-:S13]  /*da40*/  ISETP.NE.AND P0, PT, R7, 0x1, PT ;  /* 0x000000010700780c */ /* 0x002fda0003f05270 */
[----:B------:R-:W1:Y:S01]  /*da50*/  @P0 LDC R3, c[0x0][0x450] ;  /* 0x00011400ff030b82 */ /* 0x000e620000000800 */
[----:B--2---:R-:W-:-:S04]  /*da60*/  LOP3.LUT R2, R2, 0x7f, RZ, 0xc0, !PT ;  /* 0x0000007f02027812 */ /* 0x004fc800078ec0ff */
[----:B------:R-:W-:Y:S01]  /*da70*/  SHF.R.U32.HI R2, RZ, 0x3, R2 ;  /* 0x00000003ff027819 */ /* 0x000fe20000011602 */
[----:B0-----:R-:W-:-:S05]  /*da80*/  IMAD.SHL.U32 R0, R0, 0x10, RZ ;  /* 0x0000001000007824 */ /* 0x001fca00078e00ff */
[----:B------:R-:W-:Y:S02]  /*da90*/  LOP3.LUT R0, R2, 0x70, R0, 0xf8, !PT ;  /* 0x0000007002007812 */ /* 0x000fe400078ef800 */
[----:B------:R-:W0:Y:S03]  /*daa0*/  @P0 LDC R2, c[0x0][0x44c] ;  /* 0x00011300ff020b82 */ /* 0x000e260000000800 */
[----:B------:R-:W-:-:S04]  /*dab0*/  IMAD R5, R17, 0x40, R0 ;  /* 0x0000004011057824 */ /* 0x000fc800078e0200 */
[----:B------:R-:W-:Y:S01]  /*dac0*/  IMAD.MOV.U32 R0, RZ, RZ, R5 ;  /* 0x000000ffff007224 */ /* 0x000fe200078e0005 */
[----:B------:R2:W-:Y:S01]  /*dad0*/  STL [R1+0x24], R5 ;  /* 0x0000240501007387 */ /* 0x0005e20000100800 */
[----:B0-----:R-:W-:-:S05]  /*dae0*/  @P0 IMAD.HI.U32 R2, R5, R2, RZ ;  /* 0x0000000205020227 */ /* 0x001fca00078e00ff */
[----:B-1----:R-:W-:Y:S01]  /*daf0*/  @P0 SHF.R.U32.HI R0, RZ, R3, R2 ;  /* 0x00000003ff000219 */ /* 0x002fe20000011602 */
[----:B---3--:R-:W-:-:S04]  /*db00*/  IMAD R2, R4, UR4, RZ ;  /* 0x0000000404027c24 */ /* 0x008fc8000f8e02ff */
[C---:B----4-:R-:W-:Y:S02]  /*db10*/  IMAD R4, R10.reuse, UR5, R2 ;  /* 0x000000050a047c24 */ /* 0x050fe4000f8e0202 */
[----:B------:R-:W-:Y:S01]  /*db20*/  IMAD.WIDE.U32 R2, R10, UR4, RZ ;  /* 0x000000040a027c25 */ /* 0x000fe2000f8e00ff */
[----:B------:R-:W-:-:S03]  /*db30*/  ULDC.64 UR4, c[0x0][0x2d8] ;  /* 0x0000b60000047ab9 */ /* 0x000fc60000000a00 */
[----:B------:R-:W-:Y:S02]  /*db40*/  IMAD.IADD R3, R3, 0x1, R4 ;  /* 0x0000000103037824 */ /* 0x000fe400078e0204 */
[----:B------:R-:W-:Y:S02]  /*db50*/  IMAD R4, R9, UR4, RZ ;  /* 0x0000000409047c24 */ /* 0x000fe4000f8e02ff */
[----:B------:R0:W5:Y:S01]  /*db60*/  LDL R9, [R1+0x14] ;  /* 0x0000140001097983 */ /* 0x0001620000100800 */
[----:B------:R-:W-:-:S04]  /*db70*/  IMAD.WIDE.U32 R2, R18, UR4, R2 ;  /* 0x0000000412027c25 */ /* 0x000fc8000f8e0002 */
[----:B------:R-:W-:Y:S01]  /*db80*/  IMAD R4, R18, UR5, R4 ;  /* 0x0000000512047c24 */ /* 0x000fe2000f8e0204 */
[----:B------:R-:W-:-:S03]  /*db90*/  ULDC.64 UR4, c[0x0][0x2e0] ;  /* 0x0000b80000047ab9 */ /* 0x000fc60000000a00 */
[----:B------:R-:W-:Y:S02]  /*dba0*/  IMAD.IADD R3, R3, 0x1, R4 ;  /* 0x0000000103037824 */ /* 0x000fe400078e0204 */
[----:B------:R-:W-:Y:S02]  /*dbb0*/  IMAD R4, R8, UR4, RZ ;  /* 0x0000000408047c24 */ /* 0x000fe4000f8e02ff */
[----:B------:R-:W1:Y:S01]  /*dbc0*/  S2R R8, SR_TID.X ;  /* 0x0000000000087919 */ /* 0x000e620000002100 */
[----:B------:R-:W-:-:S04]  /*dbd0*/  IMAD.WIDE.U32 R2, R6, UR4, R2 ;  /* 0x0000000406027c25 */ /* 0x000fc8000f8e0002 */
[----:B------:R-:W-:Y:S01]  /*dbe0*/  IMAD R4, R6, UR5, R4 ;  /* 0x0000000506047c24 */ /* 0x000fe2000f8e0204 */
[----:B------:R-:W-:-:S03]  /*dbf0*/  ULDC.64 UR4, c[0x0][0x2d0] ;  /* 0x0000b40000047ab9 */ /* 0x000fc60000000a00 */
[----:B------:R-:W-:Y:S01]  /*dc00*/  IMAD.IADD R3, R3, 0x1, R4 ;  /* 0x0000000103037824 */ /* 0x000fe200078e0204 */
[----:B------:R-:W-:-:S05]  /*dc10*/  SHF.R.S32.HI R4, RZ, 0x1f, R0 ;  /* 0x0000001fff047819 */ /* 0x000fca0000011400 */
[----:B------:R-:W-:Y:S02]  /*dc20*/  IMAD R4, R4, UR4, RZ ;  /* 0x0000000404047c24 */ /* 0x000fe4000f8e02ff */
[----:B------:R-:W-:-:S04]  /*dc30*/  IMAD.WIDE.U32 R2, R0, UR4, R2 ;  /* 0x0000000400027c25 */ /* 0x000fc8000f8e0002 */
[----:B------:R-:W-:Y:S01]  /*dc40*/  IMAD R4, R0, UR5, R4 ;  /* 0x0000000500047c24 */ /* 0x000fe2000f8e0204 */
[----:B------:R-:W-:Y:S01]  /*dc50*/  ULDC.64 UR4, c[0x0][0x2c8] ;  /* 0x0000b20000047ab9 */ /* 0x000fe20000000a00 */
[----:B------:R-:W-:-:S04]  /*dc60*/  IMAD.MOV R0, RZ, RZ, -R0 ;  /* 0x000000ffff007224 */ /* 0x000fc800078e0a00 */
[----:B------:R-:W-:-:S05]  /*dc70*/  IMAD R0, R7, R0, R5 ;  /* 0x0000000007007224 */ /* 0x000fca00078e0205 */
[----:B------:R-:W-:Y:S01]  /*dc80*/  SHF.R.S32.HI R6, RZ, 0x1f, R0 ;  /* 0x0000001fff067819 */ /* 0x000fe20000011400 */
[----:B------:R-:W-:Y:S02]  /*dc90*/  IMAD.IADD R3, R3, 0x1, R4 ;  /* 0x0000000103037824 */ /* 0x000fe400078e0204 */
[----:B-1----:R-:W-:Y:S02]  /*dca0*/  IMAD.SHL.U32 R10, R8, 0x8, RZ ;  /* 0x00000008080a7824 */ /* 0x002fe400078e00ff */
[----:B------:R-:W-:Y:S02]  /*dcb0*/  IMAD R6, R6, UR4, RZ ;  /* 0x0000000406067c24 */ /* 0x000fe4000f8e02ff */
[----:B--2---:R-:W-:Y:S01]  /*dcc0*/  IMAD.WIDE.U32 R4, R0, UR4, R2 ;  /* 0x0000000400047c25 */ /* 0x004fe2000f8e0002 */
[----:B------:R-:W-:Y:S01]  /*dcd0*/  LOP3.LUT R10, R10, 0x38, RZ, 0xc0, !PT ;  /* 0x000000380a0a7812 */ /* 0x000fe200078ec0ff */
[----:B------:R-:W-:Y:S02]  /*dce0*/  ULDC UR4, c[0x0][0x2b8] ;  /* 0x0000ae0000047ab9 */ /* 0x000fe40000000800 */
[----:B------:R-:W-:Y:S01]  /*dcf0*/  IMAD R0, R0, UR5, R6 ;  /* 0x0000000500007c24 */ /* 0x000fe2000f8e0206 */
[----:B------:R-:W-:-:S03]  /*dd00*/  LEA R3, P1, R4, UR6, 0x1 ;  /* 0x0000000604037c11 */ /* 0x000fc6000f8208ff */
[----:B------:R-:W-:Y:S01]  /*dd10*/  IMAD.IADD R0, R5, 0x1, R0 ;  /* 0x0000000105007824 */ /* 0x000fe200078e0200 */
[----:B------:R-:W-:Y:S01]  /*dd20*/  ISETP.GE.AND P0, PT, R10, UR4, PT ;  /* 0x000000040a007c0c */ /* 0x000fe2000bf06270 */
[----:B------:R-:W-:Y:S01]  /*dd30*/  UMOV UR4, 0xffffffff ;  /* 0xffffffff00047882 */ /* 0x000fe20000000000 */
[----:B------:R-:W-:Y:S02]  /*dd40*/  LOP3.LUT R8, R8, 0x7f, RZ, 0xc0, !PT ;  /* 0x0000007f08087812 */ /* 0x000fe400078ec0ff */
[----:B------:R-:W-:Y:S02]  /*dd50*/  LEA.HI.X R2, R4, UR7, R0, 0x1, P1 ;  /* 0x0000000704027c11 */ /* 0x000fe400088f0c00 */
[----:B------:R-:W-:Y:S01]  /*dd60*/  SHF.R.U32.HI R8, RZ, 0x3, R8 ;  /* 0x00000003ff087819 */ /* 0x000fe20000011608 */
[----:B0-----:R-:W-:Y:S06]  /*dd70*/  BRA.DIV UR4, `(.L_x_1114) ;  /* 0x0000005e04c47947 */ /* 0x001fec000b800000 */
[----:B------:R-:W2:Y:S01]  /*dd80*/  LDL R6, [R1+0x38] ;  /* 0x0000380001067983 */ /* 0x000ea20000100800 */
[----:B------:R-:W-:-:S03]  /*dd90*/  IMAD R17, R17, 0x40, R8 ;  /* 0x0000004011117824 */ /* 0x000fc600078e0208 */
[----:B------:R-:W0:Y:S04]  /*dda0*/  SHFL.IDX PT, R5, R3, RZ, 0x181f ;  /* 0x00181fff03057589 */ /* 0x000e2800000e0000 */
[----:B------:R-:W1:Y:S01]  /*ddb0*/  SHFL.IDX PT, R4, R2, RZ, 0x181f ;  /* 0x00181fff02047589 */ /* 0x000e6200000e0000 */
[----:B--2---:R-:W-:-:S03]  /*ddc0*/  IMAD R0, R6, R7, RZ ;  /* 0x0000000706007224 */ /* 0x004fc600078e02ff */
[----:B------:R-:W-:Y:S01]  /*ddd0*/  SHFL.IDX PT, R6, R2, 0x1, 0x181f ;  /* 0x00381f0002067f89 */ /* 0x000fe200000e0000 */
[C---:B------:R-:W-:Y:S01]  /*dde0*/  VIADD R7, R17.reuse, 0x10 ;  /* 0x0000001011077836 */ /* 0x040fe20000000000 */
[----:B------:R-:W-:-:S04]  /*ddf0*/  ISETP.GE.AND P1, PT, R17, R0, PT ;  /* 0x000000001100720c */ /* 0x000fc80003f26270 */
[----:B------:R2:W-:Y:S09]  /*de00*/  STL [R1+0x4c], R7 ;  /* 0x00004c0701007387 */ /* 0x0005f20000100800 */
[----:B0-----:R-:W-:-:S05]  /*de10*/  @!P1 LEA R5, P2, R10, R5, 0x1 ;  /* 0x000000050a059211 */ /* 0x001fca00078408ff */
[----:B-1----:R-:W-:-:S05]  /*de20*/  @!P1 IMAD.X R4, RZ, RZ, R4, P2 ;  /* 0x000000ffff049224 */ /* 0x002fca00010e0604 */
        /* <DEDUP_REMOVED lines=25> */
.L_x_1246:
[----:B------:R1:W5:Y:S01]  /*dfc0*/  LDL R8, [R1+0x4] ;  /* 0x0000040001087983 */ /* 0x0003620000100800 */
[----:B0-----:R-:W-:-:S05]  /*dfd0*/  VIADD R2, R17, 0x30 ;  /* 0x0000003011027836 */ /* 0x001fca0000000000 */
        /* <DEDUP_REMOVED lines=10> */
.L_x_1115:
[----:B------:R-:W2:Y:S01]  /*e080*/  LDL R0, [R1+0x4] ;  /* 0x0000040001007983 */ /* 0x000ea20000100800 */
[----:B------:R-:W-:Y:S02]  /*e090*/  PLOP3.LUT P1, PT, P1, P0, PT, 0xa2, 0x0 ;  /* 0x000000000000781c */ /* 0x000fe40000f21472 */
[----:B--2---:R-:W-:-:S08]  /*e0a0*/  @P0 R2UR P1, UR4, R0 ;  /* 0x00000000000402ca */ /* 0x004fd00000020000 */
[----:B------:R-:W-:-:S05]  /*e0b0*/  @P0 PLOP3.LUT P0, PT, P1, PT, PT, 0x80, 0x0 ;  /* 0x000000000000081c */ /* 0x000fca0000f0f070 */
[----:B------:R-:W-:Y:S01]  /*e0c0*/  @!P1 SYNCS.ARRIVE.TRANS64.RED.A0T1 RZ, [UR4+0x38800], RZ ;  /* 0x038800ffffff99a7 */ /* 0x000fe20008200404 */
[----:B------:R-:W-:Y:S07]  /*e0d0*/  @!P1 ARRIVES.LDGSTSBAR.64.TRANSCNT [UR4+0x38800] ;  /* 0x03880000ff0099b0 */ /* 0x000fee0008000a84 */
[----:B------:R-:W-:Y:S05]  /*e0e0*/  @P0 BRA.U.ANY `(.L_x_1115) ;  /* 0xfffffffd00e40947 */ /* 0x000fea000393ffff */
[----:B------:R-:W-:Y:S01]  /*e0f0*/  NOP ;  /* 0x0000000000007918 */ /* 0x000fe20000000000 */
[----:B-1----:R-:W2:Y:S01]  /*e100*/  LDL.LU R2, [R1+0x40] ;  /* 0x0000400001027983 */ /* 0x002ea20000300800 */
[----:B------:R-:W-:Y:S01]  /*e110*/  ULDC.64 UR4, c[0x0][0x398] ;  /* 0x0000e60000047ab9 */ /* 0x000fe20000000a00 */
[----:B------:R0:W-:Y:S02]  /*e120*/  SYNCS.ARRIVE.TRANS64.A1T0 RZ, [R0+URZ+0x38800], RZ ;  /* 0x038800ff00ff79a7 */ /* 0x0001e4000810003f */
[----:B------:R-:W3:Y:S01]  /*e130*/  LDL.LU R3, [R1+0x28] ;  /* 0x0000280001037983 */ /* 0x000ee20000300800 */
[----:B------:R-:W-:Y:S01]  /*e140*/  BSSY B6, `(.L_x_1116) ;  /* 0x000001a000067945 */ /* 0x000fe20003800000 */
[----:B0-----:R-:W-:-:S05]  /*e150*/  VIADD R0, R0, 0x26400 ;  /* 0x0002640000007836 */ /* 0x001fca0000000000 */
[----:B------:R-:W-:Y:S01]  /*e160*/  LOP3.LUT P0, RZ, R0, 0x3ff, RZ, 0xc0, !PT ;  /* 0x000003ff00ff7812 */ /* 0x000fe2000780c0ff */
[----:B--2---:R-:W-:-:S04]  /*e170*/  IMAD R2, R2, UR4, RZ ;  /* 0x0000000402027c24 */ /* 0x004fc8000f8e02ff */
[C---:B---3--:R-:W-:Y:S02]  /*e180*/  IMAD R2, R3.reuse, UR5, R2 ;  /* 0x0000000503027c24 */ /* 0x048fe4000f8e0202 */
[----:B------:R-:W-:-:S04]  /*e190*/  IMAD.WIDE.U32 R4, R3, UR4, RZ ;  /* 0x0000000403047c25 */ /* 0x000fc8000f8e00ff */
[----:B------:R-:W-:Y:S01]  /*e1a0*/  IMAD.IADD R0, R5, 0x1, R2 ;  /* 0x0000000105007824 */ /* 0x000fe200078e0202 */
[----:B------:R0:W-:Y:S04]  /*e1b0*/  STL.64 [R1+0x40], R4 ;  /* 0x0000400401007387 */ /* 0x0001e80000100a00 */
        /* <DEDUP_REMOVED lines=13> */
[----:B-----5:R-:W-:Y:S02]  /*e290*/  IMAD.MOV.U32 R8, RZ, RZ, 0x70 ;  /* 0x00000070ff087424 */ /* 0x020fe400078e00ff */
[----:B------:R-:W-:Y:S02]  /*e2a0*/  IMAD.MOV.U32 R12, RZ, RZ, 0x1 ;  /* 0x00000001ff0c7424 */ /* 0x000fe400078e00ff */
[----:B------:R-:W-:-:S07]  /*e2b0*/  IMAD.MOV.U32 R13, RZ, RZ, RZ ;  /* 0x000000ffff0d7224 */ /* 0x000fce00078e00ff */
[----:B------:R-:W-:-:S07]  /*e2c0*/  LEPC R20, `(.L_x_1117) ;  /* 0x000000001014794e */ /* 0x000fce0000000000 */
[----:B0-----:R-:W-:Y:S05]  /*e2d0*/  CALL.ABS.NOINC R2 ;  /* 0x0000000002007343 */ /* 0x001fea0003c00000 */
.L_x_1117:
[----:B------:R-:W-:Y:S05]  /*e2e0*/  BSYNC B6 ;  /* 0x0000000000067941 */ /* 0x000fea0003800000 */
.L_x_1116:
[----:B------:R-:W2:Y:S01]  /*e2f0*/  LDL.LU R6, [R1+0x28] ;  /* 0x0000280001067983 */ /* 0x000ea20000300800 */
[----:B------:R-:W1:Y:S01]  /*e300*/  LDC R7, c[0x0][0x448] ;  /* 0x00011200ff077b82 */ /* 0x000e620000000800 */
[----:B------:R-:W-:Y:S02]  /*e310*/  ULDC.64 UR4, c[0x0][0x3d8] ;  /* 0x0000f60000047ab9 */ /* 0x000fe40000000a00 */
[----:B------:R-:W2:Y:S04]  /*e320*/  LDL.LU.64 R2, [R1+0x40] ;  /* 0x0000400001027983 */ /* 0x000ea80000300a00 */
[----:B0-----:R-:W3:Y:S04]  /*e330*/  LDL.LU R0, [R1+0x50] ;  /* 0x0000500001007983 */ /* 0x001ee80000300800 */
[----:B------:R-:W4:Y:S04]  /*e340*/  LDL.LU R5, [R1+0x54] ;  /* 0x0000540001057983 */ /* 0x000f280000300800 */
[----:B------:R-:W4:Y:S01]  /*e350*/  LDL.LU R4, [R1+0x34] ;  /* 0x0000340001047983 */ /* 0x000f220000300800 */
[----:B-1----:R-:W-:Y:S01]  /*e360*/  ISETP.NE.AND P0, PT, R7, 0x1, PT ;  /* 0x000000010700780c */ /* 0x002fe20003f05270 */
[----:B--2---:R-:W-:-:S02]  /*e370*/  IMAD.MOV.U32 R3, RZ, RZ, R6 ;  /* 0x000000ffff037224 */ /* 0x004fc400078e0006 */
[----:B------:R-:W2:Y:S01]  /*e380*/  LDL.LU R6, [R1+0x24] ;  /* 0x0000240001067983 */ /* 0x000ea20000300800 */
[----:B---3--:R-:W-:-:S03]  /*e390*/  IMAD R0, R0, UR4, RZ ;  /* 0x0000000400007c24 */ /* 0x008fc6000f8e02ff */
[----:B------:R-:W3:Y:S01]  /*e3a0*/  LDL.LU R9, [R1+0x8] ;  /* 0x0000080001097983 */ /* 0x000ee20000300800 */
[----:B------:R-:W-:-:S04]  /*e3b0*/  IMAD.WIDE.U32 R2, R18, UR4, R2 ;  /* 0x0000000412027c25 */ /* 0x000fc8000f8e0002 */
[----:B------:R-:W-:Y:S01]  /*e3c0*/  IMAD R0, R18, UR5, R0 ;  /* 0x0000000512007c24 */ /* 0x000fe2000f8e0200 */
[----:B------:R-:W-:-:S03]  /*e3d0*/  ULDC.64 UR4, c[0x0][0x3e0] ;  /* 0x0000f80000047ab9 */ /* 0x000fc60000000a00 */
[----:B------:R-:W-:Y:S02]  /*e3e0*/  IMAD.IADD R3, R3, 0x1, R0 ;  /* 0x0000000103037824 */ /* 0x000fe400078e0200 */
[----:B----4-:R-:W-:Y:S02]  /*e3f0*/  IMAD R0, R5, UR4, RZ ;  /* 0x0000000405007c24 */ /* 0x010fe4000f8e02ff */
[C---:B------:R-:W-:Y:S01]  /*e400*/  IMAD.WIDE.U32 R2, R4.reuse, UR4, R2 ;  /* 0x0000000404027c25 */ /* 0x040fe2000f8e0002 */
[----:B------:R-:W0:Y:S03]  /*e410*/  @P0 LDC R5, c[0x0][0x450] ;  /* 0x00011400ff050b82 */ /* 0x000e260000000800 */
[----:B------:R-:W-:Y:S01]  /*e420*/  IMAD R0, R4, UR5, R0 ;  /* 0x0000000504007c24 */ /* 0x000fe2000f8e0200 */
[----:B-----5:R-:W1:Y:S01]  /*e430*/  S2R R8, SR_TID.X ;  /* 0x0000000000087919 */ /* 0x020e620000002100 */
[----:B------:R-:W-:-:S02]  /*e440*/  ULDC.64 UR4, c[0x0][0x3d0] ;  /* 0x0000f40000047ab9 */ /* 0x000fc40000000a00 */
[----:B------:R-:W-:Y:S02]  /*e450*/  IMAD.IADD R3, R3, 0x1, R0 ;  /* 0x0000000103037824 */ /* 0x000fe400078e0200 */
[----:B------:R-:W2:Y:S01]  /*e460*/  @P0 LDC R0, c[0x0][0x44c] ;  /* 0x00011300ff000b82 */ /* 0x000ea20000000800 */
[----:B-1----:R-:W-:-:S05]  /*e470*/  IMAD.SHL.U32 R8, R8, 0x8, RZ ;  /* 0x0000000808087824 */ /* 0x002fca00078e00ff */
[----:B------:R-:W-:-:S04]  /*e480*/  LOP3.LUT R8, R8, 0x38, RZ, 0xc0, !PT ;  /* 0x0000003808087812 */ /* 0x000fc800078ec0ff */
[C---:B------:R-:W-:Y:S02]  /*e490*/  LOP3.LUT R11, R8.reuse, 0x80, RZ, 0xfc, !PT ;  /* 0x00000080080b7812 */ /* 0x040fe400078efcff */
[----:B------:R-:W-:Y:S01]  /*e4a0*/  LOP3.LUT R8, R8, 0x40, RZ, 0xfc, !PT ;  /* 0x0000004008087812 */ /* 0x000fe200078efcff */
[----:B--2---:R-:W-:-:S04]  /*e4b0*/  @P0 IMAD.HI.U32 R0, R6, R0, RZ ;  /* 0x0000000006000227 */ /* 0x004fc800078e00ff */
[----:B------:R-:W-:Y:S01]  /*e4c0*/  IMAD.MOV.U32 R4, RZ, RZ, R6 ;  /* 0x000000ffff047224 */ /* 0x000fe200078e0006 */
[----:B0-----:R-:W-:-:S05]  /*e4d0*/  @P0 SHF.R.U32.HI R4, RZ, R5, R0 ;  /* 0x00000005ff040219 */ /* 0x001fca0000011600 */
[----:B------:R-:W-:-:S04]  /*e4e0*/  IMAD.MOV R0, RZ, RZ, -R4 ;  /* 0x000000ffff007224 */ /* 0x000fc800078e0a04 */
[----:B------:R-:W-:Y:S02]  /*e4f0*/  IMAD R0, R7, R0, R6 ;  /* 0x0000000007007224 */ /* 0x000fe400078e0206 */
[----:B------:R-:W0:Y:S01]  /*e500*/  S2R R6, SR_TID.X ;  /* 0x0000000000067919 */ /* 0x000e220000002100 */
        /* <DEDUP_REMOVED lines=10> */
[----:B------:R-:W-:-:S03]  /*e5b0*/  ULDC.64 UR4, c[0x0][0x390] ;  /* 0x0000e40000047ab9 */ /* 0x000fc60000000a00 */
[----:B------:R-:W-:Y:S01]  /*e5c0*/  IMAD.IADD R4, R3, 0x1, R0 ;  /* 0x0000000103047824 */ /* 0x000fe200078e0200 */
[----:B------:R-:W-:Y:S01]  /*e5d0*/  LEA R0, P0, R2, UR4, 0x1 ;  /* 0x0000000402007c11 */ /* 0x000fe2000f8008ff */
[----:B0-----:R-:W-:Y:S01]  /*e5e0*/  IMAD.SHL.U32 R10, R6, 0x8, RZ ;  /* 0x00000008060a7824 */ /* 0x001fe200078e00ff */
[----:B------:R-:W-:Y:S02]  /*e5f0*/  ULDC UR4, c[0x0][0x3b8] ;  /* 0x0000ee0000047ab9 */ /* 0x000fe40000000800 */
[----:B------:R-:W-:Y:S02]  /*e600*/  ISETP.GE.AND P1, PT, R8, UR4, PT ;  /* 0x0000000408007c0c */ /* 0x000fe4000bf26270 */
[----:B------:R-:W0:Y:S01]  /*e610*/  S2R R8, SR_TID.X ;  /* 0x0000000000087919 */ /* 0x000e220000002100 */
[----:B------:R-:W-:-:S04]  /*e620*/  LOP3.LUT R10, R10, 0x38, RZ, 0xc0, !PT ;  /* 0x000000380a0a7812 */ /* 0x000fc800078ec0ff */
[----:B------:R-:W-:Y:S02]  /*e630*/  ISETP.GE.AND P3, PT, R10, UR4, PT ;  /* 0x000000040a007c0c */ /* 0x000fe4000bf66270 */
[----:B------:R-:W-:Y:S02]  /*e640*/  ISETP.GE.AND P2, PT, R11, UR4, PT ;  /* 0x000000040b007c0c */ /* 0x000fe4000bf46270 */
[----:B---3--:R-:W-:-:S09]  /*e650*/  LOP3.LUT R9, R9, 0xfffffff7, RZ, 0xc0, !PT ;  /* 0xfffffff709097812 */ /* 0x008fd200078ec0ff */
[----:B------:R-:W-:-:S04]  /*e660*/  @P3 LOP3.LUT R9, R9, 0x8, RZ, 0xfc, !PT ;  /* 0x0000000809093812 */ /* 0x000fc800078efcff */
[----:B------:R-:W-:-:S04]  /*e670*/  LOP3.LUT R9, R9, 0xfffffffd, RZ, 0xc0, !PT ;  /* 0xfffffffd09097812 */ /* 0x000fc800078ec0ff */
[----:B------:R-:W-:-:S04]  /*e680*/  @P2 LOP3.LUT R9, R9, 0x2, RZ, 0xfc, !PT ;  /* 0x0000000209092812 */ /* 0x000fc800078efcff */
[----:B------:R-:W-:Y:S01]  /*e690*/  LOP3.LUT R9, R9, 0xfffffffb, RZ, 0xc0, !PT ;  /* 0xfffffffb09097812 */ /* 0x000fe200078ec0ff */
[----:B0-----:R-:W-:-:S03]  /*e6a0*/  IMAD.SHL.U32 R8, R8, 0x8, RZ ;  /* 0x0000000808087824 */ /* 0x001fc600078e00ff */
[----:B------:R-:W-:Y:S02]  /*e6b0*/  @P1 LOP3.LUT R9, R9, 0x4, RZ, 0xfc, !PT ;  /* 0x0000000409091812 */ /* 0x000fe400078efcff */
[----:B------:R-:W-:-:S03]  /*e6c0*/  LOP3.LUT R8, R8, 0x38, RZ, 0xc0, !PT ;  /* 0x0000003808087812 */ /* 0x000fc600078ec0ff */
[----:B------:R0:W-:Y:S02]  /*e6d0*/  STL [R1+0x8], R9 ;  /* 0x0000080901007387 */ /* 0x0001e40000100800 */
[C---:B0-----:R-:W-:Y:S02]  /*e6e0*/  LOP3.LUT R9, R8.reuse, 0x100, RZ, 0xfc, !PT ;  /* 0x0000010008097812 */ /* 0x041fe400078efcff */
[----:B------:R-:W-:-:S04]  /*e6f0*/  LOP3.LUT R8, R8, 0xc0, RZ, 0xfc, !PT ;  /* 0x000000c008087812 */ /* 0x000fc800078efcff */
[----:B------:R-:W-:Y:S01]  /*e700*/  ISETP.GE.AND P5, PT, R8, UR4, PT ;  /* 0x0000000408007c0c */ /* 0x000fe2000bfa6270 */
[----:B------:R-:W-:Y:S01]  /*e710*/  IMAD.SHL.U32 R8, R6, 0x8, RZ ;  /* 0x0000000806087824 */ /* 0x000fe200078e00ff */
[----:B------:R-:W-:Y:S01]  /*e720*/  LEA.HI.X R4, R2, UR5, R4, 0x1, P0 ;  /* 0x0000000502047c11 */ /* 0x000fe200080f0c04 */
[----:B------:R-:W-:Y:S01]  /*e730*/  IMAD.SHL.U32 R6, R6, 0x8, RZ ;  /* 0x0000000806067824 */ /* 0x000fe200078e00ff */
[----:B------:R-:W-:Y:S02]  /*e740*/  SEL R5, RZ, 0x1, P3 ;  /* 0x00000001ff057807 */ /* 0x000fe40001800000 */
[----:B------:R-:W-:Y:S02]  /*e750*/  LOP3.LUT R8, R8, 0x38, RZ, 0xc0, !PT ;  /* 0x0000003808087812 */ /* 0x000fe400078ec0ff */
[----:B------:R-:W-:Y:S02]  /*e760*/  SEL R3, RZ, 0x4, P2 ;  /* 0x00000004ff037807 */ /* 0x000fe40001000000 */
[----:B------:R-:W-:-:S02]  /*e770*/  SEL R2, RZ, 0x2, P1 ;  /* 0x00000002ff027807 */ /* 0x000fc40000800000 */
[----:B------:R-:W-:Y:S02]  /*e780*/  ISETP.GE.AND P0, PT, R9, UR4, PT ;  /* 0x0000000409007c0c */ /* 0x000fe4000bf06270 */
[----:B------:R-:W-:Y:S02]  /*e790*/  LOP3.LUT R9, R8, 0x180, RZ, 0xfc, !PT ;  /* 0x0000018008097812 */ /* 0x000fe400078efcff */
[----:B------:R-:W-:Y:S02]  /*e7a0*/  LOP3.LUT R6, R6, 0x38, RZ, 0xc0, !PT ;  /* 0x0000003806067812 */ /* 0x000fe400078ec0ff */
[----:B------:R-:W-:Y:S02]  /*e7b0*/  IADD3 R2, R3, R2, R5 ;  /* 0x0000000203027210 */ /* 0x000fe40007ffe005 */
[----:B------:R-:W-:Y:S02]  /*e7c0*/  SEL R5, RZ, 0x10, P0 ;  /* 0x00000010ff057807 */ /* 0x000fe40000000000 */
[----:B------:R-:W-:-:S02]  /*e7d0*/  SEL R3, RZ, 0x8, P5 ;  /* 0x00000008ff037807 */ /* 0x000fc40002800000 */
[----:B------:R-:W-:Y:S02]  /*e7e0*/  ISETP.GE.AND P1, PT, R9, UR4, PT ;  /* 0x0000000409007c0c */ /* 0x000fe4000bf26270 */
[C---:B------:R-:W-:Y:S02]  /*e7f0*/  LOP3.LUT R8, R6.reuse, 0x140, RZ, 0xfc, !PT ;  /* 0x0000014006087812 */ /* 0x040fe400078efcff */
[----:B------:R-:W-:Y:S02]  /*e800*/  IADD3 R2, R5, R2, R3 ;  /* 0x0000000205027210 */ /* 0x000fe40007ffe003 */
[----:B------:R-:W-:Y:S02]  /*e810*/  SEL R5, RZ, 0x40, P1 ;  /* 0x00000040ff057807 */ /* 0x000fe40000800000 */
[----:B------:R-:W-:Y:S02]  /*e820*/  LOP3.LUT R6, R6, 0x1c0, RZ, 0xfc, !PT ;  /* 0x000001c006067812 */ /* 0x000fe400078efcff */
[----:B------:R-:W-:-:S02]  /*e830*/  ISETP.GE.AND P1, PT, R8, UR4, PT ;  /* 0x0000000408007c0c */ /* 0x000fc4000bf26270 */
[----:B------:R-:W-:Y:S02]  /*e840*/  ISETP.GE.AND P2, PT, R6, UR4, PT ;  /* 0x0000000406007c0c */ /* 0x000fe4000bf46270 */
[----:B------:R-:W-:Y:S01]  /*e850*/  SEL R3, RZ, 0x20, P1 ;  /* 0x00000020ff037807 */ /* 0x000fe20000800000 */
[----:B------:R-:W-:Y:S01]  /*e860*/  UMOV UR4, 0xffffffff ;  /* 0xffffffff00047882 */ /* 0x000fe20000000000 */
[----:B------:R-:W-:Y:S02]  /*e870*/  SEL R6, RZ, 0x80, P2 ;  /* 0x00000080ff067807 */ /* 0x000fe40001000000 */
[----:B------:R-:W-:-:S05]  /*e880*/  IADD3 R5, R5, R2, R3 ;  /* 0x0000000205057210 */ /* 0x000fca0007ffe003 */
[----:B------:R-:W-:Y:S01]  /*e890*/  IMAD.IADD R6, R5, 0x1, R6 ;  /* 0x0000000105067824 */ /* 0x000fe200078e0206 */
[----:B------:R-:W-:Y:S06]  /*e8a0*/  BRA.DIV UR4, `(.L_x_1118) ;  /* 0x0000005a04487947 */ /* 0x000fec000b800000 */
[----:B------:R-:W2:Y:S04]  /*e8b0*/  LDL.LU R8, [R1+0x8] ;  /* 0x0000080001087983 */ /* 0x000ea80000300800 */
[----:B------:R-:W3:Y:S04]  /*e8c0*/  LDL.LU R3, [R1+0x38] ;  /* 0x0000380001037983 */ /* 0x000ee80000300800 */
[----:B------:R-:W4:Y:S04]  /*e8d0*/  LDL.LU R2, [R1+0x4c] ;  /* 0x00004c0001027983 */ /* 0x000f280000300800 */
[----:B------:R-:W5:Y:S04]  /*e8e0*/  LDL R11, [R1+0x14] ;  /* 0x00001400010b7983 */ /* 0x000f680000100800 */
[----:B------:R-:W5:Y:S04]  /*e8f0*/  LDL.LU R15, [R1+0x58] ;  /* 0x00005800010f7983 */ /* 0x000f680000300800 */
[----:B------:R-:W-:Y:S04]  /*e900*/  SHFL.IDX PT, R14, R0, 0x1, 0x181f ;  /* 0x00381f00000e7f89 */ /* 0x000fe800000e0000 */
[----:B------:R-:W-:Y:S01]  /*e910*/  SHFL.IDX PT, R9, R4, 0x1, 0x181f ;  /* 0x00381f0004097f89 */ /* 0x000fe200000e0000 */
[----:B--2---:R-:W-:-:S02]  /*e920*/  IMAD.MOV.U32 R12, RZ, RZ, R8 ;  /* 0x000000ffff0c7224 */ /* 0x004fc400078e0008 */
[----:B---3--:R-:W-:Y:S02]  /*e930*/  IMAD R7, R3, R7, RZ ;  /* 0x0000000703077224 */ /* 0x008fe400078e02ff */
[----:B------:R-:W0:Y:S03]  /*e940*/  S2R R3, SR_TID.X ;  /* 0x0000000000037919 */ /* 0x000e260000002100 */
[-C--:B------:R-:W-:Y:S02]  /*e950*/  ISETP.GE.AND P2, PT, R17, R7.reuse, PT ;  /* 0x000000071100720c */ /* 0x080fe40003f46270 */
[----:B------:R-:W-:Y:S02]  /*e960*/  LOP3.LUT R12, R12, 0xfffffbff, RZ, 0xc0, !PT ;  /* 0xfffffbff0c0c7812 */ /* 0x000fe400078ec0ff */
[----:B----4-:R-:W-:Y:S02]  /*e970*/  ISETP.GE.AND P3, PT, R2, R7, PT ;  /* 0x000000070200720c */ /* 0x010fe40003f66270 */
[----:B------:R-:W-:-:S04]  /*e980*/  @P1 LOP3.LUT R12, R12, 0x400, RZ, 0xfc, !PT ;  /* 0x000004000c0c1812 */ /* 0x000fc800078efcff */
[----:B------:R-:W-:-:S03]  /*e990*/  LOP3.LUT P1, RZ, R12, 0x8, RZ, 0xc0, !PT ;  /* 0x000000080cff7812 */ /* 0x000fc6000782c0ff */
[----:B------:R-:W-:Y:S02]  /*e9a0*/  @!P2 LOP3.LUT R2, R5, 0x40, RZ, 0xc0, !PT ;  /* 0x000000400502a812 */ /* 0x000fe400078ec0ff */
[C---:B------:R-:W-:Y:S02]  /*e9b0*/  LOP3.LUT P4, RZ, R12.reuse, 0x2, RZ, 0xc0, !PT ;  /* 0x000000020cff7812 */ /* 0x040fe4000788c0ff */
[----:B------:R-:W-:Y:S02]  /*e9c0*/  LOP3.LUT R12, R12, 0xfffffeff, RZ, 0xc0, !PT ;  /* 0xfffffeff0c0c7812 */ /* 0x000fe400078ec0ff */
[----:B------:R-:W-:Y:S02]  /*e9d0*/  @!P2 SHF.R.U32.HI R2, RZ, 0x2, R2 ;  /* 0x00000002ff02a819 */ /* 0x000fe40000011602 */
[----:B------:R-:W-:Y:S02]  /*e9e0*/  @P3 LOP3.LUT R12, R12, 0x100, RZ, 0xfc, !PT ;  /* 0x000001000c0c3812 */ /* 0x000fe400078efcff */
[----:B------:R-:W-:-:S02]  /*e9f0*/  @!P2 ISETP.NE.U32.AND P3, PT, R2, RZ, PT ;  /* 0x000000ff0200a20c */ /* 0x000fc40003f65070 */
[----:B------:R-:W-:Y:S02]  /*ea00*/  @!P2 LOP3.LUT R2, R6, 0x80, RZ, 0xc0, !PT ;  /* 0x000000800602a812 */ /* 0x000fe400078ec0ff */
[----:B------:R-:W-:Y:S02]  /*ea10*/  LOP3.LUT R12, R12, 0xffffffdf, RZ, 0xc0, !PT ;  /* 0xffffffdf0c0c7812 */ /* 0x000fe400078ec0ff */
[----:B------:R-:W-:Y:S01]  /*ea20*/  @!P2 SHF.R.U32.HI R2, RZ, 0x3, R2 ;  /* 0x00000003ff02a819 */ /* 0x000fe20000011602 */
[----:B0-----:R-:W-:Y:S02]  /*ea30*/  IMAD.SHL.U32 R13, R3, 0x8, RZ ;  /* 0x00000008030d7824 */ /* 0x001fe400078e00ff */
[----:B------:R-:W0:Y:S04]  /*ea40*/  SHFL.IDX PT, R3, R0, RZ, 0x181f ;  /* 0x00181fff00037589 */ /* 0x000e2800000e0000 */
[----:B------:R-:W-:-:S02]  /*ea50*/  @P3 LOP3.LUT R12, R12, 0x20, RZ, 0xfc, !PT ;  /* 0x000000200c0c3812 */ /* 0x000fc400078efcff */
[----:B------:R-:W-:Y:S02]  /*ea60*/  @!P2 ISETP.NE.U32.AND P3, PT, R2, RZ, PT ;  /* 0x000000ff0200a20c */ /* 0x000fe40003f65070 */
[----:B------:R-:W1:Y:S01]  /*ea70*/  SHFL.IDX PT, R2, R4, RZ, 0x181f ;  /* 0x00181fff04027589 */ /* 0x000e6200000e0000 */
[----:B------:R-:W-:Y:S02]  /*ea80*/  LOP3.LUT R13, R13, 0x38, RZ, 0xc0, !PT ;  /* 0x000000380d0d7812 */ /* 0x000fe400078ec0ff */
[----:B------:R-:W-:Y:S02]  /*ea90*/  LOP3.LUT R12, R12, 0xfffffdff, RZ, 0xc0, !PT ;  /* 0xfffffdff0c0c7812 */ /* 0x000fe400078ec0ff */
[----:B0-----:R-:W-:-:S05]  /*eaa0*/  @!P2 LEA R3, P6, R13, R3, 0x1 ;  /* 0x000000030d03a211 */ /* 0x001fca00078c08ff */
[----:B-1----:R-:W-:-:S05]  /*eab0*/  @!P2 IMAD.X R2, RZ, RZ, R2, P6 ;  /* 0x000000ffff02a224 */ /* 0x002fca00030e0602 */
[-C--:B------:R-:W-:Y:S02]  /*eac0*/  @!P2 LOP3.LUT R3, R3, R2.reuse, RZ, 0x3c, !PT ;  /* 0x000000020303a212 */ /* 0x080fe400078e3cff */
[----:B------:R-:W-:Y:S02]  /*ead0*/  @P3 LOP3.LUT R12, R12, 0x200, RZ, 0xfc, !PT ;  /* 0x000002000c0c3812 */ /* 0x000fe400078efcff */
[C---:B------:R-:W-:Y:S02]  /*eae0*/  @!P2 LOP3.LUT R2, R3.reuse, R2, RZ, 0x3c, !PT ;  /* 0x000000020302a212 */ /* 0x040fe400078e3cff */
[C---:B------:R-:W-:Y:S02]  /*eaf0*/  LOP3.LUT P6, RZ, R12.reuse, 0x4, RZ, 0xc0, !PT ;  /* 0x000000040cff7812 */ /* 0x040fe400078cc0ff */
[----:B------:R-:W-:Y:S02]  /*eb00*/  @!P2 LOP3.LUT R3, R3, R2, RZ, 0x3c, !PT ;  /* 0x000000020303a212 */ /* 0x000fe400078e3cff */
[----:B------:R-:W-:-:S03]  /*eb10*/  LOP3.LUT P3, RZ, R12, 0x20, RZ, 0xc0, !PT ;  /* 0x000000200cff7812 */ /* 0x000fc6000786c0ff */
[----:B-----5:R-:W-:Y:S01]  /*eb20*/  @!P2 LDGSTS.E.BYPASS.LTC128B.128 [R11+0x26400], desc[UR38][R2.64], !P1 ;  /* 0x26400000020bafae */ /* 0x020fe2000c901d66 */
[----:B------:R-:W-:-:S05]  /*eb30*/  LOP3.LUT P1, RZ, R12, 0x400, RZ, 0xc0, !PT ;  /* 0x000004000cff7812 */ /* 0x000fca000782c0ff */
[----:B------:R-:W-:Y:S04]  /*eb40*/  @!P2 LDGSTS.E.BYPASS.LTC128B.128 [R11+0x28400], desc[UR38][R2.64+0x80], !P6 ;  /* 0x28400080020bafae */ /* 0x000fe8000f101d66 */
[----:B------:R-:W-:Y:S04]  /*eb50*/  @!P2 LDGSTS.E.BYPASS.LTC128B.128 [R11+0x2a400], desc[UR38][R2.64+0x100], !P4 ;  /* 0x2a400100020bafae */ /* 0x000fe8000e101d66 */
[----:B------:R-:W-:Y:S04]  /*eb60*/  @!P2 LDGSTS.E.BYPASS.LTC128B.128 [R11+0x2c400], desc[UR38][R2.64+0x180], !P5 ;  /* 0x2c400180020bafae */ /* 0x000fe8000e901d66 */
[----:B------:R-:W-:Y:S04]  /*eb70*/  @!P2 LDGSTS.E.BYPASS.LTC128B.128 [R11+0x2e400], desc[UR38][R2.64+0x200], !P0 ;  /* 0x2e400200020bafae */ /* 0x000fe8000c101d66 */
[----:B------:R-:W-:Y:S04]  /*eb80*/  @!P2 LDGSTS.E.BYPASS.LTC128B.128 [R11+0x30400], desc[UR38][R2.64+0x280], !P1 ;  /* 0x30400280020bafae */ /* 0x000fe8000c901d66 */
[----:B------:R-:W-:Y:S01]  /*eb90*/  @!P2 LDGSTS.E.BYPASS.LTC128B.128 [R11+0x32400], desc[UR38][R2.64+0x300], P3 ;  /* 0x32400300020bafae */ /* 0x000fe20009901d66 */
[----:B------:R-:W-:-:S13]  /*eba0*/  LOP3.LUT P3, RZ, R12, 0x200, RZ, 0xc0, !PT ;  /* 0x000002000cff7812 */ /* 0x000fda000786c0ff */
[----:B------:R0:W-:Y:S01]  /*ebb0*/  @!P2 LDGSTS.E.BYPASS.LTC128B.128 [R11+0x34400], desc[UR38][R2.64+0x380], P3 ;  /* 0x34400380020bafae */ /* 0x0001e20009901d66 */
[----:B------:R-:W-:-:S13]  /*ebc0*/  LOP3.LUT P3, RZ, R12, 0x100, RZ, 0xc0, !PT ;  /* 0x000001000cff7812 */ /* 0x000fda000786c0ff */
[----:B------:R-:W-:-:S05]  /*ebd0*/  @!P3 LEA R10, P2, R13, R14, 0x1 ;  /* 0x0000000e0d0ab211 */ /* 0x000fca00078408ff */
[----:B------:R-:W-:Y:S01]  /*ebe0*/  @!P3 IMAD.X R9, RZ, RZ, R9, P2 ;  /* 0x000000ffff09b224 */ /* 0x000fe200010e0609 */
[----:B------:R-:W-:Y:S02]  /*ebf0*/  LOP3.LUT P2, RZ, R12, 0x8, RZ, 0xc0, !PT ;  /* 0x000000080cff7812 */ /* 0x000fe4000784c0ff */
[----:B------:R-:W-:Y:S01]  /*ec00*/  @!P3 LOP3.LUT R8, R5, 0x40, RZ, 0xc0, !PT ;  /* 0x000000400508b812 */ /* 0x000fe200078ec0ff */
[----:B0-----:R-:W-:Y:S02]  /*ec10*/  @!P3 IMAD.MOV.U32 R2, RZ, RZ, R10 ;  /* 0x000000ffff02b224 */ /* 0x001fe400078e000a */
        /* <DEDUP_REMOVED lines=12> */
[----:B------:R-:W-:-:S03]  /*ece0*/  @!P3 ISETP.NE.U32.AND P2, PT, R8, RZ, PT ;  /* 0x000000ff0800b20c */ /* 0x000fc60003f45070 */
[----:B------:R-:W-:Y:S10]  /*ecf0*/  SHFL.IDX PT, R10, R4, 0x2, 0x181f ;  /* 0x00581f00040a7f89 */ /* 0x000ff400000e0000 */
[----:B------:R0:W-:Y:S01]  /*ed00*/  @!P3 LDGSTS.E.BYPASS.LTC128B.128 [R11+0x34c00], desc[UR38][R2.64+0x380], P2 ;  /* 0x34c00380020bbfae */ /* 0x0001e20009101d66 */
[----:B------:R-:W-:-:S03]  /*ed10*/  ISETP.GE.AND P2, PT, R15, R7, PT ;  /* 0x000000070f00720c */ /* 0x000fc60003f46270 */
[----:B0-----:R-:W0:Y:S01]  /*ed20*/  SHFL.IDX PT, R3, R0, 0x2, 0x181f ;  /* 0x00581f0000037f89 */ /* 0x001e2200000e0000 */
[----:B------:R-:W-:-:S04]  /*ed30*/  LOP3.LUT R12, R12, 0xffffff7f, RZ, 0xc0, !PT ;  /* 0xffffff7f0c0c7812 */ /* 0x000fc800078ec0ff */
[----:B------:R-:W-:-:S05]  /*ed40*/  @P6 LOP3.LUT R12, R12, 0x80, RZ, 0xfc, !PT ;  /* 0x000000800c0c6812 */ /* 0x000fca00078efcff */
[----:B------:R-:W-:Y:S02]  /*ed50*/  @!P2 LOP3.LUT R2, R5, 0x40, RZ, 0xc0, !PT ;  /* 0x000000400502a812 */ /* 0x000fe400078ec0ff */
[----:B------:R-:W-:Y:S02]  /*ed60*/  LOP3.LUT P3, RZ, R12, 0x8, RZ, 0xc0, !PT ;  /* 0x000000080cff7812 */ /* 0x000fe4000786c0ff */
[----:B------:R-:W-:Y:S02]  /*ed70*/  @!P2 SHF.R.U32.HI R9, RZ, 0x2, R2 ;  /* 0x00000002ff09a819 */ /* 0x000fe40000011602 */
[----:B0-----:R-:W-:-:S05]  /*ed80*/  @!P2 LEA R8, P6, R13, R3, 0x1 ;  /* 0x000000030d08a211 */ /* 0x001fca00078c08ff */
[----:B------:R-:W-:Y:S01]  /*ed90*/  @!P2 IMAD.X R3, RZ, RZ, R10, P6 ;  /* 0x000000ffff03a224 */ /* 0x000fe200030e060a */
[----:B------:R-:W-:Y:S01]  /*eda0*/  LOP3.LUT P6, RZ, R12, 0x80, RZ, 0xc0, !PT ;  /* 0x000000800cff7812 */ /* 0x000fe200078cc0ff */
[----:B------:R-:W-:Y:S01]  /*edb0*/  @!P2 IMAD.MOV.U32 R2, RZ, RZ, R8 ;  /* 0x000000ffff02a224 */ /* 0x000fe200078e0008 */
[----:B------:R-:W-:-:S04]  /*edc0*/  @!P2 LOP3.LUT R8, R6, 0x80, RZ, 0xc0, !PT ;  /* 0x000000800608a812 */ /* 0x000fc800078ec0ff */
[----:B------:R-:W-:Y:S01]  /*edd0*/  @!P2 SHF.R.U32.HI R8, RZ, 0x3, R8 ;  /* 0x00000003ff08a819 */ /* 0x000fe20000011608 */
[----:B------:R0:W-:Y:S03]  /*ede0*/  @!P2 LDGSTS.E.BYPASS.LTC128B.128 [R11+0x27400], desc[UR38][R2.64], !P3 ;  /* 0x27400000020bafae */ /* 0x0001e6000d901d66 */
[----:B------:R-:W-:-:S03]  /*edf0*/  @!P2 ISETP.NE.U32.AND P3, PT, R8, RZ, PT ;  /* 0x000000ff0800a20c */ /* 0x000fc60003f65070 */
[----:B------:R0:W-:Y:S01]  /*ee00*/  @!P2 LDGSTS.E.BYPASS.LTC128B.128 [R11+0x29400], desc[UR38][R2.64+0x80], !P6 ;  /* 0x29400080020bafae */ /* 0x0001e2000f101d66 */
[----:B------:R-:W-:-:S03]  /*ee10*/  @!P2 ISETP.NE.U32.AND P6, PT, R9, RZ, PT ;  /* 0x000000ff0900a20c */ /* 0x000fc60003fc5070 */
[----:B------:R0:W-:Y:S04]  /*ee20*/  @!P2 LDGSTS.E.BYPASS.LTC128B.128 [R11+0x2b400], desc[UR38][R2.64+0x100], !P4 ;  /* 0x2b400100020bafae */ /* 0x0001e8000e101d66 */
[----:B------:R0:W-:Y:S04]  /*ee30*/  @!P2 LDGSTS.E.BYPASS.LTC128B.128 [R11+0x2d400], desc[UR38][R2.64+0x180], !P5 ;  /* 0x2d400180020bafae */ /* 0x0001e8000e901d66 */
[----:B------:R0:W-:Y:S04]  /*ee40*/  @!P2 LDGSTS.E.BYPASS.LTC128B.128 [R11+0x2f400], desc[UR38][R2.64+0x200], !P0 ;  /* 0x2f400200020bafae */ /* 0x0001e8000c101d66 */
[----:B------:R0:W-:Y:S04]  /*ee50*/  @!P2 LDGSTS.E.BYPASS.LTC128B.128 [R11+0x31400], desc[UR38][R2.64+0x280], !P1 ;  /* 0x31400280020bafae */ /* 0x0001e8000c901d66 */
[----:B------:R0:W-:Y:S04]  /*ee60*/  @!P2 LDGSTS.E.BYPASS.LTC128B.128 [R11+0x33400], desc[UR38][R2.64+0x300], P6 ;  /* 0x33400300020bafae */ /* 0x0001e8000b101d66 */
[----:B------:R0:W-:Y:S04]  /*ee70*/  STL [R1+0x8], R12 ;  /* 0x0000080c01007387 */ /* 0x0001e80000100800 */
[----:B------:R0:W-:Y:S04]  /*ee80*/  @!P2 LDGSTS.E.BYPASS.LTC128B.128 [R11+0x35400], desc[UR38][R2.64+0x380], P3 ;  /* 0x35400380020bafae */ /* 0x0001e80009901d66 */
[----:B------:R-:W1:Y:S04]  /*ee90*/  SHFL.IDX PT, R4, R4, 0x3, 0x181f ;  /* 0x00781f0004047f89 */ /* 0x000e6800000e0000 */
[----:B------:R-:W2:Y:S02]  /*eea0*/  SHFL.IDX PT, R0, R0, 0x3, 0x181f ;  /* 0x00781f0000007f89 */ /* 0x000ea400000e0000 */
.L_x_1256:
[----:B0-----:R-:W3:Y:S01]  /*eeb0*/  LDL.LU R2, [R1+0x60] ;  /* 0x0000600001027983 */ /* 0x001ee20000300800 */
[----:B------:R-:W-:Y:S01]  /*eec0*/  BSSY B0, `(.L_x_1119) ;  /* 0x000001e000007945 */ /* 0x000fe20003800000 */
[----:B---3--:R-:W-:-:S13]  /*eed0*/  ISETP.GE.AND P2, PT, R2, R7, PT ;  /* 0x000000070200720c */ /* 0x008fda0003f46270 */
[----:B------:R-:W-:Y:S05]  /*eee0*/  @P2 BRA `(.L_x_1120) ;  /* 0x00000000006c2947 */ /* 0x000fea0003800000 */
[----:B------:R-:W3:Y:S04]  /*eef0*/  LDL R3, [R1+0x8] ;  /* 0x0000080001037983 */ /* 0x000ee80000100800 */
[----:B------:R-:W4:Y:S01]  /*ef00*/  LDL R8, [R1+0x14] ;  /* 0x0000140001087983 */ /* 0x000f220000100800 */
[----:B------:R-:W-:Y:S02]  /*ef10*/  LOP3.LUT R5, R5, 0x40, RZ, 0xc0, !PT ;  /* 0x0000004005057812 */ /* 0x000fe400078ec0ff */
[----:B------:R-:W-:Y:S01]  /*ef20*/  LOP3.LUT R6, R6, 0x80, RZ, 0xc0, !PT ;  /* 0x0000008006067812 */ /* 0x000fe200078ec0ff */
[----:B------:R-:W0:Y:S01]  /*ef30*/  S2R R2, SR_TID.X ;  /* 0x0000000000027919 */ /* 0x000e220000002100 */
[----:B------:R-:W-:Y:S02]  /*ef40*/  SHF.R.U32.HI R5, RZ, 0x2, R5 ;  /* 0x00000002ff057819 */ /* 0x000fe40000011605 */
[----:B------:R-:W-:Y:S01]  /*ef50*/  SHF.R.U32.HI R6, RZ, 0x3, R6 ;  /* 0x00000003ff067819 */ /* 0x000fe20000011606 */
[----:B0-----:R-:W-:-:S05]  /*ef60*/  IMAD.SHL.U32 R2, R2, 0x8, RZ ;  /* 0x0000000802027824 */ /* 0x001fca00078e00ff */
[----:B------:R-:W-:-:S04]  /*ef70*/  LOP3.LUT R2, R2, 0x38, RZ, 0xc0, !PT ;  /* 0x0000003802027812 */ /* 0x000fc800078ec0ff */
[----:B--2---:R-:W-:Y:S02]  /*ef80*/  LEA R2, P2, R2, R0, 0x1 ;  /* 0x0000000002027211 */ /* 0x004fe400078408ff */
[C---:B---3--:R-:W-:Y:S02]  /*ef90*/  LOP3.LUT P6, RZ, R3.reuse, 0x8, RZ, 0xc0, !PT ;  /* 0x0000000803ff7812 */ /* 0x048fe400078cc0ff */
[C---:B------:R-:W-:Y:S02]  /*efa0*/  LOP3.LUT P4, RZ, R3.reuse, 0x4, RZ, 0xc0, !PT ;  /* 0x0000000403ff7812 */ /* 0x040fe4000788c0ff */
[----:B------:R-:W-:Y:S01]  /*efb0*/  LOP3.LUT P3, RZ, R3, 0x2, RZ, 0xc0, !PT ;  /* 0x0000000203ff7812 */ /* 0x000fe2000786c0ff */
[----:B-1----:R-:W-:Y:S01]  /*efc0*/  IMAD.X R3, RZ, RZ, R4, P2 ;  /* 0x000000ffff037224 */ /* 0x002fe200010e0604 */
[----:B------:R-:W-:-:S07]  /*efd0*/  ISETP.NE.U32.AND P2, PT, R5, RZ, PT ;  /* 0x000000ff0500720c */ /* 0x000fce0003f45070 */
[----:B------:R-:W-:Y:S01]  /*efe0*/  @!PT LDS RZ, [RZ] ;  /* 0x00000000fffff984 */ /* 0x000fe20000000800 */
[----:B------:R-:W-:Y:S01]  /*eff0*/  @!PT LDS RZ, [RZ] ;  /* 0x00000000fffff984 */ /* 0x000fe20000000800 */
[----:B------:R-:W-:Y:S01]  /*f000*/  @!PT LDS RZ, [RZ] ;  /* 0x00000000fffff984 */ /* 0x000fe20000000800 */
[----:B----4-:R0:W-:Y:S04]  /*f010*/  LDGSTS.E.BYPASS.LTC128B.128 [R8+0x27c00], desc[UR38][R2.64], !P6 ;  /* 0x27c0000002087fae */ /* 0x0101e8000f101d66 */
        /* <DEDUP_REMOVED lines=8> */
.L_x_1120:
[----:B------:R-:W-:Y:S05]  /*f0a0*/  BSYNC B0 ;  /* 0x0000000000007941 */ /* 0x000fea0003800000 */
.L_x_1119:
[----:B--2---:R2:W5:Y:S01]  /*f0b0*/  LDL R0, [R1+0x4] ;  /* 0x0000040001007983 */ /* 0x0045620000100800 */
[----:B------:R-:W-:Y:S01]  /*f0c0*/  PLOP3.LUT P0, PT, PT, PT, PT, 0x80, 0x0 ;  /* 0x000000000000781c */ /* 0x000fe20003f0f070 */
[----:B------:R-:W-:-:S12]  /*f0d0*/  NOP ;  /* 0x0000000000007918 */ /* 0x000fd80000000000 */
.L_x_1121:
[----:B0-----:R-:W3:Y:S01]  /*f0e0*/  LDL R2, [R1+0x4] ;  /* 0x0000040001027983 */ /* 0x001ee20000100800 */
[----:B------:R-:W-:Y:S02]  /*f0f0*/  PLOP3.LUT P1, PT, P1, P0, PT, 0xa2, 0x0 ;  /* 0x000000000000781c */ /* 0x000fe40000f21472 */
[----:B---3--:R-:W-:-:S08]  /*f100*/  @P0 R2UR P1, UR4, R2 ;  /* 0x00000000020402ca */ /* 0x008fd00000020000 */
[----:B------:R-:W-:-:S05]  /*f110*/  @P0 PLOP3.LUT P0, PT, P1, PT, PT, 0x80, 0x0 ;  /* 0x000000000000081c */ /* 0x000fca0000f0f070 */
[----:B------:R-:W-:Y:S01]  /*f120*/  @!P1 SYNCS.ARRIVE.TRANS64.RED.A0T1 RZ, [UR4+0x38810], RZ ;  /* 0x038810ffffff99a7 */ /* 0x000fe20008200404 */
[----:B------:R-:W-:Y:S07]  /*f130*/  @!P1 ARRIVES.LDGSTSBAR.64.TRANSCNT [UR4+0x38810] ;  /* 0x03881000ff0099b0 */ /* 0x000fee0008000a84 */
[----:B------:R-:W-:Y:S05]  /*f140*/  @P0 BRA.U.ANY `(.L_x_1121) ;  /* 0xfffffffd00e40947 */ /* 0x000fea000393ffff */
[----:B------:R-:W3:Y:S02]  /*f150*/  LDL.LU R3, [R1+0x5c] ;  /* 0x00005c0001037983 */ /* 0x000ee40000300800 */
[----:B---3--:R-:W-:-:S05]  /*f160*/  VIADD R3, R3, 0x1 ;  /* 0x0000000103037836 */ /* 0x008fca0000000000 */
[----:B------:R0:W-:Y:S01]  /*f170*/  STL [R1+0x5c], R3 ;  /* 0x00005c0301007387 */ /* 0x0001e20000100800 */
[----:B-----5:R-:W-:-:S04]  /*f180*/  LEA.HI R0, R3, R3, RZ, 0x1 ;  /* 0x0000000303007211 */ /* 0x020fc800078f08ff */
[----:B------:R-:W-:-:S05]  /*f190*/  LOP3.LUT R0, R0, 0xfffffffe, RZ, 0xc0, !PT ;  /* 0xfffffffe00007812 */ /* 0x000fca00078ec0ff */
[----:B------:R-:W-:-:S05]  /*f1a0*/  IMAD.IADD R0, R3, 0x1, -R0 ;  /* 0x0000000103007824 */ /* 0x000fca00078e0a00 */
[----:B------:R-:W-:Y:S01]  /*f1b0*/  SHF.L.U32 R0, R0, 0x1f, RZ ;  /* 0x0000001f00007819 */ /* 0x000fe200000006ff */
[----:B------:R-:W-:Y:S01]  /*f1c0*/  NOP ;  /* 0x0000000000007918 */ /* 0x000fe20000000000 */
[----:B------:R0:W-:Y:S01]  /*f1d0*/  SYNCS.ARRIVE.TRANS64.A1T0 RZ, [R2+URZ+0x38810], RZ ;  /* 0x038810ff02ff79a7 */ /* 0x0001e2000810003f */
[----:B------:R-:W-:Y:S01]  /*f1e0*/  BSSY B0, `(.L_x_1122) ;  /* 0x0000003000007945 */ /* 0x000fe20003800000 */
[----:B------:R-:W3:Y:S03]  /*f1f0*/  SYNCS.PHASECHK.TRANS64.TRYWAIT P0, [R2+URZ+0x38820], R0 ;  /* 0x03882000020075a7 */ /* 0x000ee6000800017f */
[----:B0--3--:R-:W-:Y:S05]  /*f200*/  @!P0 BRA `(.L_x_1123) ;  /* 0x0000005800d48947 */ /* 0x009fea0003800000 */
.L_x_1257:
[----:B------:R-:W-:Y:S05]  /*f210*/  BSYNC B0 ;  /* 0x0000000000007941 */ /* 0x000fea0003800000 */
.L_x_1122:
[----:B0-----:R-:W3:Y:S01]  /*f220*/  LDL R2, [R1+0x8] ;  /* 0x0000080001027983 */ /* 0x001ee20000100800 */
[----:B------:R-:W-:Y:S01]  /*f230*/  BSSY B0, `(.L_x_1124) ;  /* 0x00000a3000007945 */ /* 0x000fe20003800000 */
[----:B---3--:R-:W-:-:S13]  /*f240*/  LOP3.LUT P0, RZ, R2, 0x1, RZ, 0xc0, !PT ;  /* 0x0000000102ff7812 */ /* 0x008fda000780c0ff */
[----:B------:R-:W-:Y:S05]  /*f250*/  @!P0 BRA `(.L_x_1125) ;  /* 0x0000000800808947 */ /* 0x000fea0003800000 */
[----:B------:R-:W3:Y:S04]  /*f260*/  LDL R3, [R1+0x4] ;  /* 0x0000040001037983 */ /* 0x000ee80000100800 */
[----:B-1----:R-:W4:Y:S01]  /*f270*/  LDL R4, [R1+0x18] ;  /* 0x0000180001047983 */ /* 0x002f220000100800 */
[----:B------:R-:W0:Y:S01]  /*f280*/  S2R R2, SR_TID.X ;  /* 0x0000000000027919 */ /* 0x000e220000002100 */
[----:B---3--:R-:W-:Y:S02]  /*f290*/  IMAD.MOV.U32 R5, RZ, RZ, R3 ;  /* 0x000000ffff057224 */ /* 0x008fe400078e0003 */
[----:B------:R-:W3:Y:S01]  /*f2a0*/  LDL R3, [R1+0xc] ;  /* 0x00000c0001037983 */ /* 0x000ee20000100800 */
[----:B----4-:R-:W-:Y:S01]  /*f2b0*/  SHF.L.U32 R0, R4, 0x1f, RZ ;  /* 0x0000001f04007819 */ /* 0x010fe200000006ff */
[----:B------:R-:W-:Y:S01]  /*f2c0*/  BSSY B1, `(.L_x_1126) ;  /* 0x0000006000017945 */ /* 0x000fe20003800000 */
[----:B0-----:R-:W-:-:S04]  /*f2d0*/  LOP3.LUT R2, R2, 0x7f, RZ, 0xc0, !PT ;  /* 0x0000007f02027812 */ /* 0x001fc800078ec0ff */
[----:B------:R-:W-:Y:S01]  /*f2e0*/  ISETP.NE.AND P1, PT, R2, RZ, PT ;  /* 0x000000ff0200720c */ /* 0x000fe20003f25270 */
[----:B---3--:R-:W-:-:S04]  /*f2f0*/  IMAD R3, R3, 0x8, R5 ;  /* 0x0000000803037824 */ /* 0x008fc800078e0205 */
[----:B------:R-:W0:Y:S02]  /*f300*/  SYNCS.PHASECHK.TRANS64.TRYWAIT P0, [R3+URZ+0x38860], R0 ;  /* 0x03886000030075a7 */ /* 0x000e24000800017f */
[----:B0-----:R-:W-:Y:S06]  /*f310*/  @!P0 BRA `(.L_x_1127) ;  /* 0x0000005800a88947 */ /* 0x001fec0003800000 */
.L_x_1258:
[----:B------:R-:W-:Y:S05]  /*f320*/  BSYNC B1 ;  /* 0x0000000000017941 */ /* 0x000fea0003800000 */
.L_x_1126:
[----:B------:R-:W-:Y:S04]  /*f330*/  BSSY B1, `(.L_x_1128) ;  /* 0x0000009000017945 */ /* 0x000fe80003800000 */
[----:B------:R-:W-:Y:S05]  /*f340*/  @P1 BRA `(.L_x_1129) ;  /* 0x00000000001c1947 */ /* 0x000fea0003800000 */
[----:B------:R-:W1:Y:S01]  /*f350*/  S2R R2, SR_TID.X ;  /* 0x0000000000027919 */ /* 0x000e620000002100 */
[----:B0-----:R-:W-:-:S04]  /*f360*/  IMAD.MOV.U32 R0, RZ, RZ, 0x10000 ;  /* 0x00010000ff007424 */ /* 0x001fc800078e00ff */
[----:B------:R3:W-:Y:S01]  /*f370*/  SYNCS.ARRIVE.TRANS64 RZ, [R3+URZ+0x38850], R0 ;  /* 0x0388500003ff79a7 */ /* 0x0007e2000800003f */
[----:B-1----:R-:W-:-:S04]  /*f380*/  LOP3.LUT R2, R2, 0x1f, RZ, 0xc0, !PT ;  /* 0x0000001f02027812 */ /* 0x002fc800078ec0ff */
[----:B------:R-:W-:-:S13]  /*f390*/  ISETP.NE.AND P0, PT, R2, RZ, PT ;  /* 0x000000ff0200720c */ /* 0x000fda0003f05270 */
[----:B---3--:R-:W-:Y:S05]  /*f3a0*/  @!P0 BRA `(.L_x_1129) ;  /* 0x0000000000048947 */ /* 0x008fea0003800000 */
[----:B------:R-:W-:Y:S01]  /*f3b0*/  BPT.TRAP 0x1 ;  /* 0x000000040000795c */ /* 0x000fe20000300000 */
.L_x_1129:
[----:B------:R-:W-:Y:S05]  /*f3c0*/  BSYNC B1 ;  /* 0x0000000000017941 */ /* 0x000fea0003800000 */
.L_x_1128:
[----:B------:R-:W3:Y:S04]  /*f3d0*/  LDL R5, [R1+0x4] ;  /* 0x0000040001057983 */ /* 0x000ee80000100800 */
[----:B------:R-:W3:Y:S04]  /*f3e0*/  LDL R2, [R1+0xc] ;  /* 0x00000c0001027983 */ /* 0x000ee80000100800 */
[----:B------:R-:W4:Y:S04]  /*f3f0*/  LDL R4, [R1+0x20] ;  /* 0x0000200001047983 */ /* 0x000f280000100800 */
[----:B0-----:R-:W4:Y:S01]  /*f400*/  LDL R0, [R1+0x64] ;  /* 0x0000640001007983 */ /* 0x001f220000100800 */
[----:B------:R-:W-:Y:S01]  /*f410*/  UIADD3 UR4, UP0, UR40, 0x470, URZ ;  /* 0x0000047028047890 */ /* 0x000fe2000ff1e03f */
[----:B------:R-:W-:Y:S01]  /*f420*/  VIADD R3, R3, 0x38850 ;  /* 0x0003885003037836 */ /* 0x000fe20000000000 */
[----:B------:R-:W-:Y:S01]  /*f430*/  PLOP3.LUT P0, PT, PT, PT, PT, 0x80, 0x0 ;  /* 0x000000000000781c */ /* 0x000fe20003f0f070 */
[----:B------:R-:W-:Y:S01]  /*f440*/  UMOV UR6, 0x0 ;  /* 0x0000000000067882 */ /* 0x000fe20000000000 */
[----:B------:R-:W-:Y:S01]  /*f450*/  UIADD3.X UR5, URZ, UR41, URZ, UP0, !UPT ;  /* 0x000000293f057290 */ /* 0x000fe200087fe43f */
[----:B------:R-:W-:Y:S01]  /*f460*/  UMOV UR7, 0x14f00000 ;  /* 0x14f0000000077882 */ /* 0x000fe20000000000 */
[----:B------:R-:W-:Y:S01]  /*f470*/  UMOV UR10, URZ ;  /* 0x0000003f000a7c82 */ /* 0x000fe20008000000 */
[----:B---3--:R-:W-:-:S02]  /*f480*/  IMAD R2, R2, 0x10000, R5 ;  /* 0x0001000002027824 */ /* 0x008fc400078e0205 */
[----:B----4-:R-:W-:Y:S02]  /*f490*/  IMAD R0, R0, 0x40, R4 ;  /* 0x0000004000007824 */ /* 0x010fe400078e0204 */
[----:B------:R-:W-:-:S07]  /*f4a0*/  VIADD R4, R2, 0x400 ;  /* 0x0000040002047836 */ /* 0x000fce0000000000 */
.L_x_1130:
[----:B------:R-:W3:Y:S01]  /*f4b0*/  LDL R5, [R1] ;  /* 0x0000000001057983 */ /* 0x000ee20000100800 */
[----:B------:R-:W-:-:S13]  /*f4c0*/  @P0 ELECT P1, URZ, PT ;  /* 0x00000000003f082f */ /* 0x000fda0003820000 */
[----:B------:R-:W-:Y:S02]  /*f4d0*/  @P1 R2UR UR12, R18 ;  /* 0x00000000120c12ca */ /* 0x000fe400000e0000 */
[----:B------:R-:W-:Y:S02]  /*f4e0*/  @P1 R2UR UR11, R0 ;  /* 0x00000000000b12ca */ /* 0x000fe400000e0000 */
[----:B------:R-:W-:Y:S02]  /*f4f0*/  @P1 R2UR UR9, R3 ;  /* 0x00000000030912ca */ /* 0x000fe400000e0000 */
[----:B------:R-:W-:Y:S02]  /*f500*/  @P1 R2UR UR8, R4 ;  /* 0x00000000040812ca */ /* 0x000fe400000e0000 */
[----:B------:R-:W-:Y:S02]  /*f510*/  @P1 PLOP3.LUT P0, PT, P1, PT, PT, 0x8, 0x0 ;  /* 0x000000000000181c */ /* 0x000fe40000f0e170 */
[----:B---3--:R-:W-:-:S02]  /*f520*/  @P1 R2UR UR13, R5 ;  /* 0x00000000050d12ca */ /* 0x008fc400000e0000 */
        /* <DEDUP_REMOVED lines=8> */
.L_x_1131:
        /* <DEDUP_REMOVED lines=16> */
.L_x_1132:
        /* <DEDUP_REMOVED lines=16> */
.L_x_1133:
        /* <DEDUP_REMOVED lines=16> */
.L_x_1134:
        /* <DEDUP_REMOVED lines=16> */
.L_x_1135:
        /* <DEDUP_REMOVED lines=16> */
.L_x_1136:
        /* <DEDUP_REMOVED lines=16> */
.L_x_1137:
        /* <DEDUP_REMOVED lines=11> */
.L_x_1125:
[----:B------:R-:W-:Y:S05]  /*fc60*/  BSYNC B0 ;  /* 0x0000000000007941 */ /* 0x000fea0003800000 */
.L_x_1124:
[----:B-1----:R-:W3:Y:S01]  /*fc70*/  LDL.LU R4, [R1+0x48] ;  /* 0x0000480001047983 */ /* 0x002ee20000300800 */
[----:B------:R-:W-:Y:S01]  /*fc80*/  BSSY B0, `(.L_x_1138) ;  /* 0x00002cf000007945 */ /* 0x000fe20003800000 */
[----:B---3--:R-:W-:-:S13]  /*fc90*/  ISETP.GE.AND P0, PT, R4, 0x41, PT ;  /* 0x000000410400780c */ /* 0x008fda0003f06270 */
[----:B------:R-:W-:Y:S05]  /*fca0*/  @!P0 BRA `(.L_x_1139) ;  /* 0x0000002c00308947 */ /* 0x000fea0003800000 */
[----:B------:R-:W3:Y:S01]  /*fcb0*/  LDL R4, [R1+0x30] ;  /* 0x0000300001047983 */ /* 0x000ee20000100800 */
[----:B------:R-:W-:Y:S01]  /*fcc0*/  IMAD.MOV.U32 R0, RZ, RZ, 0x1 ;  /* 0x00000001ff007424 */ /* 0x000fe200078e00ff */
[----:B------:R-:W-:Y:S01]  /*fcd0*/  BSSY B2, `(.L_x_1140) ;  /* 0x00000f3000027945 */ /* 0x000fe20003800000 */
[----:B---3--:R-:W-:-:S05]  /*fce0*/  IMAD.MOV R6, RZ, RZ, -R4 ;  /* 0x000000ffff067224 */ /* 0x008fca00078e0a04 */
[----:B------:R-:W-:-:S05]  /*fcf0*/  VIADDMNMX R6, R6, R0, 0xffffffff, !PT ;  /* 0xffffffff06067446 */ /* 0x000fca0007800100 */
[----:B------:R-:W-:-:S05]  /*fd00*/  IMAD.IADD R0, R4, 0x1, R6 ;  /* 0x0000000104007824 */ /* 0x000fca00078e0206 */
[----:B------:R-:W-:-:S04]  /*fd10*/  LOP3.LUT R0, R0, 0x1, RZ, 0xc0, !PT ;  /* 0x0000000100007812 */ /* 0x000fc800078ec0ff */
[----:B------:R-:W-:Y:S01]  /*fd20*/  ISETP.NE.U32.AND P0, PT, R0, 0x1, PT ;  /* 0x000000010000780c */ /* 0x000fe20003f05070 */
[----:B------:R-:W-:-:S12]  /*fd30*/  VIADD R0, R4, 0xfffffffe ;  /* 0xfffffffe04007836 */ /* 0x000fd80000000000 */
[----:B------:R-:W-:Y:S05]  /*fd40*/  @P0 BRA `(.L_x_1141) ;  /* 0x0000000c00ac0947 */ /* 0x000fea0003800000 */
[----:B------:R-:W3:Y:S04]  /*fd50*/  LDL R5, [R1+0x8] ;  /* 0x0000080001057983 */ /* 0x000ee80000100800 */
[----:B------:R-:W4:Y:S04]  /*fd60*/  LDL.LU R4, [R1+0xc] ;  /* 0x00000c0001047983 */ /* 0x000f280000300800 */
[----:B------:R-:W5:Y:S01]  /*fd70*/  LDL.LU R7, [R1+0x18] ;  /* 0x0000180001077983 */ /* 0x000f620000300800 */
[----:B------:R-:W-:Y:S01]  /*fd80*/  BSSY B1, `(.L_x_1142) ;  /* 0x00000e5000017945 */ /* 0x000fe20003800000 */
[----:B---3--:R-:W-:Y:S01]  /*fd90*/  LOP3.LUT P2, RZ, R5, 0x1, RZ, 0xc0, !PT ;  /* 0x0000000105ff7812 */ /* 0x008fe2000784c0ff */
[----:B----4-:R-:W-:-:S05]  /*fda0*/  VIADD R2, R4, 0x1 ;  /* 0x0000000104027836 */ /* 0x010fca0000000000 */
[----:B------:R-:W-:-:S04]  /*fdb0*/  ISETP.NE.AND P0, PT, R2, 0x2, PT ;  /* 0x000000020200780c */ /* 0x000fc80003f05270 */
[----:B------:R-:W-:Y:S02]  /*fdc0*/  SEL R3, RZ, 0x1, P0 ;  /* 0x00000001ff037807 */ /* 0x000fe40000000000 */
[----:B------:R-:W-:Y:S02]  /*fdd0*/  SEL R8, R2, RZ, P0 ;  /* 0x000000ff02087207 */ /* 0x000fe40000000000 */
[----:B-----5:R-:W-:-:S05]  /*fde0*/  LOP3.LUT R7, R7, R3, RZ, 0x3c, !PT ;  /* 0x0000000307077212 */ /* 0x020fca00078e3cff */
[----:B------:R0:W-:Y:S04]  /*fdf0*/  STL [R1+0x18], R7 ;  /* 0x0000180701007387 */ /* 0x0001e80000100800 */
[----:B------:R0:W-:Y:S01]  /*fe00*/  STL [R1+0xc], R8 ;  /* 0x00000c0801007387 */ /* 0x0001e20000100800 */
[----:B------:R-:W-:Y:S05]  /*fe10*/  @!P2 BRA `(.L_x_1143) ;  /* 0x0000000c006ca947 */ /* 0x000fea0003800000 */
[----:B------:R-:W-:Y:S02]  /*fe20*/  ULDC.64 UR4, c[0x0][0x418] ;  /* 0x0001060000047ab9 */ /* 0x000fe40000000a00 */
[----:B------:R-:W-:-:S04]  /*fe30*/  ISETP.NE.U32.AND P0, PT, RZ, UR4, PT ;  /* 0x00000004ff007c0c */ /* 0x000fc8000bf05070 */
[----:B------:R-:W-:-:S13]  /*fe40*/  ISETP.NE.AND.EX P0, PT, RZ, UR5, PT, P0 ;  /* 0x00000005ff007c0c */ /* 0x000fda000bf05300 */
[----:B------:R-:W-:Y:S05]  /*fe50*/  @!P0 BRA `(.L_x_1144) ;  /* 0x0000000000508947 */ /* 0x000fea0003800000 */
[----:B------:R-:W3:Y:S01]  /*fe60*/  LDL R10, [R1+0x1c] ;  /* 0x00001c00010a7983 */ /* 0x000ee20000100800 */
[----:B------:R-:W1:Y:S01]  /*fe70*/  LDC R5, c[0x0][0x43c] ;  /* 0x00010f00ff057b82 */ /* 0x000e620000000800 */
[----:B------:R-:W-:Y:S02]  /*fe80*/  ULDC.64 UR6, c[0x0][0x428] ;  /* 0x00010a0000067ab9 */ /* 0x000fe40000000a00 */
[----:B------:R-:W4:Y:S01]  /*fe90*/  LDL R9, [R1+0x10] ;  /* 0x0000100001097983 */ /* 0x000f220000100800 */
        /* <DEDUP_REMOVED lines=8> */
[----:B---3--:R-:W-:-:S04]  /*ff20*/  IMAD R4, R10, UR6, RZ ;  /* 0x000000060a047c24 */ /* 0x008fc8000f8e02ff */
[C---:B----4-:R-:W-:Y:S02]  /*ff30*/  IMAD R4, R9.reuse, UR7, R4 ;  /* 0x0000000709047c24 */ /* 0x050fe4000f8e0204 */
[----:B------:R-:W-:-:S04]  /*ff40*/  IMAD.WIDE.U32 R2, R9, UR6, R2 ;  /* 0x0000000609027c25 */ /* 0x000fc8000f8e0002 */
[----:B------:R-:W-:Y:S01]  /*ff50*/  IMAD.IADD R3, R4, 0x1, R3 ;  /* 0x0000000104037824 */ /* 0x000fe200078e0203 */
[----:B------:R-:W-:-:S04]  /*ff60*/  LEA R4, P0, R2, UR4, 0x2 ;  /* 0x0000000402047c11 */ /* 0x000fc8000f8010ff */
[----:B------:R-:W-:-:S05]  /*ff70*/  LEA.HI.X R5, R2, UR5, R3, 0x2, P0 ;  /* 0x0000000502057c11 */ /* 0x000fca00080f1403 */
[----:B------:R-:W3:Y:S04]  /*ff80*/  LDG.E R2, desc[UR38][R4.64] ;  /* 0x0000002604027981 */ /* 0x000ee8000c1e1900 */
[----:B---3--:R1:W-:Y:S02]  /*ff90*/  STL [R1], R2 ;  /* 0x0000000201007387 */ /* 0x0083e40000100800 */
.L_x_1144:
[----:B-1----:R-:W3:Y:S01]  /*ffa0*/  LDL R2, [R1+0x4] ;  /* 0x0000040001027983 */ /* 0x002ee20000100800 */
[----:B------:R-:W1:Y:S02]  /*ffb0*/  S2R R3, SR_TID.X ;  /* 0x0000000000037919 */ /* 0x000e640000002100 */
[----:B-1----:R-:W-:Y:S01]  /*ffc0*/  LOP3.LUT R4, R3, 0x7f, RZ, 0xc0, !PT ;  /* 0x0000007f03047812 */ /* 0x002fe200078ec0ff */
[----:B------:R-:W-:Y:S03]  /*ffd0*/  BSSY B3, `(.L_x_1145) ;  /* 0x0000006000037945 */ /* 0x000fe60003800000 */
[----:B------:R-:W-:Y:S01]  /*ffe0*/  ISETP.NE.AND P1, PT, R4, RZ, PT ;  /* 0x000000ff0400720c */ /* 0x000fe20003f25270 */
[----:B---3--:R-:W-:Y:S01]  /*fff0*/  IMAD R3, R8, 0x8, R2 ;  /* 0x0000000808037824 */ /* 0x008fe200078e0202 */
[----:B------:R-:W-:-:S04]  /*10000*/  SHF.L.U32 R2, R7, 0x1f, RZ ;  /* 0x0000001f07027819 */ /* 0x000fc800000006ff */
[----:B------:R-:W1:Y:S02]  /*10010*/  SYNCS.PHASECHK.TRANS64.TRYWAIT P0, [R3+URZ+0x38840], R2 ;  /* 0x03884002030075a7 */ /* 0x000e64000800017f */
[----:B-1----:R-:W-:Y:S05]  /*10020*/  @!P0 BRA `(.L_x_1146) ;  /* 0x0000004c00788947 */ /* 0x002fea0003800000 */
.L_x_1259:
[----:B------:R-:W-:Y:S05]  /*10030*/  BSYNC B3 ;  /* 0x0000000000037941 */ /* 0x000fea0003800000 */
.L_x_1145:
[----:B------:R-:W-:Y:S04]  /*10040*/  BSSY B3, `(.L_x_1147) ;  /* 0x0000009000037945 */ /* 0x000fe80003800000 */
[----:B------:R-:W-:Y:S05]  /*10050*/  @P1 BRA `(.L_x_1148) ;  /* 0x00000000001c1947 */ /* 0x000fea0003800000 */
[----:B------:R-:W3:Y:S02]  /*10060*/  S2R R4, SR_TID.X ;  /* 0x0000000000047919 */ /* 0x000ee40000002100 */
[----:B---3--:R-:W-:Y:S01]  /*10070*/  LOP3.LUT R5, R4, 0x1f, RZ, 0xc0, !PT ;  /* 0x0000001f04057812 */ /* 0x008fe200078ec0ff */
[----:B------:R-:W-:-:S03]  /*10080*/  IMAD.MOV.U32 R4, RZ, RZ, 0x2000 ;  /* 0x00002000ff047424 */ /* 0x000fc600078e00ff */
[----:B------:R-:W-:Y:S01]  /*10090*/  ISETP.NE.AND P0, PT, R5, RZ, PT ;  /* 0x000000ff0500720c */ /* 0x000fe20003f05270 */
[----:B------:R3:W-:-:S12]  /*100a0*/  SYNCS.ARRIVE.TRANS64 RZ, [R3+URZ+0x38830], R4 ;  /* 0x0388300403ff79a7 */ /* 0x0007d8000800003f */
[----:B---3--:R-:W-:Y:S05]  /*100b0*/  @!P0 BRA `(.L_x_1148) ;  /* 0x0000000000048947 */ /* 0x008fea0003800000 */
[----:B------:R-:W-:Y:S01]  /*100c0*/  BPT.TRAP 0x1 ;  /* 0x000000040000795c */ /* 0x000fe20000300000 */
.L_x_1148:
[----:B------:R-:W-:Y:S05]  /*100d0*/  BSYNC B3 ;  /* 0x0000000000037941 */ /* 0x000fea0003800000 */
.L_x_1147:
[----:B0-----:R-:W3:Y:S04]  /*100e0*/  LDL R8, [R1+0x4] ;  /* 0x0000040001087983 */ /* 0x001ee80000100800 */
[----:B------:R-:W3:Y:S04]  /*100f0*/  LDL R4, [R1+0xc] ;  /* 0x00000c0001047983 */ /* 0x000ee80000100800 */
[----:B------:R-:W4:Y:S01]  /*10100*/  LDL R5, [R1+0x20] ;  /* 0x0000200001057983 */ /* 0x000f220000100800 */
[----:B------:R-:W-:Y:S01]  /*10110*/  IMAD.MOV.U32 R7, RZ, RZ, RZ ;  /* 0x000000ffff077224 */ /* 0x000fe200078e00ff */
[----:B------:R-:W-:Y:S01]  /*10120*/  UIADD3 UR4, UP0, UR40, 0x370, URZ ;  /* 0x0000037028047890 */ /* 0x000fe2000ff1e03f */
[----:B------:R-:W-:Y:S01]  /*10130*/  PLOP3.LUT P0, PT, PT, PT, PT, 0x80, 0x0 ;  /* 0x000000000000781c */ /* 0x000fe20003f0f070 */
[----:B------:R-:W-:Y:S01]  /*10140*/  UMOV UR6, 0x0 ;  /* 0x0000000000067882 */ /* 0x000fe20000000000 */
[----:B------:R-:W-:Y:S01]  /*10150*/  UMOV UR7, 0x14f00000 ;  /* 0x14f0000000077882 */ /* 0x000fe20000000000 */
[----:B------:R-:W-:Y:S01]  /*10160*/  R2UR UR10, R7 ;  /* 0x00000000070a72ca */ /* 0x000fe200000e0000 */
[----:B------:R-:W-:Y:S01]  /*10170*/  UIADD3.X UR5, URZ, UR41, URZ, UP0, !UPT ;  /* 0x000000293f057290 */ /* 0x000fe200087fe43f */
[----:B---3--:R-:W-:-:S02]  /*10180*/  IMAD R4, R4, 0x2000, R8 ;  /* 0x0000200004047824 */ /* 0x008fc400078e0208 */
[----:B----4-:R-:W-:Y:S02]  /*10190*/  IMAD R0, R0, 0x40, R5 ;  /* 0x0000004000007824 */ /* 0x010fe400078e0205 */
[----:B------:R-:W-:Y:S02]  /*101a0*/  VIADD R4, R4, 0x22400 ;  /* 0x0002240004047836 */ /* 0x000fe40000000000 */
[----:B------:R-:W-:-:S07]  /*101b0*/  VIADD R5, R3, 0x38830 ;  /* 0x0003883003057836 */ /* 0x000fce0000000000 */
.L_x_1149:
        /* <DEDUP_REMOVED lines=11> */
[----:B------:R-:W0:Y:S01]  /*10270*/  SYNCS.PHASECHK.TRANS64.TRYWAIT P0, [R3+URZ+0x38860], R2 ;  /* 0x03886002030075a7 */ /* 0x000e22000800017f */
[----:B------:R-:W-:Y:S04]  /*10280*/  BSSY B3, `(.L_x_1150) ;  /* 0x0000002000037945 */ /* 0x000fe80003800000 */
[----:B0-----:R-:W-:Y:S05]  /*10290*/  @!P0 BRA `(.L_x_1151) ;  /* 0x0000004800f08947 */ /* 0x001fea0003800000 */
.L_x_1260:
[----:B------:R-:W-:Y:S05]  /*102a0*/  BSYNC B3 ;  /* 0x0000000000037941 */ /* 0x000fea0003800000 */
.L_x_1150:
[----:B------:R-:W-:Y:S01]  /*102b0*/  BSSY B3, `(.L_x_1152) ;  /* 0x000000b000037945 */ /* 0x000fe20003800000 */
[----:B------:R-:W-:Y:S02]  /*102c0*/  IMAD.MOV.U32 R8, RZ, RZ, 0x0 ;  /* 0x00000000ff087424 */ /* 0x000fe400078e00ff */
[----:B------:R-:W-:Y:S01]  /*102d0*/  IMAD.MOV.U32 R9, RZ, RZ, 0x14f00000 ;  /* 0x14f00000ff097424 */ /* 0x000fe200078e00ff */
[----:B------:R-:W-:Y:S06]  /*102e0*/  @P1 BRA `(.L_x_1153) ;  /* 0x00000000001c1947 */ /* 0x000fec0003800000 */
[----:B------:R-:W3:Y:S01]  /*102f0*/  S2R R4, SR_TID.X ;  /* 0x0000000000047919 */ /* 0x000ee20000002100 */
[----:B01----:R-:W-:-:S04]  /*10300*/  IMAD.MOV.U32 R2, RZ, RZ, 0x10000 ;  /* 0x00010000ff027424 */ /* 0x003fc800078e00ff */
[----:B------:R4:W-:Y:S01]  /*10310*/  SYNCS.ARRIVE.TRANS64 RZ, [R3+URZ+0x38850], R2 ;  /* 0x0388500203ff79a7 */ /* 0x0009e2000800003f */
[----:B---3--:R-:W-:-:S04]  /*10320*/  LOP3.LUT R4, R4, 0x1f, RZ, 0xc0, !PT ;  /* 0x0000001f04047812 */ /* 0x008fc800078ec0ff */
[----:B------:R-:W-:-:S13]  /*10330*/  ISETP.NE.AND P0, PT, R4, RZ, PT ;  /* 0x000000ff0400720c */ /* 0x000fda0003f05270 */
[----:B----4-:R-:W-:Y:S05]  /*10340*/  @!P0 BRA `(.L_x_1153) ;  /* 0x0000000000048947 */ /* 0x010fea0003800000 */
[----:B------:R-:W-:Y:S01]  /*10350*/  BPT.TRAP 0x1 ;  /* 0x000000040000795c */ /* 0x000fe20000300000 */
.L_x_1153:
[----:B------:R-:W-:Y:S05]  /*10360*/  BSYNC B3 ;  /* 0x0000000000037941 */ /* 0x000fea0003800000 */
.L_x_1152:
[----:B------:R-:W3:Y:S04]  /*10370*/  LDL R4, [R1+0x4] ;  /* 0x0000040001047983 */ /* 0x000ee80000100800 */
[----:B01----:R-:W3:Y:S01]  /*10380*/  LDL R2, [R1+0xc] ;  /* 0x00000c0001027983 */ /* 0x003ee20000100800 */
        /* <DEDUP_REMOVED lines=9> */
.L_x_1154:
        /* <DEDUP_REMOVED lines=16> */
.L_x_1155:
        /* <DEDUP_REMOVED lines=16> */
.L_x_1156:
        /* <DEDUP_REMOVED lines=16> */
.L_x_1157:
        /* <DEDUP_REMOVED lines=16> */
.L_x_1158:
        /* <DEDUP_REMOVED lines=16> */
.L_x_1159:
        /* <DEDUP_REMOVED lines=16> */
.L_x_1160:
        /* <DEDUP_REMOVED lines=16> */
.L_x_1161:
        /* <DEDUP_REMOVED lines=10> */
[----:B-1----:R-:W-:Y:S05]  /*10bc0*/  @P0 BRA.U.ANY `(.L_x_1161) ;  /* 0xfffffffd00d40947 */ /* 0x002fea000393ffff */
.L_x_1143:
[----:B------:R-:W-:Y:S05]  /*10bd0*/  BSYNC B1 ;  /* 0x0000000000017941 */ /* 0x000fea0003800000 */
.L_x_1142:
[----:B------:R-:W3:Y:S02]  /*10be0*/  LDL.LU R4, [R1+0x30] ;  /* 0x0000300001047983 */ /* 0x000ee40000300800 */
[----:B---3--:R-:W-:-:S07]  /*10bf0*/  VIADD R0, R4, 0xfffffffd ;  /* 0xfffffffd04007836 */ /* 0x008fce0000000000 */
.L_x_1141:
[----:B------:R-:W-:Y:S05]  /*10c00*/  BSYNC B2 ;  /* 0x0000000000027941 */ /* 0x000fea0003800000 */
.L_x_1140:
[----:B------:R-:W3:Y:S01]  /*10c10*/  LDL.LU R2, [R1+0x2c] ;  /* 0x00002c0001027983 */ /* 0x000ee20000300800 */
[----:B------:R-:W-:-:S05]  /*10c20*/  IMAD.MOV R6, RZ, RZ, -R6 ;  /* 0x000000ffff067224 */ /* 0x000fca00078e0a06 */
[----:B---3--:R-:W-:-:S13]  /*10c30*/  ISETP.NE.AND P0, PT, R2, R6, PT ;  /* 0x000000060200720c */ /* 0x008fda0003f05270 */
[----:B------:R-:W-:Y:S05]  /*10c40*/  @!P0 BRA `(.L_x_1139) ;  /* 0x0000001c00488947 */ /* 0x000fea0003800000 */
.L_x_1202:
[----:B------:R-:W3:Y:S04]  /*10c50*/  LDL R4, [R1+0x8] ;  /* 0x0000080001047983 */ /* 0x000ee80000100800 */
[----:B0-----:R-:W0:Y:S04]  /*10c60*/  LDL.LU R3, [R1+0xc] ;  /* 0x00000c0001037983 */ /* 0x001e280000300800 */
[----:B------:R-:W4:Y:S01]  /*10c70*/  LDL.LU R2, [R1+0x18] ;  /* 0x0000180001027983 */ /* 0x000f220000300800 */
[----:B------:R-:W-:Y:S05]  /*10c80*/  YIELD ;  /* 0x0000000000007946 */ /* 0x000fea0003800000 */
[----:B------:R-:W-:Y:S01]  /*10c90*/  BSSY B1, `(.L_x_1162) ;  /* 0x00000e2000017945 */ /* 0x000fe20003800000 */
[----:B---3--:R-:W-:Y:S01]  /*10ca0*/  LOP3.LUT P1, RZ, R4, 0x1, RZ, 0xc0, !PT ;  /* 0x0000000104ff7812 */ /* 0x008fe2000782c0ff */
[----:B0-----:R-:W-:-:S05]  /*10cb0*/  VIADD R7, R3, 0x1 ;  /* 0x0000000103077836 */ /* 0x001fca0000000000 */
[----:B------:R-:W-:-:S04]  /*10cc0*/  ISETP.NE.AND P0, PT, R7, 0x2, PT ;  /* 0x000000020700780c */ /* 0x000fc80003f05270 */
[----:B------:R-:W-:Y:S02]  /*10cd0*/  SEL R6, RZ, 0x1, P0 ;  /* 0x00000001ff067807 */ /* 0x000fe40000000000 */
[----:B------:R-:W-:Y:S02]  /*10ce0*/  SEL R7, R7, RZ, P0 ;  /* 0x000000ff07077207 */ /* 0x000fe40000000000 */
[----:B----4-:R-:W-:Y:S01]  /*10cf0*/  LOP3.LUT R6, R2, R6, RZ, 0x3c, !PT ;  /* 0x0000000602067212 */ /* 0x010fe200078e3cff */
[----:B------:R-:W-:Y:S06]  /*10d00*/  @!P1 BRA `(.L_x_1163) ;  /* 0x0000000c00689947 */ /* 0x000fec0003800000 */
[----:B------:R-:W-:Y:S01]  /*10d10*/  ULDC.64 UR4, c[0x0][0x418] ;  /* 0x0001060000047ab9 */ /* 0x000fe20000000a00 */
[----:B------:R-:W-:Y:S01]  /*10d20*/  IMAD.MOV.U32 R8, RZ, RZ, R0 ;  /* 0x000000ffff087224 */ /* 0x000fe200078e0000 */
[----:B------:R-:W-:-:S04]  /*10d30*/  ISETP.NE.U32.AND P0, PT, RZ, UR4, PT ;  /* 0x00000004ff007c0c */ /* 0x000fc8000bf05070 */
[----:B------:R-:W-:-:S13]  /*10d40*/  ISETP.NE.AND.EX P0, PT, RZ, UR5, PT, P0 ;  /* 0x00000005ff007c0c */ /* 0x000fda000bf05300 */
[----:B------:R-:W-:Y:S05]  /*10d50*/  @!P0 BRA `(.L_x_1164) ;  /* 0x0000000000508947 */ /* 0x000fea0003800000 */
[----:B------:R-:W3:Y:S01]  /*10d60*/  LDL R9, [R1+0x1c] ;  /* 0x00001c0001097983 */ /* 0x000ee20000100800 */
[----:B------:R-:W0:Y:S01]  /*10d70*/  LDC R8, c[0x0][0x43c] ;  /* 0x00010f00ff087b82 */ /* 0x000e220000000800 */
[----:B------:R-:W-:Y:S02]  /*10d80*/  ULDC.64 UR6, c[0x0][0x428] ;  /* 0x00010a0000067ab9 */ /* 0x000fe40000000a00 */
[----:B------:R-:W4:Y:S01]  /*10d90*/  LDL R5, [R1+0x10] ;  /* 0x0000100001057983 */ /* 0x000f220000100800 */
        /* <DEDUP_REMOVED lines=16> */
.L_x_1164:
[----:B0-----:R-:W3:Y:S01]  /*10ea0*/  LDL R2, [R1+0x4] ;  /* 0x0000040001027983 */ /* 0x001ee20000100800 */
[----:B------:R-:W0:Y:S01]  /*10eb0*/  S2R R3, SR_TID.X ;  /* 0x0000000000037919 */ /* 0x000e220000002100 */
[----:B------:R-:W-:Y:S01]  /*10ec0*/  BSSY B2, `(.L_x_1165) ;  /* 0x0000007000027945 */ /* 0x000fe20003800000 */
[----:B0-----:R-:W-:-:S04]  /*10ed0*/  LOP3.LUT R3, R3, 0x7f, RZ, 0xc0, !PT ;  /* 0x0000007f03037812 */ /* 0x001fc800078ec0ff */
[----:B------:R-:W-:Y:S01]  /*10ee0*/  ISETP.NE.AND P1, PT, R3, RZ, PT ;  /* 0x000000ff0300720c */ /* 0x000fe20003f25270 */
[----:B---3--:R-:W-:Y:S01]  /*10ef0*/  IMAD R4, R7, 0x8, R2 ;  /* 0x0000000807047824 */ /* 0x008fe200078e0202 */
[----:B------:R-:W-:-:S04]  /*10f00*/  SHF.L.U32 R2, R6, 0x1f, RZ ;  /* 0x0000001f06027819 */ /* 0x000fc800000006ff */
[----:B------:R-:W0:Y:S02]  /*10f10*/  SYNCS.PHASECHK.TRANS64.TRYWAIT P0, [R4+URZ+0x38840], R2 ;  /* 0x03884002040075a7 */ /* 0x000e24000800017f */
[----:B0-----:R-:W-:Y:S05]  /*10f20*/  @!P0 BRA `(.L_x_1166) ;  /* 0x0000003c00e08947 */ /* 0x001fea0003800000 */
.L_x_1261:
[----:B------:R-:W-:Y:S05]  /*10f30*/  BSYNC B2 ;  /* 0x0000000000027941 */ /* 0x000fea0003800000 */
.L_x_1165:
        /* <DEDUP_REMOVED lines=9> */
.L_x_1168:
[----:B------:R-:W-:Y:S05]  /*10fd0*/  BSYNC B2 ;  /* 0x0000000000027941 */ /* 0x000fea0003800000 */
.L_x_1167:
        /* <DEDUP_REMOVED lines=13> */
.L_x_1169:
        /* <DEDUP_REMOVED lines=11> */
[----:B------:R-:W1:Y:S01]  /*11160*/  SYNCS.PHASECHK.TRANS64.TRYWAIT P0, [R4+URZ+0x38860], R2 ;  /* 0x03886002040075a7 */ /* 0x000e62000800017f */
[----:B------:R-:W-:Y:S04]  /*11170*/  BSSY B2, `(.L_x_1170) ;  /* 0x0000002000027945 */ /* 0x000fe80003800000 */
[----:B-1----:R-:W-:Y:S05]  /*11180*/  @!P0 BRA `(.L_x_1171) ;  /* 0x0000003c005c8947 */ /* 0x002fea0003800000 */
.L_x_1262:
[----:B------:R-:W-:Y:S05]  /*11190*/  BSYNC B2 ;  /* 0x0000000000027941 */ /* 0x000fea0003800000 */
.L_x_1170:
        /* <DEDUP_REMOVED lines=11> */
.L_x_1173:
[----:B------:R-:W-:Y:S05]  /*11250*/  BSYNC B2 ;  /* 0x0000000000027941 */ /* 0x000fea0003800000 */
.L_x_1172:
[----:B------:R-:W3:Y:S01]  /*11260*/  LDL R5, [R1+0x4] ;  /* 0x0000040001057983 */ /* 0x000ee20000100800 */
        /* <DEDUP_REMOVED lines=9> */
.L_x_1174:
        /* <DEDUP_REMOVED lines=16> */
.L_x_1175:
        /* <DEDUP_REMOVED lines=16> */
.L_x_1176:
        /* <DEDUP_REMOVED lines=16> */
.L_x_1177:
        /* <DEDUP_REMOVED lines=16> */
.L_x_1178:
        /* <DEDUP_REMOVED lines=16> */
.L_x_1179:
        /* <DEDUP_REMOVED lines=16> */
.L_x_1180:
        /* <DEDUP_REMOVED lines=16> */
.L_x_1181:
        /* <DEDUP_REMOVED lines=11> */
.L_x_1163:
[----:B------:R-:W-:Y:S05]  /*11ab0*/  BSYNC B1 ;  /* 0x0000000000017941 */ /* 0x000fea0003800000 */
.L_x_1162:
[----:B------:R-:W3:Y:S01]  /*11ac0*/  LDL R2, [R1+0x8] ;  /* 0x0000080001027983 */ /* 0x000ee20000100800 */
[----:B------:R-:W-:Y:S01]  /*11ad0*/  VIADD R7, R7, 0x1 ;  /* 0x0000000107077836 */ /* 0x000fe20000000000 */
[----:B------:R-:W-:Y:S04]  /*11ae0*/  BSSY B1, `(.L_x_1182) ;  /* 0x00000e5000017945 */ /* 0x000fe80003800000 */
[----:B------:R-:W-:-:S04]  /*11af0*/  ISETP.NE.AND P0, PT, R7, 0x2, PT ;  /* 0x000000020700780c */ /* 0x000fc80003f05270 */
[----:B------:R-:W-:Y:S02]  /*11b00*/  SEL R9, R7, RZ, P0 ;  /* 0x000000ff07097207 */ /* 0x000fe40000000000 */
[----:B---3--:R-:W-:Y:S02]  /*11b10*/  LOP3.LUT P2, RZ, R2, 0x1, RZ, 0xc0, !PT ;  /* 0x0000000102ff7812 */ /* 0x008fe4000784c0ff */
        /* <DEDUP_REMOVED lines=30> */
.L_x_1184:
[----:B-1----:R-:W3:Y:S01]  /*11d00*/  LDL R2, [R1+0x4] ;  /* 0x0000040001027983 */ /* 0x002ee20000100800 */
[----:B------:R-:W1:Y:S01]  /*11d10*/  S2R R3, SR_TID.X ;  /* 0x0000000000037919 */ /* 0x000e620000002100 */
[----:B------:R-:W-:Y:S01]  /*11d20*/  BSSY B2, `(.L_x_1185) ;  /* 0x0000007000027945 */ /* 0x000fe20003800000 */
[----:B-1----:R-:W-:-:S04]  /*11d30*/  LOP3.LUT R3, R3, 0x7f, RZ, 0xc0, !PT ;  /* 0x0000007f03037812 */ /* 0x002fc800078ec0ff */
[----:B------:R-:W-:Y:S01]  /*11d40*/  ISETP.NE.AND P1, PT, R3, RZ, PT ;  /* 0x000000ff0300720c */ /* 0x000fe20003f25270 */
[----:B---3--:R-:W-:Y:S01]  /*11d50*/  IMAD R4, R9, 0x8, R2 ;  /* 0x0000000809047824 */ /* 0x008fe200078e0202 */
[----:B------:R-:W-:-:S04]  /*11d60*/  SHF.L.U32 R2, R8, 0x1f, RZ ;  /* 0x0000001f08027819 */ /* 0x000fc800000006ff */
[----:B------:R-:W1:Y:S02]  /*11d70*/  SYNCS.PHASECHK.TRANS64.TRYWAIT P0, [R4+URZ+0x38840], R2 ;  /* 0x03884002040075a7 */ /* 0x000e64000800017f */
[----:B-1----:R-:W-:Y:S05]  /*11d80*/  @!P0 BRA `(.L_x_1186) ;  /* 0x0000003000708947 */ /* 0x002fea0003800000 */
.L_x_1263:
[----:B------:R-:W-:Y:S05]  /*11d90*/  BSYNC B2 ;  /* 0x0000000000027941 */ /* 0x000fea0003800000 */
.L_x_1185:
        /* <DEDUP_REMOVED lines=9> */
.L_x_1188:
[----:B------:R-:W-:Y:S05]  /*11e30*/  BSYNC B2 ;  /* 0x0000000000027941 */ /* 0x000fea0003800000 */
.L_x_1187:
        /* <DEDUP_REMOVED lines=14> */
.L_x_1189:
        /* <DEDUP_REMOVED lines=14> */
.L_x_1264:
[----:B------:R-:W-:Y:S05]  /*12000*/  BSYNC B2 ;  /* 0x0000000000027941 */ /* 0x000fea0003800000 */
.L_x_1190:
        /* <DEDUP_REMOVED lines=11> */
.L_x_1193:
[----:B------:R-:W-:Y:S05]  /*120c0*/  BSYNC B2 ;  /* 0x0000000000027941 */ /* 0x000fea0003800000 */
.L_x_1192:
[----:B------:R-:W3:Y:S04]  /*120d0*/  LDL R8, [R1+0x4] ;  /* 0x0000040001087983 */ /* 0x000ee80000100800 */
        /* <DEDUP_REMOVED lines=10> */
.L_x_1194:
        /* <DEDUP_REMOVED lines=16> */
.L_x_1195:
        /* <DEDUP_REMOVED lines=16> */
.L_x_1196:
        /* <DEDUP_REMOVED lines=16> */
.L_x_1197:
        /* <DEDUP_REMOVED lines=16> */
.L_x_1198:
        /* <DEDUP_REMOVED lines=16> */
.L_x_1199:
        /* <DEDUP_REMOVED lines=16> */
.L_x_1200:
        /* <DEDUP_REMOVED lines=16> */
.L_x_1201:
        /* <DEDUP_REMOVED lines=11> */
.L_x_1183:
[----:B------:R-:W-:Y:S05]  /*12930*/  BSYNC B1 ;  /* 0x0000000000017941 */ /* 0x000fea0003800000 */
.L_x_1182:
[C---:B------:R-:W-:Y:S01]  /*12940*/  ISETP.GT.AND P0, PT, R0.reuse, 0x1, PT ;  /* 0x000000010000780c */ /* 0x040fe20003f04270 */
[----:B------:R-:W-:-:S12]  /*12950*/  VIADD R0, R0, 0xfffffffe ;  /* 0xfffffffe00007836 */ /* 0x000fd80000000000 */
[----:B------:R-:W-:Y:S05]  /*12960*/  @P0 BRA `(.L_x_1202) ;  /* 0xffffffe000b80947 */ /* 0x000fea000383ffff */
.L_x_1139:
[----:B------:R-:W-:Y:S05]  /*12970*/  BSYNC B0 ;  /* 0x0000000000007941 */ /* 0x000fea0003800000 */
.L_x_1138:
[----:B------:R-:W3:Y:S04]  /*12980*/  LDL.LU R4, [R1+0xc] ;  /* 0x00000c0001047983 */ /* 0x000ee80000300800 */
[----:B------:R-:W4:Y:S01]  /*12990*/  LDL.LU R3, [R1+0x18] ;  /* 0x0000180001037983 */ /* 0x000f220000300800 */
[----:B------:R-:W1:Y:S01]  /*129a0*/  S2R R2, SR_TID.X ;  /* 0x0000000000027919 */ /* 0x000e620000002100 */
[----:B------:R-:W-:Y:S01]  /*129b0*/  BSSY B0, `(.L_x_1203) ;  /* 0x0000015000007945 */ /* 0x000fe20003800000 */
[----:B-1----:R-:W-:-:S04]  /*129c0*/  LOP3.LUT R2, R2, 0x7f, RZ, 0xc0, !PT ;  /* 0x0000007f02027812 */ /* 0x002fc800078ec0ff */
[----:B------:R-:W-:Y:S01]  /*129d0*/  ISETP.NE.AND P1, PT, R2, RZ, PT ;  /* 0x000000ff0200720c */ /* 0x000fe20003f25270 */
[----:B---3--:R-:W-:-:S05]  /*129e0*/  VIADD R0, R4, 0x1 ;  /* 0x0000000104007836 */ /* 0x008fca0000000000 */
[----:B------:R-:W-:-:S04]  /*129f0*/  ISETP.NE.AND P0, PT, R0, 0x2, PT ;  /* 0x000000020000780c */ /* 0x000fc80003f05270 */
[----:B------:R-:W-:-:S04]  /*12a00*/  SEL R2, RZ, 0x1, P0 ;  /* 0x00000001ff027807 */ /* 0x000fc80000000000 */
[----:B----4-:R-:W-:-:S05]  /*12a10*/  LOP3.LUT R3, R3, R2, RZ, 0x3c, !PT ;  /* 0x0000000203037212 */ /* 0x010fca00078e3cff */
[----:B------:R1:W-:Y:S01]  /*12a20*/  STL [R1+0x18], R3 ;  /* 0x0000180301007387 */ /* 0x0003e20000100800 */
[----:B------:R-:W-:Y:S05]  /*12a30*/  @P1 BRA `(.L_x_1204) ;  /* 0x0000000000301947 */ /* 0x000fea0003800000 */
[----:B-1----:R-:W1:Y:S01]  /*12a40*/  S2R R3, SR_LANEID ;  /* 0x0000000000037919 */ /* 0x002e620000000000 */
[----:B------:R-:W-:Y:S01]  /*12a50*/  VOTEU.ANY UR4, UPT, PT ;  /* 0x0000000000047886 */ /* 0x000fe200038e0100 */
[----:B------:R-:W3:Y:S01]  /*12a60*/  LDC.64 R4, c[0x0][0xd60] ;  /* 0x00035800ff047b82 */ /* 0x000ee20000000a00 */
[----:B------:R-:W1:Y:S02]  /*12a70*/  FLO.U32 R2, UR4 ;  /* 0x0000000400027d00 */ /* 0x000e6400080e0000 */
[----:B-1----:R-:W-:-:S06]  /*12a80*/  ISETP.EQ.U32.AND P1, PT, R2, R3, PT ;  /* 0x000000030200720c */ /* 0x002fcc0003f22070 */
[----:B------:R-:W3:Y:S07]  /*12a90*/  POPC R3, UR4 ;  /* 0x0000000400037d09 */ /* 0x000eee0008000000 */
[----:B---3--:R-:W3:Y:S04]  /*12aa0*/  @P1 ATOMG.E.ADD.STRONG.GPU PT, R3, desc[UR38][R4.64], R3 ;  /* 0x00000003040319a8 */ /* 0x008ee800081ee1e6 */
[----:B---3--:R1:W3:Y:S02]  /*12ab0*/  SHFL.IDX PT, R3, R3, R2, 0x1f ;  /* 0x00001f0203037589 */ /* 0x0082e400000e0000 */
[----:B-1----:R-:W1:Y:S02]  /*12ac0*/  S2R R2, SR_LTMASK ;  /* 0x0000000000027919 */ /* 0x002e640000003900 */
[----:B-1----:R-:W-:-:S06]  /*12ad0*/  LOP3.LUT R2, R2, UR4, RZ, 0xc0, !PT ;  /* 0x0000000402027c12 */ /* 0x002fcc000f8ec0ff */
[----:B------:R-:W3:Y:S02]  /*12ae0*/  POPC R2, R2 ;  /* 0x0000000200027309 */ /* 0x000ee40000000000 */
[----:B---3--:R-:W-:-:S07]  /*12af0*/  IADD3 R16, R3, UR36, R2 ;  /* 0x0000002403107c10 */ /* 0x008fce000fffe002 */
.L_x_1204:
[----:B------:R-:W-:Y:S05]  /*12b00*/  BSYNC B0 ;  /* 0x0000000000007941 */ /* 0x000fea0003800000 */
.L_x_1203:
[----:B------:R-:W-:-:S05]  /*12b10*/  SEL R0, R0, RZ, P0 ;  /* 0x000000ff00007207 */ /* 0x000fca0000000000 */
[----:B------:R3:W-:Y:S02]  /*12b20*/  STL [R1+0xc], R0 ;  /* 0x00000c0001007387 */ /* 0x0007e40000100800 */
.L_x_1100:
[----:B------:R-:W-:Y:S05]  /*12b30*/  BSYNC B7 ;  /* 0x0000000000077941 */ /* 0x000fea0003800000 */
.L_x_1098:
[----:B---3--:R-:W3:Y:S02]  /*12b40*/  LDL R0, [R1+0x8] ;  /* 0x0000080001007983 */ /* 0x008ee40000100800 */
[----:B---3--:R-:W-:-:S13]  /*12b50*/  LOP3.LUT P0, RZ, R0, 0x40, RZ, 0xc0, !PT ;  /* 0x0000004000ff7812 */ /* 0x008fda000780c0ff */
[----:B------:R-:W-:Y:S05]  /*12b60*/  @!P0 BRA `(.L_x_1205) ;  /* 0x0000000000288947 */ /* 0x000fea0003800000 */
[----:B------:R-:W-:Y:S05]  /*12b70*/  WARPSYNC.ALL ;  /* 0x0000000000007948 */ /* 0x000fea0003800000 */
[----:B------:R-:W3:Y:S08]  /*12b80*/  S2UR UR5, SR_CgaCtaId ;  /* 0x00000000000579c3 */ /* 0x000ef00000008800 */
[----:B------:R-:W-:Y:S06]  /*12b90*/  BAR.SYNC.DEFER_BLOCKING 0x5, 0x180 ;  /* 0x0146000000007b1d */ /* 0x000fec0000010000 */
[----:B------:R-:W-:-:S02]  /*12ba0*/  UMOV UR4, 0x400 ;  /* 0x0000040000047882 */ /* 0x000fc40000000000 */
[----:B---3--:R-:W-:-:S06]  /*12bb0*/  ULEA UR4, UR5, UR4, 0x18 ;  /* 0x0000000405047291 */ /* 0x008fcc000f8ec03f */
[----:B------:R-:W-:-:S05]  /*12bc0*/  IMAD.U32 R0, RZ, RZ, UR4 ;  /* 0x00000004ff007e24 */ /* 0x000fca000f8e00ff */
[----:B------:R3:W4:Y:S04]  /*12bd0*/  LDS.128 R16, [R0+0x388d0] ;  /* 0x0388d00000107984 */ /* 0x0007280000000c00 */
[----:B------:R3:W-:Y:S01]  /*12be0*/  STL [R1+0x4], R0 ;  /* 0x0000040001007387 */ /* 0x0007e20000100800 */
[----:B------:R-:W-:Y:S06]  /*12bf0*/  BAR.ARV 0x4, 0x180 ;  /* 0x0106000000007b1d */ /* 0x000fec0000002000 */
[----:B------:R-:W-:Y:S05]  /*12c00*/  BRA `(.L_x_1206) ;  /* 0x0000000800487947 */ /* 0x000fea0003800000 */
.L_x_1205:
[----:B------:R-:W0:Y:S01]  /*12c10*/  S2R R0, SR_TID.X ;  /* 0x0000000000007919 */ /* 0x000e220000002100 */
[----:B------:R-:W-:Y:S01]  /*12c20*/  UMOV UR4, 0xffffffff ;  /* 0xffffffff00047882 */ /* 0x000fe20000000000 */
[----:B01----:R-:W-:-:S04]  /*12c30*/  LOP3.LUT R7, R0, 0x1f, RZ, 0xc0, !PT ;  /* 0x0000001f00077812 */ /* 0x003fc800078ec0ff */
[----:B------:R-:W-:Y:S01]  /*12c40*/  ISETP.NE.AND P0, PT, R7, 0x1f, PT ;  /* 0x0000001f0700780c */ /* 0x000fe20003f05270 */
[----:B------:R-:W-:-:S12]  /*12c50*/  BRA.DIV UR4, `(.L_x_1207) ;  /* 0x0000002204e47947 */ /* 0x000fd8000b800000 */
[----:B------:R-:W-:Y:S01]  /*12c60*/  IMAD.IADD R0, R19, 0x1, R7 ;  /* 0x0000000113007824 */ /* 0x000fe200078e0207 */
[----:B------:R-:W-:-:S04]  /*12c70*/  ULDC UR4, c[0x0][0xd3c] ;  /* 0x00034f0000047ab9 */ /* 0x000fc80000000800 */
[----:B------:R-:W-:-:S13]  /*12c80*/  ISETP.GE.OR P1, PT, R0, UR4, !P0 ;  /* 0x0000000400007c0c */ /* 0x000fda000c726670 */
[----:B------:R-:W0:Y:S02]  /*12c90*/  @!P1 LDC.64 R2, c[0x0][0xd80] ;  /* 0x00036000ff029b82 */ /* 0x000e240000000a00 */
[----:B0-----:R-:W-:-:S06]  /*12ca0*/  @!P1 IMAD.WIDE R2, R0, 0x4, R2 ;  /* 0x0000000400029825 */ /* 0x001fcc00078e0202 */
[----:B------:R0:W3:Y:S01]  /*12cb0*/  @!P1 LDG.E R3, desc[UR38][R2.64] ;  /* 0x0000002602039981 */ /* 0x0000e2000c1e1900 */
[C---:B------:R-:W-:Y:S02]  /*12cc0*/  ISETP.GE.U32.AND P2, PT, R7.reuse, 0x2, PT ;  /* 0x000000020700780c */ /* 0x040fe40003f46070 */
[C---:B------:R-:W-:Y:S01]  /*12cd0*/  ISETP.GE.U32.AND P3, PT, R7.reuse, 0x4, PT ;  /* 0x000000040700780c */ /* 0x040fe20003f66070 */
[----:B------:R-:W-:Y:S01]  /*12ce0*/  SHFL.IDX PT, R0, R16, RZ, 0x1f ;  /* 0x00001fff10007589 */ /* 0x000fe200000e0000 */
[C---:B------:R-:W-:Y:S02]  /*12cf0*/  ISETP.GE.U32.AND P4, PT, R7.reuse, 0x8, PT ;  /* 0x000000080700780c */ /* 0x040fe40003f86070 */
[C---:B------:R-:W-:Y:S01]  /*12d00*/  ISETP.GE.U32.AND P5, PT, R7.reuse, 0x10, PT ;  /* 0x000000100700780c */ /* 0x040fe20003fa6070 */
[----:B------:R-:W-:Y:S01]  /*12d10*/  SHFL.IDX PT, R4, R16, 0x1, 0x1f ;  /* 0x00201f0010047f89 */ /* 0x000fe200000e0000 */
[----:B0-----:R-:W-:Y:S02]  /*12d20*/  IMAD.MOV.U32 R2, RZ, RZ, RZ ;  /* 0x000000ffff027224 */ /* 0x001fe400078e00ff */
[----:B---3--:R-:W-:Y:S01]  /*12d30*/  @!P1 IMAD.MOV.U32 R2, RZ, RZ, R3 ;  /* 0x000000ffff029224 */ /* 0x008fe200078e0003 */
        /* <DEDUP_REMOVED lines=17> */
.L_x_1274:
[----:B------:R-:W-:Y:S02]  /*12e50*/  ULDC UR4, c[0x0][0xd38] ;  /* 0x00034e0000047ab9 */ /* 0x000fe40000000800 */
[----:B------:R-:W-:-:S04]  /*12e60*/  IMAD.U32 R16, RZ, RZ, UR4 ;  /* 0x00000004ff107e24 */ /* 0x000fc8000f8e00ff */
[----:B-1----:R-:W-:-:S04]  /*12e70*/  IMAD R6, R6, R16, RZ ;  /* 0x0000001006067224 */ /* 0x002fc800078e02ff */
[----:B------:R-:W-:-:S05]  /*12e80*/  IMAD.IADD R4, R4, 0x1, R6 ;  /* 0x0000000104047824 */ /* 0x000fca00078e0206 */
[----:B------:R-:W-:-:S13]  /*12e90*/  ISETP.GT.AND P6, PT, R4, R0, PT ;  /* 0x000000000400720c */ /* 0x000fda0003fc4270 */
[----:B------:R-:W-:Y:S05]  /*12ea0*/  @P6 BRA `(.L_x_1208) ;  /* 0x00000000009c6947 */ /* 0x000fea0003800000 */
.L_x_1213:
[----:B------:R-:W1:Y:S01]  /*12eb0*/  LDC R2, c[0x0][0xd3c] ;  /* 0x00034f00ff027b82 */ /* 0x000e620000000800 */
[----:B------:R-:W-:-:S05]  /*12ec0*/  VIADD R19, R19, 0x1f ;  /* 0x0000001f13137836 */ /* 0x000fca0000000000 */
[----:B-1----:R-:W-:-:S13]  /*12ed0*/  ISETP.GE.AND P6, PT, R19, R2, PT ;  /* 0x000000021300720c */ /* 0x002fda0003fc6270 */
[----:B------:R-:W-:Y:S05]  /*12ee0*/  @P6 BRA `(.L_x_1209) ;  /* 0x0000000400446947 */ /* 0x000fea0003800000 */
[----:B0-----:R-:W0:Y:S01]  /*12ef0*/  S2R R3, SR_TID.X ;  /* 0x0000000000037919 */ /* 0x001e220000002100 */
        /* <DEDUP_REMOVED lines=9> */
.L_x_1211:
[----:B------:R-:W-:Y:S05]  /*12f90*/  BSYNC B0 ;  /* 0x0000000000007941 */ /* 0x000fea0003800000 */
.L_x_1210:
[----:B------:R-:W-:-:S03]  /*12fa0*/  UMOV UR4, 0xffffffff ;  /* 0xffffffff00047882 */ /* 0x000fc60000000000 */
[----:B------:R-:W-:Y:S05]  /*12fb0*/  BRA.DIV UR4, `(.L_x_1212) ;  /* 0x0000002604487947 */ /* 0x000fea000b800000 */
        /* <DEDUP_REMOVED lines=16> */
.L_x_1282:
[----:B------:R-:W-:Y:S02]  /*130c0*/  ULDC UR4, c[0x0][0xd38] ;  /* 0x00034e0000047ab9 */ /* 0x000fe40000000800 */
[----:B------:R-:W-:-:S04]  /*130d0*/  IMAD.U32 R16, RZ, RZ, UR4 ;  /* 0x00000004ff107e24 */ /* 0x000fc8000f8e00ff */
[----:B-1----:R-:W-:-:S04]  /*130e0*/  IMAD R6, R6, R16, RZ ;  /* 0x0000001006067224 */ /* 0x002fc800078e02ff */
[----:B------:R-:W-:-:S05]  /*130f0*/  IMAD.IADD R4, R6, 0x1, R4 ;  /* 0x0000000106047824 */ /* 0x000fca00078e0204 */
[----:B------:R-:W-:-:S13]  /*13100*/  ISETP.GT.AND P6, PT, R4, R0, PT ;  /* 0x000000000400720c */ /* 0x000fda0003fc4270 */
[----:B------:R-:W-:Y:S05]  /*13110*/  @!P6 BRA `(.L_x_1213) ;  /* 0xfffffffc0064e947 */ /* 0x000fea000383ffff */
.L_x_1208:
[----:B------:R-:W-:Y:S01]  /*13120*/  IMAD.IADD R6, R4, 0x1, -R6 ;  /* 0x0000000104067824 */ /* 0x000fe200078e0a06 */
[----:B------:R-:W-:-:S03]  /*13130*/  UMOV UR4, 0xffffffff ;  /* 0xffffffff00047882 */ /* 0x000fc60000000000 */
[----:B------:R-:W-:-:S05]  /*13140*/  IMAD R4, R3, R16, R6 ;  /* 0x0000001003047224 */ /* 0x000fca00078e0206 */
[----:B------:R-:W-:Y:S01]  /*13150*/  ISETP.GT.AND P6, PT, R4, R0, PT ;  /* 0x000000000400720c */ /* 0x000fe20003fc4270 */
[----:B------:R-:W-:-:S12]  /*13160*/  BRA.DIV UR4, `(.L_x_1214) ;  /* 0x0000002604b47947 */ /* 0x000fd8000b800000 */
[----:B------:R-:W-:-:S04]  /*13170*/  VOTE.ANY R5, PT, !P6 ;  /* 0x0000000000057806 */ /* 0x000fc800070e0100 */
[----:B------:R-:W1:Y:S02]  /*13180*/  POPC R4, R5 ;  /* 0x0000000500047309 */ /* 0x000e640000000000 */
[----:B-1----:R1:W3:Y:S02]  /*13190*/  SHFL.IDX PT, R17, R2, R4, 0x1f ;  /* 0x00001f0402117589 */ /* 0x0022e400000e0000 */
.L_x_1286:
[----:B------:R-:W-:Y:S01]  /*131a0*/  ISETP.NE.AND P0, PT, R5, RZ, PT ;  /* 0x000000ff0500720c */ /* 0x000fe20003f05270 */
[----:B-1----:R-:W-:-:S12]  /*131b0*/  IMAD.MOV.U32 R2, RZ, RZ, RZ ;  /* 0x000000ffff027224 */ /* 0x002fd800078e00ff */
[----:B------:R-:W-:Y:S05]  /*131c0*/  @!P0 BRA `(.L_x_1215) ;  /* 0x0000000000108947 */ /* 0x000fea0003800000 */
[----:B------:R-:W-:Y:S01]  /*131d0*/  UMOV UR4, 0xffffffff ;  /* 0xffffffff00047882 */ /* 0x000fe20000000000 */
[----:B------:R-:W-:Y:S02]  /*131e0*/  VIADD R12, R4, 0xffffffff ;  /* 0xffffffff040c7836 */ /* 0x000fe40000000000 */
[----:B------:R-:W-:Y:S05]  /*131f0*/  BRA.DIV UR4, `(.L_x_1216) ;  /* 0x0000002604d87947 */ /* 0x000fea000b800000 */
[----:B------:R1:W4:Y:S02]  /*13200*/  SHFL.IDX PT, R2, R3, R12, 0x1f ;  /* 0x00001f0c03027589 */ /* 0x00032400000e0000 */
.L_x_1215:
[----:B---3--:R-:W-:Y:S01]  /*13210*/  IABS R5, R17 ;  /* 0x0000001100057213 */ /* 0x008fe20000000000 */
[----:B----4-:R-:W-:Y:S02]  /*13220*/  IMAD R16, R2, R16, R6 ;  /* 0x0000001002107224 */ /* 0x010fe400078e0206 */
[----:B------:R-:W-:Y:S01]  /*13230*/  IMAD.IADD R19, R4, 0x1, R19 ;  /* 0x0000000104137824 */ /* 0x000fe200078e0213 */
[----:B------:R-:W3:Y:S01]  /*13240*/  I2F.RP R2, R5 ;  /* 0x0000000500027306 */ /* 0x000ee20000209400 */
[----:B------:R-:W-:-:S07]  /*13250*/  IMAD.IADD R0, R0, 0x1, -R16 ;  /* 0x0000000100007824 */ /* 0x000fce00078e0a10 */
[----:B---3--:R-:W3:Y:S02]  /*13260*/  MUFU.RCP R2, R2 ;  /* 0x0000000200027308 */ /* 0x008ee40000001000 */
[----:B---3--:R-:W-:-:S06]  /*13270*/  VIADD R2, R2, 0xffffffe ;  /* 0x0ffffffe02027836 */ /* 0x008fcc0000000000 */
        /* <DEDUP_REMOVED lines=24> */
.L_x_1209:
[----:B------:R-:W-:Y:S01]  /*13400*/  UMOV UR4, URZ ;  /* 0x0000003f00047c82 */ /* 0x000fe20008000000 */
[----:B------:R-:W-:Y:S01]  /*13410*/  UMOV UR5, URZ ;  /* 0x0000003f00057c82 */ /* 0x000fe20008000000 */
[----:B------:R-:W-:Y:S01]  /*13420*/  ULDC UR6, c[0x0][0xd3c] ;  /* 0x00034f0000067ab9 */ /* 0x000fe20000000800 */
[----:B------:R-:W-:Y:S02]  /*13430*/  IMAD.MOV.U32 R16, RZ, RZ, R0 ;  /* 0x000000ffff107224 */ /* 0x000fe400078e0000 */
[----:B------:R-:W-:Y:S02]  /*13440*/  IMAD.U32 R17, RZ, RZ, UR4 ;  /* 0x00000004ff117e24 */ /* 0x000fe4000f8e00ff */
[----:B------:R-:W-:Y:S02]  /*13450*/  IMAD.U32 R18, RZ, RZ, UR5 ;  /* 0x00000005ff127e24 */ /* 0x000fe4000f8e00ff */
[----:B------:R-:W-:-:S07]  /*13460*/  IMAD.U32 R19, RZ, RZ, UR6 ;  /* 0x00000006ff137e24 */ /* 0x000fce000f8e00ff */
.L_x_1217:
[----:B0-----:R0:W3:Y:S01]  /*13470*/  LDL R3, [R1+0x4] ;  /* 0x0000040001037983 */ /* 0x0010e20000100800 */
[----:B------:R-:W1:Y:S01]  /*13480*/  S2R R0, SR_TID.X ;  /* 0x0000000000007919 */ /* 0x000e620000002100 */
[----:B------:R-:W-:Y:S05]  /*13490*/  WARPSYNC.ALL ;  /* 0x0000000000007948 */ /* 0x000fea0003800000 */
[----:B-1----:R-:W-:Y:S01]  /*134a0*/  LOP3.LUT R0, R0, 0x1f, RZ, 0xc0, !PT ;  /* 0x0000001f00007812 */ /* 0x002fe200078ec0ff */
[----:B------:R-:W-:Y:S03]  /*134b0*/  BAR.SYNC.DEFER_BLOCKING 0x4, 0x180 ;  /* 0x0106000000007b1d */ /* 0x000fe60000010000 */
[----:B------:R-:W-:-:S13]  /*134c0*/  ISETP.NE.AND P0, PT, R0, RZ, PT ;  /* 0x000000ff0000720c */ /* 0x000fda0003f05270 */
[----:B------:R-:W3:Y:S01]  /*134d0*/  @!P0 S2R R0, SR_CgaCtaId ;  /* 0x0000000000008919 */ /* 0x000ee20000008800 */
[----:B------:R-:W-:-:S04]  /*134e0*/  @!P0 MOV R2, 0x400 ;  /* 0x0000040000028802 */ /* 0x000fc80000000f00 */
[----:B---3--:R-:W-:-:S05]  /*134f0*/  @!P0 LEA R3, R0, R2, 0x18 ;  /* 0x0000000200038211 */ /* 0x008fca00078ec0ff */
[----:B------:R0:W-:Y:S04]  /*13500*/  @!P0 STS.128 [R3+0x388d0], R16 ;  /* 0x0388d01003008388 */ /* 0x0001e80000000c00 */
[----:B------:R0:W-:Y:S01]  /*13510*/  @!P0 STL [R1+0x4], R3 ;  /* 0x0000040301008387 */ /* 0x0001e20000100800 */
[----:B------:R-:W-:Y:S06]  /*13520*/  BAR.ARV 0x5, 0x180 ;  /* 0x0146000000007b1d */ /* 0x000fec0000002000 */
.L_x_1206:
[----:B------:R-:W-:Y:S02]  /*13530*/  ULDC UR4, c[0x0][0xd3c] ;  /* 0x00034f0000047ab9 */ /* 0x000fe40000000800 */
[----:B----4-:R-:W-:-:S13]  /*13540*/  ISETP.GE.AND P0, PT, R19, UR4, PT ;  /* 0x0000000413007c0c */ /* 0x010fda000bf06270 */
[----:B------:R-:W-:Y:S05]  /*13550*/  @!P0 BRA `(.L_x_1218) ;  /* 0xffffff9000508947 */ /* 0x000fea000383ffff */
[----:B------:R-:W-:Y:S05]  /*13560*/  BSYNC B8 ;  /* 0x0000000000087941 */ /* 0x000fea0003800000 */
.L_x_1094:
[----:B---3--:R-:W3:Y:S01]  /*13570*/  LDL.LU R0, [R1+0x5c] ;  /* 0x00005c0001007983 */ /* 0x008ee20000300800 */
[----:B------:R-:W-:Y:S01]  /*13580*/  BSSY B0, `(.L_x_1219) ;  /* 0x000000b000007945 */ /* 0x000fe20003800000 */
[----:B------:R-:W4:Y:S01]  /*13590*/  S2R R5, SR_CgaCtaId ;  /* 0x0000000000057919 */ /* 0x000f220000008800 */
[----:B---3--:R-:W-:-:S05]  /*135a0*/  VIADD R0, R0, 0x1 ;  /* 0x0000000100007836 */ /* 0x008fca0000000000 */
[----:B------:R-:W-:-:S04]  /*135b0*/  LEA.HI R2, R0, R0, RZ, 0x1 ;  /* 0x0000000000027211 */ /* 0x000fc800078f08ff */
[----:B01----:R-:W-:Y:S02]  /*135c0*/  LOP3.LUT R3, R2, 0xfffffffe, RZ, 0xc0, !PT ;  /* 0xfffffffe02037812 */ /* 0x003fe400078ec0ff */
[----:B------:R-:W-:-:S03]  /*135d0*/  MOV R2, 0x400 ;  /* 0x0000040000027802 */ /* 0x000fc60000000f00 */
[----:B------:R-:W-:Y:S01]  /*135e0*/  IMAD.IADD R0, R0, 0x1, -R3 ;  /* 0x0000000100007824 */ /* 0x000fe200078e0a03 */
[----:B----4-:R-:W-:-:S04]  /*135f0*/  LEA R9, R5, R2, 0x18 ;  /* 0x0000000205097211 */ /* 0x010fc800078ec0ff */
[----:B------:R-:W-:-:S04]  /*13600*/  SHF.L.U32 R0, R0, 0x1f, RZ ;  /* 0x0000001f00007819 */ /* 0x000fc800000006ff */
[----:B------:R-:W0:Y:S02]  /*13610*/  SYNCS.PHASECHK.TRANS64.TRYWAIT P0, [R9+URZ+0x38820], R0 ;  /* 0x03882000090075a7 */ /* 0x000e24000800017f */
[----:B0-----:R-:W-:Y:S05]  /*13620*/  @!P0 BRA `(.L_x_1220) ;  /* 0x0000002000f48947 */ /* 0x001fea0003800000 */
.L_x_1289:
[----:B------:R-:W-:Y:S05]  /*13630*/  BSYNC B0 ;  /* 0x0000000000007941 */ /* 0x000fea0003800000 */
.L_x_1219:
[----:B------:R-:W-:-:S03]  /*13640*/  UMOV UR4, 0xffffffff ;  /* 0xffffffff00047882 */ /* 0x000fc60000000000 */
[----:B------:R-:W-:Y:S05]  /*13650*/  BRA.DIV UR4, `(.L_x_1221) ;  /* 0x0000002204fc7947 */ /* 0x000fea000b800000 */
[----:B0-----:R-:W0:Y:S02]  /*13660*/  S2R R0, SR_TID.X ;  /* 0x0000000000007919 */ /* 0x001e240000002100 */
[----:B0-----:R-:W-:-:S04]  /*13670*/  SHF.R.U32.HI R0, RZ, 0x5, R0 ;  /* 0x00000005ff007819 */ /* 0x001fc80000011600 */
[----:B------:R-:W-:-:S05]  /*13680*/  LOP3.LUT R0, R0, 0x3, RZ, 0xc0, !PT ;  /* 0x0000000300007812 */ /* 0x000fca00078ec0ff */
[----:B------:R0:W1:Y:S02]  /*13690*/  SHFL.IDX PT, R14, R0, RZ, 0x1f ;  /* 0x00001fff000e7589 */ /* 0x00006400000e0000 */
.L_x_1292:
[----:B-1----:R-:W-:Y:S01]  /*136a0*/  ISETP.NE.AND P0, PT, R14, RZ, PT ;  /* 0x000000ff0e00720c */ /* 0x002fe20003f05270 */
[----:B------:R-:W-:-:S12]  /*136b0*/  BSSY B0, `(.L_x_1222) ;  /* 0x0000020000007945 */ /* 0x000fd80003800000 */
[----:B------:R-:W-:Y:S05]  /*136c0*/  @P0 BRA `(.L_x_1223) ;  /* 0x0000000000780947 */ /* 0x000fea0003800000 */
[----:B------:R-:W-:-:S03]  /*136d0*/  UMOV UR4, 0xffffffff ;  /* 0xffffffff00047882 */ /* 0x000fc60000000000 */
[----:B------:R-:W-:Y:S05]  /*136e0*/  BRA.DIV UR4, `(.L_x_1224) ;  /* 0x00000026040c7947 */ /* 0x000fea000b800000 */
[----:B------:R-:W-:-:S13]  /*136f0*/  ELECT P6, URZ, PT ;  /* 0x00000000003f782f */ /* 0x000fda00038c0000 */
.L_x_1295:
[----:B------:R-:W-:Y:S05]  /*13700*/  @!P6 BRA `(.L_x_1223) ;  /* 0x000000000068e947 */ /* 0x000fea0003800000 */
[----:B------:R-:W3:Y:S04]  /*13710*/  LDL R2, [R1+0xc] ;  /* 0x00000c0001027983 */ /* 0x000ee80000100800 */
[----:B------:R-:W4:Y:S01]  /*13720*/  LDL.LU R6, [R1+0x18] ;  /* 0x0000180001067983 */ /* 0x000f220000300800 */
[----:B0-----:R-:W-:-:S04]  /*13730*/  VIADD R0, R9, 0x38840 ;  /* 0x0003884009007836 */ /* 0x001fc80000000000 */
[C---:B---3--:R-:W-:Y:S02]  /*13740*/  IMAD R5, R2.reuse, 0x8, R0 ;  /* 0x0000000802057824 */ /* 0x048fe400078e0200 */
[----:B------:R-:W-:Y:S01]  /*13750*/  VIADD R2, R2, 0x1 ;  /* 0x0000000102027836 */ /* 0x000fe20000000000 */
[----:B----4-:R-:W-:-:S04]  /*13760*/  SHF.L.U32 R4, R6, 0x1f, RZ ;  /* 0x0000001f06047819 */ /* 0x010fc800000006ff */
[----:B------:R-:W-:Y:S01]  /*13770*/  ISETP.NE.AND P1, PT, R2, 0x2, PT ;  /* 0x000000020200780c */ /* 0x000fe20003f25270 */
[----:B------:R-:W0:Y:S03]  /*13780*/  SYNCS.PHASECHK.TRANS64.TRYWAIT P0, [R5+URZ], R4 ;  /* 0x00000004050075a7 */ /* 0x000e26000800017f */
[----:B------:R-:W-:-:S04]  /*13790*/  SEL R3, RZ, 0x1, P1 ;  /* 0x00000001ff037807 */ /* 0x000fc80000800000 */
[----:B------:R-:W-:Y:S02]  /*137a0*/  LOP3.LUT R6, R6, R3, RZ, 0x3c, !PT ;  /* 0x0000000306067212 */ /* 0x000fe400078e3cff */
[----:B------:R-:W-:Y:S02]  /*137b0*/  SEL R3, R2, RZ, P1 ;  /* 0x000000ff02037207 */ /* 0x000fe40000800000 */
[----:B------:R-:W-:-:S03]  /*137c0*/  SHF.L.U32 R2, R6, 0x1f, RZ ;  /* 0x0000001f06027819 */ /* 0x000fc600000006ff */
[----:B------:R-:W-:Y:S01]  /*137d0*/  IMAD R7, R3, 0x8, R0 ;  /* 0x0000000803077824 */ /* 0x000fe200078e0200 */
[----:B0-----:R-:W-:Y:S06]  /*137e0*/  @!P0 BRA `(.L_x_1225) ;  /* 0x0000002000ec8947 */ /* 0x001fec0003800000 */
.L_x_1296:
[----:B------:R-:W0:Y:S01]  /*137f0*/  LDL.LU R6, [R1+0xc] ;  /* 0x00000c0001067983 */ /* 0x000e220000300800 */
[----:B------:R-:W1:Y:S01]  /*13800*/  SYNCS.PHASECHK.TRANS64.TRYWAIT P0, [R7+URZ], R2 ;  /* 0x00000002070075a7 */ /* 0x000e62000800017f */
[----:B------:R-:W-:-:S04]  /*13810*/  VIADD R0, R9, 0x38860 ;  /* 0x0003886009007836 */ /* 0x000fc80000000000 */
[----:B0-----:R-:W-:Y:S01]  /*13820*/  IMAD R5, R6, 0x8, R0 ;  /* 0x0000000806057824 */ /* 0x001fe200078e0200 */
[----:B-1----:R-:W-:Y:S06]  /*13830*/  @!P0 BRA `(.L_x_1226) ;  /* 0x0000002000ec8947 */ /* 0x002fec0003800000 */
.L_x_1297:
[----:B------:R-:W1:Y:S02]  /*13840*/  SYNCS.PHASECHK.TRANS64.TRYWAIT P0, [R5+URZ], R4 ;  /* 0x00000004050075a7 */ /* 0x000e64000800017f */
[----:B-1----:R-:W-:Y:S05]  /*13850*/  @!P0 BRA `(.L_x_1227) ;  /* 0x0000002000f88947 */ /* 0x002fea0003800000 */
.L_x_1298:
[----:B------:R-:W-:-:S07]  /*13860*/  IMAD R3, R3, 0x8, R0 ;  /* 0x0000000803037824 */ /* 0x000fce00078e0200 */
.L_x_1228:
[----:B---3--:R3:W4:Y:S02]  /*13870*/  SYNCS.PHASECHK.TRANS64.TRYWAIT P0, [R3+URZ], R2 ;  /* 0x00000002030075a7 */ /* 0x008724000800017f */
[----:B----4-:R-:W-:Y:S05]  /*13880*/  @!P0 NANOSLEEP.SYNCS 0x989680 ;  /* 0x009896800000895d */ /* 0x010fea0003900000 */
[----:B------:R-:W4:Y:S02]  /*13890*/  @!P0 SYNCS.PHASECHK.TRANS64 P0, [R3+URZ], R2 ;  /* 0x00000002030085a7 */ /* 0x000f24000800007f */
[----:B----4-:R-:W-:Y:S05]  /*138a0*/  @!P0 BRA `(.L_x_1228) ;  /* 0xfffffffc00f08947 */ /* 0x010fea000383ffff */
.L_x_1223:
[----:B------:R-:W-:Y:S05]  /*138b0*/  BSYNC B0 ;  /* 0x0000000000007941 */ /* 0x000fea0003800000 */
.L_x_1222:
[----:B------:R-:W-:Y:S05]  /*138c0*/  EXIT ;  /* 0x000000000000794d */ /* 0x000fea0003800000 */
.L_x_1052:
[----:B0-----:R-:W-:-:S04]  /*138d0*/  IMAD.U32 R0, RZ, RZ, UR37 ;  /* 0x00000025ff007e24 */ /* 0x001fc8000f8e00ff */
[----:B------:R0:W1:Y:S03]  /*138e0*/  SYNCS.PHASECHK.TRANS64.TRYWAIT P1, [R0+URZ+0x38800], R3 ;  /* 0x03880003000075a7 */ /* 0x000066000802017f */
[----:B-1----:R-:W-:Y:S05]  /*138f0*/  @!P1 NANOSLEEP.SYNCS 0x989680 ;  /* 0x009896800000995d */ /* 0x002fea0003900000 */
[----:B------:R-:W1:Y:S02]  /*13900*/  @!P1 SYNCS.PHASECHK.TRANS64 P1, [R0+URZ+0x38800], R3 ;  /* 0x03880003000095a7 */ /* 0x000e64000802007f */
[----:B-1----:R-:W-:Y:S05]  /*13910*/  @!P1 BRA `(.L_x_1052) ;  /* 0xfffffffc00ec9947 */ /* 0x002fea000383ffff */
[----:B------:R-:W-:Y:S05]  /*13920*/  BRA `(.L_x_1229) ;  /* 0xfffffef8001c7947 */ /* 0x000fea000383ffff */
.L_x_1056:
[----:B--2---:R2:W3:Y:S02]  /*13930*/  SYNCS.PHASECHK.TRANS64.TRYWAIT P1, [R4+URZ+0x38830], R5 ;  /* 0x03883005040075a7 */ /* 0x0044e4000802017f */
[----:B---3--:R-:W-:Y:S05]  /*13940*/  @!P1 NANOSLEEP.SYNCS 0x989680 ;  /* 0x009896800000995d */ /* 0x008fea0003900000 */
[----:B------:R-:W3:Y:S02]  /*13950*/  @!P1 SYNCS.PHASECHK.TRANS64 P1, [R4+URZ+0x38830], R5 ;  /* 0x03883005040095a7 */ /* 0x000ee4000802007f */
[----:B---3--:R-:W-:Y:S05]  /*13960*/  @!P1 BRA `(.L_x_1056) ;  /* 0xfffffffc00f09947 */ /* 0x008fea000383ffff */
[----:B------:R-:W-:Y:S05]  /*13970*/  BRA `(.L_x_1055) ;  /* 0xfffffef800347947 */ /* 0x000fea000383ffff */
.L_x_1057:
[----:B0-----:R-:W-:-:S04]  /*13980*/  IMAD.U32 R6, RZ, RZ, UR37 ;  /* 0x00000025ff067e24 */ /* 0x001fc8000f8e00ff */
[----:B------:R0:W3:Y:S03]  /*13990*/  SYNCS.PHASECHK.TRANS64.TRYWAIT P1, [R6+URZ+0x38810], R3 ;  /* 0x03881003060075a7 */ /* 0x0000e6000802017f */
[----:B---3--:R-:W-:Y:S05]  /*139a0*/  @!P1 NANOSLEEP.SYNCS 0x989680 ;  /* 0x009896800000995d */ /* 0x008fea0003900000 */
[----:B------:R-:W3:Y:S02]  /*139b0*/  @!P1 SYNCS.PHASECHK.TRANS64 P1, [R6+URZ+0x38810], R3 ;  /* 0x03881003060095a7 */ /* 0x000ee4000802007f */
[----:B---3--:R-:W-:Y:S05]  /*139c0*/  @!P1 BRA `(.L_x_1057) ;  /* 0xfffffffc00ec9947 */ /* 0x008fea000383ffff */
[----:B------:R-:W-:Y:S05]  /*139d0*/  BRA `(.L_x_1230) ;  /* 0xfffffef800bc7947 */ /* 0x000fea000383ffff */
.L_x_1061:
[----:B----4-:R4:W0:Y:S02]  /*139e0*/  SYNCS.PHASECHK.TRANS64.TRYWAIT P1, [R4+URZ+0x38850], R5 ;  /* 0x03885005040075a7 */ /* 0x010824000802017f */
[----:B0-----:R-:W-:Y:S05]  /*139f0*/  @!P1 NANOSLEEP.SYNCS 0x989680 ;  /* 0x009896800000995d */ /* 0x001fea0003900000 */
[----:B------:R-:W0:Y:S02]  /*13a00*/  @!P1 SYNCS.PHASECHK.TRANS64 P1, [R4+URZ+0x38850], R5 ;  /* 0x03885005040095a7 */ /* 0x000e24000802007f */
[----:B0-----:R-:W-:Y:S05]  /*13a10*/  @!P1 BRA `(.L_x_1061) ;  /* 0xfffffffc00f09947 */ /* 0x001fea000383ffff */
[----:B------:R-:W-:Y:S05]  /*13a20*/  BRA `(.L_x_1060) ;  /* 0xfffffef800c87947 */ /* 0x000fea000383ffff */
.L_x_1066:
[----:B-1----:R-:W-:-:S04]  /*13a30*/  IMAD.U32 R10, RZ, RZ, UR5 ;  /* 0x00000005ff0a7e24 */ /* 0x002fc8000f8e00ff */
[----:B------:R1:W2:Y:S03]  /*13a40*/  SYNCS.PHASECHK.TRANS64.TRYWAIT P3, [R10+URZ+0x38830], R3 ;  /* 0x038830030a0075a7 */ /* 0x0002a6000806017f */
[----:B--2---:R-:W-:Y:S05]  /*13a50*/  @!P3 NANOSLEEP.SYNCS 0x989680 ;  /* 0x009896800000b95d */ /* 0x004fea0003900000 */
[----:B------:R-:W2:Y:S02]  /*13a60*/  @!P3 SYNCS.PHASECHK.TRANS64 P3, [R10+URZ+0x38830], R3 ;  /* 0x038830030a00b5a7 */ /* 0x000ea4000806007f */
[----:B--2---:R-:W-:Y:S05]  /*13a70*/  @!P3 BRA `(.L_x_1066) ;  /* 0xfffffffc00ecb947 */ /* 0x004fea000383ffff */
[----:B------:R-:W-:Y:S05]  /*13a80*/  BRA `(.L_x_1065) ;  /* 0xffffff1c00487947 */ /* 0x000fea000383ffff */
.L_x_1070:
[----:B-1----:R-:W-:-:S04]  /*13a90*/  IMAD.U32 R10, RZ, RZ, UR5 ;  /* 0x00000005ff0a7e24 */ /* 0x002fc8000f8e00ff */
[----:B------:R1:W3:Y:S03]  /*13aa0*/  SYNCS.PHASECHK.TRANS64.TRYWAIT P3, [R10+URZ+0x38850], R3 ;  /* 0x038850030a0075a7 */ /* 0x0002e6000806017f */
[----:B---3--:R-:W-:Y:S05]  /*13ab0*/  @!P3 NANOSLEEP.SYNCS 0x989680 ;  /* 0x009896800000b95d */ /* 0x008fea0003900000 */
[----:B------:R-:W3:Y:S02]  /*13ac0*/  @!P3 SYNCS.PHASECHK.TRANS64 P3, [R10+URZ+0x38850], R3 ;  /* 0x038850030a00b5a7 */ /* 0x000ee4000806007f */
[----:B---3--:R-:W-:Y:S05]  /*13ad0*/  @!P3 BRA `(.L_x_1070) ;  /* 0xfffffffc00ecb947 */ /* 0x008fea000383ffff */
[----:B------:R-:W-:Y:S05]  /*13ae0*/  BRA `(.L_x_1069) ;  /* 0xffffff1c00b87947 */ /* 0x000fea000383ffff */
.L_x_1106:
        /* <DEDUP_REMOVED lines=11> */
.L_x_1232:
[----:B------:R-:W-:Y:S05]  /*13ba0*/  BSYNC B0 ;  /* 0x0000000000007941 */ /* 0x000fea0003800000 */
.L_x_1231:
[----:B------:R-:W-:Y:S05]  /*13bb0*/  BRA `(.L_x_1233) ;  /* 0xffffff94009c7947 */ /* 0x000fea000383ffff */
.L_x_1108:
[----:B------:R-:W-:Y:S01]  /*13bc0*/  BSSY B0, `(.L_x_1234) ;  /* 0x0000006000007945 */ /* 0x000fe20003800000 */
[----:B------:R-:W-:-:S07]  /*13bd0*/  IMAD.MOV.U32 R15, RZ, RZ, -0x1 ;  /* 0xffffffffff0f7424 */ /* 0x000fce00078e00ff */
[----:B01----:R-:W-:Y:S05]  /*13be0*/  WARPSYNC.COLLECTIVE R15, `(.L_x_1235) ;  /* 0x000000000f0c7348 */ /* 0x003fea0003c00000 */
[----:B------:R-:W-:Y:S02]  /*13bf0*/  ELECT P6, UR62, PT ;  /* 0x00000000003e782f */ /* 0x000fe400038c0000 */
[----:B------:R-:W-:Y:S01]  /*13c00*/  MOV R14, UR62 ;  /* 0x0000003e000e7c02 */ /* 0x000fe20008000f00 */
[----:B01----:R-:W-:Y:S10]  /*13c10*/  ENDCOLLECTIVE ;  /* 0x000000000000791b */ /* 0x003ff40003800000 */
.L_x_1235:
[----:B------:R-:W-:Y:S05]  /*13c20*/  BSYNC B0 ;  /* 0x0000000000007941 */ /* 0x000fea0003800000 */
.L_x_1234:
[----:B------:R-:W-:Y:S05]  /*13c30*/  BRA `(.L_x_1236) ;  /* 0xffffff9400a87947 */ /* 0x000fea000383ffff */
.L_x_1110:
[----:B-1----:R1:W2:Y:S02]  /*13c40*/  SYNCS.PHASECHK.TRANS64.TRYWAIT P0, [R0+URZ+0x38840], R2 ;  /* 0x03884002000075a7 */ /* 0x0022a4000800017f */
[----:B--2---:R-:W-:Y:S05]  /*13c50*/  @!P0 NANOSLEEP.SYNCS 0x989680 ;  /* 0x009896800000895d */ /* 0x004fea0003900000 */
[----:B------:R-:W2:Y:S02]  /*13c60*/  @!P0 SYNCS.PHASECHK.TRANS64 P0, [R0+URZ+0x38840], R2 ;  /* 0x03884002000085a7 */ /* 0x000ea4000800007f */
[----:B--2---:R-:W-:Y:S05]  /*13c70*/  @!P0 BRA `(.L_x_1110) ;  /* 0xfffffffc00f08947 */ /* 0x004fea000383ffff */
[----:B------:R-:W-:Y:S05]  /*13c80*/  BRA `(.L_x_1237) ;  /* 0xffffff9800147947 */ /* 0x000fea000383ffff */
.L_x_1114:
[----:B------:R0:W5:Y:S01]  /*13c90*/  LDL R6, [R1+0x38] ;  /* 0x0000380001067983 */ /* 0x0001620000100800 */
[----:B------:R-:W-:Y:S02]  /*13ca0*/  IMAD.MOV.U32 R13, RZ, RZ, R2 ;  /* 0x000000ffff0d7224 */ /* 0x000fe400078e0002 */
[----:B------:R-:W-:Y:S02]  /*13cb0*/  IMAD.MOV.U32 R12, RZ, RZ, RZ ;  /* 0x000000ffff0c7224 */ /* 0x000fe400078e00ff */
[----:B------:R-:W-:Y:S02]  /*13cc0*/  IMAD.MOV.U32 R11, RZ, RZ, 0x181f ;  /* 0x0000181fff0b7424 */ /* 0x000fe400078e00ff */
[----:B------:R-:W-:Y:S02]  /*13cd0*/  IMAD.MOV.U32 R15, RZ, RZ, -0x1 ;  /* 0xffffffffff0f7424 */ /* 0x000fe400078e00ff */
[----:B0-----:R-:W-:-:S07]  /*13ce0*/  IMAD R17, R17, 0x40, R8 ;  /* 0x0000004011117824 */ /* 0x001fce00078e0208 */
[----:B-----5:R-:W-:Y:S05]  /*13cf0*/  WARPSYNC.COLLECTIVE R15, `(.L_x_1238) ;  /* 0x000000000f087348 */ /* 0x020fea0003c00000 */
[----:B------:R0:W1:Y:S02]  /*13d00*/  SHFL.IDX P6, R14, R13, R12, R11 ;  /* 0x0000000c0d0e7389 */ /* 0x00006400000c000b */
[----:B01---5:R-:W-:Y:S01]  /*13d10*/  ENDCOLLECTIVE ;  /* 0x000000000000791b */ /* 0x023fe20003800000 */
.L_x_1238:
[----:B------:R-:W-:Y:S02]  /*13d20*/  IMAD.MOV.U32 R13, RZ, RZ, R3 ;  /* 0x000000ffff0d7224 */ /* 0x000fe400078e0003 */
[----:B------:R-:W-:-:S07]  /*13d30*/  IMAD.MOV.U32 R4, RZ, RZ, R14 ;  /* 0x000000ffff047224 */ /* 0x000fce00078e000e */
[----:B------:R-:W-:Y:S05]  /*13d40*/  WARPSYNC.COLLECTIVE R15, `(.L_x_1239) ;  /* 0x000000000f087348 */ /* 0x000fea0003c00000 */
[----:B------:R0:W1:Y:S02]  /*13d50*/  SHFL.IDX P6, R14, R13, R12, R11 ;  /* 0x0000000c0d0e7389 */ /* 0x00006400000c000b */
[----:B01----:R-:W-:Y:S01]  /*13d60*/  ENDCOLLECTIVE ;  /* 0x000000000000791b */ /* 0x003fe20003800000 */
.L_x_1239:
[----:B------:R-:W-:Y:S02]  /*13d70*/  IMAD.MOV.U32 R13, RZ, RZ, R2 ;  /* 0x000000ffff0d7224 */ /* 0x000fe400078e0002 */
[----:B------:R-:W-:Y:S02]  /*13d80*/  IMAD.MOV.U32 R12, RZ, RZ, 0x1 ;  /* 0x00000001ff0c7424 */ /* 0x000fe400078e00ff */
[----:B------:R-:W-:-:S07]  /*13d90*/  IMAD.MOV.U32 R5, RZ, RZ, R14 ;  /* 0x000000ffff057224 */ /* 0x000fce00078e000e */
[----:B------:R-:W-:Y:S05]  /*13da0*/  WARPSYNC.COLLECTIVE R15, `(.L_x_1240) ;  /* 0x000000000f087348 */ /* 0x000fea0003c00000 */
[----:B------:R0:W1:Y:S02]  /*13db0*/  SHFL.IDX P6, R14, R13, R12, R11 ;  /* 0x0000000c0d0e7389 */ /* 0x00006400000c000b */
[----:B01----:R-:W-:Y:S01]  /*13dc0*/  ENDCOLLECTIVE ;  /* 0x000000000000791b */ /* 0x003fe20003800000 */
.L_x_1240:
[----:B------:R-:W-:Y:S02]  /*13dd0*/  IMAD.MOV.U32 R13, RZ, RZ, R3 ;  /* 0x000000ffff0d7224 */ /* 0x000fe400078e0003 */
[----:B------:R-:W-:Y:S02]  /*13de0*/  IMAD R0, R6, R7, RZ ;  /* 0x0000000706007224 */ /* 0x000fe400078e02ff */
[----:B------:R-:W-:-:S07]  /*13df0*/  IMAD.MOV.U32 R6, RZ, RZ, R14 ;  /* 0x000000ffff067224 */ /* 0x000fce00078e000e */
[----:B------:R-:W-:Y:S05]  /*13e00*/  WARPSYNC.COLLECTIVE R15, `(.L_x_1241) ;  /* 0x000000000f087348 */ /* 0x000fea0003c00000 */
[----:B------:R0:W1:Y:S02]  /*13e10*/  SHFL.IDX P6, R14, R13, R12, R11 ;  /* 0x0000000c0d0e7389 */ /* 0x00006400000c000b */
[----:B01----:R-:W-:Y:S01]  /*13e20*/  ENDCOLLECTIVE ;  /* 0x000000000000791b */ /* 0x003fe20003800000 */
.L_x_1241:
[C---:B------:R-:W-:Y:S01]  /*13e30*/  ISETP.GE.AND P1, PT, R17.reuse, R0, PT ;  /* 0x000000001100720c */ /* 0x040fe20003f26270 */
[----:B------:R-:W-:-:S05]  /*13e40*/  VIADD R7, R17, 0x10 ;  /* 0x0000001011077836 */ /* 0x000fca0000000000 */
[----:B------:R0:W-:Y:S07]  /*13e50*/  STL [R1+0x4c], R7 ;  /* 0x00004c0701007387 */ /* 0x0001ee0000100800 */
[----:B------:R-:W-:Y:S01]  /*13e60*/  @!P1 LEA R5, P2, R10, R5, 0x1 ;  /* 0x000000050a059211 */ /* 0x000fe200078408ff */
[----:B------:R-:W-:Y:S02]  /*13e70*/  IMAD.MOV.U32 R13, RZ, RZ, R2 ;  /* 0x000000ffff0d7224 */ /* 0x000fe400078e0002 */
[----:B------:R-:W-:-:S02]  /*13e80*/  IMAD.MOV.U32 R12, RZ, RZ, 0x2 ;  /* 0x00000002ff0c7424 */ /* 0x000fc400078e00ff */
[----:B------:R-:W-:-:S05]  /*13e90*/  @!P1 IMAD.X R4, RZ, RZ, R4, P2 ;  /* 0x000000ffff049224 */ /* 0x000fca00010e0604 */
[----:B------:R-:W-:-:S04]  /*13ea0*/  @!P1 LOP3.LUT R5, R5, R4, RZ, 0x3c, !PT ;  /* 0x0000000405059212 */ /* 0x000fc800078e3cff */
[----:B------:R-:W-:-:S04]  /*13eb0*/  @!P1 LOP3.LUT R4, R5, R4, RZ, 0x3c, !PT ;  /* 0x0000000405049212 */ /* 0x000fc800078e3cff */
[----:B------:R-:W-:-:S05]  /*13ec0*/  @!P1 LOP3.LUT R5, R5, R4, RZ, 0x3c, !PT ;  /* 0x0000000405059212 */ /* 0x000fca00078e3cff */
[----:B------:R-:W-:Y:S01]  /*13ed0*/  @!PT LDS RZ, [RZ] ;  /* 0x00000000fffff984 */ /* 0x000fe20000000800 */
[----:B------:R-:W-:Y:S01]  /*13ee0*/  @!PT LDS RZ, [RZ] ;  /* 0x00000000fffff984 */ /* 0x000fe20000000800 */
[----:B------:R-:W-:Y:S01]  /*13ef0*/  @!PT LDS RZ, [RZ] ;  /* 0x00000000fffff984 */ /* 0x000fe20000000800 */
[----:B------:R1:W-:Y:S01]  /*13f00*/  @!P1 LDGSTS.E.BYPASS.LTC128B.128 [R9+0x20400], desc[UR38][R4.64], !P0 ;  /* 0x2040000004099fae */ /* 0x0003e2000c101d66 */
[----:B------:R-:W-:Y:S01]  /*13f10*/  ISETP.GE.AND P1, PT, R7, R0, PT ;  /* 0x000000000700720c */ /* 0x000fe20003f26270 */
[----:B0-----:R-:W-:-:S05]  /*13f20*/  VIADD R7, R17, 0x20 ;  /* 0x0000002011077836 */ /* 0x001fca0000000000 */
[----:B------:R0:W-:Y:S01]  /*13f30*/  STL [R1+0x58], R7 ;  /* 0x0000580701007387 */ /* 0x0001e20000100800 */
[----:B-1----:R-:W-:-:S07]  /*13f40*/  IMAD.MOV.U32 R4, RZ, RZ, R14 ;  /* 0x000000ffff047224 */ /* 0x002fce00078e000e */
[----:B0-----:R-:W-:Y:S05]  /*13f50*/  WARPSYNC.COLLECTIVE R15, `(.L_x_1242) ;  /* 0x000000000f087348 */ /* 0x001fea0003c00000 */
[----:B------:R1:W2:Y:S02]  /*13f60*/  SHFL.IDX P6, R14, R13, R12, R11 ;  /* 0x0000000c0d0e7389 */ /* 0x0002a400000c000b */
[----:B012---:R-:W-:Y:S01]  /*13f70*/  ENDCOLLECTIVE ;  /* 0x000000000000791b */ /* 0x007fe20003800000 */
.L_x_1242:
        /* <DEDUP_REMOVED lines=10> */
.L_x_1243:
        /* <DEDUP_REMOVED lines=11> */
.L_x_1244:
        /* <DEDUP_REMOVED lines=14> */
.L_x_1245:
[----:B------:R-:W-:Y:S01]  /*141b0*/  IMAD.MOV.U32 R3, RZ, RZ, R14 ;  /* 0x000000ffff037224 */ /* 0x000fe200078e000e */
[----:B------:R-:W-:Y:S06]  /*141c0*/  BRA `(.L_x_1246) ;  /* 0xffffff9c007c7947 */ /* 0x000fec000383ffff */
.L_x_1118:
[----:B------:R-:W2:Y:S04]  /*141d0*/  LDL.LU R12, [R1+0x38] ;  /* 0x00003800010c7983 */ /* 0x000ea80000300800 */
[----:B------:R-:W3:Y:S04]  /*141e0*/  LDL.LU R11, [R1+0x4c] ;  /* 0x00004c00010b7983 */ /* 0x000ee80000300800 */
[----:B------:R-:W4:Y:S04]  /*141f0*/  LDL.LU R9, [R1+0x58] ;  /* 0x0000580001097983 */ /* 0x000f280000300800 */
[----:B------:R-:W5:Y:S01]  /*14200*/  LDL.LU R8, [R1+0x8] ;  /* 0x0000080001087983 */ /* 0x000f620000300800 */
[----:B------:R-:W-:Y:S01]  /*14210*/  BSSY B0, `(.L_x_1247) ;  /* 0x0000017000007945 */ /* 0x000fe20003800000 */
[----:B------:R-:W-:-:S02]  /*14220*/  IMAD.MOV.U32 R13, RZ, RZ, R4 ;  /* 0x000000ffff0d7224 */ /* 0x000fc400078e0004 */
[----:B------:R-:W-:Y:S02]  /*14230*/  IMAD.MOV.U32 R15, RZ, RZ, -0x1 ;  /* 0xffffffffff0f7424 */ /* 0x000fe400078e00ff */
[----:B--2---:R-:W-:Y:S02]  /*14240*/  IMAD R7, R12, R7, RZ ;  /* 0x000000070c077224 */ /* 0x004fe400078e02ff */
[----:B------:R-:W-:-:S03]  /*14250*/  IMAD.MOV.U32 R12, RZ, RZ, RZ ;  /* 0x000000ffff0c7224 */ /* 0x000fc600078e00ff */
[-C--:B------:R-:W-:Y:S02]  /*14260*/  ISETP.GE.AND P2, PT, R17, R7.reuse, PT ;  /* 0x000000071100720c */ /* 0x080fe40003f46270 */
[-C--:B---3--:R-:W-:Y:S01]  /*14270*/  ISETP.GE.AND P3, PT, R11, R7.reuse, PT ;  /* 0x000000070b00720c */ /* 0x088fe20003f66270 */
[----:B------:R-:W-:Y:S01]  /*14280*/  IMAD.MOV.U32 R11, RZ, RZ, 0x181f ;  /* 0x0000181fff0b7424 */ /* 0x000fe200078e00ff */
[----:B----4-:R-:W-:Y:S02]  /*14290*/  ISETP.GE.AND P4, PT, R9, R7, PT ;  /* 0x000000070900720c */ /* 0x010fe40003f86270 */
[----:B-----5:R-:W-:-:S07]  /*142a0*/  LOP3.LUT R8, R8, 0xffffffdf, RZ, 0xc0, !PT ;  /* 0xffffffdf08087812 */ /* 0x020fce00078ec0ff */
[----:B------:R-:W-:-:S04]  /*142b0*/  @!P2 LOP3.LUT R2, R5, 0x40, RZ, 0xc0, !PT ;  /* 0x000000400502a812 */ /* 0x000fc800078ec0ff */
[----:B------:R-:W-:-:S04]  /*142c0*/  @!P2 SHF.R.U32.HI R2, RZ, 0x2, R2 ;  /* 0x00000002ff02a819 */ /* 0x000fc80000011602 */
[----:B------:R-:W-:Y:S02]  /*142d0*/  @!P2 ISETP.NE.U32.AND P6, PT, R2, RZ, PT ;  /* 0x000000ff0200a20c */ /* 0x000fe40003fc5070 */
[----:B------:R-:W-:-:S04]  /*142e0*/  @!P2 LOP3.LUT R2, R6, 0x80, RZ, 0xc0, !PT ;  /* 0x000000800602a812 */ /* 0x000fc800078ec0ff */
[----:B------:R-:W-:-:S07]  /*142f0*/  @!P2 SHF.R.U32.HI R2, RZ, 0x3, R2 ;  /* 0x00000003ff02a819 */ /* 0x000fce0000011602 */
[----:B------:R-:W-:Y:S02]  /*14300*/  @P6 LOP3.LUT R8, R8, 0x20, RZ, 0xfc, !PT ;  /* 0x0000002008086812 */ /* 0x000fe400078efcff */
[----:B------:R-:W-:Y:S02]  /*14310*/  @!P2 ISETP.NE.U32.AND P6, PT, R2, RZ, PT ;  /* 0x000000ff0200a20c */ /* 0x000fe40003fc5070 */
[----:B------:R-:W-:-:S11]  /*14320*/  LOP3.LUT R8, R8, 0xffffffef, RZ, 0xc0, !PT ;  /* 0xffffffef08087812 */ /* 0x000fd600078ec0ff */
[----:B------:R-:W-:-:S05]  /*14330*/  @P6 LOP3.LUT R8, R8, 0x10, RZ, 0xfc, !PT ;  /* 0x0000001008086812 */ /* 0x000fca00078efcff */
[----:B------:R0:W-:Y:S02]  /*14340*/  STL [R1+0x8], R8 ;  /* 0x0000080801007387 */ /* 0x0001e40000100800 */
[----:B0-----:R-:W-:Y:S05]  /*14350*/  WARPSYNC.COLLECTIVE R15, `(.L_x_1248) ;  /* 0x000000000f087348 */ /* 0x001fea0003c00000 */
[----:B------:R1:W2:Y:S02]  /*14360*/  SHFL.IDX P6, R14, R13, R12, R11 ;  /* 0x0000000c0d0e7389 */ /* 0x0002a400000c000b */
[----:B012---:R-:W-:Y:S01]  /*14370*/  ENDCOLLECTIVE ;  /* 0x000000000000791b */ /* 0x007fe20003800000 */
.L_x_1248:
[----:B------:R-:W-:Y:S05]  /*14380*/  BSYNC B0 ;  /* 0x0000000000007941 */ /* 0x000fea0003800000 */
.L_x_1247:
[----:B------:R0:W-:Y:S04]  /*14390*/  STL [R1+0x68], R7 ;  /* 0x0000680701007387 */ /* 0x0001e80000100800 */
[----:B0-----:R0:W5:Y:S04]  /*143a0*/  LDL.LU R7, [R1+0x8] ;  /* 0x0000080001077983 */ /* 0x0011680000300800 */
[----:B------:R0:W5:Y:S01]  /*143b0*/  LDL R17, [R1+0x14] ;  /* 0x0000140001117983 */ /* 0x0001620000100800 */
[----:B------:R-:W-:Y:S02]  /*143c0*/  IMAD.MOV.U32 R13, RZ, RZ, R0 ;  /* 0x000000ffff0d7224 */ /* 0x000fe400078e0000 */
[----:B------:R-:W-:-:S02]  /*143d0*/  IMAD.MOV.U32 R12, RZ, RZ, RZ ;  /* 0x000000ffff0c7224 */ /* 0x000fc400078e00ff */
[----:B------:R-:W-:Y:S02]  /*143e0*/  IMAD.MOV.U32 R11, RZ, RZ, 0x181f ;  /* 0x0000181fff0b7424 */ /* 0x000fe400078e00ff */
[----:B------:R-:W-:Y:S02]  /*143f0*/  IMAD.MOV.U32 R15, RZ, RZ, -0x1 ;  /* 0xffffffffff0f7424 */ /* 0x000fe400078e00ff */
[----:B0-----:R-:W-:-:S07]  /*14400*/  IMAD.MOV.U32 R2, RZ, RZ, R14 ;  /* 0x000000ffff027224 */ /* 0x001fce00078e000e */
[----:B-----5:R-:W-:Y:S05]  /*14410*/  WARPSYNC.COLLECTIVE R15, `(.L_x_1249) ;  /* 0x000000000f087348 */ /* 0x020fea0003c00000 */
[----:B------:R0:W1:Y:S02]  /*14420*/  SHFL.IDX P6, R14, R13, R12, R11 ;  /* 0x0000000c0d0e7389 */ /* 0x00006400000c000b */
[----:B01---5:R-:W-:Y:S01]  /*14430*/  ENDCOLLECTIVE ;  /* 0x000000000000791b */ /* 0x023fe20003800000 */
.L_x_1249:
[----:B------:R-:W-:Y:S02]  /*14440*/  IMAD.MOV.U32 R13, RZ, RZ, R4 ;  /* 0x000000ffff0d7224 */ /* 0x000fe400078e0004 */
[----:B------:R-:W-:Y:S02]  /*14450*/  IMAD.MOV.U32 R12, RZ, RZ, 0x1 ;  /* 0x00000001ff0c7424 */ /* 0x000fe400078e00ff */
[----:B------:R-:W-:-:S05]  /*14460*/  IMAD.MOV.U32 R3, RZ, RZ, R14 ;  /* 0x000000ffff037224 */ /* 0x000fca00078e000e */
[----:B------:R-:W-:-:S05]  /*14470*/  @!P2 LEA R3, P6, R10, R3, 0x1 ;  /* 0x000000030a03a211 */ /* 0x000fca00078c08ff */
[----:B------:R-:W-:-:S05]  /*14480*/  @!P2 IMAD.X R2, RZ, RZ, R2, P6 ;  /* 0x000000ffff02a224 */ /* 0x000fca00030e0602 */
[----:B------:R-:W-:-:S04]  /*14490*/  @!P2 LOP3.LUT R3, R3, R2, RZ, 0x3c, !PT ;  /* 0x000000020303a212 */ /* 0x000fc800078e3cff */
[----:B------:R-:W-:-:S04]  /*144a0*/  @!P2 LOP3.LUT R2, R3, R2, RZ, 0x3c, !PT ;  /* 0x000000020302a212 */ /* 0x000fc800078e3cff */
[----:B------:R-:W-:Y:S02]  /*144b0*/  @!P2 LOP3.LUT R3, R3, R2, RZ, 0x3c, !PT ;  /* 0x000000020303a212 */ /* 0x000fe400078e3cff */
[----:B------:R-:W-:-:S04]  /*144c0*/  LOP3.LUT R7, R7, 0xffff7fff, RZ, 0xc0, !PT ;  /* 0xffff7fff07077812 */ /* 0x000fc800078ec0ff */
[----:B------:R-:W-:-:S04]  /*144d0*/  @P0 LOP3.LUT R7, R7, 0x8000, RZ, 0xfc, !PT ;  /* 0x0000800007070812 */ /* 0x000fc800078efcff */
[C---:B------:R-:W-:Y:S02]  /*144e0*/  LOP3.LUT P0, RZ, R7.reuse, 0x8, RZ, 0xc0, !PT ;  /* 0x0000000807ff7812 */ /* 0x040fe4000780c0ff */
[----:B------:R-:W-:-:S04]  /*144f0*/  LOP3.LUT R7, R7, 0xffffbfff, RZ, 0xc0, !PT ;  /* 0xffffbfff07077812 */ /* 0x000fc800078ec0ff */
[----:B------:R-:W-:-:S04]  /*14500*/  @P1 LOP3.LUT R7, R7, 0x4000, RZ, 0xfc, !PT ;  /* 0x0000400007071812 */ /* 0x000fc800078efcff */
[C---:B------:R-:W-:Y:S02]  /*14510*/  LOP3.LUT P1, RZ, R7.reuse, 0x4, RZ, 0xc0, !PT ;  /* 0x0000000407ff7812 */ /* 0x040fe4000782c0ff */
[----:B------:R-:W-:Y:S01]  /*14520*/  LOP3.LUT R7, R7, 0xffffdfff, RZ, 0xc0, !PT ;  /* 0xffffdfff07077812 */ /* 0x000fe200078ec0ff */
[----:B------:R-:W-:Y:S01]  /*14530*/  @!PT LDS RZ, [RZ] ;  /* 0x00000000fffff984 */ /* 0x000fe20000000800 */
[----:B------:R-:W-:Y:S01]  /*14540*/  @!PT LDS RZ, [RZ] ;  /* 0x00000000fffff984 */ /* 0x000fe20000000800 */
[----:B------:R-:W-:Y:S01]  /*14550*/  @!PT LDS RZ, [RZ] ;  /* 0x00000000fffff984 */ /* 0x000fe20000000800 */
[----:B------:R0:W-:Y:S03]  /*14560*/  @!P2 LDGSTS.E.BYPASS.LTC128B.128 [R17+0x26400], desc[UR38][R2.64], !P0 ;  /* 0x264000000211afae */ /* 0x0001e6000c101d66 */
[----:B------:R-:W-:-:S04]  /*14570*/  @P3 LOP3.LUT R7, R7, 0x2000, RZ, 0xfc, !PT ;  /* 0x0000200007073812 */ /* 0x000fc800078efcff */
[C---:B------:R-:W-:Y:S02]  /*14580*/  LOP3.LUT P3, RZ, R7.reuse, 0x2, RZ, 0xc0, !PT ;  /* 0x0000000207ff7812 */ /* 0x040fe4000786c0ff */
[----:B------:R-:W-:Y:S01]  /*14590*/  LOP3.LUT R7, R7, 0xfffffbff, RZ, 0xc0, !PT ;  /* 0xfffffbff07077812 */ /* 0x000fe200078ec0ff */
[----:B------:R0:W-:Y:S03]  /*145a0*/  @!P2 LDGSTS.E.BYPASS.LTC128B.128 [R17+0x28400], desc[UR38][R2.64+0x80], !P1 ;  /* 0x284000800211afae */ /* 0x0001e6000c901d66 */
[----:B------:R-:W-:-:S04]  /*145b0*/  @P4 LOP3.LUT R7, R7, 0x400, RZ, 0xfc, !PT ;  /* 0x0000040007074812 */ /* 0x000fc800078efcff */
[C---:B------:R-:W-:Y:S02]  /*145c0*/  LOP3.LUT P0, RZ, R7.reuse, 0x8000, RZ, 0xc0, !PT ;  /* 0x0000800007ff7812 */ /* 0x040fe4000780c0ff */
[C---:B------:R-:W-:Y:S01]  /*145d0*/  LOP3.LUT P1, RZ, R7.reuse, 0x4000, RZ, 0xc0, !PT ;  /* 0x0000400007ff7812 */ /* 0x040fe2000782c0ff */
[----:B------:R0:W-:Y:S01]  /*145e0*/  @!P2 LDGSTS.E.BYPASS.LTC128B.128 [R17+0x2a400], desc[UR38][R2.64+0x100], !P3 ;  /* 0x2a4001000211afae */ /* 0x0001e2000d901d66 */
[C---:B------:R-:W-:Y:S02]  /*145f0*/  LOP3.LUT P6, RZ, R7.reuse, 0x20, RZ, 0xc0, !PT ;  /* 0x0000002007ff7812 */ /* 0x040fe400078cc0ff */
[C---:B------:R-:W-:Y:S01]  /*14600*/  LOP3.LUT P3, RZ, R7.reuse, 0x2000, RZ, 0xc0, !PT ;  /* 0x0000200007ff7812 */ /* 0x040fe2000786c0ff */
[----:B------:R0:W-:Y:S01]  /*14610*/  @!P2 LDGSTS.E.BYPASS.LTC128B.128 [R17+0x2c400], desc[UR38][R2.64+0x180], !P5 ;  /* 0x2c4001800211afae */ /* 0x0001e2000e901d66 */
[C---:B------:R-:W-:Y:S02]  /*14620*/  LOP3.LUT P4, RZ, R7.reuse, 0x10, RZ, 0xc0, !PT ;  /* 0x0000001007ff7812 */ /* 0x040fe4000788c0ff */
[----:B------:R-:W-:-:S03]  /*14630*/  LOP3.LUT R7, R7, 0xfffff7ff, RZ, 0xc0, !PT ;  /* 0xfffff7ff07077812 */ /* 0x000fc600078ec0ff */
[----:B------:R0:W-:Y:S01]  /*14640*/  @!P2 LDGSTS.E.BYPASS.LTC128B.128 [R17+0x2e400], desc[UR38][R2.64+0x200], !P0 ;  /* 0x2e4002000211afae */ /* 0x0001e2000c101d66 */
[----:B------:R-:W-:-:S03]  /*14650*/  @P5 LOP3.LUT R7, R7, 0x800, RZ, 0xfc, !PT ;  /* 0x0000080007075812 */ /* 0x000fc600078efcff */
[----:B------:R0:W-:Y:S01]  /*14660*/  @!P2 LDGSTS.E.BYPASS.LTC128B.128 [R17+0x30400], desc[UR38][R2.64+0x280], !P1 ;  /* 0x304002800211afae */ /* 0x0001e2000c901d66 */
[----:B------:R-:W-:Y:S02]  /*14670*/  LOP3.LUT P5, RZ, R7, 0x4, RZ, 0xc0, !PT ;  /* 0x0000000407ff7812 */ /* 0x000fe400078ac0ff */
[----:B------:R-:W-:Y:S01]  /*14680*/  @!P3 LOP3.LUT R8, R5, 0x40, RZ, 0xc0, !PT ;  /* 0x000000400508b812 */ /* 0x000fe200078ec0ff */
[----:B------:R0:W-:Y:S01]  /*14690*/  @!P2 LDGSTS.E.BYPASS.LTC128B.128 [R17+0x32400], desc[UR38][R2.64+0x300], P6 ;  /* 0x324003000211afae */ /* 0x0001e2000b101d66 */
[----:B------:R-:W-:Y:S02]  /*146a0*/  LOP3.LUT R7, R7, 0xffffefff, RZ, 0xc0, !PT ;  /* 0xffffefff07077812 */ /* 0x000fe400078ec0ff */
[----:B------:R-:W-:-:S07]  /*146b0*/  @!P3 SHF.R.U32.HI R8, RZ, 0x2, R8 ;  /* 0x00000002ff08b819 */ /* 0x000fce0000011608 */
[----:B0-----:R-:W-:Y:S05]  /*146c0*/  WARPSYNC.COLLECTIVE R15, `(.L_x_1250) ;  /* 0x000000000f087348 */ /* 0x001fea0003c00000 */
[----:B------:R1:W2:Y:S02]  /*146d0*/  SHFL.IDX P6, R14, R13, R12, R11 ;  /* 0x0000000c0d0e7389 */ /* 0x0002a400000c000b */
[----:B012---:R-:W-:Y:S01]  /*146e0*/  ENDCOLLECTIVE ;  /* 0x000000000000791b */ /* 0x007fe20003800000 */
.L_x_1250:
[----:B------:R-:W-:Y:S01]  /*146f0*/  @!PT LDS RZ, [RZ] ;  /* 0x00000000fffff984 */ /* 0x000fe20000000800 */
[----:B------:R-:W-:Y:S01]  /*14700*/  @!PT LDS RZ, [RZ] ;  /* 0x00000000fffff984 */ /* 0x000fe20000000800 */
[----:B------:R-:W-:Y:S01]  /*14710*/  @!PT LDS RZ, [RZ] ;  /* 0x00000000fffff984 */ /* 0x000fe20000000800 */
[----:B------:R0:W-:Y:S01]  /*14720*/  @!P2 LDGSTS.E.BYPASS.LTC128B.128 [R17+0x34400], desc[UR38][R2.64+0x380], P4 ;  /* 0x344003800211afae */ /* 0x0001e2000a101d66 */
[----:B------:R-:W-:Y:S02]  /*14730*/  @!P3 ISETP.NE.U32.AND P2, PT, R8, RZ, PT ;  /* 0x000000ff0800b20c */ /* 0x000fe40003f45070 */
[----:B------:R-:W-:Y:S02]  /*14740*/  @P5 LOP3.LUT R7, R7, 0x1000, RZ, 0xfc, !PT ;  /* 0x0000100007075812 */ /* 0x000fe400078efcff */
[----:B------:R-:W-:Y:S02]  /*14750*/  @!P3 LOP3.LUT R8, R6, 0x80, RZ, 0xc0, !PT ;  /* 0x000000800608b812 */ /* 0x000fe400078ec0ff */
[C---:B------:R-:W-:Y:S02]  /*14760*/  LOP3.LUT P5, RZ, R7.reuse, 0x8, RZ, 0xc0, !PT ;  /* 0x0000000807ff7812 */ /* 0x040fe400078ac0ff */
[----:B------:R-:W-:Y:S01]  /*14770*/  LOP3.LUT R7, R7, 0xffffffdf, RZ, 0xc0, !PT ;  /* 0xffffffdf07077812 */ /* 0x000fe200078ec0ff */
[----:B------:R-:W-:Y:S01]  /*14780*/  IMAD.MOV.U32 R13, RZ, RZ, R0 ;  /* 0x000000ffff0d7224 */ /* 0x000fe200078e0000 */
[----:B------:R-:W-:-:S03]  /*14790*/  @!P3 SHF.R.U32.HI R8, RZ, 0x3, R8 ;  /* 0x00000003ff08b819 */ /* 0x000fc60000011608 */
[----:B------:R-:W-:Y:S02]  /*147a0*/  @P2 LOP3.LUT R7, R7, 0x20, RZ, 0xfc, !PT ;  /* 0x0000002007072812 */ /* 0x000fe400078efcff */
[----:B------:R-:W-:Y:S02]  /*147b0*/  @!P3 ISETP.NE.U32.AND P4, PT, R8, RZ, PT ;  /* 0x000000ff0800b20c */ /* 0x000fe40003f85070 */
[----:B------:R-:W1:Y:S01]  /*147c0*/  S2R R8, SR_TID.X ;  /* 0x0000000000087919 */ /* 0x000e620000002100 */
[----:B0-----:R-:W-:-:S10]  /*147d0*/  IMAD.MOV.U32 R9, RZ, RZ, R14 ;  /* 0x000000ffff097224 */ /* 0x001fd400078e000e */
[----:B-1----:R-:W-:Y:S05]  /*147e0*/  WARPSYNC.COLLECTIVE R15, `(.L_x_1251) ;  /* 0x000000000f087348 */ /* 0x002fea0003c00000 */
[----:B------:R0:W2:Y:S02]  /*147f0*/  SHFL.IDX P6, R14, R13, R12, R11 ;  /* 0x0000000c0d0e7389 */ /* 0x0000a400000c000b */
[----:B012---:R-:W-:Y:S01]  /*14800*/  ENDCOLLECTIVE ;  /* 0x000000000000791b */ /* 0x007fe20003800000 */
.L_x_1251:
[----:B------:R-:W-:Y:S02]  /*14810*/  IMAD.MOV.U32 R13, RZ, RZ, R4 ;  /* 0x000000ffff0d7224 */ /* 0x000fe400078e0004 */
[----:B------:R-:W-:Y:S01]  /*14820*/  IMAD.MOV.U32 R12, RZ, RZ, 0x2 ;  /* 0x00000002ff0c7424 */ /* 0x000fe200078e00ff */
[----:B------:R-:W-:Y:S02]  /*14830*/  @!P3 LEA R10, P2, R10, R14, 0x1 ;  /* 0x0000000e0a0ab211 */ /* 0x000fe400078408ff */
[----:B------:R-:W-:-:S03]  /*14840*/  LOP3.LUT P6, RZ, R7, 0x20, RZ, 0xc0, !PT ;  /* 0x0000002007ff7812 */ /* 0x000fc600078cc0ff */
[----:B------:R-:W-:Y:S01]  /*14850*/  @!P3 IMAD.X R9, RZ, RZ, R9, P2 ;  /* 0x000000ffff09b224 */ /* 0x000fe200010e0609 */
[----:B------:R-:W-:Y:S01]  /*14860*/  LOP3.LUT P2, RZ, R7, 0x2, RZ, 0xc0, !PT ;  /* 0x0000000207ff7812 */ /* 0x000fe2000784c0ff */
[----:B------:R-:W-:Y:S02]  /*14870*/  @!P3 IMAD.MOV.U32 R2, RZ, RZ, R10 ;  /* 0x000000ffff02b224 */ /* 0x000fe400078e000a */
[----:B------:R-:W-:-:S05]  /*14880*/  @!P3 IMAD.MOV.U32 R3, RZ, RZ, R9 ;  /* 0x000000ffff03b224 */ /* 0x000fca00078e0009 */
[----:B------:R-:W-:Y:S01]  /*14890*/  @!PT LDS RZ, [RZ] ;  /* 0x00000000fffff984 */ /* 0x000fe20000000800 */
[----:B------:R-:W-:Y:S01]  /*148a0*/  @!PT LDS RZ, [RZ] ;  /* 0x00000000fffff984 */ /* 0x000fe20000000800 */
[----:B------:R-:W-:Y:S01]  /*148b0*/  @!PT LDS RZ, [RZ] ;  /* 0x00000000fffff984 */ /* 0x000fe20000000800 */
[----:B------:R0:W-:Y:S01]  /*148c0*/  @!P3 LDGSTS.E.BYPASS.LTC128B.128 [R17+0x26c00], desc[UR38][R2.64], !P5 ;  /* 0x26c000000211bfae */ /* 0x0001e2000e901d66 */
[----:B------:R-:W-:-:S13]  /*148d0*/  LOP3.LUT P5, RZ, R7, 0x1000, RZ, 0xc0, !PT ;  /* 0x0000100007ff7812 */ /* 0x000fda00078ac0ff */
[----:B------:R0:W-:Y:S01]  /*148e0*/  @!P3 LDGSTS.E.BYPASS.LTC128B.128 [R17+0x28c00], desc[UR38][R2.64+0x80], !P5 ;  /* 0x28c000800211bfae */ /* 0x0001e2000e901d66 */
[C---:B------:R-:W-:Y:S02]  /*148f0*/  LOP3.LUT P5, RZ, R7.reuse, 0x800, RZ, 0xc0, !PT ;  /* 0x0000080007ff7812 */ /* 0x040fe400078ac0ff */
[----:B------:R-:W-:Y:S01]  /*14900*/  LOP3.LUT R7, R7, 0xffffff7f, RZ, 0xc0, !PT ;  /* 0xffffff7f07077812 */ /* 0x000fe200078ec0ff */
[----:B------:R0:W-:Y:S03]  /*14910*/  @!P3 LDGSTS.E.BYPASS.LTC128B.128 [R17+0x2ac00], desc[UR38][R2.64+0x100], !P2 ;  /* 0x2ac001000211bfae */ /* 0x0001e6000d101d66 */
[----:B------:R-:W-:-:S04]  /*14920*/  @P2 LOP3.LUT R7, R7, 0x80, RZ, 0xfc, !PT ;  /* 0x0000008007072812 */ /* 0x000fc800078efcff */
[C---:B------:R-:W-:Y:S02]  /*14930*/  LOP3.LUT P2, RZ, R7.reuse, 0x4, RZ, 0xc0, !PT ;  /* 0x0000000407ff7812 */ /* 0x040fe4000784c0ff */
[----:B------:R-:W-:Y:S01]  /*14940*/  LOP3.LUT R7, R7, 0xfffffeff, RZ, 0xc0, !PT ;  /* 0xfffffeff07077812 */ /* 0x000fe200078ec0ff */
[----:B------:R0:W-:Y:S04]  /*14950*/  @!P3 LDGSTS.E.BYPASS.LTC128B.128 [R17+0x2cc00], desc[UR38][R2.64+0x180], !P5 ;  /* 0x2cc001800211bfae */ /* 0x0001e8000e901d66 */
[----:B------:R0:W-:Y:S04]  /*14960*/  @!P3 LDGSTS.E.BYPASS.LTC128B.128 [R17+0x2ec00], desc[UR38][R2.64+0x200], !P0 ;  /* 0x2ec002000211bfae */ /* 0x0001e8000c101d66 */
[----:B------:R0:W-:Y:S02]  /*14970*/  @!P3 LDGSTS.E.BYPASS.LTC128B.128 [R17+0x30c00], desc[UR38][R2.64+0x280], !P1 ;  /* 0x30c002800211bfae */ /* 0x0001e4000c901d66 */
[----:B------:R-:W-:-:S02]  /*14980*/  @P2 LOP3.LUT R7, R7, 0x100, RZ, 0xfc, !PT ;  /* 0x0000010007072812 */ /* 0x000fc400078efcff */
[----:B------:R0:W-:Y:S02]  /*14990*/  @!P3 LDGSTS.E.BYPASS.LTC128B.128 [R17+0x32c00], desc[UR38][R2.64+0x300], P6 ;  /* 0x32c003000211bfae */ /* 0x0001e4000b101d66 */
[----:B------:R-:W-:-:S13]  /*149a0*/  LOP3.LUT P2, RZ, R7, 0x8, RZ, 0xc0, !PT ;  /* 0x0000000807ff7812 */ /* 0x000fda000784c0ff */
[----:B0-----:R-:W-:Y:S05]  /*149b0*/  WARPSYNC.COLLECTIVE R15, `(.L_x_1252) ;  /* 0x000000000f087348 */ /* 0x001fea0003c00000 */
[----:B------:R1:W2:Y:S02]  /*149c0*/  SHFL.IDX P6, R14, R13, R12, R11 ;  /* 0x0000000c0d0e7389 */ /* 0x0002a400000c000b */
[----:B012---:R-:W-:Y:S01]  /*149d0*/  ENDCOLLECTIVE ;  /* 0x000000000000791b */ /* 0x007fe20003800000 */
.L_x_1252:
[----:B------:R-:W-:Y:S01]  /*149e0*/  LOP3.LUT R7, R7, 0xfffffdff, RZ, 0xc0, !PT ;  /* 0xfffffdff07077812 */ /* 0x000fe200078ec0ff */
[----:B------:R-:W-:Y:S01]  /*149f0*/  @!PT LDS RZ, [RZ] ;  /* 0x00000000fffff984 */ /* 0x000fe20000000800 */
[----:B------:R-:W-:Y:S01]  /*14a00*/  @!PT LDS RZ, [RZ] ;  /* 0x00000000fffff984 */ /* 0x000fe20000000800 */
[----:B------:R-:W-:Y:S01]  /*14a10*/  @!PT LDS RZ, [RZ] ;  /* 0x00000000fffff984 */ /* 0x000fe20000000800 */
[----:B------:R0:W-:Y:S03]  /*14a20*/  @!P3 LDGSTS.E.BYPASS.LTC128B.128 [R17+0x34c00], desc[UR38][R2.64+0x380], P4 ;  /* 0x34c003800211bfae */ /* 0x0001e6000a101d66 */
[----:B------:R-:W-:Y:S01]  /*14a30*/  @P2 LOP3.LUT R7, R7, 0x200, RZ, 0xfc, !PT ;  /* 0x0000020007072812 */ /* 0x000fe200078efcff */
[----:B------:R-:W-:-:S03]  /*14a40*/  IMAD.MOV.U32 R13, RZ, RZ, R0 ;  /* 0x000000ffff0d7224 */ /* 0x000fc600078e0000 */
[----:B------:R-:W-:Y:S01]  /*14a50*/  LOP3.LUT P4, RZ, R7, 0x400, RZ, 0xc0, !PT ;  /* 0x0000040007ff7812 */ /* 0x000fe2000788c0ff */
[----:B------:R0:W-:Y:S01]  /*14a60*/  STL [R1+0x8], R7 ;  /* 0x0000080701007387 */ /* 0x0001e20000100800 */
[----:B------:R-:W-:-:S11]  /*14a70*/  IMAD.MOV.U32 R10, RZ, RZ, R14 ;  /* 0x000000ffff0a7224 */ /* 0x000fd600078e000e */
[----:B0-----:R-:W-:Y:S05]  /*14a80*/  WARPSYNC.COLLECTIVE R15, `(.L_x_1253) ;  /* 0x000000000f087348 */ /* 0x001fea0003c00000 */
[----:B------:R1:W2:Y:S02]  /*14a90*/  SHFL.IDX P6, R14, R13, R12, R11 ;  /* 0x0000000c0d0e7389 */ /* 0x0002a400000c000b */
[----:B012---:R-:W-:Y:S01]  /*14aa0*/  ENDCOLLECTIVE ;  /* 0x000000000000791b */ /* 0x007fe20003800000 */
.L_x_1253:
[----:B------:R-:W-:-:S04]  /*14ab0*/  @!P4 LOP3.LUT R2, R5, 0x40, RZ, 0xc0, !PT ;  /* 0x000000400502c812 */ /* 0x000fc800078ec0ff */
[----:B------:R-:W-:Y:S01]  /*14ac0*/  @!P4 SHF.R.U32.HI R9, RZ, 0x2, R2 ;  /* 0x00000002ff09c819 */ /* 0x000fe20000011602 */
[----:B------:R-:W-:Y:S01]  /*14ad0*/  IMAD.SHL.U32 R15, R8, 0x8, RZ ;  /* 0x00000008080f7824 */ /* 0x000fe200078e00ff */
[----:B------:R-:W-:-:S04]  /*14ae0*/  @!P4 LOP3.LUT R8, R6, 0x80, RZ, 0xc0, !PT ;  /* 0x000000800608c812 */ /* 0x000fc800078ec0ff */
[----:B------:R-:W-:Y:S02]  /*14af0*/  @!P4 SHF.R.U32.HI R8, RZ, 0x3, R8 ;  /* 0x00000003ff08c819 */ /* 0x000fe40000011608 */
[----:B------:R-:W-:Y:S02]  /*14b00*/  LOP3.LUT R15, R15, 0x38, RZ, 0xc0, !PT ;  /* 0x000000380f0f7812 */ /* 0x000fe400078ec0ff */
[----:B------:R-:W-:Y:S01]  /*14b10*/  @!P4 ISETP.NE.U32.AND P3, PT, R8, RZ, PT ;  /* 0x000000ff0800c20c */ /* 0x000fe20003f65070 */
[----:B------:R-:W-:Y:S01]  /*14b20*/  IMAD.MOV.U32 R3, RZ, RZ, R14 ;  /* 0x000000ffff037224 */ /* 0x000fe200078e000e */
[----:B------:R-:W-:-:S04]  /*14b30*/  @!P4 ISETP.NE.U32.AND P6, PT, R9, RZ, PT ;  /* 0x000000ff0900c20c */ /* 0x000fc80003fc5070 */
[----:B------:R-:W-:-:S05]  /*14b40*/  @!P4 LEA R8, P2, R15, R3, 0x1 ;  /* 0x000000030f08c211 */ /* 0x000fca00078408ff */
[----:B------:R-:W-:Y:S01]  /*14b50*/  @!P4 IMAD.X R3, RZ, RZ, R10, P2 ;  /* 0x000000ffff03c224 */ /* 0x000fe200010e060a */
[----:B------:R-:W-:Y:S01]  /*14b60*/  LOP3.LUT P2, RZ, R7, 0x200, RZ, 0xc0, !PT ;  /* 0x0000020007ff7812 */ /* 0x000fe2000784c0ff */
[----:B------:R-:W-:-:S12]  /*14b70*/  @!P4 IMAD.MOV.U32 R2, RZ, RZ, R8 ;  /* 0x000000ffff02c224 */ /* 0x000fd800078e0008 */
[----:B------:R-:W-:Y:S01]  /*14b80*/  @!PT LDS RZ, [RZ] ;  /* 0x00000000fffff984 */ /* 0x000fe20000000800 */
[----:B------:R-:W-:Y:S01]  /*14b90*/  @!PT LDS RZ, [RZ] ;  /* 0x00000000fffff984 */ /* 0x000fe20000000800 */
[----:B------:R-:W-:Y:S01]  /*14ba0*/  @!PT LDS RZ, [RZ] ;  /* 0x00000000fffff984 */ /* 0x000fe20000000800 */
[----:B------:R0:W-:Y:S01]  /*14bb0*/  @!P4 LDGSTS.E.BYPASS.LTC128B.128 [R17+0x27400], desc[UR38][R2.64], !P2 ;  /* 0x274000000211cfae */ /* 0x0001e2000d101d66 */
[----:B------:R-:W-:-:S13]  /*14bc0*/  LOP3.LUT P2, RZ, R7, 0x100, RZ, 0xc0, !PT ;  /* 0x0000010007ff7812 */ /* 0x000fda000784c0ff */
[----:B------:R0:W-:Y:S01]  /*14bd0*/  @!P4 LDGSTS.E.BYPASS.LTC128B.128 [R17+0x29400], desc[UR38][R2.64+0x80], !P2 ;  /* 0x294000800211cfae */ /* 0x0001e2000d101d66 */
[----:B------:R-:W-:-:S03]  /*14be0*/  LOP3.LUT P2, RZ, R7, 0x80, RZ, 0xc0, !PT ;  /* 0x0000008007ff7812 */ /* 0x000fc6000784c0ff */
[----:B------:R0:W5:Y:S01]  /*14bf0*/  LDL.LU R7, [R1+0x68] ;  /* 0x0000680001077983 */ /* 0x0001620000300800 */
[----:B------:R-:W-:Y:S02]  /*14c00*/  IMAD.MOV.U32 R13, RZ, RZ, R4 ;  /* 0x000000ffff0d7224 */ /* 0x000fe400078e0004 */
[----:B------:R-:W-:Y:S02]  /*14c10*/  IMAD.MOV.U32 R12, RZ, RZ, 0x3 ;  /* 0x00000003ff0c7424 */ /* 0x000fe400078e00ff */
[----:B------:R-:W-:-:S05]  /*14c20*/  IMAD.MOV.U32 R15, RZ, RZ, -0x1 ;  /* 0xffffffffff0f7424 */ /* 0x000fca00078e00ff */
[----:B------:R0:W-:Y:S04]  /*14c30*/  @!P4 LDGSTS.E.BYPASS.LTC128B.128 [R17+0x2b400], desc[UR38][R2.64+0x100], !P2 ;  /* 0x2b4001000211cfae */ /* 0x0001e8000d101d66 */
[----:B------:R0:W-:Y:S04]  /*14c40*/  @!P4 LDGSTS.E.BYPASS.LTC128B.128 [R17+0x2d400], desc[UR38][R2.64+0x180], !P5 ;  /* 0x2d4001800211cfae */ /* 0x0001e8000e901d66 */
[----:B------:R0:W-:Y:S04]  /*14c50*/  @!P4 LDGSTS.E.BYPASS.LTC128B.128 [R17+0x2f400], desc[UR38][R2.64+0x200], !P0 ;  /* 0x2f4002000211cfae */ /* 0x0001e8000c101d66 */
[----:B------:R0:W-:Y:S04]  /*14c60*/  @!P4 LDGSTS.E.BYPASS.LTC128B.128 [R17+0x31400], desc[UR38][R2.64+0x280], !P1 ;  /* 0x314002800211cfae */ /* 0x0001e8000c901d66 */
[----:B------:R0:W-:Y:S02]  /*14c70*/  @!P4 LDGSTS.E.BYPASS.LTC128B.128 [R17+0x33400], desc[UR38][R2.64+0x300], P6 ;  /* 0x334003000211cfae */ /* 0x0001e4000b101d66 */
[----:B0----5:R-:W-:Y:S05]  /*14c80*/  WARPSYNC.COLLECTIVE R15, `(.L_x_1254) ;  /* 0x000000000f087348 */ /* 0x021fea0003c00000 */
[----:B------:R1:W2:Y:S02]  /*14c90*/  SHFL.IDX P6, R14, R13, R12, R11 ;  /* 0x0000000c0d0e7389 */ /* 0x0002a400000c000b */
[----:B012--5:R-:W-:Y:S01]  /*14ca0*/  ENDCOLLECTIVE ;  /* 0x000000000000791b */ /* 0x027fe20003800000 */
.L_x_1254:
[----:B------:R-:W-:Y:S01]  /*14cb0*/  @!PT LDS RZ, [RZ] ;  /* 0x00000000fffff984 */ /* 0x000fe20000000800 */
[----:B------:R-:W-:Y:S01]  /*14cc0*/  @!PT LDS RZ, [RZ] ;  /* 0x00000000fffff984 */ /* 0x000fe20000000800 */
[----:B------:R-:W-:Y:S01]  /*14cd0*/  @!PT LDS RZ, [RZ] ;  /* 0x00000000fffff984 */ /* 0x000fe20000000800 */
[----:B------:R0:W-:Y:S01]  /*14ce0*/  @!P4 LDGSTS.E.BYPASS.LTC128B.128 [R17+0x35400], desc[UR38][R2.64+0x380], P3 ;  /* 0x354003800211cfae */ /* 0x0001e20009901d66 */
[----:B------:R-:W-:Y:S02]  /*14cf0*/  IMAD.MOV.U32 R13, RZ, RZ, R0 ;  /* 0x000000ffff0d7224 */ /* 0x000fe400078e0000 */
[----:B------:R-:W-:-:S07]  /*14d00*/  IMAD.MOV.U32 R4, RZ, RZ, R14 ;  /* 0x000000ffff047224 */ /* 0x000fce00078e000e */
[----:B0-----:R-:W-:Y:S05]  /*14d10*/  WARPSYNC.COLLECTIVE R15, `(.L_x_1255) ;  /* 0x000000000f087348 */ /* 0x001fea0003c00000 */
[----:B------:R1:W2:Y:S02]  /*14d20*/  SHFL.IDX P6, R14, R13, R12, R11 ;  /* 0x0000000c0d0e7389 */ /* 0x0002a400000c000b */
[----:B012---:R-:W-:Y:S01]  /*14d30*/  ENDCOLLECTIVE ;  /* 0x000000000000791b */ /* 0x007fe20003800000 */
.L_x_1255:
[----:B------:R-:W-:Y:S01]  /*14d40*/  IMAD.MOV.U32 R0, RZ, RZ, R14 ;  /* 0x000000ffff007224 */ /* 0x000fe200078e000e */
[----:B------:R-:W-:Y:S06]  /*14d50*/  BRA `(.L_x_1256) ;  /* 0xffffffa000547947 */ /* 0x000fec000383ffff */
.L_x_1123:
[----:B0-----:R-:W3:Y:S02]  /*14d60*/  LDL R2, [R1+0x4] ;  /* 0x0000040001027983 */ /* 0x001ee40000100800 */
[----:B---3--:R0:W3:Y:S02]  /*14d70*/  SYNCS.PHASECHK.TRANS64.TRYWAIT P0, [R2+URZ+0x38820], R0 ;  /* 0x03882000020075a7 */ /* 0x0080e4000800017f */
[----:B---3--:R-:W-:Y:S05]  /*14d80*/  @!P0 NANOSLEEP.SYNCS 0x989680 ;  /* 0x009896800000895d */ /* 0x008fea0003900000 */
[----:B------:R-:W3:Y:S02]  /*14d90*/  @!P0 SYNCS.PHASECHK.TRANS64 P0, [R2+URZ+0x38820], R0 ;  /* 0x03882000020085a7 */ /* 0x000ee4000800007f */
[----:B---3--:R-:W-:Y:S05]  /*14da0*/  @!P0 BRA `(.L_x_1123) ;  /* 0xfffffffc00ec8947 */ /* 0x008fea000383ffff */
[----:B------:R-:W-:Y:S05]  /*14db0*/  BRA `(.L_x_1257) ;  /* 0xffffffa400147947 */ /* 0x000fea000383ffff */
.L_x_1127:
[----:B0-----:R0:W1:Y:S02]  /*14dc0*/  SYNCS.PHASECHK.TRANS64.TRYWAIT P0, [R3+URZ+0x38860], R0 ;  /* 0x03886000030075a7 */ /* 0x001064000800017f */
[----:B-1----:R-:W-:Y:S05]  /*14dd0*/  @!P0 NANOSLEEP.SYNCS 0x989680 ;  /* 0x009896800000895d */ /* 0x002fea0003900000 */
[----:B------:R-:W1:Y:S02]  /*14de0*/  @!P0 SYNCS.PHASECHK.TRANS64 P0, [R3+URZ+0x38860], R0 ;  /* 0x03886000030085a7 */ /* 0x000e64000800007f */
[----:B-1----:R-:W-:Y:S05]  /*14df0*/  @!P0 BRA `(.L_x_1127) ;  /* 0xfffffffc00f08947 */ /* 0x002fea000383ffff */
[----:B------:R-:W-:Y:S05]  /*14e00*/  BRA `(.L_x_1258) ;  /* 0xffffffa400447947 */ /* 0x000fea000383ffff */
.L_x_1146:
[----:B-1----:R1:W3:Y:S02]  /*14e10*/  SYNCS.PHASECHK.TRANS64.TRYWAIT P0, [R3+URZ+0x38840], R2 ;  /* 0x03884002030075a7 */ /* 0x0022e4000800017f */
[----:B---3--:R-:W-:Y:S05]  /*14e20*/  @!P0 NANOSLEEP.SYNCS 0x989680 ;  /* 0x009896800000895d */ /* 0x008fea0003900000 */
[----:B------:R-:W3:Y:S02]  /*14e30*/  @!P0 SYNCS.PHASECHK.TRANS64 P0, [R3+URZ+0x38840], R2 ;  /* 0x03884002030085a7 */ /* 0x000ee4000800007f */
[----:B---3--:R-:W-:Y:S05]  /*14e40*/  @!P0 BRA `(.L_x_1146) ;  /* 0xfffffffc00f08947 */ /* 0x008fea000383ffff */
[----:B------:R-:W-:Y:S05]  /*14e50*/  BRA `(.L_x_1259) ;  /* 0xffffffb000747947 */ /* 0x000fea000383ffff */
.L_x_1151:
[----:B0-----:R0:W3:Y:S02]  /*14e60*/  SYNCS.PHASECHK.TRANS64.TRYWAIT P0, [R3+URZ+0x38860], R2 ;  /* 0x03886002030075a7 */ /* 0x0010e4000800017f */
[----:B---3--:R-:W-:Y:S05]  /*14e70*/  @!P0 NANOSLEEP.SYNCS 0x989680 ;  /* 0x009896800000895d */ /* 0x008fea0003900000 */
[----:B------:R-:W3:Y:S02]  /*14e80*/  @!P0 SYNCS.PHASECHK.TRANS64 P0, [R3+URZ+0x38860], R2 ;  /* 0x03886002030085a7 */ /* 0x000ee4000800007f */
[----:B---3--:R-:W-:Y:S05]  /*14e90*/  @!P0 BRA `(.L_x_1151) ;  /* 0xfffffffc00f08947 */ /* 0x008fea000383ffff */
[----:B------:R-:W-:Y:S05]  /*14ea0*/  BRA `(.L_x_1260) ;  /* 0xffffffb000fc7947 */ /* 0x000fea000383ffff */
.L_x_1166:
[----:B0-----:R0:W1:Y:S02]  /*14eb0*/  SYNCS.PHASECHK.TRANS64.TRYWAIT P0, [R4+URZ+0x38840], R2 ;  /* 0x03884002040075a7 */ /* 0x001064000800017f */
[----:B-1----:R-:W-:Y:S05]  /*14ec0*/  @!P0 NANOSLEEP.SYNCS 0x989680 ;  /* 0x009896800000895d */ /* 0x002fea0003900000 */
[----:B------:R-:W1:Y:S02]  /*14ed0*/  @!P0 SYNCS.PHASECHK.TRANS64 P0, [R4+URZ+0x38840], R2 ;  /* 0x03884002040085a7 */ /* 0x000e64000800007f */
[----:B-1----:R-:W-:Y:S05]  /*14ee0*/  @!P0 BRA `(.L_x_1166) ;  /* 0xfffffffc00f08947 */ /* 0x002fea000383ffff */
[----:B------:R-:W-:Y:S05]  /*14ef0*/  BRA `(.L_x_1261) ;  /* 0xffffffc0000c7947 */ /* 0x000fea000383ffff */
.L_x_1171:
[----:B-1----:R1:W3:Y:S02]  /*14f00*/  SYNCS.PHASECHK.TRANS64.TRYWAIT P0, [R4+URZ+0x38860], R2 ;  /* 0x03886002040075a7 */ /* 0x0022e4000800017f */
[----:B---3--:R-:W-:Y:S05]  /*14f10*/  @!P0 NANOSLEEP.SYNCS 0x989680 ;  /* 0x009896800000895d */ /* 0x008fea0003900000 */
[----:B------:R-:W3:Y:S02]  /*14f20*/  @!P0 SYNCS.PHASECHK.TRANS64 P0, [R4+URZ+0x38860], R2 ;  /* 0x03886002040085a7 */ /* 0x000ee4000800007f */
[----:B---3--:R-:W-:Y:S05]  /*14f30*/  @!P0 BRA `(.L_x_1171) ;  /* 0xfffffffc00f08947 */ /* 0x008fea000383ffff */
[----:B------:R-:W-:Y:S05]  /*14f40*/  BRA `(.L_x_1262) ;  /* 0xffffffc000907947 */ /* 0x000fea000383ffff */
.L_x_1186:
[----:B-1----:R1:W3:Y:S02]  /*14f50*/  SYNCS.PHASECHK.TRANS64.TRYWAIT P0, [R4+URZ+0x38840], R2 ;  /* 0x03884002040075a7 */ /* 0x0022e4000800017f */
[----:B---3--:R-:W-:Y:S05]  /*14f60*/  @!P0 NANOSLEEP.SYNCS 0x989680 ;  /* 0x009896800000895d */ /* 0x008fea0003900000 */
[----:B------:R-:W3:Y:S02]  /*14f70*/  @!P0 SYNCS.PHASECHK.TRANS64 P0, [R4+URZ+0x38840], R2 ;  /* 0x03884002040085a7 */ /* 0x000ee4000800007f */
[----:B---3--:R-:W-:Y:S05]  /*14f80*/  @!P0 BRA `(.L_x_1186) ;  /* 0xfffffffc00f08947 */ /* 0x008fea000383ffff */
[----:B------:R-:W-:Y:S05]  /*14f90*/  BRA `(.L_x_1263) ;  /* 0xffffffcc007c7947 */ /* 0x000fea000383ffff */
.L_x_1191:
[----:B0-----:R0:W3:Y:S02]  /*14fa0*/  SYNCS.PHASECHK.TRANS64.TRYWAIT P0, [R4+URZ+0x38860], R2 ;  /* 0x03886002040075a7 */ /* 0x0010e4000800017f */
[----:B---3--:R-:W-:Y:S05]  /*14fb0*/  @!P0 NANOSLEEP.SYNCS 0x989680 ;  /* 0x009896800000895d */ /* 0x008fea0003900000 */
[----:B------:R-:W3:Y:S02]  /*14fc0*/  @!P0 SYNCS.PHASECHK.TRANS64 P0, [R4+URZ+0x38860], R2 ;  /* 0x03886002040085a7 */ /* 0x000ee4000800007f */
[----:B---3--:R-:W-:Y:S05]  /*14fd0*/  @!P0 BRA `(.L_x_1191) ;  /* 0xfffffffc00f08947 */ /* 0x008fea000383ffff */
[----:B------:R-:W-:Y:S05]  /*14fe0*/  BRA `(.L_x_1264) ;  /* 0xffffffd000047947 */ /* 0x000fea000383ffff */
.L_x_1207:
[----:B------:R-:W-:Y:S01]  /*14ff0*/  BSSY B0, `(.L_x_1265) ;  /* 0x0000008000007945 */ /* 0x000fe20003800000 */
[----:B------:R-:W-:Y:S02]  /*15000*/  IMAD.MOV.U32 R13, RZ, RZ, R16 ;  /* 0x000000ffff0d7224 */ /* 0x000fe400078e0010 */
[----:B------:R-:W-:Y:S02]  /*15010*/  IMAD.MOV.U32 R12, RZ, RZ, RZ ;  /* 0x000000ffff0c7224 */ /* 0x000fe400078e00ff */
[----:B------:R-:W-:Y:S02]  /*15020*/  IMAD.MOV.U32 R11, RZ, RZ, 0x1f ;  /* 0x0000001fff0b7424 */ /* 0x000fe400078e00ff */
[----:B------:R-:W-:-:S07]  /*15030*/  IMAD.MOV.U32 R15, RZ, RZ, -0x1 ;  /* 0xffffffffff0f7424 */ /* 0x000fce00078e00ff */
[----:B--2---:R-:W-:Y:S05]  /*15040*/  WARPSYNC.COLLECTIVE R15, `(.L_x_1266) ;  /* 0x000000000f087348 */ /* 0x004fea0003c00000 */
[----:B------:R0:W1:Y:S02]  /*15050*/  SHFL.IDX P6, R14, R13, R12, R11 ;  /* 0x0000000c0d0e7389 */ /* 0x00006400000c000b */
[----:B012---:R-:W-:Y:S01]  /*15060*/  ENDCOLLECTIVE ;  /* 0x000000000000791b */ /* 0x007fe20003800000 */
.L_x_1266:
[----:B------:R-:W-:Y:S05]  /*15070*/  BSYNC B0 ;  /* 0x0000000000007941 */ /* 0x000fea0003800000 */
.L_x_1265:
        /* <DEDUP_REMOVED lines=9> */
.L_x_1267:
        /* <DEDUP_REMOVED lines=18> */
.L_x_1268:
        /* <DEDUP_REMOVED lines=8> */
.L_x_1269:
        /* <DEDUP_REMOVED lines=8> */
.L_x_1270:
        /* <DEDUP_REMOVED lines=8> */
.L_x_1271:
        /* <DEDUP_REMOVED lines=8> */
.L_x_1272:
        /* <DEDUP_REMOVED lines=9> */
.L_x_1273:
[----:B------:R-:W-:Y:S01]  /*154c0*/  IMAD.MOV.U32 R6, RZ, RZ, R14 ;  /* 0x000000ffff067224 */ /* 0x000fe200078e000e */
[----:B------:R-:W-:Y:S06]  /*154d0*/  BRA `(.L_x_1274) ;  /* 0xffffffd8005c7947 */ /* 0x000fec000383ffff */
.L_x_1212:
[----:B------:R-:W-:Y:S01]  /*154e0*/  BSSY B0, `(.L_x_1275) ;  /* 0x0000008000007945 */ /* 0x000fe20003800000 */
[----:B-----5:R-:W-:Y:S02]  /*154f0*/  IMAD.MOV.U32 R13, RZ, RZ, R2 ;  /* 0x000000ffff0d7224 */ /* 0x020fe400078e0002 */
[----:B------:R-:W-:Y:S02]  /*15500*/  IMAD.MOV.U32 R12, RZ, RZ, 0x1 ;  /* 0x00000001ff0c7424 */ /* 0x000fe400078e00ff */
[----:B------:R-:W-:Y:S02]  /*15510*/  IMAD.MOV.U32 R11, RZ, RZ, RZ ;  /* 0x000000ffff0b7224 */ /* 0x000fe400078e00ff */
[----:B------:R-:W-:-:S07]  /*15520*/  IMAD.MOV.U32 R15, RZ, RZ, -0x1 ;  /* 0xffffffffff0f7424 */ /* 0x000fce00078e00ff */
[----:B0-2---:R-:W-:Y:S05]  /*15530*/  WARPSYNC.COLLECTIVE R15, `(.L_x_1276) ;  /* 0x000000000f087348 */ /* 0x005fea0003c00000 */
[----:B------:R1:W3:Y:S02]  /*15540*/  SHFL.UP P6, R14, R13, R12, R11 ;  /* 0x0400000c0d0e7389 */ /* 0x0002e400000c000b */
[----:B0123--:R-:W-:Y:S01]  /*15550*/  ENDCOLLECTIVE ;  /* 0x000000000000791b */ /* 0x00ffe20003800000 */
.L_x_1276:
[----:B------:R-:W-:Y:S05]  /*15560*/  BSYNC B0 ;  /* 0x0000000000007941 */ /* 0x000fea0003800000 */
.L_x_1275:
[----:B------:R-:W-:Y:S02]  /*15570*/  IMAD.MOV.U32 R3, RZ, RZ, R14 ;  /* 0x000000ffff037224 */ /* 0x000fe400078e000e */
[----:B------:R-:W-:Y:S02]  /*15580*/  IMAD.MOV.U32 R12, RZ, RZ, 0x2 ;  /* 0x00000002ff0c7424 */ /* 0x000fe400078e00ff */
[----:B------:R-:W-:Y:S01]  /*15590*/  IMAD.MOV.U32 R11, RZ, RZ, RZ ;  /* 0x000000ffff0b7224 */ /* 0x000fe200078e00ff */
[----:B------:R-:W-:Y:S01]  /*155a0*/  SEL R3, R3, RZ, P1 ;  /* 0x000000ff03037207 */ /* 0x000fe20000800000 */
[----:B------:R-:W-:-:S04]  /*155b0*/  IMAD.MOV.U32 R15, RZ, RZ, -0x1 ;  /* 0xffffffffff0f7424 */ /* 0x000fc800078e00ff */
[----:B------:R-:W-:-:S04]  /*155c0*/  IMAD.IADD R3, R2, 0x1, R3 ;  /* 0x0000000102037824 */ /* 0x000fc800078e0203 */
[----:B------:R-:W-:-:S07]  /*155d0*/  IMAD.MOV.U32 R13, RZ, RZ, R3 ;  /* 0x000000ffff0d7224 */ /* 0x000fce00078e0003 */
[----:B------:R-:W-:Y:S05]  /*155e0*/  WARPSYNC.COLLECTIVE R15, `(.L_x_1277) ;  /* 0x000000000f087348 */ /* 0x000fea0003c00000 */
[----:B------:R0:W1:Y:S02]  /*155f0*/  SHFL.UP P6, R14, R13, R12, R11 ;  /* 0x0400000c0d0e7389 */ /* 0x00006400000c000b */
[----:B01----:R-:W-:Y:S01]  /*15600*/  ENDCOLLECTIVE ;  /* 0x000000000000791b */ /* 0x003fe20003800000 */
.L_x_1277:
        /* <DEDUP_REMOVED lines=8> */
.L_x_1278:
        /* <DEDUP_REMOVED lines=8> */
.L_x_1279:
        /* <DEDUP_REMOVED lines=8> */
.L_x_1280:
        /* <DEDUP_REMOVED lines=9> */
.L_x_1281:
[----:B------:R-:W-:Y:S01]  /*15820*/  IMAD.MOV.U32 R6, RZ, RZ, R14 ;  /* 0x000000ffff067224 */ /* 0x000fe200078e000e */
[----:B------:R-:W-:Y:S06]  /*15830*/  BRA `(.L_x_1282) ;  /* 0xffffffd800207947 */ /* 0x000fec000383ffff */
.L_x_1214:
[----:B------:R-:W-:Y:S01]  /*15840*/  BSSY B0, `(.L_x_1283) ;  /* 0x0000006000007945 */ /* 0x000fe20003800000 */
[----:B------:R-:W-:Y:S01]  /*15850*/  PLOP3.LUT P6, PT, P6, PT, PT, 0x8, 0x0 ;  /* 0x000000000000781c */ /* 0x000fe200037ce170 */
[----:B------:R-:W-:-:S12]  /*15860*/  IMAD.MOV.U32 R15, RZ, RZ, -0x1 ;  /* 0xffffffffff0f7424 */ /* 0x000fd800078e00ff */
[----:B0-2---:R-:W-:Y:S05]  /*15870*/  WARPSYNC.COLLECTIVE R15, `(.L_x_1284) ;  /* 0x000000000f087348 */ /* 0x005fea0003c00000 */
[----:B------:R-:W-:Y:S01]  /*15880*/  VOTE.ANY R14, PT, P6 ;  /* 0x00000000000e7806 */ /* 0x000fe200030e0100 */
[----:B0-2---:R-:W-:Y:S06]  /*15890*/  ENDCOLLECTIVE ;  /* 0x000000000000791b */ /* 0x005fec0003800000 */
.L_x_1284:
[----:B------:R-:W-:Y:S05]  /*158a0*/  BSYNC B0 ;  /* 0x0000000000007941 */ /* 0x000fea0003800000 */
.L_x_1283:
        /* <DEDUP_REMOVED lines=9> */
.L_x_1285:
[----:B------:R-:W-:Y:S01]  /*15940*/  IMAD.MOV.U32 R17, RZ, RZ, R14 ;  /* 0x000000ffff117224 */ /* 0x000fe200078e000e */
[----:B------:R-:W-:Y:S06]  /*15950*/  BRA `(.L_x_1286) ;  /* 0xffffffd800107947 */ /* 0x000fec000383ffff */
.L_x_1216:
[----:B------:R-:W-:Y:S01]  /*15960*/  BSSY B0, `(.L_x_1287) ;  /* 0x0000007000007945 */ /* 0x000fe20003800000 */
[----:B------:R-:W-:Y:S02]  /*15970*/  IMAD.MOV.U32 R13, RZ, RZ, R3 ;  /* 0x000000ffff0d7224 */ /* 0x000fe400078e0003 */
[----:B------:R-:W-:Y:S02]  /*15980*/  IMAD.MOV.U32 R11, RZ, RZ, 0x1f ;  /* 0x0000001fff0b7424 */ /* 0x000fe400078e00ff */
[----:B------:R-:W-:-:S07]  /*15990*/  IMAD.MOV.U32 R15, RZ, RZ, -0x1 ;  /* 0xffffffffff0f7424 */ /* 0x000fce00078e00ff */
[----:B0-23--:R-:W-:Y:S05]  /*159a0*/  WARPSYNC.COLLECTIVE R15, `(.L_x_1288) ;  /* 0x000000000f087348 */ /* 0x00dfea0003c00000 */
[----:B------:R1:W4:Y:S02]  /*159b0*/  SHFL.IDX P6, R14, R13, R12, R11 ;  /* 0x0000000c0d0e7389 */ /* 0x00032400000c000b */
[----:B01234-:R-:W-:Y:S01]  /*159c0*/  ENDCOLLECTIVE ;  /* 0x000000000000791b */ /* 0x01ffe20003800000 */
.L_x_1288:
[----:B------:R-:W-:Y:S05]  /*159d0*/  BSYNC B0 ;  /* 0x0000000000007941 */ /* 0x000fea0003800000 */
.L_x_1287:
[----:B------:R-:W-:Y:S01]  /*159e0*/  IMAD.MOV.U32 R2, RZ, RZ, R14 ;  /* 0x000000ffff027224 */ /* 0x000fe200078e000e */
[----:B------:R-:W-:Y:S06]  /*159f0*/  BRA `(.L_x_1215) ;  /* 0xffffffd800047947 */ /* 0x000fec000383ffff */
.L_x_1220:
[----:B0-----:R0:W1:Y:S02]  /*15a00*/  SYNCS.PHASECHK.TRANS64.TRYWAIT P0, [R9+URZ+0x38820], R0 ;  /* 0x03882000090075a7 */ /* 0x001064000800017f */
[----:B-1----:R-:W-:Y:S05]  /*15a10*/  @!P0 NANOSLEEP.SYNCS 0x989680 ;  /* 0x009896800000895d */ /* 0x002fea0003900000 */
[----:B------:R-:W1:Y:S02]  /*15a20*/  @!P0 SYNCS.PHASECHK.TRANS64 P0, [R9+URZ+0x38820], R0 ;  /* 0x03882000090085a7 */ /* 0x000e64000800007f */
[----:B-1----:R-:W-:Y:S05]  /*15a30*/  @!P0 BRA `(.L_x_1220) ;  /* 0xfffffffc00f08947 */ /* 0x002fea000383ffff */
[----:B------:R-:W-:Y:S05]  /*15a40*/  BRA `(.L_x_1289) ;  /* 0xffffffd800f87947 */ /* 0x000fea000383ffff */
.L_x_1221:
        /* <DEDUP_REMOVED lines=8> */
[----:B0-2---:R-:W-:Y:S05]  /*15ad0*/  WARPSYNC.COLLECTIVE R15, `(.L_x_1291) ;  /* 0x000000000f087348 */ /* 0x005fea0003c00000 */
[----:B------:R1:W3:Y:S02]  /*15ae0*/  SHFL.IDX P6, R14, R13, R12, R11 ;  /* 0x0000000c0d0e7389 */ /* 0x0002e400000c000b */
[----:B0123--:R-:W-:Y:S01]  /*15af0*/  ENDCOLLECTIVE ;  /* 0x000000000000791b */ /* 0x00ffe20003800000 */
.L_x_1291:
[----:B------:R-:W-:Y:S05]  /*15b00*/  BSYNC B0 ;  /* 0x0000000000007941 */ /* 0x000fea0003800000 */
.L_x_1290:
[----:B------:R-:W-:Y:S05]  /*15b10*/  BRA `(.L_x_1292) ;  /* 0xffffffd800e07947 */ /* 0x000fea000383ffff */
.L_x_1224:
[----:B------:R-:W-:Y:S01]  /*15b20*/  BSSY B1, `(.L_x_1293) ;  /* 0x0000006000017945 */ /* 0x000fe20003800000 */
[----:B------:R-:W-:-:S07]  /*15b30*/  IMAD.MOV.U32 R15, RZ, RZ, -0x1 ;  /* 0xffffffffff0f7424 */ /* 0x000fce00078e00ff */
[----:B0-2---:R-:W-:Y:S05]  /*15b40*/  WARPSYNC.COLLECTIVE R15, `(.L_x_1294) ;  /* 0x000000000f0c7348 */ /* 0x005fea0003c00000 */
[----:B------:R-:W-:Y:S02]  /*15b50*/  ELECT P6, UR62, PT ;  /* 0x00000000003e782f */ /* 0x000fe400038c0000 */
[----:B------:R-:W-:Y:S01]  /*15b60*/  MOV R14, UR62 ;  /* 0x0000003e000e7c02 */ /* 0x000fe20008000f00 */
[----:B0-2---:R-:W-:Y:S10]  /*15b70*/  ENDCOLLECTIVE ;  /* 0x000000000000791b */ /* 0x005ff40003800000 */
.L_x_1294:
[----:B------:R-:W-:Y:S05]  /*15b80*/  BSYNC B1 ;  /* 0x0000000000017941 */ /* 0x000fea0003800000 */
.L_x_1293:
[----:B------:R-:W-:Y:S05]  /*15b90*/  BRA `(.L_x_1295) ;  /* 0xffffffd800d87947 */ /* 0x000fea000383ffff */
.L_x_1225:
[----:B0-----:R0:W1:Y:S02]  /*15ba0*/  SYNCS.PHASECHK.TRANS64.TRYWAIT P0, [R5+URZ], R4 ;  /* 0x00000004050075a7 */ /* 0x001064000800017f */
[----:B-1----:R-:W-:Y:S05]  /*15bb0*/  @!P0 NANOSLEEP.SYNCS 0x989680 ;  /* 0x009896800000895d */ /* 0x002fea0003900000 */
[----:B------:R-:W1:Y:S02]  /*15bc0*/  @!P0 SYNCS.PHASECHK.TRANS64 P0, [R5+URZ], R4 ;  /* 0x00000004050085a7 */ /* 0x000e64000800007f */
[----:B-1----:R-:W-:Y:S05]  /*15bd0*/  @!P0 BRA `(.L_x_1225) ;  /* 0xfffffffc00f08947 */ /* 0x002fea000383ffff */
[----:B------:R-:W-:Y:S05]  /*15be0*/  BRA `(.L_x_1296) ;  /* 0xffffffdc00007947 */ /* 0x000fea000383ffff */
.L_x_1226:
[----:B0-----:R0:W1:Y:S02]  /*15bf0*/  SYNCS.PHASECHK.TRANS64.TRYWAIT P0, [R7+URZ], R2 ;  /* 0x00000002070075a7 */ /* 0x001064000800017f */
[----:B-1----:R-:W-:Y:S05]  /*15c00*/  @!P0 NANOSLEEP.SYNCS 0x989680 ;  /* 0x009896800000895d */ /* 0x002fea0003900000 */
[----:B------:R-:W1:Y:S02]  /*15c10*/  @!P0 SYNCS.PHASECHK.TRANS64 P0, [R7+URZ], R2 ;  /* 0x00000002070085a7 */ /* 0x000e64000800007f */
[----:B-1----:R-:W-:Y:S05]  /*15c20*/  @!P0 BRA `(.L_x_1226) ;  /* 0xfffffffc00f08947 */ /* 0x002fea000383ffff */
[----:B------:R-:W-:Y:S05]  /*15c30*/  BRA `(.L_x_1297) ;  /* 0xffffffdc00007947 */ /* 0x000fea000383ffff */
.L_x_1227:
[----:B-1----:R1:W3:Y:S02]  /*15c40*/  SYNCS.PHASECHK.TRANS64.TRYWAIT P0, [R5+URZ], R4 ;  /* 0x00000004050075a7 */ /* 0x0022e4000800017f */
[----:B---3--:R-:W-:Y:S05]  /*15c50*/  @!P0 NANOSLEEP.SYNCS 0x989680 ;  /* 0x009896800000895d */ /* 0x008fea0003900000 */
[----:B------:R-:W3:Y:S02]  /*15c60*/  @!P0 SYNCS.PHASECHK.TRANS64 P0, [R5+URZ], R4 ;  /* 0x00000004050085a7 */ /* 0x000ee4000800007f */
[----:B---3--:R-:W-:Y:S05]  /*15c70*/  @!P0 BRA `(.L_x_1227) ;  /* 0xfffffffc00f08947 */ /* 0x008fea000383ffff */
[----:B------:R-:W-:Y:S05]  /*15c80*/  BRA `(.L_x_1298) ;  /* 0xffffffd800f47947 */ /* 0x000fea000383ffff */
.L_x_1299:
        /* <DEDUP_REMOVED lines=15> */
.L_x_5871:


//--------------------- .text._ZN7cutlass13device_kernelIN5flash11enable_sm90INS1_16FlashAttnFwdSm90INS1_25CollectiveMainloopFwdSm90ILi2EN4cute5tupleIJNS5_1CILi1EEES8_S8_EEENS6_IJNS7_ILi64EEESA_SA_EEELi512ENS_6half_tEfNS_4arch4Sm90ELb0ELb0ELb0ELb1ELb0ELb1ELb1ELb0ELb0ELb1ELb0ELb0EEENS1_21CollectiveEpilogueFwdINS6_IJSA_NS7_ILi512EEESA_EEES9_SC_SE_Li256ELb1ELb1ELb0ELb0EEENS1_36VarlenDynamicPersistentTileSchedulerILi64ELi64ELi256ELi128ELb0ELb1ELb1ELb0ELb1ELb1EEEEEEEEEvNT_6ParamsE --------------------------
	.section	.text._ZN7cutlass13device_kernelIN5flash11enable_sm90INS1_16FlashAttnFwdSm90INS1_25CollectiveMainloopFwdSm90ILi2EN4cute5tupleIJNS5_1CILi1EEES8_S8_EEENS6_IJNS7_ILi64EEESA_SA_EEELi512ENS_6half_tEfNS_4arch4Sm90ELb0ELb0ELb0ELb1ELb0ELb1ELb1ELb0ELb0ELb1ELb0ELb0EEENS1_21CollectiveEpilogueFwdINS6_IJSA_NS7_ILi512EEESA_EEES9_SC_SE_Li256ELb1ELb1ELb0ELb0EEENS1_36VarlenDynamicPersistentTileSchedulerILi64ELi64ELi256ELi128ELb0ELb1ELb1ELb0ELb1ELb1EEEEEEEEEvNT_6ParamsE,"ax",@progbits
	.align	128
.text._ZN7cutlass13device_kernelIN5flash11enable_sm90INS1_16FlashAttnFwdSm90INS1_25CollectiveMainloopFwdSm90ILi2EN4cute5tupleIJNS5_1CILi1EEES8_S8_EEENS6_IJNS7_ILi64EEESA_SA_EEELi512ENS_6half_tEfNS_4arch4Sm90ELb0ELb0ELb0ELb1ELb0ELb1ELb1ELb0ELb0ELb1ELb0ELb0EEENS1_21CollectiveEpilogueFwdINS6_IJSA_NS7_ILi512EEESA_EEES9_SC_SE_Li256ELb1ELb1ELb0ELb0EEENS1_36VarlenDynamicPersistentTileSchedulerILi64ELi64ELi256ELi128ELb0ELb1ELb1ELb0ELb1ELb1EEEEEEEEEvNT_6ParamsE:
        .type           _ZN7cutlass13device_kernelIN5flash11enable_sm90INS1_16FlashAttnFwdSm90INS1_25CollectiveMainloopFwdSm90ILi2EN4cute5tupleIJNS5_1CILi1EEES8_S8_EEENS6_IJNS7_ILi64EEESA_SA_EEELi512ENS_6half_tEfNS_4arch4Sm90ELb0ELb0ELb0ELb1ELb0ELb1ELb1ELb0ELb0ELb1ELb0ELb0EEENS1_21CollectiveEpilogueFwdINS6_IJSA_NS7_ILi512EEESA_EEES9_SC_SE_Li256ELb1ELb1ELb0ELb0EEENS1_36VarlenDynamicPersistentTileSchedulerILi64ELi64ELi256ELi128ELb0ELb1ELb1ELb0ELb1ELb1EEEEEEEEEvNT_6ParamsE,@function
        .size           _ZN7cutlass13device_kernelIN5flash11enable_sm90INS1_16FlashAttnFwdSm90INS1_25CollectiveMainloopFwdSm90ILi2EN4cute5tupleIJNS5_1CILi1EEES8_S8_EEENS6_IJNS7_ILi64EEESA_SA_EEELi512ENS_6half_tEfNS_4arch4Sm90ELb0ELb0ELb0ELb1ELb0ELb1ELb1ELb0ELb0ELb1ELb0ELb0EEENS1_21CollectiveEpilogueFwdINS6_IJSA_NS7_ILi512EEESA_EEES9_SC_SE_Li256ELb1ELb1ELb0ELb0EEENS1_36VarlenDynamicPersistentTileSchedulerILi64ELi64ELi256ELi128ELb0ELb1ELb1ELb0ELb1ELb1EEEEEEEEEvNT_6ParamsE,(.L_x_5872 - _ZN7cutlass13device_kernelIN5flash11enable_sm90INS1_16FlashAttnFwdSm90INS1_25CollectiveMainloopFwdSm90ILi2EN4cute5tupleIJNS5_1CILi1EEES8_S8_EEENS6_IJNS7_ILi64EEESA_SA_EEELi512ENS_6half_tEfNS_4arch4Sm90ELb0ELb0ELb0ELb1ELb0ELb1ELb1ELb0ELb0ELb1ELb0ELb0EEENS1_21CollectiveEpilogueFwdINS6_IJSA_NS7_ILi512EEESA_EEES9_SC_SE_Li256ELb1ELb1ELb0ELb0EEENS1_36VarlenDynamicPersistentTileSchedulerILi64ELi64ELi256ELi128ELb0ELb1ELb1ELb0ELb1ELb1EEEEEEEEEvNT_6ParamsE)
        .other          _ZN7cutlass13device_kernelIN5flash11enable_sm90INS1_16FlashAttnFwdSm90INS1_25CollectiveMainloopFwdSm90ILi2EN4cute5tupleIJNS5_1CILi1EEES8_S8_EEENS6_IJNS7_ILi64EEESA_SA_EEELi512ENS_6half_tEfNS_4arch4Sm90ELb0ELb0ELb0ELb1ELb0ELb1ELb1ELb0ELb0ELb1ELb0ELb0EEENS1_21CollectiveEpilogueFwdINS6_IJSA_NS7_ILi512EEESA_EEES9_SC_SE_Li256ELb1ELb1ELb0ELb0EEENS1_36VarlenDynamicPersistentTileSchedulerILi64ELi64ELi256ELi128ELb0ELb1ELb1ELb0ELb1ELb1EEEEEEEEEvNT_6ParamsE,@"STO_CUDA_ENTRY STV_DEFAULT"
_ZN7cutlass13device_kernelIN5flash11enable_sm90INS1_16FlashAttnFwdSm90INS1_25CollectiveMainloopFwdSm90ILi2EN4cute5tupleIJNS5_1CILi1EEES8_S8_EEENS6_IJNS7_ILi64EEESA_SA_EEELi512ENS_6half_tEfNS_4arch4Sm90ELb0ELb0ELb0ELb1ELb0ELb1ELb1ELb0ELb0ELb1ELb0ELb0EEENS1_21CollectiveEpilogueFwdINS6_IJSA_NS7_ILi512EEESA_EEES9_SC_SE_Li256ELb1ELb1ELb0ELb0EEENS1_36VarlenDynamicPersistentTileSchedulerILi64ELi64ELi256ELi128ELb0ELb1ELb1ELb0ELb1ELb1EEEEEEEEEvNT_6ParamsE:
        /* <DEDUP_REMOVED lines=23> */
.L_x_1301:
[----:B------:R-:W-:Y:S05]  /*0170*/  BSYNC B0 ;  /* 0x0000000000007941 */ /* 0x000fea0003800000 */
.L_x_1300:
        /* <DEDUP_REMOVED lines=14> */
[----:B-1----:R0:W-:Y:S01]  /*0260*/  STL [R1+0x4], R3 ;  /* 0x0000040301007387 */ /* 0x0021e20000100800 */
        /* <DEDUP_REMOVED lines=24> */
.L_x_1302:
        /* <DEDUP_REMOVED lines=22> */
.L_x_1303:
        /* <DEDUP_REMOVED lines=18> */
.L_x_1304:
        /* <DEDUP_REMOVED lines=22> */
.L_x_1305:
        /* <DEDUP_REMOVED lines=22> */
.L_x_1306:
        /* <DEDUP_REMOVED lines=9> */
.L_x_1309:
        /* <DEDUP_REMOVED lines=25> */
[----:B------:R-:W-:Y:S02]  /*0b50*/  LEA.HI R6, R0, R15, RZ, 0x4 ;  /* 0x0000000f00067211 */ /* 0x000fe400078f20ff */
[----:B------:R-:W-:Y:S02]  /*0b60*/  LOP3.LUT R4, R3, 0xffffff80, RZ, 0xc0, !PT ;  /* 0xffffff8003047812 */ /* 0x000fe400078ec0ff */
[----:B------:R-:W-:-:S03]  /*0b70*/  LOP3.LUT R5, R6, 0xfffffff0, RZ, 0xc0, !PT ;  /* 0xfffffff006057812 */ /* 0x000fc600078ec0ff */
[C---:B------:R-:W-:Y:S01]  /*0b80*/  IMAD.IADD R4, R15.reuse, 0x1, -R4 ;  /* 0x000000010f047824 */ /* 0x040fe200078e0a04 */
[----:B------:R-:W-:Y:S01]  /*0b90*/  LEA.HI R7, R0, R15, RZ, 0x5 ;  /* 0x0000000f00077211 */ /* 0x000fe200078f28ff */
[----:B------:R-:W-:Y:S01]  /*0ba0*/  IMAD.IADD R9, R15, 0x1, -R5 ;  /* 0x000000010f097824 */ /* 0x000fe200078e0a05 */
[----:B------:R-:W-:Y:S02]  /*0bb0*/  SHF.R.S32.HI R11, RZ, 0x4, R6 ;  /* 0x00000004ff0b7819 */ /* 0x000fe40000011406 */
[----:B------:R-:W-:Y:S02]  /*0bc0*/  SHF.R.S32.HI R5, RZ, 0x1f, R4 ;  /* 0x0000001fff057819 */ /* 0x000fe40000011404 */
[--C-:B------:R-:W-:Y:S02]  /*0bd0*/  SHF.R.S32.HI R192, RZ, 0x5, R7.reuse ;  /* 0x00000005ffc07819 */ /* 0x100fe40000011407 */
[----:B------:R-:W-:Y:S02]  /*0be0*/  SHF.R.S32.HI R13, RZ, 0x1f, R7 ;  /* 0x0000001fff0d7819 */ /* 0x000fe40000011407 */
[----:B------:R-:W-:-:S02]  /*0bf0*/  SHF.R.S32.HI R8, RZ, 0x1f, R9 ;  /* 0x0000001fff087819 */ /* 0x000fc40000011409 */
[----:B------:R-:W-:Y:S02]  /*0c00*/  LEA.HI R7, R6, R11, RZ, 0x1 ;  /* 0x0000000b06077211 */ /* 0x000fe400078f08ff */
[----:B------:R-:W-:Y:S02]  /*0c10*/  LEA.HI R6, R5, R4, RZ, 0x2 ;  /* 0x0000000405067211 */ /* 0x000fe400078f10ff */
[----:B------:R-:W-:Y:S02]  /*0c20*/  LEA.HI R10, R8, R9, RZ, 0x3 ;  /* 0x00000009080a7211 */ /* 0x000fe400078f18ff */
[----:B------:R-:W-:Y:S02]  /*0c30*/  LOP3.LUT R14, R7, 0x1ffffffe, RZ, 0xc0, !PT ;  /* 0x1ffffffe070e7812 */ /* 0x000fe400078ec0ff */
[--C-:B------:R-:W-:Y:S02]  /*0c40*/  SHF.R.S32.HI R7, RZ, 0x2, R6.reuse ;  /* 0x00000002ff077819 */ /* 0x100fe40000011406 */
[----:B------:R-:W-:Y:S01]  /*0c50*/  SHF.R.S32.HI R8, RZ, 0x1f, R6 ;  /* 0x0000001fff087819 */ /* 0x000fe20000011406 */
[----:B------:R-:W-:-:S03]  /*0c60*/  IMAD.IADD R14, R11, 0x1, -R14 ;  /* 0x000000010b0e7824 */ /* 0x000fc600078e0a0e */
[----:B------:R-:W-:Y:S02]  /*0c70*/  LEA.HI R8, R8, R7, RZ, 0x3 ;  /* 0x0000000708087211 */ /* 0x000fe400078f18ff */
[----:B------:R-:W-:Y:S02]  /*0c80*/  LEA.HI R5, R5, R4, RZ, 0x5 ;  /* 0x0000000405057211 */ /* 0x000fe400078f28ff */
[----:B------:R-:W-:Y:S02]  /*0c90*/  LOP3.LUT R8, R8, 0xfffffff8, RZ, 0xc0, !PT ;  /* 0xfffffff808087812 */ /* 0x000fe400078ec0ff */
[----:B------:R-:W-:Y:S02]  /*0ca0*/  LOP3.LUT R11, R6, 0x7ffffffc, RZ, 0xc0, !PT ;  /* 0x7ffffffc060b7812 */ /* 0x000fe400078ec0ff */
[----:B------:R-:W-:Y:S01]  /*0cb0*/  SHF.R.S32.HI R5, RZ, 0x5, R5 ;  /* 0x00000005ff057819 */ /* 0x000fe20000011405 */
[----:B------:R-:W-:Y:S02]  /*0cc0*/  IMAD.IADD R8, R7, 0x1, -R8 ;  /* 0x0000000107087824 */ /* 0x000fe400078e0a08 */
[----:B------:R-:W-:Y:S01]  /*0cd0*/  IMAD.IADD R11, R4, 0x1, -R11 ;  /* 0x00000001040b7824 */ /* 0x000fe200078e0a0b */
[----:B------:R-:W-:Y:S01]  /*0ce0*/  LEA.HI R4, R0, R15, RZ, 0x2 ;  /* 0x0000000f00047211 */ /* 0x000fe200078f10ff */
[----:B------:R-:W-:Y:S01]  /*0cf0*/  IMAD R191, R5, 0x10, R8 ;  /* 0x0000001005bf7824 */ /* 0x000fe200078e0208 */
[----:B------:R-:W-:-:S02]  /*0d00*/  LEA.HI R13, R13, R192, RZ, 0x2 ;  /* 0x000000c00d0d7211 */ /* 0x000fc400078f10ff */
[----:B------:R-:W-:Y:S02]  /*0d10*/  LOP3.LUT R12, R10, 0xfffffff8, RZ, 0xc0, !PT ;  /* 0xfffffff80a0c7812 */ /* 0x000fe400078ec0ff */
[----:B------:R-:W-:Y:S02]  /*0d20*/  LOP3.LUT R5, R4, 0xfffffffc, RZ, 0xc0, !PT ;  /* 0xfffffffc04057812 */ /* 0x000fe400078ec0ff */
[----:B------:R-:W-:Y:S01]  /*0d30*/  SHF.R.S32.HI R224, RZ, 0x7, R3 ;  /* 0x00000007ffe07819 */ /* 0x000fe20000011403 */
[----:B------:R-:W-:Y:S01]  /*0d40*/  IMAD.IADD R12, R9, 0x1, -R12 ;  /* 0x00000001090c7824 */ /* 0x000fe200078e0a0c */
[----:B------:R-:W-:Y:S01]  /*0d50*/  LOP3.LUT R13, R13, 0x3ffffc, RZ, 0xc0, !PT ;  /* 0x003ffffc0d0d7812 */ /* 0x000fe200078ec0ff */
[----:B------:R-:W-:Y:S01]  /*0d60*/  IMAD.IADD R5, R15, 0x1, -R5 ;  /* 0x000000010f057824 */ /* 0x000fe200078e0a05 */
[----:B------:R-:W-:Y:S01]  /*0d70*/  LEA.HI R0, R0, R15, RZ, 0x3 ;  /* 0x0000000f00007211 */ /* 0x000fe200078f18ff */
[----:B------:R-:W-:Y:S02]  /*0d80*/  IMAD R16, R224, 0x100, R9 ;  /* 0x00000100e0107824 */ /* 0x000fe400078e0209 */
[----:B------:R-:W-:Y:S01]  /*0d90*/  IMAD.IADD R13, R192, 0x1, -R13 ;  /* 0x00000001c00d7824 */ /* 0x000fe200078e0a0d */
[----:B------:R-:W-:Y:S01]  /*0da0*/  SHF.R.S32.HI R222, RZ, 0x3, R0 ;  /* 0x00000003ffde7819 */ /* 0x000fe20000011400 */
[----:B------:R-:W-:Y:S01]  /*0db0*/  IMAD.SHL.U32 R9, R12, 0x40, RZ ;  /* 0x000000400c097824 */ /* 0x000fe200078e00ff */
[----:B------:R-:W-:-:S02]  /*0dc0*/  LOP3.LUT R221, R0, 0xfffffff8, RZ, 0xc0, !PT ;  /* 0xfffffff800dd7812 */ /* 0x000fc400078ec0ff */
[----:B------:R-:W-:Y:S02]  /*0dd0*/  SHF.R.S32.HI R19, RZ, 0x2, R4 ;  /* 0x00000002ff137819 */ /* 0x000fe40000011404 */
[----:B------:R-:W-:Y:S01]  /*0de0*/  LEA.HI R0, R5, R5, RZ, 0x1 ;  /* 0x0000000505007211 */ /* 0x000fe200078f08ff */
[----:B------:R-:W-:Y:S01]  /*0df0*/  IMAD R13, R13, 0x10, R16 ;  /* 0x000000100d0d7824 */ /* 0x000fe200078e0210 */
[----:B------:R-:W-:Y:S01]  /*0e00*/  LOP3.LUT R9, R9, 0x1c0, RZ, 0xc0, !PT ;  /* 0x000001c009097812 */ /* 0x000fe200078ec0ff */
[----:B------:R-:W-:Y:S01]  /*0e10*/  IMAD.SHL.U32 R14, R14, 0x8, RZ ;  /* 0x000000080e0e7824 */ /* 0x000fe200078e00ff */
[----:B------:R-:W-:Y:S01]  /*0e20*/  LOP3.LUT R0, R0, 0x1ffffffe, RZ, 0xc0, !PT ;  /* 0x1ffffffe00007812 */ /* 0x000fe200078ec0ff */
[----:B------:R-:W-:Y:S02]  /*0e30*/  IMAD.SHL.U32 R10, R10, 0x40, RZ ;  /* 0x000000400a0a7824 */ /* 0x000fe400078e00ff */
[----:B------:R-:W-:Y:S02]  /*0e40*/  VIADD R234, R19, 0x20 ;  /* 0x0000002013ea7836 */ /* 0x000fe40000000000 */
[--C-:B------:R-:W-:Y:S01]  /*0e50*/  IMAD.U32 R233, R13, 0x40, R14.reuse ;  /* 0x000000400de97824 */ /* 0x100fe200078e000e */
[----:B------:R-:W-:Y:S01]  /*0e60*/  LOP3.LUT R14, R9, 0x8, R14, 0xf8, !PT ;  /* 0x00000008090e7812 */ /* 0x000fe200078ef80e */
[C---:B------:R-:W-:Y:S01]  /*0e70*/  IMAD.SHL.U32 R16, R5.reuse, 0x8, RZ ;  /* 0x0000000805107824 */ /* 0x040fe200078e00ff */
[----:B------:R-:W-:Y:S01]  /*0e80*/  SHF.R.U32.HI R9, RZ, 0x3, R9 ;  /* 0x00000003ff097819 */ /* 0x000fe20000011609 */
[C---:B------:R-:W-:Y:S01]  /*0e90*/  IMAD.IADD R0, R5.reuse, 0x1, -R0 ;  /* 0x0000000105007824 */ /* 0x040fe200078e0a00 */
[----:B------:R-:W-:Y:S01]  /*0ea0*/  LOP3.LUT R7, R10, 0x7ffffe00, RZ, 0xc0, !PT ;  /* 0x7ffffe000a077812 */ /* 0x000fe200078ec0ff */
[----:B------:R-:W-:Y:S01]  /*0eb0*/  IMAD.SHL.U32 R184, R5, 0x4, RZ ;  /* 0x0000000405b87824 */ /* 0x000fe200078e00ff */
[----:B------:R-:W-:-:S02]  /*0ec0*/  SHF.R.S32.HI R4, RZ, 0x1f, R4 ;  /* 0x0000001fff047819 */ /* 0x000fc40000011404 */
[----:B------:R-:W-:Y:S01]  /*0ed0*/  SHF.R.S32.HI R5, RZ, 0x1f, R234 ;  /* 0x0000001fff057819 */ /* 0x000fe200000114ea */
[----:B------:R-:W-:Y:S01]  /*0ee0*/  IMAD R7, R192, 0x400, R7 ;  /* 0x00000400c0077824 */ /* 0x000fe200078e0207 */
[----:B------:R-:W-:Y:S01]  /*0ef0*/  LOP3.LUT R14, R14, R9, RZ, 0x3c, !PT ;  /* 0x000000090e0e7212 */ /* 0x000fe200078e3cff */
[----:B------:R-:W-:Y:S01]  /*0f00*/  IMAD.SHL.U32 R230, R234, 0x40, RZ ;  /* 0x00000040eae67824 */ /* 0x000fe200078e00ff */
[----:B------:R-:W-:Y:S02]  /*0f10*/  LEA.HI R4, R4, R19, RZ, 0x3 ;  /* 0x0000001304047211 */ /* 0x000fe400078f18ff */
[----:B------:R-:W-:Y:S01]  /*0f20*/  LEA.HI R5, R5, R234, RZ, 0x3 ;  /* 0x000000ea05057211 */ /* 0x000fe200078f18ff */
[----:B------:R-:W-:Y:S01]  /*0f30*/  IMAD.IADD R7, R7, 0x1, R14 ;  /* 0x0000000107077824 */ /* 0x000fe200078e020e */
[----:B------:R-:W-:Y:S01]  /*0f40*/  R2P PR, R12, 0x6 ;  /* 0x000000060c007804 */ /* 0x000fe20000000000 */
[----:B------:R-:W-:Y:S01]  /*0f50*/  IMAD.IADD R221, R15, 0x1, -R221 ;  /* 0x000000010fdd7824 */ /* 0x000fe200078e0add */
[----:B------:R-:W-:Y:S01]  /*0f60*/  LEA.HI R3, R3, R224, RZ, 0x1 ;  /* 0x000000e003037211 */ /* 0x000fe200078f08ff */
[----:B------:R-:W-:Y:S01]  /*0f70*/  IMAD.SHL.U32 R5, R5, 0x40, RZ ;  /* 0x0000004005057824 */ /* 0x000fe200078e00ff */
[----:B------:R-:W-:Y:S01]  /*0f80*/  LOP3.LUT R4, R4, 0xfffffff8, RZ, 0xc0, !PT ;  /* 0xfffffff804047812 */ /* 0x000fe200078ec0ff */
[----:B------:R-:W-:Y:S01]  /*0f90*/  IMAD R195, R7, 0x2, R2 ;  /* 0x0000000207c37824 */ /* 0x000fe200078e0202 */
[----:B------:R-:W-:Y:S01]  /*0fa0*/  LOP3.LUT R230, R230, 0x1c0, RZ, 0xc0, !PT ;  /* 0x000001c0e6e67812 */ /* 0x000fe200078ec0ff */
[----:B------:R-:W-:Y:S01]  /*0fb0*/  IMAD.MOV.U32 R208, RZ, RZ, 0x40 ;  /* 0x00000040ffd07424 */ /* 0x000fe200078e00ff */
[----:B------:R-:W-:Y:S01]  /*0fc0*/  LOP3.LUT R3, R3, 0xfffffe, RZ, 0xc0, !PT ;  /* 0x00fffffe03037812 */ /* 0x000fe200078ec0ff */
[----:B------:R-:W-:Y:S01]  /*0fd0*/  IMAD.SHL.U32 R189, R221, 0x8, RZ ;  /* 0x00000008ddbd7824 */ /* 0x000fe200078e00ff */
[----:B------:R-:W-:Y:S01]  /*0fe0*/  SHF.R.U32.HI R6, RZ, 0x3, R230 ;  /* 0x00000003ff067819 */ /* 0x000fe200000116e6 */
[----:B------:R-:W-:Y:S01]  /*0ff0*/  IMAD.IADD R188, R19, 0x1, -R4 ;  /* 0x0000000113bc7824 */ /* 0x000fe200078e0a04 */
[----:B------:R-:W-:Y:S01]  /*1000*/  LOP3.LUT R4, R230, 0x38, R16, 0xf8, !PT ;  /* 0x00000038e6047812 */ /* 0x000fe200078ef810 */
[----:B------:R-:W-:Y:S01]  /*1010*/  VIADD R190, R184, 0x10 ;  /* 0x00000010b8be7836 */ /* 0x000fe20000000000 */
[----:B------:R-:W-:Y:S01]  /*1020*/  LOP3.LUT R231, R5, 0xfffffe00, RZ, 0xc0, !PT ;  /* 0xfffffe0005e77812 */ /* 0x000fe200078ec0ff */
[----:B------:R-:W-:Y:S01]  /*1030*/  VIADD R209, R195, 0x36400 ;  /* 0x00036400c3d17836 */ /* 0x000fe20000000000 */
[----:B------:R-:W-:Y:S01]  /*1040*/  SEL R208, R208, 0xffffffc0, !P2 ;  /* 0xffffffc0d0d07807 */ /* 0x000fe20005000000 */
[----:B------:R-:W-:Y:S01]  /*1050*/  IMAD.IADD R3, R224, 0x1, -R3 ;  /* 0x00000001e0037824 */ /* 0x000fe200078e0a03 */
[----:B------:R-:W-:Y:S01]  /*1060*/  LOP3.LUT R229, R231, R4, R6, 0xf6, !PT ;  /* 0x00000004e7e57212 */ /* 0x000fe200078ef606 */
[----:B------:R-:W-:-:S02]  /*1070*/  VIADD R218, R189, 0x40 ;  /* 0x00000040bdda7836 */ /* 0x000fc40000000000 */
[C---:B------:R-:W-:Y:S01]  /*1080*/  VIADD R217, R189.reuse, 0x80 ;  /* 0x00000080bdd97836 */ /* 0x040fe20000000000 */
[----:B------:R-:W-:Y:S01]  /*1090*/  SHF.R.S32.HI R227, RZ, 0x1f, R190 ;  /* 0x0000001fffe37819 */ /* 0x000fe200000114be */
[C---:B------:R-:W-:Y:S02]  /*10a0*/  VIADD R216, R189.reuse, 0xc0 ;  /* 0x000000c0bdd87836 */ /* 0x040fe40000000000 */
[C---:B------:R-:W-:Y:S02]  /*10b0*/  VIADD R215, R189.reuse, 0x100 ;  /* 0x00000100bdd77836 */ /* 0x040fe40000000000 */
[C---:B------:R-:W-:Y:S02]  /*10c0*/  VIADD R214, R189.reuse, 0x140 ;  /* 0x00000140bdd67836 */ /* 0x040fe40000000000 */
[C---:B------:R-:W-:Y:S02]  /*10d0*/  VIADD R226, R189.reuse, 0x180 ;  /* 0x00000180bde27836 */ /* 0x040fe40000000000 */
[----:B------:R-:W-:-:S02]  /*10e0*/  VIADD R225, R189, 0x1c0 ;  /* 0x000001c0bde17836 */ /* 0x000fc40000000000 */
[----:B------:R-:W-:Y:S02]  /*10f0*/  VIADD R196, R195, 0x36420 ;  /* 0x00036420c3c47836 */ /* 0x000fe40000000000 */
[----:B------:R-:W-:Y:S01]  /*1100*/  @P1 VIADD R196, R209, 0xffffffe0 ;  /* 0xffffffe0d1c41836 */ /* 0x000fe20000000000 */
[----:B------:R-:W-:Y:S01]  /*1110*/  SHF.R.S32.HI R8, RZ, 0x1f, R218 ;  /* 0x0000001fff087819 */ /* 0x000fe200000114da */
[----:B------:R-:W-:Y:S01]  /*1120*/  IMAD.SHL.U32 R194, R3, 0x100, RZ ;  /* 0x0000010003c27824 */ /* 0x000fe200078e00ff */
[----:B------:R-:W-:Y:S01]  /*1130*/  SHF.R.S32.HI R3, RZ, 0x1f, R217 ;  /* 0x0000001fff037819 */ /* 0x000fe200000114d9 */
[----:B------:R-:W-:Y:S01]  /*1140*/  IMAD.IADD R209, R209, 0x1, R208 ;  /* 0x00000001d1d17824 */ /* 0x000fe200078e02d0 */
[----:B------:R-:W-:Y:S01]  /*1150*/  CS2R R22, SRZ ;  /* 0x0000000000167805 */ /* 0x000fe2000001ff00 */
[----:B------:R-:W-:Y:S01]  /*1160*/  IMAD.MOV.U32 R186, RZ, RZ, RZ ;  /* 0x000000ffffba7224 */ /* 0x000fe200078e00ff */
[----:B------:R-:W-:Y:S01]  /*1170*/  SHF.R.S32.HI R8, RZ, 0x1f, R216 ;  /* 0x0000001fff087819 */ /* 0x000fe200000114d8 */
[----:B------:R-:W-:Y:S01]  /*1180*/  IMAD.MOV.U32 R219, RZ, RZ, RZ ;  /* 0x000000ffffdb7224 */ /* 0x000fe200078e00ff */
[----:B------:R-:W-:Y:S01]  /*1190*/  SHF.R.S32.HI R3, RZ, 0x1f, R215 ;  /* 0x0000001fff037819 */ /* 0x000fe200000114d7 */
[----:B------:R-:W-:Y:S01]  /*11a0*/  IMAD.SHL.U32 R228, R190, 0x2, RZ ;  /* 0x00000002bee47824 */ /* 0x000fe200078e00ff */
[----:B------:R-:W-:Y:S01]  /*11b0*/  SHF.R.S32.HI R237, RZ, 0x1f, R214 ;  /* 0x0000001fffed7819 */ /* 0x000fe200000114d6 */
[----:B------:R-:W-:Y:S01]  /*11c0*/  IMAD.SHL.U32 R193, R11, 0x2, RZ ;  /* 0x000000020bc17824 */ /* 0x000fe200078e00ff */
[----:B------:R-:W-:Y:S01]  /*11d0*/  SHF.R.S32.HI R236, RZ, 0x1f, R226 ;  /* 0x0000001fffec7819 */ /* 0x000fe200000114e2 */
[----:B------:R-:W-:Y:S01]  /*11e0*/  IMAD R229, R229, 0x2, R2 ;  /* 0x00000002e5e57824 */ /* 0x000fe200078e0202 */
[----:B------:R-:W-:Y:S01]  /*11f0*/  SHF.R.S32.HI R235, RZ, 0x1f, R225 ;  /* 0x0000001fffeb7819 */ /* 0x000fe200000114e1 */
[----:B------:R-:W-:Y:S01]  /*1200*/  IMAD R232, R0, 0x8, R191 ;  /* 0x0000000800e87824 */ /* 0x000fe200078e02bf */
[----:B------:R-:W-:Y:S01]  /*1210*/  SHF.L.U64.HI R227, R190, 0x1, R227 ;  /* 0x00000001bee37819 */ /* 0x000fe200000102e3 */
[----:B------:R-:W-:Y:S01]  /*1220*/  IMAD.IADD R208, R208, 0x1, R196 ;  /* 0x00000001d0d07824 */ /* 0x000fe200078e02c4 */
[----:B--2---:R-:W-:Y:S01]  /*1230*/  LOP3.LUT R187, R18, 0x1, RZ, 0xfc, !PT ;  /* 0x0000000112bb7812 */ /* 0x004fe200078efcff */
[----:B------:R-:W-:-:S07]  /*1240*/  IMAD.MOV.U32 R18, RZ, RZ, RZ ;  /* 0x000000ffff127224 */ /* 0x000fce00078e00ff */
.L_x_1423:
        /* <DEDUP_REMOVED lines=52> */
.L_x_1311:
[----:B------:R-:W-:Y:S02]  /*1590*/  IMAD.U32 R46, RZ, RZ, UR5 ;  /* 0x00000005ff2e7e24 */ /* 0x000fe4000f8e00ff */
[----:B------:R-:W-:Y:S01]  /*15a0*/  IMAD.U32 R28, RZ, RZ, UR4 ;  /* 0x00000004ff1c7e24 */ /* 0x000fe2000f8e00ff */
[----:B------:R-:W-:Y:S06]  /*15b0*/  @!P2 BRA `(.L_x_1312) ;  /* 0x000000000010a947 */ /* 0x000fec0003800000 */
[----:B------:R-:W-:-:S04]  /*15c0*/  IADD3 R4, P0, R211, UR8, RZ ;  /* 0x00000008d3047c10 */ /* 0x000fc8000ff1e0ff */
[----:B------:R-:W-:-:S05]  /*15d0*/  IADD3.X R5, R212, UR9, RZ, P0, !PT ;  /* 0x00000009d4057c10 */ /* 0x000fca00087fe4ff */
[----:B------:R0:W5:Y:S01]  /*15e0*/  LDG.E R28, desc[UR40][R4.64] ;  /* 0x00000028041c7981 */ /* 0x000162000c1e1900 */
[----:B------:R-:W-:Y:S05]  /*15f0*/  BRA `(.L_x_1313) ;  /* 0x0000000000107947 */ /* 0x000fea0003800000 */
.L_x_1312:
[----:B------:R-:W-:Y:S05]  /*1600*/  @!P0 BRA `(.L_x_1313) ;  /* 0x00000000000c8947 */ /* 0x000fea0003800000 */
[----:B------:R-:W2:Y:S04]  /*1610*/  LDG.E R5, desc[UR40][R8.64] ;  /* 0x0000002808057981 */ /* 0x000ea8000c1e1900 */
[----:B------:R-:W2:Y:S02]  /*1620*/  LDG.E R28, desc[UR40][R8.64+0x4] ;  /* 0x00000428081c7981 */ /* 0x000ea4000c1e1900 */
[----:B--2---:R-:W-:-:S07]  /*1630*/  IMAD.IADD R28, R28, 0x1, -R5 ;  /* 0x000000011c1c7824 */ /* 0x004fce00078e0a05 */
.L_x_1313:
        /* <DEDUP_REMOVED lines=55> */
.L_x_1316:
[----:B------:R-:W-:Y:S05]  /*19b0*/  BSYNC B6 ;  /* 0x0000000000067941 */ /* 0x000fea0003800000 */
.L_x_1315:
        /* <DEDUP_REMOVED lines=20> */
.L_x_1318:
[----:B------:R-:W-:Y:S05]  /*1b00*/  BSYNC B6 ;  /* 0x0000000000067941 */ /* 0x000fea0003800000 */
.L_x_1317:
        /* <DEDUP_REMOVED lines=110> */
.L_x_1348:
        /* <DEDUP_REMOVED lines=57> */
.L_x_1323:
[----:B------:R-:W-:Y:S05]  /*2580*/  BSYNC B1 ;  /* 0x0000000000017941 */ /* 0x000fea0003800000 */
.L_x_1322:
        /* <DEDUP_REMOVED lines=15> */
.L_x_1324:
[----:B------:R-:W-:Y:S01]  /*2680*/  IMAD R66, R22, 0x8, R2 ;  /* 0x0000000816427824 */ /* 0x000fe200078e0202 */
[----:B------:R-:W-:Y:S01]  /*2690*/  SHF.L.U32 R75, R186, 0x1f, RZ ;  /* 0x0000001fba4b7819 */ /* 0x000fe200000006ff */
[----:B------:R-:W-:Y:S03]  /*26a0*/  BSSY B1, `(.L_x_1325) ;  /* 0x0000003000017945 */ /* 0x000fe60003800000 */
[----:B------:R-:W0:Y:S02]  /*26b0*/  SYNCS.PHASECHK.TRANS64.TRYWAIT P5, [R66+URZ+0x38890], R75 ;  /* 0x0388904b420075a7 */ /* 0x000e2400080a017f */
[----:B0-----:R-:W-:Y:S05]  /*26c0*/  @!P5 BRA `(.L_x_1326) ;  /* 0x0000019000e8d947 */ /* 0x001fea0003800000 */
.L_x_1614:
[----:B------:R-:W-:Y:S05]  /*26d0*/  BSYNC B1 ;  /* 0x0000000000017941 */ /* 0x000fea0003800000 */
.L_x_1325:
        /* <DEDUP_REMOVED lines=48> */
.L_x_1331:
[----:B------:R-:W-:Y:S05]  /*29e0*/  BSYNC B2 ;  /* 0x0000000000027941 */ /* 0x000fea0003800000 */
.L_x_1330:
[----:B--2---:R1:W-:Y:S02]  /*29f0*/  STG.E.128 desc[UR40][R12.64], R4 ;  /* 0x000000040c007986 */ /* 0x0043e4000c101d28 */
.L_x_1329:
[----:B------:R-:W-:Y:S05]  /*2a00*/  BSYNC B1 ;  /* 0x0000000000017941 */ /* 0x000fea0003800000 */
.L_x_1328:
        /* <DEDUP_REMOVED lines=10> */
[--C-:B------:R-:W-:Y:S01]  /*2ab0*/  SHF.R.U64 R15, R8, 0x10, R9.reuse ;  /* 0x00000010080f7819 */ /* 0x100fe20000001209 */
[----:B-1----:R-:W-:Y:S01]  /*2ac0*/  IMAD.MOV.U32 R8, RZ, RZ, R6 ;  /* 0x000000ffff087224 */ /* 0x002fe200078e0006 */
[----:B------:R-:W-:Y:S01]  /*2ad0*/  SHF.R.U32.HI R14, RZ, 0x10, R9 ;  /* 0x00000010ff0e7819 */ /* 0x000fe20000011609 */
[--C-:B------:R-:W-:Y:S01]  /*2ae0*/  HADD2.F32 R6, -RZ, R5.reuse.H1_H1 ;  /* 0x30000005ff067230 */ /* 0x100fe20000004100 */
[--C-:B------:R-:W-:Y:S01]  /*2af0*/  SHF.R.U64 R9, R10, 0x10, R11.reuse ;  /* 0x000000100a097819 */ /* 0x100fe2000000120b */
[----:B------:R-:W-:Y:S01]  /*2b00*/  HADD2.F32 R5, -RZ, R5.H0_H0 ;  /* 0x20000005ff057230 */ /* 0x000fe20000004100 */
[----:B------:R-:W-:Y:S01]  /*2b10*/  SHF.R.U32.HI R28, RZ, 0x10, R11 ;  /* 0x00000010ff1c7819 */ /* 0x000fe2000001160b */
[----:B------:R-:W-:Y:S02]  /*2b20*/  HADD2.F32 R10, -RZ, R15.H0_H0 ;  /* 0x2000000fff0a7230 */ /* 0x000fe40000004100 */
[----:B------:R-:W-:Y:S02]  /*2b30*/  HADD2.F32 R11, -RZ, R9.H0_H0 ;  /* 0x20000009ff0b7230 */ /* 0x000fe40000004100 */
[----:B------:R-:W-:-:S02]  /*2b40*/  HADD2.F32 R28, -RZ, R28.H0_H0 ;  /* 0x2000001cff1c7230 */ /* 0x000fc40000004100 */
[--C-:B------:R-:W-:Y:S02]  /*2b50*/  HADD2.F32 R9, -RZ, R7.reuse.H1_H1 ;  /* 0x30000007ff097230 */ /* 0x100fe40000004100 */
[CC--:B------:R-:W-:Y:S01]  /*2b60*/  FMUL.FTZ R30, R6.reuse, R11.reuse ;  /* 0x0000000b061e7220 */ /* 0x0c0fe20000410000 */
[----:B------:R-:W-:Y:S02]  /*2b70*/  HADD2.F32 R7, -RZ, R7.H0_H0 ;  /* 0x20000007ff077230 */ /* 0x000fe40000004100 */
[----:B------:R-:W-:Y:S01]  /*2b80*/  FMUL.FTZ R11, R5, R11 ;  /* 0x0000000b050b7220 */ /* 0x000fe20000410000 */
[----:B------:R-:W-:Y:S02]  /*2b90*/  HADD2.F32 R14, -RZ, R14.H0_H0 ;  /* 0x2000000eff0e7230 */ /* 0x000fe40000004100 */
[----:B------:R-:W-:Y:S01]  /*2ba0*/  FMUL.FTZ R50, R9, R28 ;  /* 0x0000001c09327220 */ /* 0x000fe20000410000 */
[-C--:B------:R-:W-:Y:S01]  /*2bb0*/  FFMA.FTZ R30, R5, R10.reuse, -R30 ;  /* 0x0000000a051e7223 */ /* 0x080fe2000001081e */
[----:B------:R-:W-:Y:S01]  /*2bc0*/  FFMA.FTZ R29, R6, R10, R11 ;  /* 0x0000000a061d7223 */ /* 0x000fe2000001000b */
[----:B------:R-:W-:Y:S01]  /*2bd0*/  FMUL.FTZ R28, R7, R28 ;  /* 0x0000001c071c7220 */ /* 0x000fe20000410000 */
[----:B------:R-:W-:-:S02]  /*2be0*/  HADD2.F32 R10, -RZ, R82.H0_H0 ;  /* 0x20000052ff0a7230 */ /* 0x000fc40000004100 */
[-C--:B------:R-:W-:Y:S01]  /*2bf0*/  FFMA.FTZ R50, R7, R14.reuse, -R50 ;  /* 0x0000000e07327223 */ /* 0x080fe20000010832 */
[----:B------:R-:W-:Y:S02]  /*2c00*/  HADD2.F32 R11, -RZ, R82.H1_H1 ;  /* 0x30000052ff0b7230 */ /* 0x000fe40000004100 */
[----:B------:R-:W-:Y:S01]  /*2c10*/  FFMA.FTZ R51, R9, R14, R28 ;  /* 0x0000000e09337223 */ /* 0x000fe2000001001c */
[----:B------:R-:W-:Y:S02]  /*2c20*/  HADD2.F32 R5, -RZ, R4.H1_H1 ;  /* 0x30000004ff057230 */ /* 0x000fe40000004100 */
[----:B------:R-:W-:Y:S02]  /*2c30*/  HADD2.F32 R6, -RZ, R8.H1_H1 ;  /* 0x30000008ff067230 */ /* 0x000fe40000004100 */
[----:B------:R-:W-:Y:S02]  /*2c40*/  HADD2.F32 R4, -RZ, R4.H0_H0 ;  /* 0x20000004ff047230 */ /* 0x000fe40000004100 */
[----:B------:R-:W-:Y:S01]  /*2c50*/  FMUL.FTZ R15, R5, R10 ;  /* 0x0000000a050f7220 */ /* 0x000fe20000410000 */
[----:B------:R-:W-:-:S02]  /*2c60*/  HADD2.F32 R8, -RZ, R8.H0_H0 ;  /* 0x20000008ff087230 */ /* 0x000fc40000004100 */
        /* <DEDUP_REMOVED lines=13> */
.L_x_1333:
[----:B------:R-:W-:Y:S05]  /*2d40*/  BSYNC B1 ;  /* 0x0000000000017941 */ /* 0x000fea0003800000 */
.L_x_1332:
[----:B-1----:R1:W-:Y:S01]  /*2d50*/  STG.E.128 desc[UR40][R12.64+0x40], R4 ;  /* 0x000040040c007986 */ /* 0x0023e2000c101d28 */
[----:B------:R-:W-:Y:S05]  /*2d60*/  BRA `(.L_x_1327) ;  /* 0x0000000c00147947 */ /* 0x000fea0003800000 */
.L_x_1321:
        /* <DEDUP_REMOVED lines=41> */
.L_x_1334:
[----:B------:R-:W-:Y:S01]  /*3000*/  IMAD R66, R22, 0x8, R2 ;  /* 0x0000000816427824 */ /* 0x000fe200078e0202 */
[----:B------:R-:W-:Y:S01]  /*3010*/  SHF.L.U32 R75, R186, 0x1f, RZ ;  /* 0x0000001fba4b7819 */ /* 0x000fe200000006ff */
[----:B------:R-:W-:Y:S03]  /*3020*/  BSSY B1, `(.L_x_1335) ;  /* 0x0000003000017945 */ /* 0x000fe60003800000 */
[----:B------:R-:W0:Y:S02]  /*3030*/  SYNCS.PHASECHK.TRANS64.TRYWAIT P5, [R66+URZ+0x38890], R75 ;  /* 0x0388904b420075a7 */ /* 0x000e2400080a017f */
[----:B0-----:R-:W-:Y:S05]  /*3040*/  @!P5 BRA `(.L_x_1336) ;  /* 0x00000188009cd947 */ /* 0x001fea0003800000 */
.L_x_1615:
[----:B------:R-:W-:Y:S05]  /*3050*/  BSYNC B1 ;  /* 0x0000000000017941 */ /* 0x000fea0003800000 */
.L_x_1335:
        /* <DEDUP_REMOVED lines=115> */
.L_x_1338:
[----:B------:R-:W-:Y:S05]  /*3790*/  BSYNC B1 ;  /* 0x0000000000017941 */ /* 0x000fea0003800000 */
.L_x_1337:
        /* <DEDUP_REMOVED lines=10> */
.L_x_1320:
[----:B------:R-:W-:-:S13]  /*3840*/  ISETP.NE.AND P3, PT, R187, 0x3, PT ;  /* 0x00000003bb00780c */ /* 0x000fda0003f65270 */
[----:B------:R-:W-:Y:S05]  /*3850*/  @!P3 BRA `(.L_x_1339) ;  /* 0x000000000004b947 */ /* 0x000fea0003800000 */
[----:B------:R-:W-:Y:S01]  /*3860*/  BPT.TRAP 0x1 ;  /* 0x000000040000795c */ /* 0x000fe20000300000 */
.L_x_1339:
        /* <DEDUP_REMOVED lines=8> */
.L_x_1616:
[----:B------:R-:W-:Y:S05]  /*38f0*/  BSYNC B1 ;  /* 0x0000000000017941 */ /* 0x000fea0003800000 */
.L_x_1340:
        /* <DEDUP_REMOVED lines=12> */
.L_x_1327:
[----:B------:R-:W-:Y:S05]  /*39c0*/  BSYNC B0 ;  /* 0x0000000000007941 */ /* 0x000fea0003800000 */
.L_x_1319:
        /* <DEDUP_REMOVED lines=17> */
.L_x_1343:
[----:B------:R-:W-:Y:S05]  /*3ae0*/  BSYNC B0 ;  /* 0x0000000000007941 */ /* 0x000fea0003800000 */
.L_x_1342:
[----:B------:R-:W5:Y:S01]  /*3af0*/  SYNCS.PHASECHK.TRANS64.TRYWAIT P5, [R66+URZ+0x388b0], R75 ;  /* 0x0388b04b420075a7 */ /* 0x000f6200080a017f */
[----:B------:R-:W-:Y:S01]  /*3b00*/  BSSY B0, `(.L_x_1344) ;  /* 0x0000003000007945 */ /* 0x000fe20003800000 */
[----:B------:R-:W-:-:S03]  /*3b10*/  ISETP.GE.AND P3, PT, R19, R68, PT ;  /* 0x000000441300720c */ /* 0x000fc60003f66270 */
[----:B-----5:R-:W-:Y:S10]  /*3b20*/  @!P5 BRA `(.L_x_1345) ;  /* 0x00000180000cd947 */ /* 0x020ff40003800000 */
.L_x_1617:
[----:B------:R-:W-:Y:S05]  /*3b30*/  BSYNC B0 ;  /* 0x0000000000007941 */ /* 0x000fea0003800000 */
.L_x_1344:
        /* <DEDUP_REMOVED lines=81> */
.L_x_1347:
[----:B------:R-:W-:Y:S05]  /*4050*/  BSYNC B0 ;  /* 0x0000000000007941 */ /* 0x000fea0003800000 */
.L_x_1346:
        /* <DEDUP_REMOVED lines=17> */
.L_x_1314:
[----:B------:R-:W2:Y:S01]  /*4170*/  LDL R4, [R1+0x4] ;  /* 0x0000040001047983 */ /* 0x000ea20000100800 */
        /* <DEDUP_REMOVED lines=35> */
[----:B------:R-:W-:Y:S02]  /*43b0*/  CS2R R36, SRZ ;  /* 0x0000000000247805 */ /* 0x000fe4000001ff00 */
[----:B------:R-:W-:Y:S02]  /*43c0*/  CS2R R88, SRZ ;  /* 0x0000000000587805 */ /* 0x000fe4000001ff00 */
[----:B------:R-:W-:-:S02]  /*43d0*/  CS2R R86, SRZ ;  /* 0x0000000000567805 */ /* 0x000fc4000001ff00 */
[----:B------:R-:W-:Y:S02]  /*43e0*/  CS2R R152, SRZ ;  /* 0x0000000000987805 */ /* 0x000fe4000001ff00 */
[----:B------:R-:W-:Y:S02]  /*43f0*/  CS2R R82, SRZ ;  /* 0x0000000000527805 */ /* 0x000fe4000001ff00 */
[----:B------:R-:W-:Y:S02]  /*4400*/  CS2R R154, SRZ ;  /* 0x00000000009a7805 */ /* 0x000fe4000001ff00 */
[----:B---3--:R-:W-:Y:S02]  /*4410*/  CS2R R78, SRZ ;  /* 0x00000000004e7805 */ /* 0x008fe4000001ff00 */
[----:B------:R-:W-:Y:S02]  /*4420*/  CS2R R156, SRZ ;  /* 0x00000000009c7805 */ /* 0x000fe4000001ff00 */
[----:B------:R-:W-:-:S02]  /*4430*/  CS2R R74, SRZ ;  /* 0x00000000004a7805 */ /* 0x000fc4000001ff00 */
[----:B------:R-:W-:Y:S01]  /*4440*/  CS2R R158, SRZ ;  /* 0x00000000009e7805 */ /* 0x000fe2000001ff00 */
[----:B------:R-:W-:Y:S01]  /*4450*/  IMAD.MOV.U32 R71, RZ, RZ, RZ ;  /* 0x000000ffff477224 */ /* 0x000fe200078e00ff */
        /* <DEDUP_REMOVED lines=11> */
[----:B----4-:R-:W-:Y:S01]  /*4510*/  CS2R R50, SRZ ;  /* 0x0000000000327805 */ /* 0x010fe2000001ff00 */
[----:B------:R-:W-:Y:S01]  /*4520*/  IMAD.MOV.U32 R9, RZ, RZ, RZ ;  /* 0x000000ffff097224 */ /* 0x000fe200078e00ff */
[----:B------:R-:W-:Y:S01]  /*4530*/  CS2R R170, SRZ ;  /* 0x0000000000aa7805 */ /* 0x000fe2000001ff00 */
[----:B------:R-:W-:Y:S01]  /*4540*/  IMAD.MOV.U32 R169, RZ, RZ, RZ ;  /* 0x000000ffffa97224 */ /* 0x000fe200078e00ff */
[----:B------:R-:W-:-:S02]  /*4550*/  CS2R R46, SRZ ;  /* 0x00000000002e7805 */ /* 0x000fc4000001ff00 */
[----:B------:R-:W-:Y:S02]  /*4560*/  CS2R R32, SRZ ;  /* 0x0000000000207805 */ /* 0x000fe4000001ff00 */
[----:B------:R-:W-:Y:S02]  /*4570*/  CS2R R176, SRZ ;  /* 0x0000000000b07805 */ /* 0x000fe4000001ff00 */
[----:B------:R-:W-:Y:S02]  /*4580*/  CS2R R38, SRZ ;  /* 0x0000000000267805 */ /* 0x000fe4000001ff00 */
[----:B------:R-:W-:Y:S01]  /*4590*/  CS2R R178, SRZ ;  /* 0x0000000000b27805 */ /* 0x000fe2000001ff00 */
[----:B------:R-:W-:Y:S01]  /*45a0*/  IMAD.MOV.U32 R35, RZ, RZ, RZ ;  /* 0x000000ffff237224 */ /* 0x000fe200078e00ff */
[----:B--2---:R-:W-:Y:S01]  /*45b0*/  CS2R R28, SRZ ;  /* 0x00000000001c7805 */ /* 0x004fe2000001ff00 */
[----:B------:R-:W-:Y:S01]  /*45c0*/  IMAD.MOV.U32 R31, RZ, RZ, RZ ;  /* 0x000000ffff1f7224 */ /* 0x000fe200078e00ff */
[----:B------:R-:W-:Y:S01]  /*45d0*/  CS2R R6, SRZ ;  /* 0x0000000000067805 */ /* 0x000fe2000001ff00 */
[----:B------:R-:W-:-:S02]  /*45e0*/  IMAD.MOV.U32 R0, RZ, RZ, RZ ;  /* 0x000000ffff007224 */ /* 0x000fc400078e00ff */
[----:B------:R-:W-:Y:S01]  /*45f0*/  IMAD.MOV.U32 R5, RZ, RZ, RZ ;  /* 0x000000ffff057224 */ /* 0x000fe200078e00ff */
[----:B------:R-:W-:Y:S01]  /*4600*/  ISETP.NE.AND P0, PT, R4, 0x1, PT ;  /* 0x000000010400780c */ /* 0x000fe20003f05270 */
[----:B------:R-:W-:-:S12]  /*4610*/  @P3 BRA `(.L_x_1350) ;  /* 0x0000000000083947 */ /* 0x000fd80003800000 */
[----:B------:R-:W0:Y:S02]  /*4620*/  FENCE.VIEW.ASYNC.G ;  /* 0x00000000000073c6 */ /* 0x000e240000000100 */
[----:B0-----:R-:W-:Y:S06]  /*4630*/  BAR.ARV 0xc, 0x180 ;  /* 0x0306000000007b1d */ /* 0x001fec0000002000 */
.L_x_1350:
[----:B------:R-:W-:Y:S05]  /*4640*/  BSYNC B0 ;  /* 0x0000000000007941 */ /* 0x000fea0003800000 */
.L_x_1349:
        /* <DEDUP_REMOVED lines=8> */
[----:B------:R-:W-:Y:S01]  /*46d0*/  IMAD.MOV.U32 R9, RZ, RZ, 0x40000040 ;  /* 0x40000040ff097424 */ /* 0x000fe200078e00ff */
[----:B------:R-:W-:Y:S01]  /*46e0*/  ISETP.GE.AND P0, PT, R168, 0x41, PT ;  /* 0x00000041a800780c */ /* 0x000fe20003f06270 */
[----:B------:R-:W-:Y:S01]  /*46f0*/  IMAD.MOV.U32 R11, RZ, RZ, 0x40000040 ;  /* 0x40000040ff0b7424 */ /* 0x000fe200078e00ff */
[----:B------:R-:W-:Y:S01]  /*4700*/  BAR.SYNC.DEFER_BLOCKING 0xe, 0x100 ;  /* 0x0384000000007b1d */ /* 0x000fe20000010000 */
[----:B------:R-:W-:Y:S01]  /*4710*/  IMAD.MOV.U32 R7, RZ, RZ, 0x40000040 ;  /* 0x40000040ff077424 */ /* 0x000fe200078e00ff */
[----:B------:R-:W-:Y:S01]  /*4720*/  R2UR UR5, R9 ;  /* 0x00000000090572ca */ /* 0x000fe200000e0000 */
[----:B------:R-:W-:Y:S01]  /*4730*/  IMAD.MOV.U32 R5, RZ, RZ, 0x40000040 ;  /* 0x40000040ff057424 */ /* 0x000fe200078e00ff */
[----:B------:R-:W-:Y:S01]  /*4740*/  R2UR UR7, R11 ;  /* 0x000000000b0772ca */ /* 0x000fe200000e0000 */
[----:B------:R-:W-:Y:S01]  /*4750*/  IMAD.MOV.U32 R13, RZ, RZ, 0x40000040 ;  /* 0x40000040ff0d7424 */ /* 0x000fe200078e00ff */
[----:B------:R-:W-:Y:S01]  /*4760*/  BSSY B0, `(.L_x_1354) ;  /* 0x00000f5000007945 */ /* 0x000fe20003800000 */
[----:B------:R-:W-:Y:S01]  /*4770*/  IMAD.MOV.U32 R11, RZ, RZ, 0x40000040 ;  /* 0x40000040ff0b7424 */ /* 0x000fe200078e00ff */
[----:B------:R-:W1:Y:S01]  /*4780*/  S2R R20, SR_TID.X ;  /* 0x0000000000147919 */ /* 0x000e620000002100 */
[----:B0-----:R-:W-:-:S04]  /*4790*/  LEA.HI R3, R0, R0, RZ, 0x1 ;  /* 0x0000000000037211 */ /* 0x001fc800078f08ff */
[----:B------:R-:W-:Y:S01]  /*47a0*/  LOP3.LUT R3, R3, 0x1fffe, RZ, 0xc0, !PT ;  /* 0x0001fffe03037812 */ /* 0x000fe200078ec0ff */
[----:B-----5:R-:W-:-:S04]  /*47b0*/  WARPGROUP.ARRIVE ;  /* 0x00000000000079c5 */ /* 0x020fc80000000000 */
[----:B------:R-:W-:Y:S02]  /*47c0*/  IMAD.IADD R3, R0, 0x1, -R3 ;  /* 0x0000000100037824 */ /* 0x000fe400078e0a03 */
[----:B------:R-:W-:Y:S02]  /*47d0*/  VIADD R0, R2, 0x36400 ;  /* 0x0003640002007836 */ /* 0x000fe40000000000 */
[----:B------:R-:W-:-:S03]  /*47e0*/  IMAD R3, R3, 0x8000, R2 ;  /* 0x0000800003037824 */ /* 0x000fc600078e0202 */
[----:B------:R-:W-:Y:S01]  /*47f0*/  SHF.R.U32.HI R0, RZ, 0x4, R0 ;  /* 0x00000004ff007819 */ /* 0x000fe20000011600 */
[----:B------:R-:W-:-:S03]  /*4800*/  VIADD R3, R3, 0x400 ;  /* 0x0000040003037836 */ /* 0x000fc60000000000 */
[----:B------:R-:W-:Y:S02]  /*4810*/  LOP3.LUT R0, R0, 0x3fff, RZ, 0xc0, !PT ;  /* 0x00003fff00007812 */ /* 0x000fe400078ec0ff */
[----:B------:R-:W-:Y:S02]  /*4820*/  SHF.R.U32.HI R3, RZ, 0x4, R3 ;  /* 0x00000004ff037819 */ /* 0x000fe40000011603 */
[----:B------:R-:W-:Y:S02]  /*4830*/  LOP3.LUT R8, R0, 0x10000, RZ, 0xfc, !PT ;  /* 0x0001000000087812 */ /* 0x000fe400078efcff */
[----:B------:R-:W-:Y:S02]  /*4840*/  LOP3.LUT R3, R3, 0x3fff, RZ, 0xc0, !PT ;  /* 0x00003fff03037812 */ /* 0x000fe400078ec0ff */
[C---:B------:R-:W-:Y:S01]  /*4850*/  R2UR UR4, R8.reuse ;  /* 0x00000000080472ca */ /* 0x040fe200000e0000 */
[----:B------:R-:W-:Y:S01]  /*4860*/  VIADD R6, R8, 0x2 ;  /* 0x0000000208067836 */ /* 0x000fe20000000000 */
[----:B------:R-:W-:-:S02]  /*4870*/  LOP3.LUT R21, R3, 0x2000000, RZ, 0xfc, !PT ;  /* 0x0200000003157812 */ /* 0x000fc400078efcff */
[----:B-1----:R-:W-:-:S03]  /*4880*/  LOP3.LUT R20, R20, 0x7f, RZ, 0xc0, !PT ;  /* 0x0000007f14147812 */ /* 0x002fc600078ec0ff */
[----:B------:R-:W-:Y:S01]  /*4890*/  IMAD R10, R18, 0x1000, R21 ;  /* 0x00001000120a7824 */ /* 0x000fe200078e0215 */
[----:B------:R-:W-:-:S03]  /*48a0*/  ISETP.NE.AND P2, PT, R20, RZ, PT ;  /* 0x000000ff1400720c */ /* 0x000fc60003f45270 */
[C---:B------:R-:W-:Y:S01]  /*48b0*/  VIADD R4, R10.reuse, 0x80 ;  /* 0x000000800a047836 */ /* 0x040fe20000000000 */
[C---:B------:R-:W-:Y:S01]  /*48c0*/  R2UR UR6, R10.reuse ;  /* 0x000000000a0672ca */ /* 0x040fe200000e0000 */
[----:B------:R-:W-:-:S08]  /*48d0*/  VIADD R12, R10, 0x100 ;  /* 0x000001000a0c7836 */ /* 0x000fd00000000000 */
[----:B------:R-:W-:-:S04]  /*48e0*/  @!P2 IMAD R0, R18, 0x8, R2 ;  /* 0x000000081200a824 */ /* 0x000fc800078e0202 */
[----:B------:R-:W-:Y:S01]  /*48f0*/  HGMMA.64x256x16.F32 R24, gdesc[UR4].tnspB, RZ, !UPT, gsb0 ;  /* 0x43e00000041879f0 */ /* 0x000fe2000c0008ff */
[----:B------:R-:W-:Y:S01]  /*4900*/  R2UR UR4, R6 ;  /* 0x00000000060472ca */ /* 0x000fe200000e0000 */
[----:B------:R-:W-:Y:S01]  /*4910*/  @!P2 VIADD R0, R0, 0x38860 ;  /* 0x000388600000a836 */ /* 0x000fe20000000000 */
[----:B------:R-:W-:Y:S02]  /*4920*/  R2UR UR5, R7 ;  /* 0x00000000070572ca */ /* 0x000fe400000e0000 */
[----:B------:R-:W-:Y:S01]  /*4930*/  R2UR UR6, R4 ;  /* 0x00000000040672ca */ /* 0x000fe200000e0000 */
[----:B------:R-:W-:Y:S01]  /*4940*/  VIADD R4, R8, 0x4 ;  /* 0x0000000408047836 */ /* 0x000fe20000000000 */
[----:B------:R-:W-:Y:S01]  /*4950*/  R2UR UR7, R5 ;  /* 0x00000000050772ca */ /* 0x000fe200000e0000 */
[----:B------:R-:W-:Y:S01]  /*4960*/  IMAD.MOV.U32 R5, RZ, RZ, 0x40000040 ;  /* 0x40000040ff057424 */ /* 0x000fe200078e00ff */
[----:B------:R-:W-:Y:S01]  /*4970*/  @!P2 PRMT R0, RZ, 0x654, R0 ;  /* 0x00000654ff00a816 */ /* 0x000fe20000000000 */
[----:B------:R-:W-:-:S02]  /*4980*/  WARPGROUP.DEPBAR.LE gsb0, 0x0 ;  /* 0x00008000000079c5 */ /* 0x000fc40000010000 */
[----:B------:R-:W-:-:S15]  /*4990*/  WARPGROUP.ARRIVE ;  /* 0x00000000000079c5 */ /* 0x000fde0000000000 */
[----:B------:R-:W-:-:S01]  /*49a0*/  NOP ;  /* 0x0000000000007918 */ /* 0x000fc20000000000 */
[----:B------:R-:W-:Y:S01]  /*49b0*/  HGMMA.64x256x16.F32 R24, gdesc[UR4].tnspB, R24, gsb0 ;  /* 0x43e00000041879f0 */ /* 0x000fe20008000818 */
[----:B------:R-:W-:Y:S02]  /*49c0*/  R2UR UR4, R4 ;  /* 0x00000000040472ca */ /* 0x000fe400000e0000 */
[----:B------:R-:W-:Y:S02]  /*49d0*/  R2UR UR5, R5 ;  /* 0x00000000050572ca */ /* 0x000fe400000e0000 */
[----:B------:R-:W-:Y:S01]  /*49e0*/  R2UR UR6, R12 ;  /* 0x000000000c0672ca */ /* 0x000fe200000e0000 */
[----:B------:R-:W-:Y:S01]  /*49f0*/  VIADD R12, R10, 0x180 ;  /* 0x000001800a0c7836 */ /* 0x000fe20000000000 */
[----:B------:R-:W-:Y:S01]  /*4a00*/  R2UR UR7, R13 ;  /* 0x000000000d0772ca */ /* 0x000fe200000e0000 */
[----:B------:R-:W-:Y:S02]  /*4a10*/  VIADD R10, R8, 0x6 ;  /* 0x00000006080a7836 */ /* 0x000fe40000000000 */
[----:B------:R-:W-:Y:S01]  /*4a20*/  IMAD.MOV.U32 R13, RZ, RZ, 0x40000040 ;  /* 0x40000040ff0d7424 */ /* 0x000fe200078e00ff */
[----:B------:R-:W-:-:S02]  /*4a30*/  WARPGROUP.DEPBAR.LE gsb0, 0x0 ;  /* 0x00008000000079c5 */ /* 0x000fc40000010000 */
[----:B------:R-:W-:-:S15]  /*4a40*/  WARPGROUP.ARRIVE ;  /* 0x00000000000079c5 */ /* 0x000fde0000000000 */
        /* <DEDUP_REMOVED lines=12> */
[----:B------:R-:W-:Y:S05]  /*4b10*/  @!P0 BRA `(.L_x_1355) ;  /* 0x0000000800e48947 */ /* 0x000fea0003800000 */
[----:B------:R-:W-:-:S07]  /*4b20*/  VIADD R180, R180, 0xfffffffe ;  /* 0xfffffffeb4b47836 */ /* 0x000fce0000000000 */
.L_x_1356:
[----:B------:R-:W-:Y:S01]  /*4b30*/  BAR.SYNC.DEFER_BLOCKING 0xe, 0x100 ;  /* 0x0384000000007b1d */ /* 0x000fe20000010000 */
[----:B------:R-:W-:Y:S01]  /*4b40*/  IMAD R3, R18, 0x40, R191 ;  /* 0x0000004012037824 */ /* 0x000fe200078e02bf */
[----:B------:R-:W-:Y:S01]  /*4b50*/  R2UR UR4, R8 ;  /* 0x00000000080472ca */ /* 0x000fe200000e0000 */
[----:B------:R-:W-:Y:S01]  /*4b60*/  VIADD R18, R18, 0x1 ;  /* 0x0000000112127836 */ /* 0x000fe20000000000 */
[----:B------:R-:W-:Y:S01]  /*4b70*/  R2UR UR5, R9 ;  /* 0x00000000090572ca */ /* 0x000fe200000e0000 */
[----:B------:R-:W-:Y:S01]  /*4b80*/  IMAD R3, R3, 0x4, R2 ;  /* 0x0000000403037824 */ /* 0x000fe200078e0202 */
[----:B------:R-:W-:Y:S01]  /*4b90*/  ISETP.GT.AND P1, PT, R180, RZ, PT ;  /* 0x000000ffb400720c */ /* 0x000fe20003f24270 */
[----:B------:R-:W-:Y:S01]  /*4ba0*/  IMAD.MOV.U32 R13, RZ, RZ, 0x40000040 ;  /* 0x40000040ff0d7424 */ /* 0x000fe200078e00ff */
[----:B------:R-:W-:Y:S01]  /*4bb0*/  ISETP.NE.AND P0, PT, R18, 0x2, PT ;  /* 0x000000021200780c */ /* 0x000fe20003f05270 */
[----:B------:R-:W-:Y:S02]  /*4bc0*/  IMAD.MOV.U32 R15, RZ, RZ, 0x40000040 ;  /* 0x40000040ff0f7424 */ /* 0x000fe400078e00ff */
[----:B------:R-:W-:Y:S01]  /*4bd0*/  VIADD R180, R180, 0xffffffff ;  /* 0xffffffffb4b47836 */ /* 0x000fe20000000000 */
[----:B------:R-:W-:-:S02]  /*4be0*/  SEL R18, R18, RZ, P0 ;  /* 0x000000ff12127207 */ /* 0x000fc40000000000 */
[----:B------:R-:W-:Y:S01]  /*4bf0*/  R2UR UR7, R13 ;  /* 0x000000000d0772ca */ /* 0x000fe200000e0000 */
[----:B------:R-:W-:Y:S02]  /*4c00*/  IMAD.MOV.U32 R13, RZ, RZ, 0x40000040 ;  /* 0x40000040ff0d7424 */ /* 0x000fe400078e00ff */
[----:B------:R-:W-:-:S05]  /*4c10*/  IMAD R12, R18, 0x1000, R21 ;  /* 0x00001000120c7824 */ /* 0x000fca00078e0215 */
[----:B------:R-:W-:Y:S01]  /*4c20*/  R2UR UR6, R12 ;  /* 0x000000000c0672ca */ /* 0x000fe200000e0000 */
        /* <DEDUP_REMOVED lines=130> */
[----:B------:R-:W-:-:S02]  /*5450*/  VIADD R14, R12, 0x80 ;  /* 0x000000800c0e7836 */ /* 0x000fc40000000000 */
[----:B------:R-:W-:-:S03]  /*5460*/  @!P2 IMAD R0, R18, 0x8, R2 ;  /* 0x000000081200a824 */ /* 0x000fc600078e0202 */
[----:B------:R-:W-:Y:S01]  /*5470*/  WARPGROUP.ARRIVE ;  /* 0x00000000000079c5 */ /* 0x000fe20000000000 */
[----:B------:R-:W-:-:S05]  /*5480*/  @!P2 VIADD R0, R0, 0x38860 ;  /* 0x000388600000a836 */ /* 0x000fca0000000000 */
[----:B------:R-:W-:Y:S01]  /*5490*/  HGMMA.64x256x16.F32 R24, gdesc[UR4].tnspB, R24, gsb0 ;  /* 0x43e00000041879f0 */ /* 0x000fe20008000818 */
[----:B------:R-:W-:Y:S02]  /*54a0*/  R2UR UR4, R6 ;  /* 0x00000000060472ca */ /* 0x000fe400000e0000 */
[----:B------:R-:W-:Y:S02]  /*54b0*/  R2UR UR5, R7 ;  /* 0x00000000070572ca */ /* 0x000fe400000e0000 */
[----:B------:R-:W-:Y:S01]  /*54c0*/  R2UR UR6, R14 ;  /* 0x000000000e0672ca */ /* 0x000fe200000e0000 */
[C---:B------:R-:W-:Y:S01]  /*54d0*/  VIADD R14, R12.reuse, 0x100 ;  /* 0x000001000c0e7836 */ /* 0x040fe20000000000 */
[----:B------:R-:W-:Y:S01]  /*54e0*/  R2UR UR7, R15 ;  /* 0x000000000f0772ca */ /* 0x000fe200000e0000 */
[----:B------:R-:W-:Y:S01]  /*54f0*/  IMAD.MOV.U32 R15, RZ, RZ, 0x40000040 ;  /* 0x40000040ff0f7424 */ /* 0x000fe200078e00ff */
[----:B------:R-:W-:Y:S01]  /*5500*/  @!P2 PRMT R0, RZ, 0x654, R0 ;  /* 0x00000654ff00a816 */ /* 0x000fe20000000000 */
[----:B------:R-:W-:Y:S01]  /*5510*/  VIADD R12, R12, 0x180 ;  /* 0x000001800c0c7836 */ /* 0x000fe20000000000 */
        /* <DEDUP_REMOVED lines=21> */
[----:B------:R0:W-:Y:S02]  /*5670*/  @!P2 SYNCS.ARRIVE.TRANS64.RED.A1T0 RZ, [R0+URZ], RZ ;  /* 0x000000ff00ffa9a7 */ /* 0x0001e4000810043f */
[----:B0-----:R-:W-:-:S04]  /*5680*/  SEL R0, RZ, 0x1, P0 ;  /* 0x00000001ff007807 */ /* 0x001fc80000000000 */
[----:B------:R-:W-:Y:S01]  /*5690*/  LOP3.LUT R23, R23, R0, RZ, 0x3c, !PT ;  /* 0x0000000017177212 */ /* 0x000fe200078e3cff */
[----:B------:R-:W-:Y:S06]  /*56a0*/  @P1 BRA `(.L_x_1356) ;  /* 0xfffffff400201947 */ /* 0x000fec000383ffff */
.L_x_1355:
[----:B------:R-:W-:Y:S05]  /*56b0*/  BSYNC B0 ;  /* 0x0000000000007941 */ /* 0x000fea0003800000 */
.L_x_1354:
[----:B------:R-:W-:Y:S01]  /*56c0*/  BAR.SYNC.DEFER_BLOCKING 0xe, 0x100 ;  /* 0x0384000000007b1d */ /* 0x000fe20000010000 */
[C---:B------:R-:W-:Y:S01]  /*56d0*/  IMAD R3, R18.reuse, 0x40, R191 ;  /* 0x0000004012037824 */ /* 0x040fe200078e02bf */
[----:B------:R-:W-:Y:S01]  /*56e0*/  PLOP3.LUT P0, PT, PT, PT, PT, 0x8, 0x0 ;  /* 0x000000000000781c */ /* 0x000fe20003f0e170 */
[----:B------:R-:W-:Y:S02]  /*56f0*/  VIADD R18, R18, 0x1 ;  /* 0x0000000112127836 */ /* 0x000fe40000000000 */
        /* <DEDUP_REMOVED lines=11> */
[----:B-1----:R-:W-:Y:S01]  /*57b0*/  FMUL.FTZ R33, R42, R2 ;  /* 0x000000022a217220 */ /* 0x002fe20000410000 */
        /* <DEDUP_REMOVED lines=125> */
.L_x_1352:
        /* <DEDUP_REMOVED lines=31> */
.L_x_1358:
[----:B------:R-:W-:Y:S05]  /*6180*/  BSYNC B6 ;  /* 0x0000000000067941 */ /* 0x000fea0003800000 */
.L_x_1357:
        /* <DEDUP_REMOVED lines=12> */
.L_x_1362:
[----:B-1----:R1:W2:Y:S02]  /*6250*/  SYNCS.PHASECHK.TRANS64.TRYWAIT P0, [R2+URZ+0x38800], R3 ;  /* 0x03880003020075a7 */ /* 0x0022a4000800017f */
[----:B--2---:R-:W-:Y:S05]  /*6260*/  @!P0 NANOSLEEP.SYNCS 0x989680 ;  /* 0x009896800000895d */ /* 0x004fea0003900000 */
[----:B------:R-:W2:Y:S02]  /*6270*/  @!P0 SYNCS.PHASECHK.TRANS64 P0, [R2+URZ+0x38800], R3 ;  /* 0x03880003020085a7 */ /* 0x000ea4000800007f */
[----:B--2---:R-:W-:Y:S05]  /*6280*/  @!P0 BRA `(.L_x_1362) ;  /* 0xfffffffc00f08947 */ /* 0x004fea000383ffff */
.L_x_1361:
[----:B------:R-:W-:Y:S05]  /*6290*/  BSYNC B0 ;  /* 0x0000000000007941 */ /* 0x000fea0003800000 */
.L_x_1360:
[----:B------:R-:W-:Y:S05]  /*62a0*/  BRA `(.L_x_1363) ;  /* 0x00000020007c7947 */ /* 0x000fea0003800000 */
.L_x_1359:
        /* <DEDUP_REMOVED lines=37> */
.L_x_1365:
[----:B------:R-:W-:Y:S05]  /*6500*/  BSYNC B6 ;  /* 0x0000000000067941 */ /* 0x000fea0003800000 */
.L_x_1364:
        /* <DEDUP_REMOVED lines=11> */
.L_x_1623:
[----:B------:R-:W-:Y:S01]  /*65c0*/  IMAD.SHL.U32 R5, R188, 0x40, RZ ;  /* 0x00000040bc057824 */ /* 0x000fe200078e00ff */
[----:B------:R-:W-:Y:S01]  /*65d0*/  ULDC UR4, c[0x0][0x448] ;  /* 0x0001120000047ab9 */ /* 0x000fe20000000800 */
[----:B------:R-:W-:Y:S01]  /*65e0*/  BSSY B1, `(.L_x_1369) ;  /* 0x0000024000017945 */ /* 0x000fe20003800000 */
[----:B------:R-:W-:Y:S02]  /*65f0*/  CS2R R10, SRZ ;  /* 0x00000000000a7805 */ /* 0x000fe4000001ff00 */
        /* <DEDUP_REMOVED lines=8> */
[----:B------:R-:W-:Y:S02]  /*6680*/  LOP3.LUT R31, R8, R9, RZ, 0x3c, !PT ;  /* 0x00000009081f7212 */ /* 0x000fe400078e3cff */
[----:B------:R-:W-:-:S02]  /*6690*/  CS2R R8, SRZ ;  /* 0x0000000000087805 */ /* 0x000fc4000001ff00 */
[----:B------:R-:W-:Y:S02]  /*66a0*/  LOP3.LUT R12, R7, 0xfffffffe, RZ, 0xc0, !PT ;  /* 0xfffffffe070c7812 */ /* 0x000fe400078ec0ff */
[----:B------:R-:W-:-:S03]  /*66b0*/  CS2R R6, SRZ ;  /* 0x0000000000067805 */ /* 0x000fc6000001ff00 */
[----:B------:R-:W-:Y:S01]  /*66c0*/  IMAD.IADD R12, R219, 0x1, -R12 ;  /* 0x00000001db0c7824 */ /* 0x000fe200078e0a0c */
        /* <DEDUP_REMOVED lines=10> */
[-C--:B0-----:R-:W-:Y:S02]  /*6770*/  @!P3 IADD3 R26, P0, R3, R228.reuse, RZ ;  /* 0x000000e4031ab210 */ /* 0x081fe40007f1e0ff */
        /* <DEDUP_REMOVED lines=10> */
.L_x_1370:
[----:B------:R-:W-:Y:S05]  /*6820*/  BSYNC B1 ;  /* 0x0000000000017941 */ /* 0x000fea0003800000 */
.L_x_1369:
[----:B------:R-:W-:Y:S01]  /*6830*/  SHF.L.U32 R13, R12, 0x1f, RZ ;  /* 0x0000001f0c0d7819 */ /* 0x000fe200000006ff */
[----:B--2---:R-:W-:Y:S01]  /*6840*/  IMAD R3, R192, 0x200, R31 ;  /* 0x00000200c0037824 */ /* 0x004fe200078e021f */
[----:B------:R-:W-:Y:S01]  /*6850*/  LOP3.LUT P1, RZ, R188, 0x4, RZ, 0xc0, !PT ;  /* 0x00000004bcff7812 */ /* 0x000fe2000782c0ff */
[----:B0---45:R-:W-:Y:S01]  /*6860*/  IMAD.MOV.U32 R14, RZ, RZ, R10 ;  /* 0x000000ffff0e7224 */ /* 0x031fe200078e000a */
[----:B------:R-:W0:Y:S01]  /*6870*/  SYNCS.PHASECHK.TRANS64.TRYWAIT P0, [R2+URZ+0x38800], R13 ;  /* 0x0388000d020075a7 */ /* 0x000e22000800017f */
[----:B------:R-:W-:Y:S01]  /*6880*/  IMAD R3, R3, 0x2, R2 ;  /* 0x0000000203037824 */ /* 0x000fe200078e0202 */
[--C-:B------:R-:W-:Y:S01]  /*6890*/  SHF.R.U64 R33, R10, 0x10, R11.reuse ;  /* 0x000000100a217819 */ /* 0x100fe2000000120b */
[--C-:B------:R-:W-:Y:S01]  /*68a0*/  IMAD.MOV.U32 R15, RZ, RZ, R11.reuse ;  /* 0x000000ffff0f7224 */ /* 0x100fe200078e000b */
        /* <DEDUP_REMOVED lines=27> */
.L_x_1624:
[----:B------:R-:W-:Y:S05]  /*6a60*/  BSYNC B1 ;  /* 0x0000000000017941 */ /* 0x000fea0003800000 */
.L_x_1371:
        /* <DEDUP_REMOVED lines=9> */
[----:B------:R-:W-:Y:S02]  /*6b00*/  HADD2.F32 R15, -RZ, R29.H0_H0 ;  /* 0x2000001dff0f7230 */ /* 0x000fe40000004100 */
[----:B0-----:R-:W-:Y:S02]  /*6b10*/  HADD2.F32 R13, -RZ, R31.H0_H0 ;  /* 0x2000001fff0d7230 */ /* 0x001fe40000004100 */
        /* <DEDUP_REMOVED lines=35> */
.L_x_1376:
[----:B------:R-:W-:Y:S05]  /*6d50*/  BSYNC B2 ;  /* 0x0000000000027941 */ /* 0x000fea0003800000 */
.L_x_1375:
[----:B------:R-:W-:Y:S05]  /*6d60*/  @P1 BRA `(.L_x_1374) ;  /* 0x0000000000981947 */ /* 0x000fea0003800000 */
[----:B-1----:R-:W1:Y:S01]  /*6d70*/  LDS.128 R4, [R0] ;  /* 0x0000000000047984 */ /* 0x002e620000000c00 */
        /* <DEDUP_REMOVED lines=37> */
.L_x_1374:
[----:B------:R-:W-:Y:S05]  /*6fd0*/  BSYNC B1 ;  /* 0x0000000000017941 */ /* 0x000fea0003800000 */
.L_x_1373:
        /* <DEDUP_REMOVED lines=18> */
[-C--:B0-----:R-:W-:Y:S01]  /*7100*/  FMUL.FTZ R13, R24, R4.reuse ;  /* 0x00000004180d7220 */ /* 0x081fe20000410000 */
[----:B------:R-:W-:Y:S01]  /*7110*/  FMUL.FTZ R15, R20, R4 ;  /* 0x00000004140f7220 */ /* 0x000fe20000410000 */
        /* <DEDUP_REMOVED lines=25> */
.L_x_1379:
[----:B------:R-:W-:Y:S05]  /*72b0*/  BSYNC B1 ;  /* 0x0000000000017941 */ /* 0x000fea0003800000 */
.L_x_1378:
[----:B------:R-:W-:Y:S05]  /*72c0*/  @P1 BRA `(.L_x_1377) ;  /* 0x0000001000501947 */ /* 0x000fea0003800000 */
[----:B-1----:R-:W1:Y:S01]  /*72d0*/  LDS.128 R4, [R0+0x1000] ;  /* 0x0010000000047984 */ /* 0x002e620000000c00 */
[----:B------:R-:W-:Y:S02]  /*72e0*/  HADD2.F32 R15, -RZ, R30.H0_H0 ;  /* 0x2000001eff0f7230 */ /* 0x000fe40000004100 */
[----:B0-----:R-:W-:Y:S02]  /*72f0*/  HADD2.F32 R13, -RZ, R32.H0_H0 ;  /* 0x20000020ff0d7230 */ /* 0x001fe40000004100 */
        /* <DEDUP_REMOVED lines=36> */
.L_x_1367:
        /* <DEDUP_REMOVED lines=8> */
.L_x_1630:
        /* <DEDUP_REMOVED lines=23> */
.L_x_1382:
[----:B------:R-:W-:Y:S05]  /*7730*/  BSYNC B1 ;  /* 0x0000000000017941 */ /* 0x000fea0003800000 */
.L_x_1381:
        /* <DEDUP_REMOVED lines=11> */
[----:B------:R-:W-:Y:S01]  /*77f0*/  IMAD.MOV.U32 R8, RZ, RZ, R5 ;  /* 0x000000ffff087224 */ /* 0x000fe200078e0005 */
[----:B------:R-:W-:Y:S01]  /*7800*/  SHF.R.U64 R45, R6, 0x10, R7 ;  /* 0x00000010062d7819 */ /* 0x000fe20000001207 */
[----:B------:R-:W-:Y:S01]  /*7810*/  IMAD.MOV.U32 R38, RZ, RZ, R6 ;  /* 0x000000ffff267224 */ /* 0x000fe200078e0006 */
[----:B------:R-:W-:Y:S01]  /*7820*/  SHF.R.U32.HI R10, RZ, 0x10, R11 ;  /* 0x00000010ff0a7819 */ /* 0x000fe2000001160b */
[----:B------:R-:W-:Y:S01]  /*7830*/  IMAD.MOV.U32 R4, RZ, RZ, R7 ;  /* 0x000000ffff047224 */ /* 0x000fe200078e0007 */
[----:B------:R-:W0:Y:S01]  /*7840*/  LDC R13, c[0x0][0x3f4] ;  /* 0x0000fd00ff0d7b82 */ /* 0x000e220000000800 */
[----:B------:R-:W-:Y:S01]  /*7850*/  SHF.R.U32.HI R5, RZ, 0x10, R5 ;  /* 0x00000010ff057819 */ /* 0x000fe20000011605 */
        /* <DEDUP_REMOVED lines=15> */
.L_x_1631:
[----:B------:R-:W-:Y:S05]  /*7950*/  BSYNC B1 ;  /* 0x0000000000017941 */ /* 0x000fea0003800000 */
.L_x_1383:
[----:B------:R-:W-:Y:S01]  /*7960*/  BSSY B1, `(.L_x_1385) ;  /* 0x0000059000017945 */ /* 0x000fe20003800000 */
[----:B0-----:R-:W-:-:S03]  /*7970*/  LOP3.LUT R3, R0, 0x38, RZ, 0xc0, !PT ;  /* 0x0000003800037812 */ /* 0x001fc600078ec0ff */
[----:B------:R-:W-:Y:S05]  /*7980*/  @P2 BRA `(.L_x_1386) ;  /* 0x0000000400582947 */ /* 0x000fea0003800000 */
[----:B------:R-:W-:Y:S02]  /*7990*/  IMAD.SHL.U32 R0, R188, 0x40, RZ ;  /* 0x00000040bc007824 */ /* 0x000fe400078e00ff */
[----:B------:R-:W-:Y:S02]  /*79a0*/  HADD2.F32 R27, -RZ, R41.H0_H0 ;  /* 0x20000029ff1b7230 */ /* 0x000fe40000004100 */
[----:B------:R-:W-:Y:S01]  /*79b0*/  HADD2.F32 R29, -RZ, R39.H0_H0 ;  /* 0x20000027ff1d7230 */ /* 0x000fe20000004100 */
[----:B------:R-:W-:Y:S01]  /*79c0*/  LOP3.LUT R9, R0, 0x1c0, RZ, 0xc0, !PT ;  /* 0x000001c000097812 */ /* 0x000fe200078ec0ff */
[----:B------:R-:W-:-:S03]  /*79d0*/  HADD2.F32 R31, -RZ, R44.H0_H0 ;  /* 0x2000002cff1f7230 */ /* 0x000fc60000004100 */
[--C-:B------:R-:W-:Y:S02]  /*79e0*/  SHF.R.U32.HI R4, RZ, 0x3, R9.reuse ;  /* 0x00000003ff047819 */ /* 0x100fe40000011609 */
[----:B------:R-:W-:Y:S02]  /*79f0*/  LOP3.LUT R0, R9, 0x38, R16, 0xf8, !PT ;  /* 0x0000003809007812 */ /* 0x000fe400078ef810 */
[----:B------:R-:W-:Y:S02]  /*7a00*/  LOP3.LUT R9, R4, R3, R9, 0x1e, !PT ;  /* 0x0000000304097212 */ /* 0x000fe400078e1e09 */
[----:B------:R-:W-:-:S03]  /*7a10*/  LOP3.LUT R5, R0, R4, RZ, 0x3c, !PT ;  /* 0x0000000400057212 */ /* 0x000fc600078e3cff */
[C---:B------:R-:W-:Y:S02]  /*7a20*/  IMAD R9, R192.reuse, 0x200, R9 ;  /* 0x00000200c0097824 */ /* 0x040fe400078e0209 */
[----:B------:R-:W-:Y:S02]  /*7a30*/  IMAD R5, R192, 0x200, R5 ;  /* 0x00000200c0057824 */ /* 0x000fe400078e0205 */
[--C-:B------:R-:W-:Y:S02]  /*7a40*/  IMAD R36, R9, 0x2, R2.reuse ;  /* 0x0000000209247824 */ /* 0x100fe400078e0202 */
[----:B------:R-:W-:-:S03]  /*7a50*/  IMAD R34, R5, 0x2, R2 ;  /* 0x0000000205227824 */ /* 0x000fc600078e0202 */
[----:B------:R-:W0:Y:S04]  /*7a60*/  LDS.128 R8, [R36+0x20400] ;  /* 0x0204000024087984 */ /* 0x000e280000000c00 */
[----:B------:R-:W1:Y:S01]  /*7a70*/  LDS.128 R4, [R34+0x20400] ;  /* 0x0204000022047984 */ /* 0x000e620000000c00 */
[----:B0-----:R-:W-:Y:S02]  /*7a80*/  HADD2.F32 R20, -RZ, R8.H0_H0 ;  /* 0x20000008ff147230 */ /* 0x001fe40000004100 */
[----:B------:R-:W-:Y:S02]  /*7a90*/  HADD2.F32 R21, -RZ, R9.H0_H0 ;  /* 0x20000009ff157230 */ /* 0x000fe40000004100 */
[----:B-1----:R-:W-:Y:S02]  /*7aa0*/  HADD2.F32 R0, -RZ, R4.H0_H0 ;  /* 0x20000004ff007230 */ /* 0x002fe40000004100 */
[C---:B------:R-:W-:Y:S01]  /*7ab0*/  FMUL.FTZ R33, R20.reuse, R29 ;  /* 0x0000001d14217220 */ /* 0x040fe20000410000 */
[----:B------:R-:W-:Y:S01]  /*7ac0*/  FMUL.FTZ R35, R20, R27 ;  /* 0x0000001b14237220 */ /* 0x000fe20000410000 */
[----:B------:R-:W-:-:S02]  /*7ad0*/  HADD2.F32 R20, -RZ, R39.H1_H1 ;  /* 0x30000027ff147230 */ /* 0x000fc40000004100 */
[C---:B------:R-:W-:Y:S01]  /*7ae0*/  FFMA.FTZ R33, R0.reuse, R27, -R33 ;  /* 0x0000001b00217223 */ /* 0x040fe20000010821 */
[----:B------:R-:W-:Y:S01]  /*7af0*/  FFMA.FTZ R35, R0, R29, R35 ;  /* 0x0000001d00237223 */ /* 0x000fe20000010023 */
[----:B------:R-:W-:Y:S02]  /*7b00*/  HADD2.F32 R0, -RZ, R41.H1_H1 ;  /* 0x30000029ff007230 */ /* 0x000fe40000004100 */
[C---:B------:R-:W-:Y:S01]  /*7b10*/  FMUL.FTZ R30, R21.reuse, R20 ;  /* 0x00000014151e7220 */ /* 0x040fe20000410000 */
[----:B------:R-:W-:Y:S02]  /*7b20*/  HADD2.F32 R13, -RZ, R5.H0_H0 ;  /* 0x20000005ff0d7230 */ /* 0x000fe40000004100 */
[----:B------:R-:W-:Y:S02]  /*7b30*/  HADD2.F32 R8, -RZ, R8.H1_H1 ;  /* 0x30000008ff087230 */ /* 0x000fe40000004100 */
[----:B------:R-:W-:Y:S01]  /*7b40*/  FMUL.FTZ R21, R21, R0 ;  /* 0x0000000015157220 */ /* 0x000fe20000410000 */
[----:B------:R-:W-:-:S02]  /*7b50*/  HADD2.F32 R27, -RZ, R42.H0_H0 ;  /* 0x2000002aff1b7230 */ /* 0x000fc40000004100 */
[C---:B------:R-:W-:Y:S01]  /*7b60*/  FFMA.FTZ R30, R13.reuse, R0, -R30 ;  /* 0x000000000d1e7223 */ /* 0x040fe2000001081e */
[----:B------:R-:W-:Y:S02]  /*7b70*/  HADD2.F32 R4, -RZ, R4.H1_H1 ;  /* 0x30000004ff047230 */ /* 0x000fe40000004100 */
[C---:B------:R-:W-:Y:S01]  /*7b80*/  FMUL.FTZ R37, R8.reuse, R31 ;  /* 0x0000001f08257220 */ /* 0x040fe20000410000 */
[----:B------:R-:W-:Y:S02]  /*7b90*/  HADD2.F32 R9, -RZ, R9.H1_H1 ;  /* 0x30000009ff097230 */ /* 0x000fe40000004100 */
[----:B------:R-:W-:Y:S01]  /*7ba0*/  FMUL.FTZ R29, R8, R27 ;  /* 0x0000001b081d7220 */ /* 0x000fe20000410000 */
[----:B------:R-:W-:Y:S02]  /*7bb0*/  HADD2.F32 R8, -RZ, R44.H1_H1 ;  /* 0x3000002cff087230 */ /* 0x000fe40000004100 */
[----:B------:R-:W-:Y:S01]  /*7bc0*/  FFMA.FTZ R20, R13, R20, R21 ;  /* 0x000000140d147223 */ /* 0x000fe20000010015 */
[----:B------:R-:W-:-:S02]  /*7bd0*/  HADD2.F32 R0, -RZ, R42.H1_H1 ;  /* 0x3000002aff007230 */ /* 0x000fc40000004100 */
[C---:B------:R-:W-:Y:S01]  /*7be0*/  FFMA.FTZ R26, R4.reuse, R27, -R37 ;  /* 0x0000001b041a7223 */ /* 0x040fe20000010825 */
[----:B------:R-:W-:Y:S02]  /*7bf0*/  HADD2.F32 R24, -RZ, R10.H0_H0 ;  /* 0x2000000aff187230 */ /* 0x000fe40000004100 */
[----:B------:R-:W-:Y:S01]  /*7c00*/  FFMA.FTZ R28, R4, R31, R29 ;  /* 0x0000001f041c7223 */ /* 0x000fe2000001001d */
[----:B------:R-:W-:Y:S02]  /*7c10*/  HADD2.F32 R21, -RZ, R38.H0_H0 ;  /* 0x20000026ff157230 */ /* 0x000fe40000004100 */
[C---:B------:R-:W-:Y:S01]  /*7c20*/  FMUL.FTZ R4, R9.reuse, R8 ;  /* 0x0000000809047220 */ /* 0x040fe20000410000 */
[----:B------:R-:W-:Y:S02]  /*7c30*/  HADD2.F32 R5, -RZ, R5.H1_H1 ;  /* 0x30000005ff057230 */ /* 0x000fe40000004100 */
[----:B------:R-:W-:Y:S01]  /*7c40*/  FMUL.FTZ R32, R9, R0 ;  /* 0x0000000009207220 */ /* 0x000fe20000410000 */
[----:B------:R-:W-:-:S02]  /*7c50*/  HADD2.F32 R14, -RZ, R6.H0_H0 ;  /* 0x20000006ff0e7230 */ /* 0x000fc40000004100 */
[C---:B------:R-:W-:Y:S01]  /*7c60*/  FMUL.FTZ R37, R24.reuse, R21 ;  /* 0x0000001518257220 */ /* 0x040fe20000410000 */
[----:B------:R-:W-:Y:S02]  /*7c70*/  HADD2.F32 R13, -RZ, R40.H0_H0 ;  /* 0x20000028ff0d7230 */ /* 0x000fe40000004100 */
[C---:B------:R-:W-:Y:S01]  /*7c80*/  FFMA.FTZ R29, R5.reuse, R0, -R4 ;  /* 0x00000000051d7223 */ /* 0x040fe20000010804 */
[----:B------:R-:W-:Y:S02]  /*7c90*/  HADD2.F32 R10, -RZ, R10.H1_H1 ;  /* 0x3000000aff0a7230 */ /* 0x000fe40000004100 */
[----:B------:R-:W-:Y:S01]  /*7ca0*/  FFMA.FTZ R31, R5, R8, R32 ;  /* 0x00000008051f7223 */ /* 0x000fe20000010020 */
[----:B------:R-:W-:Y:S02]  /*7cb0*/  HADD2.F32 R27, -RZ, R45.H0_H0 ;  /* 0x2000002dff1b7230 */ /* 0x000fe40000004100 */
[----:B------:R-:W-:Y:S01]  /*7cc0*/  FMUL.FTZ R24, R24, R13 ;  /* 0x0000000d18187220 */ /* 0x000fe20000410000 */
[----:B------:R-:W-:-:S02]  /*7cd0*/  HADD2.F32 R9, -RZ, R43.H0_H0 ;  /* 0x2000002bff097230 */ /* 0x000fc40000004100 */
[----:B------:R-:W-:Y:S01]  /*7ce0*/  FFMA.FTZ R37, R14, R13, -R37 ;  /* 0x0000000d0e257223 */ /* 0x000fe20000010825 */
[----:B------:R-:W-:Y:S02]  /*7cf0*/  HADD2.F32 R6, -RZ, R6.H1_H1 ;  /* 0x30000006ff067230 */ /* 0x000fe40000004100 */
[C---:B------:R-:W-:Y:S01]  /*7d00*/  FMUL.FTZ R5, R10.reuse, R27 ;  /* 0x0000001b0a057220 */ /* 0x040fe20000410000 */
[----:B------:R-:W-:Y:S02]  /*7d10*/  HADD2.F32 R25, -RZ, R11.H0_H0 ;  /* 0x2000000bff197230 */ /* 0x000fe40000004100 */
[----:B------:R-:W-:Y:S01]  /*7d20*/  FMUL.FTZ R13, R10, R9 ;  /* 0x000000090a0d7220 */ /* 0x000fe20000410000 */
[----:B------:R-:W-:Y:S02]  /*7d30*/  HADD2.F32 R8, -RZ, R38.H1_H1 ;  /* 0x30000026ff087230 */ /* 0x000fe40000004100 */
[----:B------:R-:W-:Y:S01]  /*7d40*/  FFMA.FTZ R24, R14, R21, R24 ;  /* 0x000000150e187223 */ /* 0x000fe20000010018 */
[----:B------:R-:W-:-:S02]  /*7d50*/  HADD2.F32 R0, -RZ, R40.H1_H1 ;  /* 0x30000028ff007230 */ /* 0x000fc40000004100 */
[C---:B------:R-:W-:Y:S01]  /*7d60*/  FFMA.FTZ R14, R6.reuse, R9, -R5 ;  /* 0x00000009060e7223 */ /* 0x040fe20000010805 */
[----:B------:R-:W-:Y:S02]  /*7d70*/  HADD2.F32 R11, -RZ, R11.H1_H1 ;  /* 0x3000000bff0b7230 */ /* 0x000fe40000004100 */
[----:B------:R-:W-:Y:S01]  /*7d80*/  FFMA.FTZ R13, R6, R27, R13 ;  /* 0x0000001b060d7223 */ /* 0x000fe2000001000d */
[----:B------:R-:W-:Y:S02]  /*7d90*/  HADD2.F32 R10, -RZ, R45.H1_H1 ;  /* 0x3000002dff0a7230 */ /* 0x000fe40000004100 */
[C---:B------:R-:W-:Y:S01]  /*7da0*/  FMUL.FTZ R6, R25.reuse, R8 ;  /* 0x0000000819067220 */ /* 0x040fe20000410000 */
[----:B------:R-:W-:Y:S02]  /*7db0*/  HADD2.F32 R4, -RZ, R43.H1_H1 ;  /* 0x3000002bff047230 */ /* 0x000fe40000004100 */
[----:B------:R-:W-:Y:S01]  /*7dc0*/  FMUL.FTZ R25, R25, R0 ;  /* 0x0000000019197220 */ /* 0x000fe20000410000 */
[----:B------:R-:W-:-:S02]  /*7dd0*/  HADD2.F32 R15, -RZ, R7.H0_H0 ;  /* 0x20000007ff0f7230 */ /* 0x000fc40000004100 */
[C---:B------:R-:W-:Y:S01]  /*7de0*/  FMUL.FTZ R32, R11.reuse, R10 ;  /* 0x0000000a0b207220 */ /* 0x040fe20000410000 */
[----:B------:R-:W-:Y:S02]  /*7df0*/  HADD2.F32 R7, -RZ, R7.H1_H1 ;  /* 0x30000007ff077230 */ /* 0x000fe40000004100 */
[----:B------:R-:W-:Y:S01]  /*7e00*/  FMUL.FTZ R5, R11, R4 ;  /* 0x000000040b057220 */ /* 0x000fe20000410000 */
[----:B------:R-:W-:Y:S01]  /*7e10*/  F2FP.F16.F32.PACK_AB R9, R31, R20 ;  /* 0x000000141f09723e */ /* 0x000fe200000000ff */
[C---:B------:R-:W-:Y:S01]  /*7e20*/  FFMA.FTZ R0, R15.reuse, R0, -R6 ;  /* 0x000000000f007223 */ /* 0x040fe20000010806 */
[----:B------:R-:W-:Y:S01]  /*7e30*/  FFMA.FTZ R11, R15, R8, R25 ;  /* 0x000000080f0b7223 */ /* 0x000fe20000010019 */
[C---:B------:R-:W-:Y:S01]  /*7e40*/  FFMA.FTZ R15, R7.reuse, R4, -R32 ;  /* 0x00000004070f7223 */ /* 0x040fe20000010820 */
[----:B------:R-:W-:Y:S01]  /*7e50*/  FFMA.FTZ R32, R7, R10, R5 ;  /* 0x0000000a07207223 */ /* 0x000fe20000010005 */
[----:B------:R-:W-:Y:S02]  /*7e60*/  F2FP.F16.F32.PACK_AB R4, R26, R33 ;  /* 0x000000211a04723e */ /* 0x000fe400000000ff */
[----:B------:R-:W-:-:S02]  /*7e70*/  F2FP.F16.F32.PACK_AB R5, R29, R30 ;  /* 0x0000001e1d05723e */ /* 0x000fc400000000ff */
[----:B------:R-:W-:Y:S02]  /*7e80*/  F2FP.F16.F32.PACK_AB R6, R14, R37 ;  /* 0x000000250e06723e */ /* 0x000fe400000000ff */
[----:B------:R-:W-:Y:S02]  /*7e90*/  F2FP.F16.F32.PACK_AB R7, R15, R0 ;  /* 0x000000000f07723e */ /* 0x000fe400000000ff */
[----:B------:R-:W-:Y:S02]  /*7ea0*/  F2FP.F16.F32.PACK_AB R8, R28, R35 ;  /* 0x000000231c08723e */ /* 0x000fe400000000ff */
[----:B------:R-:W-:Y:S01]  /*7eb0*/  F2FP.F16.F32.PACK_AB R10, R13, R24 ;  /* 0x000000180d0a723e */ /* 0x000fe200000000ff */
[----:B------:R0:W-:Y:S01]  /*7ec0*/  STS.128 [R34+0x20400], R4 ;  /* 0x0204000422007388 */ /* 0x0001e20000000c00 */
[----:B------:R-:W-:-:S05]  /*7ed0*/  F2FP.F16.F32.PACK_AB R11, R32, R11 ;  /* 0x0000000b200b723e */ /* 0x000fca00000000ff */
[----:B------:R0:W-:Y:S02]  /*7ee0*/  STS.128 [R36+0x20400], R8 ;  /* 0x0204000824007388 */ /* 0x0001e40000000c00 */
.L_x_1386:
[----:B------:R-:W-:Y:S05]  /*7ef0*/  BSYNC B1 ;  /* 0x0000000000017941 */ /* 0x000fea0003800000 */
.L_x_1385:
[----:B------:R-:W-:Y:S05]  /*7f00*/  @P0 BRA `(.L_x_1377) ;  /* 0x0000000400400947 */ /* 0x000fea0003800000 */
[--C-:B------:R-:W-:Y:S01]  /*7f10*/  SHF.R.U32.HI R0, RZ, 0x3, R230.reuse ;  /* 0x00000003ff007819 */ /* 0x100fe200000116e6 */
[----:B0-----:R-:W0:Y:S01]  /*7f20*/  LDS.128 R4, [R229+0x20400] ;  /* 0x02040000e5047984 */ /* 0x001e220000000c00 */
[----:B------:R-:W-:Y:S02]  /*7f30*/  HADD2.F32 R26, -RZ, R41.H0_H0 ;  /* 0x20000029ff1a7230 */ /* 0x000fe40000004100 */
[----:B------:R-:W-:Y:S01]  /*7f40*/  LOP3.LUT R0, R0, R3, R230, 0x1e, !PT ;  /* 0x0000000300007212 */ /* 0x000fe200078e1ee6 */
[--C-:B------:R-:W-:Y:S02]  /*7f50*/  HADD2.F32 R28, -RZ, R39.reuse.H0_H0 ;  /* 0x20000027ff1c7230 */ /* 0x100fe40000004100 */
[----:B------:R-:W-:Y:S02]  /*7f60*/  HADD2.F32 R30, -RZ, R44.H0_H0 ;  /* 0x2000002cff1e7230 */ /* 0x000fe40000004100 */
[----:B------:R-:W-:Y:S02]  /*7f70*/  IMAD.IADD R3, R231, 0x1, R0 ;  /* 0x00000001e7037824 */ /* 0x000fe400078e0200 */
[----:B------:R-:W-:-:S02]  /*7f80*/  HADD2.F32 R37, -RZ, R39.H1_H1 ;  /* 0x30000027ff257230 */ /* 0x000fc40000004100 */
[----:B------:R-:W-:Y:S02]  /*7f90*/  IMAD R3, R3, 0x2, R2 ;  /* 0x0000000203037824 */ /* 0x000fe400078e0202 */
[----:B------:R-:W-:Y:S02]  /*7fa0*/  HADD2.F32 R35, -RZ, R41.H1_H1 ;  /* 0x30000029ff237230 */ /* 0x000fe40000004100 */
[----:B------:R-:W-:Y:S01]  /*7fb0*/  HADD2.F32 R39, -RZ, R44.H1_H1 ;  /* 0x3000002cff277230 */ /* 0x000fe20000004100 */
[----:B------:R-:W1:Y:S01]  /*7fc0*/  LDS.128 R8, [R3+0x20400] ;  /* 0x0204000003087984 */ /* 0x000e620000000c00 */
[----:B------:R-:W-:Y:S02]  /*7fd0*/  HADD2.F32 R34, -RZ, R45.H0_H0 ;  /* 0x2000002dff227230 */ /* 0x000fe40000004100 */
[----:B------:R-:W-:Y:S02]  /*7fe0*/  HADD2.F32 R32, -RZ, R38.H0_H0 ;  /* 0x20000026ff207230 */ /* 0x000fe40000004100 */
[----:B0-----:R-:W-:-:S02]  /*7ff0*/  HADD2.F32 R0, -RZ, R4.H0_H0 ;  /* 0x20000004ff007230 */ /* 0x001fc40000004100 */
[----:B------:R-:W-:Y:S02]  /*8000*/  HADD2.F32 R4, -RZ, R4.H1_H1 ;  /* 0x30000004ff047230 */ /* 0x000fe40000004100 */
[--C-:B------:R-:W-:Y:S02]  /*8010*/  HADD2.F32 R13, -RZ, R5.reuse.H0_H0 ;  /* 0x20000005ff0d7230 */ /* 0x100fe40000004100 */
[----:B------:R-:W-:Y:S02]  /*8020*/  HADD2.F32 R5, -RZ, R5.H1_H1 ;  /* 0x30000005ff057230 */ /* 0x000fe40000004100 */
[--C-:B------:R-:W-:Y:S02]  /*8030*/  HADD2.F32 R14, -RZ, R6.reuse.H0_H0 ;  /* 0x20000006ff0e7230 */ /* 0x100fe40000004100 */
[----:B------:R-:W-:Y:S02]  /*8040*/  HADD2.F32 R6, -RZ, R6.H1_H1 ;  /* 0x30000006ff067230 */ /* 0x000fe40000004100 */
[----:B------:R-:W-:-:S02]  /*8050*/  HADD2.F32 R15, -RZ, R7.H0_H0 ;  /* 0x20000007ff0f7230 */ /* 0x000fc40000004100 */
[----:B------:R-:W-:Y:S02]  /*8060*/  HADD2.F32 R7, -RZ, R7.H1_H1 ;  /* 0x30000007ff077230 */ /* 0x000fe40000004100 */
[--C-:B-1----:R-:W-:Y:S02]  /*8070*/  HADD2.F32 R20, -RZ, R8.reuse.H0_H0 ;  /* 0x20000008ff147230 */ /* 0x102fe40000004100 */
[----:B------:R-:W-:Y:S02]  /*8080*/  HADD2.F32 R8, -RZ, R8.H1_H1 ;  /* 0x30000008ff087230 */ /* 0x000fe40000004100 */
[----:B------:R-:W-:Y:S02]  /*8090*/  HADD2.F32 R21, -RZ, R9.H0_H0 ;  /* 0x20000009ff157230 */ /* 0x000fe40000004100 */
[-C--:B------:R-:W-:Y:S01]  /*80a0*/  FMUL.FTZ R27, R28, R20.reuse ;  /* 0x000000141c1b7220 */ /* 0x080fe20000410000 */
[----:B------:R-:W-:Y:S01]  /*80b0*/  FMUL.FTZ R29, R26, R20 ;  /* 0x000000141a1d7220 */ /* 0x000fe20000410000 */
[----:B------:R-:W-:-:S02]  /*80c0*/  HADD2.F32 R20, -RZ, R42.H0_H0 ;  /* 0x2000002aff147230 */ /* 0x000fc40000004100 */
[----:B------:R-:W-:Y:S01]  /*80d0*/  FMUL.FTZ R31, R30, R8 ;  /* 0x000000081e1f7220 */ /* 0x000fe20000410000 */
[-C--:B------:R-:W-:Y:S01]  /*80e0*/  FFMA.FTZ R27, R26, R0.reuse, -R27 ;  /* 0x000000001a1b7223 */ /* 0x080fe2000001081b */
[----:B------:R-:W-:Y:S01]  /*80f0*/  FFMA.FTZ R29, R28, R0, R29 ;  /* 0x000000001c1d7223 */ /* 0x000fe2000001001d */
[----:B------:R-:W-:Y:S02]  /*8100*/  HADD2.F32 R9, -RZ, R9.H1_H1 ;  /* 0x30000009ff097230 */ /* 0x000fe40000004100 */
[C---:B------:R-:W-:Y:S01]  /*8110*/  FMUL.FTZ R33, R20.reuse, R8 ;  /* 0x0000000814217220 */ /* 0x040fe20000410000 */
[-C--:B------:R-:W-:Y:S01]  /*8120*/  FFMA.FTZ R0, R20, R4.reuse, -R31 ;  /* 0x0000000414007223 */ /* 0x080fe2000001081f */
[-C--:B------:R-:W-:Y:S01]  /*8130*/  FMUL.FTZ R20, R37, R21.reuse ;  /* 0x0000001525147220 */ /* 0x080fe20000410000 */
[----:B------:R-:W-:Y:S01]  /*8140*/  FMUL.FTZ R26, R35, R21 ;  /* 0x00000015231a7220 */ /* 0x000fe20000410000 */
[----:B------:R-:W-:Y:S02]  /*8150*/  HADD2.F32 R21, -RZ, R42.H1_H1 ;  /* 0x3000002aff157230 */ /* 0x000fe40000004100 */
[----:B------:R-:W-:Y:S01]  /*8160*/  FFMA.FTZ R8, R30, R4, R33 ;  /* 0x000000041e087223 */ /* 0x000fe20000010021 */
[----:B------:R-:W-:Y:S01]  /*8170*/  FMUL.FTZ R4, R39, R9 ;  /* 0x0000000927047220 */ /* 0x000fe20000410000 */
[----:B------:R-:W-:-:S02]  /*8180*/  HADD2.F32 R24, -RZ, R10.H0_H0 ;  /* 0x2000000aff187230 */ /* 0x000fc40000004100 */
[----:B------:R-:W-:Y:S01]  /*8190*/  FFMA.FTZ R20, R35, R13, -R20 ;  /* 0x0000000d23147223 */ /* 0x000fe20000010814 */
[----:B------:R-:W-:Y:S02]  /*81a0*/  HADD2.F32 R10, -RZ, R10.H1_H1 ;  /* 0x3000000aff0a7230 */ /* 0x000fe40000004100 */
[C---:B------:R-:W-:Y:S01]  /*81b0*/  FMUL.FTZ R28, R21.reuse, R9 ;  /* 0x00000009151c7220 */ /* 0x040fe20000410000 */
[----:B------:R-:W-:Y:S01]  /*81c0*/  FFMA.FTZ R9, R21, R5, -R4 ;  /* 0x0000000515097223 */ /* 0x000fe20000010804 */
[----:B------:R-:W-:Y:S01]  /*81d0*/  FFMA.FTZ R26, R37, R13, R26 ;  /* 0x0000000d251a7223 */ /* 0x000fe2000001001a */
[----:B------:R-:W-:Y:S02]  /*81e0*/  HADD2.F32 R4, -RZ, R43.H0_H0 ;  /* 0x2000002bff047230 */ /* 0x000fe40000004100 */
[----:B------:R-:W-:Y:S01]  /*81f0*/  FFMA.FTZ R13, R39, R5, R28 ;  /* 0x00000005270d7223 */ /* 0x000fe2000001001c */
[----:B------:R-:W-:Y:S02]  /*8200*/  HADD2.F32 R30, -RZ, R40.H0_H0 ;  /* 0x20000028ff1e7230 */ /* 0x000fe40000004100 */
[----:B------:R-:W-:Y:S01]  /*8210*/  FMUL.FTZ R5, R34, R10 ;  /* 0x0000000a22057220 */ /* 0x000fe20000410000 */
[----:B------:R-:W-:-:S02]  /*8220*/  HADD2.F32 R25, -RZ, R11.H0_H0 ;  /* 0x2000000bff197230 */ /* 0x000fc40000004100 */
[----:B------:R-:W-:Y:S01]  /*8230*/  FMUL.FTZ R33, R4, R10 ;  /* 0x0000000a04217220 */ /* 0x000fe20000410000 */
[----:B------:R-:W-:Y:S02]  /*8240*/  HADD2.F32 R11, -RZ, R11.H1_H1 ;  /* 0x3000000bff0b7230 */ /* 0x000fe40000004100 */
[-C--:B------:R-:W-:Y:S01]  /*8250*/  FMUL.FTZ R21, R32, R24.reuse ;  /* 0x0000001820157220 */ /* 0x080fe20000410000 */
[----:B------:R-:W-:Y:S01]  /*8260*/  FMUL.FTZ R31, R30, R24 ;  /* 0x000000181e1f7220 */ /* 0x000fe20000410000 */
[----:B------:R-:W-:Y:S01]  /*8270*/  FFMA.FTZ R10, R4, R6, -R5 ;  /* 0x00000006040a7223 */ /* 0x000fe20000010805 */
[----:B------:R-:W-:Y:S02]  /*8280*/  HADD2.F32 R37, -RZ, R38.H1_H1 ;  /* 0x30000026ff257230 */ /* 0x000fe40000004100 */
[-C--:B------:R-:W-:Y:S01]  /*8290*/  FFMA.FTZ R21, R30, R14.reuse, -R21 ;  /* 0x0000000e1e157223 */ /* 0x080fe20000010815 */
[----:B------:R-:W-:Y:S02]  /*82a0*/  HADD2.F32 R39, -RZ, R45.H1_H1 ;  /* 0x3000002dff277230 */ /* 0x000fe40000004100 */
[----:B------:R-:W-:Y:S01]  /*82b0*/  FFMA.FTZ R31, R32, R14, R31 ;  /* 0x0000000e201f7223 */ /* 0x000fe2000001001f */
[----:B------:R-:W-:-:S02]  /*82c0*/  HADD2.F32 R5, -RZ, R40.H1_H1 ;  /* 0x30000028ff057230 */ /* 0x000fc40000004100 */
[----:B------:R-:W-:Y:S01]  /*82d0*/  FFMA.FTZ R14, R34, R6, R33 ;  /* 0x00000006220e7223 */ /* 0x000fe20000010021 */
[----:B------:R-:W-:Y:S02]  /*82e0*/  HADD2.F32 R35, -RZ, R43.H1_H1 ;  /* 0x3000002bff237230 */ /* 0x000fe40000004100 */
[----:B------:R-:W-:Y:S01]  /*82f0*/  FMUL.FTZ R4, R37, R25 ;  /* 0x0000001925047220 */ /* 0x000fe20000410000 */
[----:B------:R-:W-:Y:S01]  /*8300*/  FMUL.FTZ R24, R39, R11 ;  /* 0x0000000b27187220 */ /* 0x000fe20000410000 */
[----:B------:R-:W-:Y:S01]  /*8310*/  FMUL.FTZ R6, R5, R25 ;  /* 0x0000001905067220 */ /* 0x000fe20000410000 */
[----:B------:R-:W-:Y:S01]  /*8320*/  F2FP.F16.F32.PACK_AB R8, R8, R29 ;  /* 0x0000001d0808723e */ /* 0x000fe200000000ff */
[----:B------:R-:W-:Y:S01]  /*8330*/  FMUL.FTZ R28, R35, R11 ;  /* 0x0000000b231c7220 */ /* 0x000fe20000410000 */
[----:B------:R-:W-:Y:S01]  /*8340*/  FFMA.FTZ R11, R5, R15, -R4 ;  /* 0x0000000f050b7223 */ /* 0x000fe20000010804 */
[----:B------:R-:W-:Y:S01]  /*8350*/  FFMA.FTZ R24, R35, R7, -R24 ;  /* 0x0000000723187223 */ /* 0x000fe20000010818 */
        /* <DEDUP_REMOVED lines=11> */
.L_x_1377:
[----:B------:R-:W-:Y:S05]  /*8410*/  BSYNC B0 ;  /* 0x0000000000007941 */ /* 0x000fea0003800000 */
.L_x_1366:
        /* <DEDUP_REMOVED lines=8> */
.L_x_1363:
[----:B------:R-:W-:-:S13]  /*84a0*/  ISETP.NE.AND P0, PT, R187, 0x3, PT ;  /* 0x00000003bb00780c */ /* 0x000fda0003f05270 */
[----:B------:R-:W-:Y:S05]  /*84b0*/  @!P0 BRA `(.L_x_1387) ;  /* 0x0000000000048947 */ /* 0x000fea0003800000 */
[----:B------:R-:W-:Y:S01]  /*84c0*/  BPT.TRAP 0x1 ;  /* 0x000000040000795c */ /* 0x000fe20000300000 */
.L_x_1387:
[----:B------:R-:W-:Y:S01]  /*84d0*/  IMAD R20, R18, 0x8, R2 ;  /* 0x0000000812147824 */ /* 0x000fe200078e0202 */
[----:B0-----:R-:W-:-:S04]  /*84e0*/  SHF.L.U32 R13, R23, 0x1f, RZ ;  /* 0x0000001f170d7819 */ /* 0x001fc800000006ff */
[----:B------:R0:W0:Y:S01]  /*84f0*/  SYNCS.PHASECHK.TRANS64.TRYWAIT P1, [R20+URZ+0x38830], R13 ;  /* 0x0388300d140075a7 */ /* 0x000022000802017f */
[----:B------:R-:W-:Y:S05]  /*8500*/  @!P0 BRA `(.L_x_1388) ;  /* 0x0000000000048947 */ /* 0x000fea0003800000 */
[----:B------:R-:W-:Y:S01]  /*8510*/  BPT.TRAP 0x1 ;  /* 0x000000040000795c */ /* 0x000fe20000300000 */
.L_x_1388:
        /* <DEDUP_REMOVED lines=10> */
.L_x_1389:
        /* <DEDUP_REMOVED lines=13> */
[----:B------:R-:W-:Y:S01]  /*8690*/  BSSY B0, `(.L_x_1391) ;  /* 0x0000024000007945 */ /* 0x000fe20003800000 */
        /* <DEDUP_REMOVED lines=14> */
[----:B------:R-:W-:Y:S02]  /*8780*/  WARPGROUP.DEPBAR.LE gsb0, 0x0 ;  /* 0x00008000000079c5 */ /* 0x000fe40000010000 */
[----:B------:R-:W-:-:S07]  /*8790*/  WARPGROUP.ARRIVE ;  /* 0x00000000000079c5 */ /* 0x000fce0000000000 */
        /* <DEDUP_REMOVED lines=10> */
[----:B------:R-:W-:Y:S02]  /*8840*/  R2UR UR6, R10 ;  /* 0x000000000a0672ca */ /* 0x000fe400000e0000 */
[----:B------:R-:W-:Y:S02]  /*8850*/  R2UR UR7, R11 ;  /* 0x000000000b0772ca */ /* 0x000fe400000e0000 */
[----:B------:R-:W-:Y:S01]  /*8860*/  SHF.L.U32 R11, R12, 0x1f, RZ ;  /* 0x0000001f0c0b7819 */ /* 0x000fe200000006ff */
[----:B------:R-:W-:-:S02]  /*8870*/  WARPGROUP.DEPBAR.LE gsb0, 0x0 ;  /* 0x00008000000079c5 */ /* 0x000fc40000010000 */
[----:B------:R-:W-:-:S08]  /*8880*/  WARPGROUP.ARRIVE ;  /* 0x00000000000079c5 */ /* 0x000fd00000000000 */
[----:B------:R-:W-:Y:S03]  /*8890*/  HGMMA.64x64x16.F32 R24, gdesc[UR4], R24, gsb0 ;  /* 0x00e00000041879f0 */ /* 0x000fe60008000818 */
[----:B------:R-:W-:Y:S02]  /*88a0*/  WARPGROUP.DEPBAR.LE gsb0, 0x0 ;  /* 0x00008000000079c5 */ /* 0x000fe40000010000 */
[----:B------:R-:W1:Y:S02]  /*88b0*/  SYNCS.PHASECHK.TRANS64.TRYWAIT P1, [R2+URZ+0x38810], R11 ;  /* 0x0388100b020075a7 */ /* 0x000e64000802017f */
[----:B-1----:R-:W-:Y:S05]  /*88c0*/  @!P1 BRA `(.L_x_1392) ;  /* 0x0000013400dc9947 */ /* 0x002fea0003800000 */
.L_x_1632:
[----:B------:R-:W-:Y:S05]  /*88d0*/  BSYNC B0 ;  /* 0x0000000000007941 */ /* 0x000fea0003800000 */
.L_x_1391:
[----:B------:R-:W-:Y:S05]  /*88e0*/  @!P0 BRA `(.L_x_1393) ;  /* 0x0000000000048947 */ /* 0x000fea0003800000 */
[----:B------:R-:W-:Y:S01]  /*88f0*/  BPT.TRAP 0x1 ;  /* 0x000000040000795c */ /* 0x000fe20000300000 */
.L_x_1393:
[----:B------:R2:W3:Y:S01]  /*8900*/  SYNCS.PHASECHK.TRANS64.TRYWAIT P1, [R20+URZ+0x38850], R13 ;  /* 0x0388500d140075a7 */ /* 0x0004e2000802017f */
[----:B------:R-:W-:Y:S05]  /*8910*/  @!P0 BRA `(.L_x_1394) ;  /* 0x0000000000048947 */ /* 0x000fea0003800000 */
[----:B------:R-:W-:Y:S01]  /*8920*/  BPT.TRAP 0x1 ;  /* 0x000000040000795c */ /* 0x000fe20000300000 */
.L_x_1394:
[C---:B------:R-:W-:Y:S01]  /*8930*/  VIADD R0, R2.reuse, 0x400 ;  /* 0x0000040002007836 */ /* 0x040fe20000000000 */
[----:B------:R-:W-:Y:S01]  /*8940*/  BSSY B0, `(.L_x_1395) ;  /* 0x000000a000007945 */ /* 0x000fe20003800000 */
[----:B------:R-:W-:-:S03]  /*8950*/  VIADD R10, R2, 0x26400 ;  /* 0x00026400020a7836 */ /* 0x000fc60000000000 */
[----:B------:R-:W-:Y:S02]  /*8960*/  SHF.R.U32.HI R0, RZ, 0x4, R0 ;  /* 0x00000004ff007819 */ /* 0x000fe40000011600 */
[----:B------:R-:W-:Y:S02]  /*8970*/  SHF.R.U32.HI R10, RZ, 0x4, R10 ;  /* 0x00000004ff0a7819 */ /* 0x000fe4000001160a */
[----:B------:R-:W-:Y:S02]  /*8980*/  LOP3.LUT R0, R0, 0x3fff, RZ, 0xc0, !PT ;  /* 0x00003fff00007812 */ /* 0x000fe400078ec0ff */
[----:B-1----:R-:W-:Y:S02]  /*8990*/  LOP3.LUT R11, R10, 0x3fff, RZ, 0xc0, !PT ;  /* 0x00003fff0a0b7812 */ /* 0x002fe400078ec0ff */
[----:B------:R-:W-:Y:S01]  /*89a0*/  LOP3.LUT R10, R0, 0x10000, RZ, 0xfc, !PT ;  /* 0x00010000000a7812 */ /* 0x000fe200078efcff */
[----:B---3--:R-:W-:Y:S06]  /*89b0*/  @P1 BRA `(.L_x_1396) ;  /* 0x0000000000081947 */ /* 0x008fec0003800000 */
[----:B------:R-:W1:Y:S02]  /*89c0*/  SYNCS.PHASECHK.TRANS64.TRYWAIT P1, [R20+URZ+0x38850], R13 ;  /* 0x0388500d140075a7 */ /* 0x000e64000802017f */
[----:B-1----:R-:W-:Y:S05]  /*89d0*/  @!P1 BRA `(.L_x_1397) ;  /* 0x0000013400ac9947 */ /* 0x002fea0003800000 */
.L_x_1396:
[----:B------:R-:W-:Y:S05]  /*89e0*/  BSYNC B0 ;  /* 0x0000000000007941 */ /* 0x000fea0003800000 */
.L_x_1395:
[----:B------:R-:W-:Y:S01]  /*89f0*/  LOP3.LUT R0, R11, 0x10000, RZ, 0xfc, !PT ;  /* 0x000100000b007812 */ /* 0x000fe200078efcff */
[----:B------:R-:W-:Y:S01]  /*8a00*/  IMAD R12, R18, 0x1000, R10 ;  /* 0x00001000120c7824 */ /* 0x000fe200078e020a */
[----:B------:R-:W-:Y:S05]  /*8a10*/  WARPSYNC.ALL ;  /* 0x0000000000007948 */ /* 0x000fea0003800000 */
[----:B------:R-:W-:Y:S01]  /*8a20*/  IMAD.MOV.U32 R14, RZ, RZ, R0 ;  /* 0x000000ffff0e7224 */ /* 0x000fe200078e0000 */
[----:B------:R-:W-:Y:S01]  /*8a30*/  R2UR UR6, R12 ;  /* 0x000000000c0672ca */ /* 0x000fe200000e0000 */
[----:B------:R-:W-:Y:S01]  /*8a40*/  IMAD.MOV.U32 R15, RZ, RZ, 0x40000040 ;  /* 0x40000040ff0f7424 */ /* 0x000fe200078e00ff */
[----:B------:R-:W-:Y:S01]  /*8a50*/  WARPGROUP.ARRIVE ;  /* 0x00000000000079c5 */ /* 0x000fe20000000000 */
[----:B012---:R-:W-:Y:S01]  /*8a60*/  IMAD.MOV.U32 R13, RZ, RZ, 0x40000040 ;  /* 0x40000040ff0d7424 */ /* 0x007fe200078e00ff */
        /* <DEDUP_REMOVED lines=9> */
[----:B------:R-:W-:Y:S01]  /*8b00*/  VIADD R62, R12, 0x800 ;  /* 0x000008000c3e7836 */ /* 0x000fe20000000000 */
[----:B------:R-:W1:Y:S01]  /*8b10*/  S2R R65, SR_TID.X ;  /* 0x0000000000417919 */ /* 0x000e620000002100 */
[----:B------:R-:W-:-:S02]  /*8b20*/  VIADD R60, R0, 0x800 ;  /* 0x00000800003c7836 */ /* 0x000fc40000000000 */
[----:B------:R-:W-:Y:S02]  /*8b30*/  IMAD.MOV.U32 R57, RZ, RZ, 0xa00 ;  /* 0x00000a00ff397424 */ /* 0x000fe400078e00ff */
[----:B------:R-:W-:Y:S02]  /*8b40*/  IMAD.MOV.U32 R61, RZ, RZ, 0x40000040 ;  /* 0x40000040ff3d7424 */ /* 0x000fe400078e00ff */
[----:B------:R-:W-:Y:S01]  /*8b50*/  HGMMA.64x64x16.F32 R24, gdesc[UR4], R24, gsb0 ;  /* 0x00e00000041879f0 */ /* 0x000fe20008000818 */
[----:B------:R-:W-:Y:S01]  /*8b60*/  R2UR UR4, R58 ;  /* 0x000000003a0472ca */ /* 0x000fe200000e0000 */
[----:B------:R-:W-:Y:S01]  /*8b70*/  VIADD R58, R0, 0x4 ;  /* 0x00000004003a7836 */ /* 0x000fe20000000000 */
[----:B------:R-:W-:Y:S01]  /*8b80*/  R2UR UR5, R59 ;  /* 0x000000003b0572ca */ /* 0x000fe200000e0000 */
[----:B------:R-:W-:Y:S01]  /*8b90*/  IMAD.MOV.U32 R59, RZ, RZ, 0x40000040 ;  /* 0x40000040ff3b7424 */ /* 0x000fe200078e00ff */
[----:B------:R-:W-:Y:S01]  /*8ba0*/  R2UR UR6, R14 ;  /* 0x000000000e0672ca */ /* 0x000fe200000e0000 */
[----:B------:R-:W-:Y:S01]  /*8bb0*/  VIADD R14, R12, 0x4 ;  /* 0x000000040c0e7836 */ /* 0x000fe20000000000 */
[----:B------:R-:W-:Y:S01]  /*8bc0*/  R2UR UR7, R15 ;  /* 0x000000000f0772ca */ /* 0x000fe200000e0000 */
[----:B------:R-:W-:-:S02]  /*8bd0*/  IMAD.MOV.U32 R15, RZ, RZ, 0x40000040 ;  /* 0x40000040ff0f7424 */ /* 0x000fc400078e00ff */
[----:B------:R-:W-:Y:S01]  /*8be0*/  IMAD.MOV.U32 R63, RZ, RZ, 0x40000040 ;  /* 0x40000040ff3f7424 */ /* 0x000fe200078e00ff */
[----:B0-----:R-:W-:Y:S02]  /*8bf0*/  SHF.R.U32.HI R21, RZ, 0x7, R21 ;  /* 0x00000007ff157819 */ /* 0x001fe40000011615 */
[----:B-1----:R-:W-:-:S03]  /*8c00*/  LOP3.LUT R65, R65, 0x7f, RZ, 0xc0, !PT ;  /* 0x0000007f41417812 */ /* 0x002fc600078ec0ff */
[----:B------:R0:W1:Y:S02]  /*8c10*/  SHFL.IDX PT, R11, R21, RZ, 0x1f ;  /* 0x00001fff150b7589 */ /* 0x00006400000e0000 */
[----:B0-----:R-:W-:Y:S01]  /*8c20*/  IMAD.MOV.U32 R21, RZ, RZ, 0x4 ;  /* 0x00000004ff157424 */ /* 0x001fe200078e00ff */
[----:B-1----:R-:W-:-:S04]  /*8c30*/  ISETP.GT.AND P1, PT, R11, 0x7f, PT ;  /* 0x0000007f0b00780c */ /* 0x002fc80003f24270 */
[----:B------:R-:W-:Y:S02]  /*8c40*/  SEL R11, RZ, 0x2, !P1 ;  /* 0x00000002ff0b7807 */ /* 0x000fe40004800000 */
[C---:B------:R-:W-:Y:S02]  /*8c50*/  SEL R13, R21.reuse, 0x2, P1 ;  /* 0x00000002150d7807 */ /* 0x040fe40000800000 */
[----:B------:R-:W-:Y:S02]  /*8c60*/  SEL R21, R21, 0x6, !P1 ;  /* 0x0000000615157807 */ /* 0x000fe40004800000 */
[----:B------:R-:W-:-:S04]  /*8c70*/  SEL R57, R57, 0x980, P1 ;  /* 0x0000098039397807 */ /* 0x000fc80000800000 */
[----:B------:R-:W-:Y:S01]  /*8c80*/  LOP3.LUT R57, R57, 0xa00, RZ, 0xc0, !PT ;  /* 0x00000a0039397812 */ /* 0x000fe200078ec0ff */
[----:B------:R-:W-:Y:S02]  /*8c90*/  WARPGROUP.DEPBAR.LE gsb0, 0x0 ;  /* 0x00008000000079c5 */ /* 0x000fe40000010000 */
[----:B------:R-:W-:-:S06]  /*8ca0*/  WARPGROUP.ARRIVE ;  /* 0x00000000000079c5 */ /* 0x000fcc0000000000 */
        /* <DEDUP_REMOVED lines=8> */
[----:B------:R-:W-:Y:S01]  /*8d30*/  IMAD.MOV.U32 R15, RZ, RZ, 0x40000040 ;  /* 0x40000040ff0f7424 */ /* 0x000fe200078e00ff */
[----:B------:R-:W-:Y:S02]  /*8d40*/  WARPGROUP.DEPBAR.LE gsb0, 0x0 ;  /* 0x00008000000079c5 */ /* 0x000fe40000010000 */
[----:B------:R-:W-:-:S09]  /*8d50*/  WARPGROUP.ARRIVE ;  /* 0x00000000000079c5 */ /* 0x000fd20000000000 */
        /* <DEDUP_REMOVED lines=134> */
[----:B------:R-:W-:Y:S01]  /*95c0*/  IMAD.IADD R58, R11, 0x1, R62 ;  /* 0x000000010b3a7824 */ /* 0x000fe200078e023e */
[----:B------:R-:W-:Y:S01]  /*95d0*/  R2UR UR5, R59 ;  /* 0x000000003b0572ca */ /* 0x000fe200000e0000 */
[----:B------:R-:W-:Y:S01]  /*95e0*/  IMAD.MOV.U32 R59, RZ, RZ, 0x40000040 ;  /* 0x40000040ff3b7424 */ /* 0x000fe200078e00ff */
[----:B------:R-:W-:Y:S01]  /*95f0*/  R2UR UR6, R14 ;  /* 0x000000000e0672ca */ /* 0x000fe200000e0000 */
[----:B------:R-:W-:Y:S01]  /*9600*/  IMAD.IADD R14, R11, 0x1, R60 ;  /* 0x000000010b0e7824 */ /* 0x000fe200078e023c */
[----:B------:R-:W-:Y:S01]  /*9610*/  R2UR UR7, R15 ;  /* 0x000000000f0772ca */ /* 0x000fe200000e0000 */
[----:B------:R-:W-:Y:S01]  /*9620*/  IMAD.MOV.U32 R15, RZ, RZ, 0x40000040 ;  /* 0x40000040ff0f7424 */ /* 0x000fe200078e00ff */
[----:B------:R-:W-:Y:S02]  /*9630*/  WARPGROUP.DEPBAR.LE gsb0, 0x0 ;  /* 0x00008000000079c5 */ /* 0x000fe40000010000 */
[----:B------:R-:W-:-:S09]  /*9640*/  WARPGROUP.ARRIVE ;  /* 0x00000000000079c5 */ /* 0x000fd20000000000 */
[----:B------:R-:W-:Y:S01]  /*9650*/  HGMMA.64x64x16.F32 R24, gdesc[UR4], R24, gsb0 ;  /* 0x00e00000041879f0 */ /* 0x000fe20008000818 */
[----:B------:R-:W-:Y:S01]  /*9660*/  R2UR UR6, R58 ;  /* 0x000000003a0672ca */ /* 0x000fe200000e0000 */
[--C-:B------:R-:W-:Y:S01]  /*9670*/  IMAD.IADD R58, R62, 0x1, R13.reuse ;  /* 0x000000013e3a7824 */ /* 0x100fe200078e020d */
        /* <DEDUP_REMOVED lines=21> */
[----:B------:R-:W-:Y:S01]  /*97d0*/  IMAD.MOV.U32 R14, RZ, RZ, 0x28 ;  /* 0x00000028ff0e7424 */ /* 0x000fe200078e00ff */
[----:B------:R-:W-:Y:S02]  /*97e0*/  R2UR UR5, R15 ;  /* 0x000000000f0572ca */ /* 0x000fe400000e0000 */
[----:B------:R-:W-:Y:S02]  /*97f0*/  R2UR UR6, R58 ;  /* 0x000000003a0672ca */ /* 0x000fe400000e0000 */
[----:B------:R-:W-:Y:S01]  /*9800*/  R2UR UR7, R59 ;  /* 0x000000003b0772ca */ /* 0x000fe200000e0000 */
[----:B------:R-:W-:Y:S01]  /*9810*/  IMAD.MOV.U32 R59, RZ, RZ, 0x40000040 ;  /* 0x40000040ff3b7424 */ /* 0x000fe200078e00ff */
[----:B------:R-:W-:-:S04]  /*9820*/  SEL R14, R14, 0x26, P1 ;  /* 0x000000260e0e7807 */ /* 0x000fc80000800000 */
[----:B------:R-:W-:-:S04]  /*9830*/  LOP3.LUT R15, R14, 0x6, RZ, 0xc0, !PT ;  /* 0x000000060e0f7812 */ /* 0x000fc800078ec0ff */
[CC--:B------:R-:W-:Y:S02]  /*9840*/  IADD3 R58, R15.reuse, R57.reuse, R0 ;  /* 0x000000390f3a7210 */ /* 0x0c0fe40007ffe000 */
[----:B------:R-:W-:Y:S01]  /*9850*/  IADD3 R14, R15, R57, R12 ;  /* 0x000000390f0e7210 */ /* 0x000fe20007ffe00c */
[----:B------:R-:W-:Y:S02]  /*9860*/  IMAD.MOV.U32 R15, RZ, RZ, 0x40000040 ;  /* 0x40000040ff0f7424 */ /* 0x000fe400078e00ff */
[----:B------:R-:W-:-:S05]  /*9870*/  IMAD.MOV.U32 R57, RZ, RZ, 0xc00 ;  /* 0x00000c00ff397424 */ /* 0x000fca00078e00ff */
        /* <DEDUP_REMOVED lines=12> */
[C---:B------:R-:W-:Y:S02]  /*9940*/  IMAD.IADD R62, R11.reuse, 0x1, R58 ;  /* 0x000000010b3e7824 */ /* 0x040fe400078e023a */
[----:B------:R-:W-:-:S02]  /*9950*/  IMAD.IADD R60, R11, 0x1, R14 ;  /* 0x000000010b3c7824 */ /* 0x000fc400078e020e */
[----:B------:R-:W-:Y:S01]  /*9960*/  IMAD.MOV.U32 R15, RZ, RZ, 0x40000040 ;  /* 0x40000040ff0f7424 */ /* 0x000fe200078e00ff */
[----:B------:R-:W-:Y:S02]  /*9970*/  WARPGROUP.DEPBAR.LE gsb0, 0x0 ;  /* 0x00008000000079c5 */ /* 0x000fe40000010000 */
[----:B------:R-:W-:-:S06]  /*9980*/  WARPGROUP.ARRIVE ;  /* 0x00000000000079c5 */ /* 0x000fcc0000000000 */
        /* <DEDUP_REMOVED lines=8> */
[----:B------:R-:W-:Y:S02]  /*9a10*/  IMAD.MOV.U32 R63, RZ, RZ, 0x40000040 ;  /* 0x40000040ff3f7424 */ /* 0x000fe400078e00ff */
[----:B------:R-:W-:-:S02]  /*9a20*/  IMAD.IADD R14, R21, 0x1, R14 ;  /* 0x00000001150e7824 */ /* 0x000fc400078e020e */
[----:B------:R-:W-:Y:S01]  /*9a30*/  IMAD.IADD R58, R21, 0x1, R58 ;  /* 0x00000001153a7824 */ /* 0x000fe200078e023a */
[----:B------:R-:W-:Y:S02]  /*9a40*/  WARPGROUP.DEPBAR.LE gsb0, 0x0 ;  /* 0x00008000000079c5 */ /* 0x000fe40000010000 */
[----:B------:R-:W-:-:S06]  /*9a50*/  WARPGROUP.ARRIVE ;  /* 0x00000000000079c5 */ /* 0x000fcc0000000000 */
[----:B------:R-:W-:Y:S01]  /*9a60*/  HGMMA.64x64x16.F32 R24, gdesc[UR4], R24, gsb0 ;  /* 0x00e00000041879f0 */ /* 0x000fe20008000818 */
[----:B------:R-:W-:Y:S02]  /*9a70*/  R2UR UR4, R60 ;  /* 0x000000003c0472ca */ /* 0x000fe400000e0000 */
[----:B------:R-:W-:Y:S01]  /*9a80*/  R2UR UR5, R61 ;  /* 0x000000003d0572ca */ /* 0x000fe200000e0000 */
[----:B------:R-:W-:Y:S01]  /*9a90*/  IMAD.MOV.U32 R61, RZ, RZ, 0x40000040 ;  /* 0x40000040ff3d7424 */ /* 0x000fe200078e00ff */
[----:B------:R-:W-:Y:S02]  /*9aa0*/  R2UR UR6, R62 ;  /* 0x000000003e0672ca */ /* 0x000fe400000e0000 */
        /* <DEDUP_REMOVED lines=48> */
[----:B------:R-:W-:Y:S01]  /*9db0*/  R2UR UR4, R60 ;  /* 0x000000003c0472ca */ /* 0x000fe200000e0000 */
[----:B------:R-:W-:Y:S01]  /*9dc0*/  VIADD R60, R12, 0xe00 ;  /* 0x00000e000c3c7836 */ /* 0x000fe20000000000 */
[----:B------:R-:W-:Y:S02]  /*9dd0*/  R2UR UR5, R61 ;  /* 0x000000003d0572ca */ /* 0x000fe400000e0000 */
        /* <DEDUP_REMOVED lines=17> */
[----:B------:R-:W-:Y:S01]  /*9ef0*/  IMAD.MOV.U32 R15, RZ, RZ, 0x40000040 ;  /* 0x40000040ff0f7424 */ /* 0x000fe200078e00ff */
        /* <DEDUP_REMOVED lines=8> */
[----:B------:R-:W-:Y:S01]  /*9f80*/  IMAD.IADD R14, R11, 0x1, R58 ;  /* 0x000000010b0e7824 */ /* 0x000fe200078e023a */
[----:B------:R-:W-:Y:S01]  /*9f90*/  R2UR UR7, R15 ;  /* 0x000000000f0772ca */ /* 0x000fe200000e0000 */
        /* <DEDUP_REMOVED lines=17> */
[----:B------:R-:W-:-:S04]  /*a0b0*/  LOP3.LUT R13, R13, 0x1e00, RZ, 0xc0, !PT ;  /* 0x00001e000d0d7812 */ /* 0x000fc800078ec0ff */
[----:B------:R-:W-:Y:S01]  /*a0c0*/  IADD3 R12, R11, R13, R12 ;  /* 0x0000000d0b0c7210 */ /* 0x000fe20007ffe00c */
[----:B------:R-:W-:Y:S02]  /*a0d0*/  WARPGROUP.DEPBAR.LE gsb0, 0x0 ;  /* 0x00008000000079c5 */ /* 0x000fe40000010000 */
[----:B------:R-:W-:-:S06]  /*a0e0*/  WARPGROUP.ARRIVE ;  /* 0x00000000000079c5 */ /* 0x000fcc0000000000 */
[----:B------:R-:W-:Y:S01]  /*a0f0*/  HGMMA.64x64x16.F32 R24, gdesc[UR4], R24, gsb0 ;  /* 0x00e00000041879f0 */ /* 0x000fe20008000818 */
[----:B------:R-:W-:Y:S02]  /*a100*/  R2UR UR4, R62 ;  /* 0x000000003e0472ca */ /* 0x000fe400000e0000 */
[----:B------:R-:W-:Y:S02]  /*a110*/  R2UR UR5, R63 ;  /* 0x000000003f0572ca */ /* 0x000fe400000e0000 */
[----:B------:R-:W-:Y:S01]  /*a120*/  R2UR UR6, R14 ;  /* 0x000000000e0672ca */ /* 0x000fe200000e0000 */
[----:B------:R-:W-:Y:S01]  /*a130*/  IMAD.IADD R14, R21, 0x1, R58 ;  /* 0x00000001150e7824 */ /* 0x000fe200078e023a */
[----:B------:R-:W-:Y:S01]  /*a140*/  R2UR UR7, R15 ;  /* 0x000000000f0772ca */ /* 0x000fe200000e0000 */
[----:B------:R-:W-:Y:S02]  /*a150*/  IMAD.IADD R58, R21, 0x1, R60 ;  /* 0x00000001153a7824 */ /* 0x000fe400078e023c */
[----:B------:R-:W-:Y:S01]  /*a160*/  IMAD.MOV.U32 R15, RZ, RZ, 0x40000040 ;  /* 0x40000040ff0f7424 */ /* 0x000fe200078e00ff */
[----:B------:R-:W-:-:S02]  /*a170*/  WARPGROUP.DEPBAR.LE gsb0, 0x0 ;  /* 0x00008000000079c5 */ /* 0x000fc40000010000 */
[----:B------:R-:W-:-:S07]  /*a180*/  WARPGROUP.ARRIVE ;  /* 0x00000000000079c5 */ /* 0x000fce0000000000 */
[----:B------:R-:W-:Y:S01]  /*a190*/  HGMMA.64x64x16.F32 R24, gdesc[UR4], R24, gsb0 ;  /* 0x00e00000041879f0 */ /* 0x000fe20008000818 */
[----:B------:R-:W-:Y:S02]  /*a1a0*/  R2UR UR4, R14 ;  /* 0x000000000e0472ca */ /* 0x000fe400000e0000 */
[----:B------:R-:W-:Y:S01]  /*a1b0*/  R2UR UR5, R15 ;  /* 0x000000000f0572ca */ /* 0x000fe200000e0000 */
[----:B------:R-:W-:Y:S01]  /*a1c0*/  IMAD.MOV.U32 R15, RZ, RZ, 0x40000040 ;  /* 0x40000040ff0f7424 */ /* 0x000fe200078e00ff */
[----:B------:R-:W-:Y:S02]  /*a1d0*/  R2UR UR6, R58 ;  /* 0x000000003a0672ca */ /* 0x000fe400000e0000 */
[----:B------:R-:W-:Y:S02]  /*a1e0*/  R2UR UR7, R59 ;  /* 0x000000003b0772ca */ /* 0x000fe400000e0000 */
[----:B------:R-:W-:Y:S01]  /*a1f0*/  IADD3 R14, R11, R13, R0 ;  /* 0x0000000d0b0e7210 */ /* 0x000fe20007ffe000 */
[----:B------:R-:W-:Y:S01]  /*a200*/  IMAD.MOV.U32 R13, RZ, RZ, 0x40000040 ;  /* 0x40000040ff0d7424 */ /* 0x000fe200078e00ff */
[----:B------:R-:W-:-:S02]  /*a210*/  WARPGROUP.DEPBAR.LE gsb0, 0x0 ;  /* 0x00008000000079c5 */ /* 0x000fc40000010000 */
[----:B------:R-:W-:-:S07]  /*a220*/  WARPGROUP.ARRIVE ;  /* 0x00000000000079c5 */ /* 0x000fce0000000000 */
        /* <DEDUP_REMOVED lines=70> */
[----:B------:R-:W-:Y:S02]  /*a690*/  FMNMX.FTZ R11, R26, R27, !PT ;  /* 0x0000001b1a0b7209 */ /* 0x000fe40007810000 */
[----:B------:R-:W-:Y:S01]  /*a6a0*/  FSEL R48, R47, -INF , P6 ;  /* 0xff8000002f307808 */ /* 0x000fe20003000000 */
[----:B------:R-:W0:Y:S01]  /*a6b0*/  SHFL.BFLY PT, R12, R15, 0x2, 0x1f ;  /* 0x0c401f000f0c7f89 */ /* 0x000e2200000e0000 */
[----:B------:R-:W-:Y:S02]  /*a6c0*/  FMNMX.FTZ R11, R30, R11, !PT ;  /* 0x0000000b1e0b7209 */ /* 0x000fe40007810000 */
[----:B------:R-:W-:Y:S02]  /*a6d0*/  FSEL R50, R50, -INF , P5 ;  /* 0xff80000032327808 */ /* 0x000fe40002800000 */
[----:B------:R-:W-:Y:S02]  /*a6e0*/  FMNMX.FTZ R11, R14, R11, !PT ;  /* 0x0000000b0e0b7209 */ /* 0x000fe40007810000 */
[----:B------:R-:W-:-:S02]  /*a6f0*/  FSEL R54, R54, -INF , P3 ;  /* 0xff80000036367808 */ /* 0x000fc40001800000 */
[----:B------:R-:W-:Y:S02]  /*a700*/  FMNMX.FTZ R11, R34, R11, !PT ;  /* 0x0000000b220b7209 */ /* 0x000fe40007810000 */
[----:B------:R-:W-:Y:S02]  /*a710*/  FSEL R78, R55, -INF , P2 ;  /* 0xff800000374e7808 */ /* 0x000fe40001000000 */
[----:B------:R-:W-:Y:S02]  /*a720*/  FMNMX.FTZ R11, R36, R11, !PT ;  /* 0x0000000b240b7209 */ /* 0x000fe40007810000 */
[----:B------:R-:W-:Y:S02]  /*a730*/  ISETP.GE.AND P2, PT, R168, 0x41, PT ;  /* 0x00000041a800780c */ /* 0x000fe40003f46270 */
[----:B------:R-:W-:Y:S01]  /*a740*/  FMNMX.FTZ R13, R38, R11, !PT ;  /* 0x0000000b260d7209 */ /* 0x000fe20007810000 */
[----:B------:R-:W-:-:S03]  /*a750*/  IMAD.U32 R11, RZ, RZ, UR4 ;  /* 0x00000004ff0b7e24 */ /* 0x000fc6000f8e00ff */
[----:B------:R-:W-:Y:S02]  /*a760*/  FMNMX.FTZ R13, R40, R13, !PT ;  /* 0x0000000d280d7209 */ /* 0x000fe40007810000 */
[----:B0-----:R-:W-:Y:S02]  /*a770*/  FMNMX.FTZ R21, R15, R12, !PT ;  /* 0x0000000c0f157209 */ /* 0x001fe40007810000 */
[----:B------:R-:W-:-:S03]  /*a780*/  FMNMX.FTZ R13, R42, R13, !PT ;  /* 0x0000000d2a0d7209 */ /* 0x000fc60007810000 */
[----:B------:R-:W0:Y:S01]  /*a790*/  SHFL.BFLY PT, R12, R21, 0x1, 0x1f ;  /* 0x0c201f00150c7f89 */ /* 0x000e2200000e0000 */
[----:B------:R-:W-:-:S04]  /*a7a0*/  FMNMX.FTZ R13, R44, R13, !PT ;  /* 0x0000000d2c0d7209 */ /* 0x000fc80007810000 */
[----:B------:R-:W-:-:S04]  /*a7b0*/  FMNMX.FTZ R13, R46, R13, !PT ;  /* 0x0000000d2e0d7209 */ /* 0x000fc80007810000 */
[----:B------:R-:W-:-:S04]  /*a7c0*/  FMNMX.FTZ R13, R48, R13, !PT ;  /* 0x0000000d300d7209 */ /* 0x000fc80007810000 */
[----:B------:R-:W-:Y:S02]  /*a7d0*/  FMNMX.FTZ R13, R50, R13, !PT ;  /* 0x0000000d320d7209 */ /* 0x000fe40007810000 */
[----:B0-----:R-:W-:-:S04]  /*a7e0*/  FMNMX.FTZ R12, R21, R12, !PT ;  /* 0x0000000c150c7209 */ /* 0x001fc80007810000 */
        /* <DEDUP_REMOVED lines=24> */
[----:B------:R-:W-:Y:S01]  /*a970*/  FFMA.FTZ R199, R80, R11, -R15 ;  /* 0x0000000b50c77223 */ /* 0x000fe2000001080f */
[----:B------:R1:W-:Y:S08]  /*a980*/  MUFU.EX2 R29, R25 ;  /* 0x00000019001d7308 */ /* 0x0003f00000000800 */
[----:B------:R-:W-:Y:S01]  /*a990*/  MUFU.EX2 R31, R31 ;  /* 0x0000001f001f7308 */ /* 0x000fe20000000800 */
[----:B-1----:R-:W-:-:S05]  /*a9a0*/  IMAD.MOV.U32 R25, RZ, RZ, 0x40000040 ;  /* 0x40000040ff197424 */ /* 0x002fca00078e00ff */
[----:B------:R-:W-:Y:S02]  /*a9b0*/  R2UR UR11, R25 ;  /* 0x00000000190b72ca */ /* 0x000fe400000e0000 */
[----:B------:R-:W1:Y:S01]  /*a9c0*/  MUFU.EX2 R58, R58 ;  /* 0x0000003a003a7308 */ /* 0x000e620000000800 */
[----:B0-----:R-:W-:-:S07]  /*a9d0*/  FMNMX.FTZ R28, R13, R28, !PT ;  /* 0x0000001c0d1c7209 */ /* 0x001fce0007810000 */
[----:B------:R-:W-:Y:S01]  /*a9e0*/  MUFU.EX2 R32, R32 ;  /* 0x0000002000207308 */ /* 0x000fe20000000800 */
[----:B------:R-:W0:Y:S07]  /*a9f0*/  SHFL.BFLY PT, R21, R28, 0x1, 0x1f ;  /* 0x0c201f001c157f89 */ /* 0x000e2e00000e0000 */
[----:B------:R-:W2:Y:S01]  /*aa00*/  MUFU.EX2 R33, R60 ;  /* 0x0000003c00217308 */ /* 0x000ea20000000800 */
[----:B-1----:R-:W-:-:S07]  /*aa10*/  F2FP.F16.F32.PACK_AB R154, R58, R31 ;  /* 0x0000001f3a9a723e */ /* 0x002fce00000000ff */
[----:B------:R-:W-:Y:S08]  /*aa20*/  MUFU.EX2 R62, R62 ;  /* 0x0000003e003e7308 */ /* 0x000ff00000000800 */
[----:B------:R-:W1:Y:S01]  /*aa30*/  MUFU.EX2 R35, R64 ;  /* 0x0000004000237308 */ /* 0x000e620000000800 */
[----:B0-----:R-:W-:Y:S01]  /*aa40*/  FMNMX.FTZ R21, R28, R21, !PT ;  /* 0x000000151c157209 */ /* 0x001fe20007810000 */
[----:B------:R-:W-:Y:S01]  /*aa50*/  FADD.FTZ R28, R152, R29 ;  /* 0x0000001d981c7221 */ /* 0x000fe20000010000 */
[----:B------:R-:W-:-:S02]  /*aa60*/  F2FP.F16.F32.PACK_AB R152, R29, R152 ;  /* 0x000000981d98723e */ /* 0x000fc400000000ff */
[C---:B------:R-:W-:Y:S01]  /*aa70*/  FSETP.NEU.FTZ.AND P1, PT, R21.reuse, -INF , PT ;  /* 0xff8000001500780b */ /* 0x040fe20003f3d000 */
[----:B------:R-:W-:Y:S01]  /*aa80*/  FMUL.FTZ R13, R21, R11 ;  /* 0x0000000b150d7220 */ /* 0x000fe20000410000 */
[----:B------:R-:W-:Y:S01]  /*aa90*/  FADD.FTZ R37, R31, R28 ;  /* 0x0000001c1f257221 */ /* 0x000fe20000010000 */
[----:B------:R-:W-:Y:S01]  /*aaa0*/  MUFU.EX2 R169, R169 ;  /* 0x000000a900a97308 */ /* 0x000fe20000000800 */
[----:B--2---:R-:W-:Y:S02]  /*aab0*/  F2FP.F16.F32.PACK_AB R156, R33, R32 ;  /* 0x00000020219c723e */ /* 0x004fe400000000ff */
[----:B------:R-:W-:Y:S01]  /*aac0*/  FSEL R15, R13, RZ, P1 ;  /* 0x000000ff0d0f7208 */ /* 0x000fe20000800000 */
[----:B------:R-:W-:Y:S01]  /*aad0*/  FADD.FTZ R37, R58, R37 ;  /* 0x000000253a257221 */ /* 0x000fe20000010000 */
[----:B------:R-:W-:-:S03]  /*aae0*/  ISETP.NE.AND P1, PT, R65, RZ, PT ;  /* 0x000000ff4100720c */ /* 0x000fc60003f25270 */
[-CC-:B------:R-:W-:Y:S01]  /*aaf0*/  FFMA.FTZ R26, R26, R11.reuse, -R15.reuse ;  /* 0x0000000b1a1a7223 */ /* 0x180fe2000001080f */
[-CC-:B------:R-:W-:Y:S01]  /*ab00*/  FFMA.FTZ R27, R27, R11.reuse, -R15.reuse ;  /* 0x0000000b1b1b7223 */ /* 0x180fe2000001080f */
[-CC-:B------:R-:W-:Y:S01]  /*ab10*/  FFMA.FTZ R30, R30, R11.reuse, -R15.reuse ;  /* 0x0000000b1e1e7223 */ /* 0x180fe2000001080f */
[-CC-:B------:R-:W-:Y:S01]  /*ab20*/  FFMA.FTZ R14, R14, R11.reuse, -R15.reuse ;  /* 0x0000000b0e0e7223 */ /* 0x180fe2000001080f */
[-CC-:B------:R-:W-:Y:S01]  /*ab30*/  FFMA.FTZ R34, R34, R11.reuse, -R15.reuse ;  /* 0x0000000b22227223 */ /* 0x180fe2000001080f */
[-CC-:B------:R-:W-:Y:S01]  /*ab40*/  FFMA.FTZ R36, R36, R11.reuse, -R15.reuse ;  /* 0x0000000b24247223 */ /* 0x180fe2000001080f */
[----:B------:R-:W-:Y:S01]  /*ab50*/  MUFU.EX2 R26, R26 ;  /* 0x0000001a001a7308 */ /* 0x000fe20000000800 */
[-CC-:B------:R-:W-:Y:S01]  /*ab60*/  FFMA.FTZ R38, R38, R11.reuse, -R15.reuse ;  /* 0x0000000b26267223 */ /* 0x180fe2000001080f */
[-CC-:B------:R-:W-:Y:S01]  /*ab70*/  FFMA.FTZ R176, R40, R11.reuse, -R15.reuse ;  /* 0x0000000b28b07223 */ /* 0x180fe2000001080f */
[----:B------:R-:W-:Y:S01]  /*ab80*/  FFMA.FTZ R177, R42, R11, -R15 ;  /* 0x0000000b2ab17223 */ /* 0x000fe2000001080f */
[----:B------:R-:W-:-:S02]  /*ab90*/  @!P1 VIADD R13, R20, 0x38840 ;  /* 0x00038840140d9836 */ /* 0x000fc40000000000 */
[-CC-:B------:R-:W-:Y:S01]  /*aba0*/  FFMA.FTZ R178, R44, R11.reuse, -R15.reuse ;  /* 0x0000000b2cb27223 */ /* 0x180fe2000001080f */
[-CC-:B------:R-:W-:Y:S01]  /*abb0*/  FFMA.FTZ R179, R46, R11.reuse, -R15.reuse ;  /* 0x0000000b2eb37223 */ /* 0x180fe2000001080f */
[-CC-:B------:R-:W-:Y:S01]  /*abc0*/  FFMA.FTZ R181, R48, R11.reuse, -R15.reuse ;  /* 0x0000000b30b57223 */ /* 0x180fe2000001080f */
[----:B------:R-:W0:Y:S01]  /*abd0*/  MUFU.EX2 R27, R27 ;  /* 0x0000001b001b7308 */ /* 0x000e220000000800 */
[-CC-:B------:R-:W-:Y:S01]  /*abe0*/  FFMA.FTZ R182, R50, R11.reuse, -R15.reuse ;  /* 0x0000000b32b67223 */ /* 0x180fe2000001080f */
[-CC-:B------:R-:W-:Y:S01]  /*abf0*/  FFMA.FTZ R183, R24, R11.reuse, -R15.reuse ;  /* 0x0000000b18b77223 */ /* 0x180fe2000001080f */
[-CC-:B------:R-:W-:Y:S01]  /*ac00*/  FFMA.FTZ R197, R54, R11.reuse, -R15.reuse ;  /* 0x0000000b36c57223 */ /* 0x180fe2000001080f */
[----:B------:R-:W-:Y:S01]  /*ac10*/  FFMA.FTZ R201, R78, R11, -R15 ;  /* 0x0000000b4ec97223 */ /* 0x000fe2000001080f */
[----:B------:R-:W-:Y:S02]  /*ac20*/  IMAD.MOV.U32 R15, RZ, RZ, 0x40000040 ;  /* 0x40000040ff0f7424 */ /* 0x000fe400078e00ff */
[----:B------:R-:W-:Y:S01]  /*ac30*/  FADD.FTZ R28, R32, R37 ;  /* 0x00000025201c7221 */ /* 0x000fe20000010000 */
[----:B-1----:R-:W-:Y:S01]  /*ac40*/  F2FP.F16.F32.PACK_AB R158, R35, R62 ;  /* 0x0000003e239e723e */ /* 0x002fe200000000ff */
[----:B------:R-:W1:Y:S01]  /*ac50*/  MUFU.EX2 R30, R30 ;  /* 0x0000001e001e7308 */ /* 0x000e620000000800 */
[----:B------:R-:W-:Y:S01]  /*ac60*/  @!P1 VIADD R20, R20, 0x38860 ;  /* 0x0003886014149836 */ /* 0x000fe20000000000 */
[----:B------:R-:W-:Y:S01]  /*ac70*/  R2UR UR7, R15 ;  /* 0x000000000f0772ca */ /* 0x000fe200000e0000 */
[----:B------:R-:W-:-:S03]  /*ac80*/  FADD.FTZ R25, R33, R28 ;  /* 0x0000001c21197221 */ /* 0x000fc60000010000 */
[----:B------:R-:W-:Y:S01]  /*ac90*/  @!P1 PRMT R20, RZ, 0x654, R20 ;  /* 0x00000654ff149816 */ /* 0x000fe20000000014 */
[----:B------:R-:W-:Y:S01]  /*aca0*/  FADD.FTZ R198, R62, R25 ;  /* 0x000000193ec67221 */ /* 0x000fe20000010000 */
[----:B------:R2:W3:Y:S01]  /*acb0*/  MUFU.EX2 R155, R14 ;  /* 0x0000000e009b7308 */ /* 0x0004e20000000800 */
[----:B0-----:R-:W-:Y:S01]  /*acc0*/  FADD.FTZ R15, R26, R27 ;  /* 0x0000001b1a0f7221 */ /* 0x001fe20000010000 */
[----:B------:R-:W-:Y:S01]  /*acd0*/  F2FP.F16.F32.PACK_AB R153, R27, R26 ;  /* 0x0000001a1b99723e */ /* 0x000fe200000000ff */
[----:B------:R-:W-:-:S05]  /*ace0*/  FADD.FTZ R198, R35, R198 ;  /* 0x000000c623c67221 */ /* 0x000fca0000010000 */
[----:B------:R-:W0:Y:S01]  /*acf0*/  MUFU.EX2 R34, R34 ;  /* 0x0000002200227308 */ /* 0x000e220000000800 */
[----:B--2---:R-:W-:Y:S02]  /*ad00*/  @!P1 PRMT R14, RZ, 0x654, R13 ;  /* 0x00000654ff0e9816 */ /* 0x004fe4000000000d */
[----:B------:R-:W-:Y:S02]  /*ad10*/  LOP3.LUT R13, R56, 0x2000000, RZ, 0xfc, !PT ;  /* 0x02000000380d7812 */ /* 0x000fe400078efcff */
[----:B------:R2:W-:Y:S03]  /*ad20*/  @!P1 SYNCS.ARRIVE.TRANS64.RED.A1T0 RZ, [R14+URZ], RZ ;  /* 0x000000ff0eff99a7 */ /* 0x0005e6000810043f */
[----:B------:R-:W4:Y:S01]  /*ad30*/  MUFU.EX2 R157, R36 ;  /* 0x00000024009d7308 */ /* 0x000f220000000800 */
[----:B--2---:R-:W-:-:S07]  /*ad40*/  IMAD R14, R18, 0x1000, R13 ;  /* 0x00001000120e7824 */ /* 0x004fce00078e020d */
[----:B------:R-:W2:Y:S01]  /*ad50*/  MUFU.EX2 R159, R38 ;  /* 0x00000026009f7308 */ /* 0x000ea20000000800 */
[C---:B------:R-:W-:Y:S01]  /*ad60*/  VIADD R24, R14.reuse, 0x80 ;  /* 0x000000800e187836 */ /* 0x040fe20000000000 */
[----:B------:R-:W-:-:S04]  /*ad70*/  R2UR UR6, R14 ;  /* 0x000000000e0672ca */ /* 0x000fc800000e0000 */
[----:B------:R-:W-:Y:S01]  /*ad80*/  R2UR UR10, R24 ;  /* 0x00000000180a72ca */ /* 0x000fe200000e0000 */
[----:B-1----:R-:W-:Y:S01]  /*ad90*/  FADD.FTZ R24, R30, R15 ;  /* 0x0000000f1e187221 */ /* 0x002fe20000010000 */
[----:B------:R-:W1:Y:S03]  /*ada0*/  MUFU.EX2 R176, R176 ;  /* 0x000000b000b07308 */ /* 0x000e660000000800 */
[C---:B---3--:R-:W-:Y:S01]  /*adb0*/  FADD.FTZ R15, R155.reuse, R24 ;  /* 0x000000189b0f7221 */ /* 0x048fe20000010000 */
[----:B------:R-:W-:Y:S01]  /*adc0*/  F2FP.F16.F32.PACK_AB R155, R155, R30 ;  /* 0x0000001e9b9b723e */ /* 0x000fe200000000ff */
[----:B------:R-:W-:Y:S02]  /*add0*/  BAR.SYNC.DEFER_BLOCKING 0xf, 0x100 ;  /* 0x03c4000000007b1d */ /* 0x000fe40000010000 */
[----:B0-----:R-:W-:Y:S01]  /*ade0*/  FADD.FTZ R24, R34, R15 ;  /* 0x0000000f22187221 */ /* 0x001fe20000010000 */
[----:B------:R-:W-:-:S03]  /*adf0*/  IMAD.MOV.U32 R15, RZ, RZ, 0x40000040 ;  /* 0x40000040ff0f7424 */ /* 0x000fc600078e00ff */
[----:B------:R-:W0:Y:S01]  /*ae00*/  MUFU.EX2 R170, R170 ;  /* 0x000000aa00aa7308 */ /* 0x000e220000000800 */
[C---:B----4-:R-:W-:Y:S01]  /*ae10*/  FADD.FTZ R24, R157.reuse, R24 ;  /* 0x000000189d187221 */ /* 0x050fe20000010000 */
[----:B------:R-:W-:-:S03]  /*ae20*/  F2FP.F16.F32.PACK_AB R157, R157, R34 ;  /* 0x000000229d9d723e */ /* 0x000fc600000000ff */
[----:B--2---:R-:W-:Y:S01]  /*ae30*/  FADD.FTZ R200, R159, R24 ;  /* 0x000000189fc87221 */ /* 0x004fe20000010000 */
[C---:B-1----:R-:W-:Y:S02]  /*ae40*/  F2FP.F16.F32.PACK_AB R159, R176.reuse, R159 ;  /* 0x0000009fb09f723e */ /* 0x042fe400000000ff */
[----:B------:R-:W-:Y:S01]  /*ae50*/  MUFU.EX2 R171, R171 ;  /* 0x000000ab00ab7308 */ /* 0x000fe20000000800 */
[----:B------:R-:W-:-:S07]  /*ae60*/  FADD.FTZ R200, R176, R200 ;  /* 0x000000c8b0c87221 */ /* 0x000fce0000010000 */
[----:B------:R-:W1:Y:S01]  /*ae70*/  MUFU.EX2 R172, R172 ;  /* 0x000000ac00ac7308 */ /* 0x000e620000000800 */
[----:B0-----:R-:W-:Y:S01]  /*ae80*/  F2FP.F16.F32.PACK_AB R160, R170, R169 ;  /* 0x000000a9aaa0723e */ /* 0x001fe200000000ff */
[----:B------:R0:W-:Y:S01]  /*ae90*/  STSM.16.M88.4 [R195+0x36400], R152 ;  /* 0x03640098c3007844 */ /* 0x0001e20000000200 */
[----:B------:R-:W-:-:S03]  /*aea0*/  FADD.FTZ R169, R169, R198 ;  /* 0x000000c6a9a97221 */ /* 0x000fc60000010000 */
[----:B------:R2:W-:Y:S01]  /*aeb0*/  STSM.16.M88.4 [R196], R156 ;  /* 0x0000009cc4007844 */ /* 0x0005e20000000200 */
[----:B------:R-:W-:Y:S01]  /*aec0*/  FADD.FTZ R170, R170, R169 ;  /* 0x000000a9aaaa7221 */ /* 0x000fe20000010000 */
[----:B------:R-:W-:Y:S08]  /*aed0*/  MUFU.EX2 R177, R177 ;  /* 0x000000b100b17308 */ /* 0x000ff00000000800 */
[----:B------:R-:W3:Y:S01]  /*aee0*/  MUFU.EX2 R178, R178 ;  /* 0x000000b200b27308 */ /* 0x000ee20000000800 */
[----:B-1----:R-:W-:Y:S01]  /*aef0*/  F2FP.F16.F32.PACK_AB R162, R172, R171 ;  /* 0x000000abaca2723e */ /* 0x002fe200000000ff */
[----:B------:R-:W-:-:S04]  /*af00*/  FADD.FTZ R171, R171, R170 ;  /* 0x000000aaabab7221 */ /* 0x000fc80000010000 */
[----:B------:R-:W-:Y:S02]  /*af10*/  FADD.FTZ R172, R172, R171 ;  /* 0x000000abacac7221 */ /* 0x000fe40000010000 */
[----:B------:R-:W1:Y:S08]  /*af20*/  MUFU.EX2 R179, R179 ;  /* 0x000000b300b37308 */ /* 0x000e700000000800 */
[----:B------:R-:W4:Y:S01]  /*af30*/  MUFU.EX2 R181, R181 ;  /* 0x000000b500b57308 */ /* 0x000f220000000800 */
[----:B---3--:R-:W-:Y:S01]  /*af40*/  F2FP.F16.F32.PACK_AB R161, R178, R177 ;  /* 0x000000b1b2a1723e */ /* 0x008fe200000000ff */
[----:B------:R-:W-:-:S04]  /*af50*/  FADD.FTZ R177, R177, R200 ;  /* 0x000000c8b1b17221 */ /* 0x000fc80000010000 */
[----:B------:R-:W-:Y:S02]  /*af60*/  FADD.FTZ R178, R178, R177 ;  /* 0x000000b1b2b27221 */ /* 0x000fe40000010000 */
[----:B------:R-:W-:Y:S02]  /*af70*/  MUFU.EX2 R173, R173 ;  /* 0x000000ad00ad7308 */ /* 0x000fe40000000800 */
[----:B-1----:R-:W-:-:S06]  /*af80*/  FADD.FTZ R178, R179, R178 ;  /* 0x000000b2b3b27221 */ /* 0x002fcc0000010000 */
[----:B------:R-:W1:Y:S01]  /*af90*/  MUFU.EX2 R174, R174 ;  /* 0x000000ae00ae7308 */ /* 0x000e620000000800 */
[C---:B----4-:R-:W-:Y:S01]  /*afa0*/  F2FP.F16.F32.PACK_AB R163, R181.reuse, R179 ;  /* 0x000000b3b5a3723e */ /* 0x050fe200000000ff */
[----:B------:R-:W-:-:S04]  /*afb0*/  FADD.FTZ R181, R181, R178 ;  /* 0x000000b2b5b57221 */ /* 0x000fc80000010000 */
[----:B------:R2:W-:Y:S02]  /*afc0*/  STSM.16.M88.4 [R209], R160 ;  /* 0x000000a0d1007844 */ /* 0x0005e40000000200 */
[----:B------:R-:W3:Y:S08]  /*afd0*/  MUFU.EX2 R175, R175 ;  /* 0x000000af00af7308 */ /* 0x000ef00000000800 */
[----:B------:R-:W4:Y:S01]  /*afe0*/  MUFU.EX2 R199, R199 ;  /* 0x000000c700c77308 */ /* 0x000f220000000800 */
[----:B-1----:R-:W-:Y:S01]  /*aff0*/  F2FP.F16.F32.PACK_AB R164, R174, R173 ;  /* 0x000000adaea4723e */ /* 0x002fe200000000ff */
[----:B------:R-:W-:-:S04]  /*b000*/  FADD.FTZ R173, R173, R172 ;  /* 0x000000acadad7221 */ /* 0x000fc80000010000 */
[----:B------:R-:W-:Y:S02]  /*b010*/  FADD.FTZ R174, R174, R173 ;  /* 0x000000adaeae7221 */ /* 0x000fe40000010000 */
[----:B------:R-:W-:Y:S02]  /*b020*/  MUFU.EX2 R182, R182 ;  /* 0x000000b600b67308 */ /* 0x000fe40000000800 */
[----:B---3--:R-:W-:-:S06]  /*b030*/  FADD.FTZ R174, R175, R174 ;  /* 0x000000aeafae7221 */ /* 0x008fcc0000010000 */
[----:B------:R-:W1:Y:S01]  /*b040*/  MUFU.EX2 R183, R183 ;  /* 0x000000b700b77308 */ /* 0x000e620000000800 */
[C---:B----4-:R-:W-:Y:S01]  /*b050*/  F2FP.F16.F32.PACK_AB R166, R199.reuse, R175 ;  /* 0x000000afc7a6723e */ /* 0x050fe200000000ff */
[----:B------:R-:W-:-:S06]  /*b060*/  FADD.FTZ R199, R199, R174 ;  /* 0x000000aec7c77221 */ /* 0x000fcc0000010000 */
[----:B------:R-:W3:Y:S08]  /*b070*/  MUFU.EX2 R197, R197 ;  /* 0x000000c500c57308 */ /* 0x000ef00000000800 */
[----:B------:R-:W4:Y:S01]  /*b080*/  MUFU.EX2 R201, R201 ;  /* 0x000000c900c97308 */ /* 0x000f220000000800 */
[----:B-1----:R-:W-:Y:S01]  /*b090*/  F2FP.F16.F32.PACK_AB R165, R183, R182 ;  /* 0x000000b6b7a5723e */ /* 0x002fe200000000ff */
[----:B------:R-:W-:-:S04]  /*b0a0*/  FADD.FTZ R182, R182, R181 ;  /* 0x000000b5b6b67221 */ /* 0x000fc80000010000 */
[----:B------:R-:W-:-:S04]  /*b0b0*/  FADD.FTZ R182, R183, R182 ;  /* 0x000000b6b7b67221 */ /* 0x000fc80000010000 */
[----:B---3--:R-:W-:Y:S01]  /*b0c0*/  FADD.FTZ R182, R197, R182 ;  /* 0x000000b6c5b67221 */ /* 0x008fe20000010000 */
[----:B----4-:R-:W-:-:S03]  /*b0d0*/  F2FP.F16.F32.PACK_AB R167, R201, R197 ;  /* 0x000000c5c9a7723e */ /* 0x010fc600000000ff */
[----:B------:R-:W-:Y:S02]  /*b0e0*/  FADD.FTZ R201, R201, R182 ;  /* 0x000000b6c9c97221 */ /* 0x000fe40000010000 */
[----:B------:R2:W-:Y:S01]  /*b0f0*/  STSM.16.M88.4 [R208], R164 ;  /* 0x000000a4d0007844 */ /* 0x0005e20000000200 */
[----:B------:R-:W-:-:S06]  /*b100*/  WARPGROUP.ARRIVE ;  /* 0x00000000000079c5 */ /* 0x000fcc0000000000 */
[----:B------:R-:W-:Y:S03]  /*b110*/  HGMMA.64x256x16.F32 R24, R152, gdesc[UR4].tnspB, RZ, !UPT, gsb0 ;  /* 0x43e0000498187df0 */ /* 0x000fe6000c0008ff */
[----:B------:R-:W-:Y:S02]  /*b120*/  WARPGROUP.DEPBAR.LE gsb0, 0x0 ;  /* 0x00008000000079c5 */ /* 0x000fe40000010000 */
[----:B------:R-:W-:Y:S01]  /*b130*/  WARPGROUP.ARRIVE ;  /* 0x00000000000079c5 */ /* 0x000fe20000000000 */
[C---:B0-----:R-:W-:Y:S02]  /*b140*/  VIADD R152, R14.reuse, 0x100 ;  /* 0x000001000e987836 */ /* 0x041fe40000000000 */
[----:B------:R-:W-:Y:S02]  /*b150*/  IMAD.MOV.U32 R153, RZ, RZ, 0x40000040 ;  /* 0x40000040ff997424 */ /* 0x000fe400078e00ff */
[----:B------:R-:W-:-:S15]  /*b160*/  VIADD R14, R14, 0x180 ;  /* 0x000001800e0e7836 */ /* 0x000fde0000000000 */
[----:B------:R-:W-:-:S03]  /*b170*/  NOP ;  /* 0x0000000000007918 */ /* 0x000fc60000000000 */
        /* <DEDUP_REMOVED lines=24> */
[----:B------:R-:W-:Y:S02]  /*b300*/  VIADD R15, R180, 0xfffffffe ;  /* 0xfffffffeb40f7836 */ /* 0x000fe40000000000 */
[----:B------:R-:W-:Y:S02]  /*b310*/  IMAD.MOV.U32 R200, RZ, RZ, R21 ;  /* 0x000000ffffc87224 */ /* 0x000fe400078e0015 */
[----:B------:R-:W-:Y:S02]  /*b320*/  IMAD.MOV.U32 R197, RZ, RZ, R12 ;  /* 0x000000ffffc57224 */ /* 0x000fe400078e000c */
[----:B------:R-:W-:-:S07]  /*b330*/  IMAD.MOV.U32 R198, RZ, RZ, R18 ;  /* 0x000000ffffc67224 */ /* 0x000fce00078e0012 */
.L_x_1410:
[----:B------:R-:W-:Y:S01]  /*b340*/  VIADD R18, R198, 0x1 ;  /* 0x00000001c6127836 */ /* 0x000fe20000000000 */
[C---:B------:R-:W-:Y:S01]  /*b350*/  ISETP.GT.AND P2, PT, R15.reuse, RZ, PT ;  /* 0x000000ff0f00720c */ /* 0x040fe20003f44270 */
[----:B------:R-:W-:-:S03]  /*b360*/  VIADD R15, R15, 0xffffffff ;  /* 0xffffffff0f0f7836 */ /* 0x000fc60000000000 */
[----:B------:R-:W-:-:S04]  /*b370*/  ISETP.NE.AND P3, PT, R18, 0x2, PT ;  /* 0x000000021200780c */ /* 0x000fc80003f65270 */
[----:B------:R-:W-:Y:S02]  /*b380*/  SEL R12, RZ, 0x1, P3 ;  /* 0x00000001ff0c7807 */ /* 0x000fe40001800000 */
[----:B------:R-:W-:Y:S02]  /*b390*/  SEL R18, R18, RZ, P3 ;  /* 0x000000ff12127207 */ /* 0x000fe40001800000 */
[----:B------:R-:W-:Y:S01]  /*b3a0*/  LOP3.LUT R23, R23, R12, RZ, 0x3c, !PT ;  /* 0x0000000c17177212 */ /* 0x000fe200078e3cff */
[----:B---3--:R-:W-:Y:S06]  /*b3b0*/  @!P0 BRA `(.L_x_1400) ;  /* 0x0000000000048947 */ /* 0x008fec0003800000 */
[----:B------:R-:W-:Y:S01]  /*b3c0*/  BPT.TRAP 0x1 ;  /* 0x000000040000795c */ /* 0x000fe20000300000 */
.L_x_1400:
[----:B------:R-:W-:Y:S01]  /*b3d0*/  IMAD R14, R18, 0x8, R2 ;  /* 0x00000008120e7824 */ /* 0x000fe200078e0202 */
[----:B------:R-:W-:-:S04]  /*b3e0*/  SHF.L.U32 R11, R23, 0x1f, RZ ;  /* 0x0000001f170b7819 */ /* 0x000fc800000006ff */
[----:B------:R0:W1:Y:S01]  /*b3f0*/  SYNCS.PHASECHK.TRANS64.TRYWAIT P3, [R14+URZ+0x38830], R11 ;  /* 0x0388300b0e0075a7 */ /* 0x000062000806017f */
[----:B------:R-:W-:Y:S05]  /*b400*/  @!P0 BRA `(.L_x_1401) ;  /* 0x0000000000048947 */ /* 0x000fea0003800000 */
[----:B------:R-:W-:Y:S01]  /*b410*/  BPT.TRAP 0x1 ;  /* 0x000000040000795c */ /* 0x000fe20000300000 */
.L_x_1401:
[----:B------:R-:W-:Y:S01]  /*b420*/  VIADD R12, R2, 0x20400 ;  /* 0x00020400020c7836 */ /* 0x000fe20000000000 */
[----:B------:R-:W-:Y:S01]  /*b430*/  BSSY B1, `(.L_x_1402) ;  /* 0x0000009000017945 */ /* 0x000fe20003800000 */
[----:B------:R-:W-:Y:S02]  /*b440*/  IMAD R154, R18, 0x200, R3 ;  /* 0x00000200129a7824 */ /* 0x000fe400078e0203 */
[----:B------:R-:W-:Y:S01]  /*b450*/  IMAD.MOV.U32 R155, RZ, RZ, 0x40000040 ;  /* 0x40000040ff9b7424 */ /* 0x000fe200078e00ff */
[----:B------:R-:W-:-:S04]  /*b460*/  SHF.R.U32.HI R12, RZ, 0x4, R12 ;  /* 0x00000004ff0c7819 */ /* 0x000fc8000001160c */
[----:B------:R-:W-:-:S04]  /*b470*/  LOP3.LUT R12, R12, 0x3fff, RZ, 0xc0, !PT ;  /* 0x00003fff0c0c7812 */ /* 0x000fc800078ec0ff */
[----:B--2---:R-:W-:Y:S01]  /*b480*/  LOP3.LUT R20, R12, 0x10000, RZ, 0xfc, !PT ;  /* 0x000100000c147812 */ /* 0x004fe200078efcff */
[----:B-1----:R-:W-:Y:S06]  /*b490*/  @P3 BRA `(.L_x_1403) ;  /* 0x0000000000083947 */ /* 0x002fec0003800000 */
[----:B------:R-:W1:Y:S02]  /*b4a0*/  SYNCS.PHASECHK.TRANS64.TRYWAIT P3, [R14+URZ+0x38830], R11 ;  /* 0x0388300b0e0075a7 */ /* 0x000e64000806017f */
[----:B-1----:R-:W-:Y:S05]  /*b4b0*/  @!P3 BRA `(.L_x_1404) ;  /* 0x0000010c0008b947 */ /* 0x002fea0003800000 */
.L_x_1403:
[----:B------:R-:W-:Y:S05]  /*b4c0*/  BSYNC B1 ;  /* 0x0000000000017941 */ /* 0x000fea0003800000 */
.L_x_1402:
        /* <DEDUP_REMOVED lines=14> */
[----:B------:R-:W-:Y:S01]  /*b5b0*/  WARPGROUP.ARRIVE ;  /* 0x00000000000079c5 */ /* 0x000fe20000000000 */
[----:B------:R-:W-:Y:S02]  /*b5c0*/  R2UR UR8, R4 ;  /* 0x00000000040872ca */ /* 0x000fe400000e0000 */
[----:B------:R-:W-:Y:S02]  /*b5d0*/  R2UR UR9, R5 ;  /* 0x00000000050972ca */ /* 0x000fe400000e0000 */
[----:B------:R-:W-:Y:S01]  /*b5e0*/  R2UR UR14, R20 ;  /* 0x00000000140e72ca */ /* 0x000fe200000e0000 */
[----:B------:R-:W-:Y:S01]  /*b5f0*/  HGMMA.64x64x16.F32 R152, gdesc[UR4], RZ, !UPT, gsb0 ;  /* 0x00e00000049879f0 */ /* 0x000fe2000c0008ff */
[----:B------:R-:W-:-:S02]  /*b600*/  R2UR UR15, R21 ;  /* 0x00000000150f72ca */ /* 0x000fc400000e0000 */
[----:B------:R-:W-:Y:S02]  /*b610*/  R2UR UR12, R6 ;  /* 0x00000000060c72ca */ /* 0x000fe400000e0000 */
        /* <DEDUP_REMOVED lines=13> */
[----:B------:R-:W-:Y:S05]  /*b6f0*/  @!P0 BRA `(.L_x_1405) ;  /* 0x0000000000048947 */ /* 0x000fea0003800000 */
[----:B------:R-:W-:Y:S01]  /*b700*/  BPT.TRAP 0x1 ;  /* 0x000000040000795c */ /* 0x000fe20000300000 */
.L_x_1405:
[----:B------:R2:W3:Y:S01]  /*b710*/  SYNCS.PHASECHK.TRANS64.TRYWAIT P3, [R14+URZ+0x38850], R11 ;  /* 0x0388500b0e0075a7 */ /* 0x0004e2000806017f */
[----:B------:R-:W-:Y:S05]  /*b720*/  @!P0 BRA `(.L_x_1406) ;  /* 0x0000000000048947 */ /* 0x000fea0003800000 */
[----:B------:R-:W-:Y:S01]  /*b730*/  BPT.TRAP 0x1 ;  /* 0x000000040000795c */ /* 0x000fe20000300000 */
.L_x_1406:
[----:B------:R-:W-:Y:S04]  /*b740*/  BSSY B1, `(.L_x_1407) ;  /* 0x0000004000017945 */ /* 0x000fe80003800000 */
[----:B---3--:R-:W-:Y:S05]  /*b750*/  @P3 BRA `(.L_x_1408) ;  /* 0x0000000000083947 */ /* 0x008fea0003800000 */
[----:B------:R-:W3:Y:S02]  /*b760*/  SYNCS.PHASECHK.TRANS64.TRYWAIT P3, [R14+URZ+0x38850], R11 ;  /* 0x0388500b0e0075a7 */ /* 0x000ee4000806017f */
[----:B---3--:R-:W-:Y:S05]  /*b770*/  @!P3 BRA `(.L_x_1409) ;  /* 0x00000108006cb947 */ /* 0x008fea0003800000 */
.L_x_1408:
[----:B------:R-:W-:Y:S05]  /*b780*/  BSYNC B1 ;  /* 0x0000000000017941 */ /* 0x000fea0003800000 */
.L_x_1407:
[----:B0123--:R-:W-:Y:S01]  /*b790*/  VIADD R11, R2, 0x26400 ;  /* 0x00026400020b7836 */ /* 0x00ffe20000000000 */
[----:B------:R-:W-:Y:S01]  /*b7a0*/  WARPGROUP.ARRIVE ;  /* 0x00000000000079c5 */ /* 0x000fe20000000000 */
[----:B------:R-:W-:-:S05]  /*b7b0*/  VIADD R204, R0, 0x6 ;  /* 0x0000000600cc7836 */ /* 0x000fca0000000000 */
[----:B------:R-:W0:Y:S01]  /*b7c0*/  S2R R12, SR_TID.X ;  /* 0x00000000000c7919 */ /* 0x000e220000002100 */
[----:B------:R-:W-:Y:S01]  /*b7d0*/  VIADD R20, R0, 0x200 ;  /* 0x0000020000147836 */ /* 0x000fe20000000000 */
[----:B------:R-:W-:Y:S01]  /*b7e0*/  SHF.R.U32.HI R11, RZ, 0x4, R11 ;  /* 0x00000004ff0b7819 */ /* 0x000fe2000001160b */
[----:B------:R-:W-:Y:S02]  /*b7f0*/  IMAD R202, R18, 0x1000, R10 ;  /* 0x0000100012ca7824 */ /* 0x000fe400078e020a */
[----:B------:R-:W-:Y:S01]  /*b800*/  IMAD.MOV.U32 R203, RZ, RZ, 0x40000040 ;  /* 0x40000040ffcb7424 */ /* 0x000fe200078e00ff */
[----:B------:R-:W-:Y:S01]  /*b810*/  LOP3.LUT R11, R11, 0x3fff, RZ, 0xc0, !PT ;  /* 0x00003fff0b0b7812 */ /* 0x000fe200078ec0ff */
[----:B------:R-:W-:Y:S01]  /*b820*/  IMAD.MOV.U32 R207, RZ, RZ, 0x40000040 ;  /* 0x40000040ffcf7424 */ /* 0x000fe200078e00ff */
[C---:B------:R-:W-:Y:S01]  /*b830*/  R2UR UR6, R202.reuse ;  /* 0x00000000ca0672ca */ /* 0x040fe200000e0000 */
[----:B------:R-:W-:Y:S01]  /*b840*/  IMAD.MOV.U32 R205, RZ, RZ, 0x40000040 ;  /* 0x40000040ffcd7424 */ /* 0x000fe200078e00ff */
[----:B------:R-:W-:Y:S01]  /*b850*/  LOP3.LUT R0, R11, 0x10000, RZ, 0xfc, !PT ;  /* 0x000100000b007812 */ /* 0x000fe200078efcff */
[----:B------:R-:W-:Y:S01]  /*b860*/  IMAD.MOV.U32 R21, RZ, RZ, 0x40000040 ;  /* 0x40000040ff157424 */ /* 0x000fe200078e00ff */
[----:B------:R-:W-:Y:S01]  /*b870*/  R2UR UR7, R203 ;  /* 0x00000000cb0772ca */ /* 0x000fe200000e0000 */
[----:B------:R-:W-:Y:S01]  /*b880*/  VIADD R203, R202, 0x800 ;  /* 0x00000800cacb7836 */ /* 0x000fe20000000000 */
[----:B------:R-:W-:Y:S01]  /*b890*/  R2UR UR5, R207 ;  /* 0x00000000cf0572ca */ /* 0x000fe200000e0000 */
[----:B------:R-:W-:-:S02]  /*b8a0*/  IMAD.MOV.U32 R206, RZ, RZ, R0 ;  /* 0x000000ffffce7224 */ /* 0x000fc400078e0000 */
[----:B------:R-:W-:-:S03]  /*b8b0*/  IMAD.MOV.U32 R207, RZ, RZ, 0x40000040 ;  /* 0x40000040ffcf7424 */ /* 0x000fc600078e00ff */
[----:B------:R-:W-:Y:S01]  /*b8c0*/  R2UR UR4, R206 ;  /* 0x00000000ce0472ca */ /* 0x000fe200000e0000 */
[----:B------:R-:W-:Y:S01]  /*b8d0*/  VIADD R206, R0, 0x2 ;  /* 0x0000000200ce7836 */ /* 0x000fe20000000000 */
[----:B0-----:R-:W-:-:S11]  /*b8e0*/  SHF.R.U32.HI R12, RZ, 0x7, R12 ;  /* 0x00000007ff0c7819 */ /* 0x001fd6000001160c */
[----:B------:R-:W-:Y:S01]  /*b8f0*/  HGMMA.64x64x16.F32 R152, gdesc[UR4], R152, gsb0 ;  /* 0x00e00000049879f0 */ /* 0x000fe20008000898 */
[----:B------:R-:W-:Y:S01]  /*b900*/  R2UR UR4, R206 ;  /* 0x00000000ce0472ca */ /* 0x000fe200000e0000 */
[----:B------:R-:W-:Y:S01]  /*b910*/  VIADD R206, R202, 0x2 ;  /* 0x00000002cace7836 */ /* 0x000fe20000000000 */
[----:B------:R-:W-:Y:S01]  /*b920*/  R2UR UR5, R207 ;  /* 0x00000000cf0572ca */ /* 0x000fe200000e0000 */
[----:B------:R-:W-:Y:S01]  /*b930*/  IMAD.MOV.U32 R207, RZ, RZ, 0x40000040 ;  /* 0x40000040ffcf7424 */ /* 0x000fe200078e00ff */
[----:B------:R-:W0:Y:S02]  /*b940*/  SHFL.IDX PT, R11, R12, RZ, 0x1f ;  /* 0x00001fff0c0b7589 */ /* 0x000e2400000e0000 */
[----:B------:R-:W-:Y:S01]  /*b950*/  R2UR UR6, R206 ;  /* 0x00000000ce0672ca */ /* 0x000fe200000e0000 */
[----:B------:R-:W-:Y:S01]  /*b960*/  VIADD R206, R0, 0x4 ;  /* 0x0000000400ce7836 */ /* 0x000fe20000000000 */
[----:B------:R-:W-:Y:S01]  /*b970*/  R2UR UR7, R207 ;  /* 0x00000000cf0772ca */ /* 0x000fe200000e0000 */
[----:B------:R-:W-:Y:S01]  /*b980*/  IMAD.MOV.U32 R207, RZ, RZ, 0x40000040 ;  /* 0x40000040ffcf7424 */ /* 0x000fe200078e00ff */
[----:B0-----:R-:W-:-:S04]  /*b990*/  ISETP.GT.AND P3, PT, R11, 0x7f, PT ;  /* 0x0000007f0b00780c */ /* 0x001fc80003f64270 */
[----:B------:R-:W-:Y:S01]  /*b9a0*/  SEL R12, RZ, 0x2, !P3 ;  /* 0x00000002ff0c7807 */ /* 0x000fe20005800000 */
[----:B------:R-:W-:Y:S02]  /*b9b0*/  WARPGROUP.DEPBAR.LE gsb0, 0x0 ;  /* 0x00008000000079c5 */ /* 0x000fe40000010000 */
[----:B------:R-:W-:-:S06]  /*b9c0*/  WARPGROUP.ARRIVE ;  /* 0x00000000000079c5 */ /* 0x000fcc0000000000 */
[----:B------:R-:W-:Y:S01]  /*b9d0*/  HGMMA.64x64x16.F32 R152, gdesc[UR4], R152, gsb0 ;  /* 0x00e00000049879f0 */ /* 0x000fe20008000898 */
[----:B------:R-:W-:Y:S01]  /*b9e0*/  R2UR UR4, R206 ;  /* 0x00000000ce0472ca */ /* 0x000fe200000e0000 */
[----:B------:R-:W-:Y:S01]  /*b9f0*/  VIADD R206, R202, 0x4 ;  /* 0x00000004cace7836 */ /* 0x000fe20000000000 */
[----:B------:R-:W-:Y:S01]  /*ba00*/  R2UR UR5, R207 ;  /* 0x00000000cf0572ca */ /* 0x000fe200000e0000 */
[----:B------:R-:W-:-:S03]  /*ba10*/  IMAD.MOV.U32 R207, RZ, RZ, 0x40000040 ;  /* 0x40000040ffcf7424 */ /* 0x000fc600078e00ff */
[----:B------:R-:W-:Y:S01]  /*ba20*/  R2UR UR6, R206 ;  /* 0x00000000ce0672ca */ /* 0x000fe200000e0000 */
[----:B------:R-:W-:Y:S01]  /*ba30*/  IMAD.MOV.U32 R206, RZ, RZ, 0x28 ;  /* 0x00000028ffce7424 */ /* 0x000fe200078e00ff */
[----:B------:R-:W-:Y:S01]  /*ba40*/  R2UR UR7, R207 ;  /* 0x00000000cf0772ca */ /* 0x000fe200000e0000 */
[----:B------:R-:W-:-:S03]  /*ba50*/  IMAD.MOV.U32 R207, RZ, RZ, 0xa00 ;  /* 0x00000a00ffcf7424 */ /* 0x000fc600078e00ff */
[----:B------:R-:W-:Y:S02]  /*ba60*/  SEL R206, R206, 0x26, P3 ;  /* 0x00000026cece7807 */ /* 0x000fe40001800000 */
[----:B------:R-:W-:Y:S02]  /*ba70*/  SEL R207, R207, 0x980, P3 ;  /* 0x00000980cfcf7807 */ /* 0x000fe40001800000 */
[----:B------:R-:W-:Y:S02]  /*ba80*/  LOP3.LUT R206, R206, 0x6, RZ, 0xc0, !PT ;  /* 0x00000006cece7812 */ /* 0x000fe400078ec0ff */
[----:B------:R-:W-:Y:S01]  /*ba90*/  LOP3.LUT R207, R207, 0xa00, RZ, 0xc0, !PT ;  /* 0x00000a00cfcf7812 */ /* 0x000fe200078ec0ff */
        /* <DEDUP_REMOVED lines=8> */
[----:B------:R-:W-:Y:S01]  /*bb20*/  VIADD R204, R0, 0x800 ;  /* 0x0000080000cc7836 */ /* 0x000fe20000000000 */
[----:B------:R-:W-:Y:S01]  /*bb30*/  R2UR UR7, R205 ;  /* 0x00000000cd0772ca */ /* 0x000fe200000e0000 */
[----:B------:R-:W-:-:S05]  /*bb40*/  IMAD.MOV.U32 R205, RZ, RZ, 0x4 ;  /* 0x00000004ffcd7424 */ /* 0x000fca00078e00ff */
[----:B------:R-:W-:Y:S01]  /*bb50*/  SEL R11, R205, 0x2, P3 ;  /* 0x00000002cd0b7807 */ /* 0x000fe20001800000 */
        /* <DEDUP_REMOVED lines=150> */
[----:B------:R-:W-:Y:S02]  /*c4c0*/  R2UR UR4, R20 ;  /* 0x00000000140472ca */ /* 0x000fe400000e0000 */
[----:B------:R-:W-:Y:S01]  /*c4d0*/  R2UR UR5, R21 ;  /* 0x00000000150572ca */ /* 0x000fe200000e0000 */
[----:B------:R-:W-:Y:S01]  /*c4e0*/  VIADD R21, R0, 0xa00 ;  /* 0x00000a0000157836 */ /* 0x000fe20000000000 */
[----:B------:R-:W-:Y:S01]  /*c4f0*/  SEL R20, R205, 0x6, !P3 ;  /* 0x00000006cd147807 */ /* 0x000fe20005800000 */
[----:B------:R-:W-:-:S04]  /*c500*/  IMAD.MOV.U32 R205, RZ, RZ, 0x40000040 ;  /* 0x40000040ffcd7424 */ /* 0x000fc800078e00ff */
[----:B------:R-:W-:Y:S01]  /*c510*/  IMAD.IADD R204, R204, 0x1, R20 ;  /* 0x00000001cccc7824 */ /* 0x000fe200078e0214 */
[----:B------:R-:W-:Y:S02]  /*c520*/  WARPGROUP.DEPBAR.LE gsb0, 0x0 ;  /* 0x00008000000079c5 */ /* 0x000fe40000010000 */
[----:B------:R-:W-:-:S06]  /*c530*/  WARPGROUP.ARRIVE ;  /* 0x00000000000079c5 */ /* 0x000fcc0000000000 */
[----:B------:R-:W-:Y:S01]  /*c540*/  HGMMA.64x64x16.F32 R152, gdesc[UR4], R152, gsb0 ;  /* 0x00e00000049879f0 */ /* 0x000fe20008000898 */
[----:B------:R-:W-:Y:S01]  /*c550*/  R2UR UR4, R204 ;  /* 0x00000000cc0472ca */ /* 0x000fe200000e0000 */
[----:B------:R-:W-:Y:S01]  /*c560*/  IMAD.IADD R204, R203, 0x1, R20 ;  /* 0x00000001cbcc7824 */ /* 0x000fe200078e0214 */
[----:B------:R-:W-:Y:S01]  /*c570*/  R2UR UR5, R205 ;  /* 0x00000000cd0572ca */ /* 0x000fe200000e0000 */
[----:B------:R-:W-:Y:S02]  /*c580*/  IMAD.MOV.U32 R205, RZ, RZ, 0x40000040 ;  /* 0x40000040ffcd7424 */ /* 0x000fe400078e00ff */
[----:B------:R-:W-:Y:S01]  /*c590*/  VIADD R203, R202, 0xa00 ;  /* 0x00000a00cacb7836 */ /* 0x000fe20000000000 */
[----:B------:R-:W-:Y:S02]  /*c5a0*/  R2UR UR6, R204 ;  /* 0x00000000cc0672ca */ /* 0x000fe400000e0000 */
[----:B------:R-:W-:Y:S01]  /*c5b0*/  R2UR UR7, R205 ;  /* 0x00000000cd0772ca */ /* 0x000fe200000e0000 */
[----:B------:R-:W-:Y:S01]  /*c5c0*/  IMAD.MOV.U32 R205, RZ, RZ, 0x40000040 ;  /* 0x40000040ffcd7424 */ /* 0x000fe200078e00ff */
[----:B------:R-:W-:-:S02]  /*c5d0*/  IADD3 R204, R206, R207, R0 ;  /* 0x000000cfcecc7210 */ /* 0x000fc40007ffe000 */
[----:B------:R-:W-:Y:S01]  /*c5e0*/  IADD3 R206, R206, R207, R202 ;  /* 0x000000cfcece7210 */ /* 0x000fe20007ffe0ca */
        /* <DEDUP_REMOVED lines=37> */
[----:B------:R-:W-:Y:S02]  /*c840*/  IMAD.MOV.U32 R205, RZ, RZ, 0x40000040 ;  /* 0x40000040ffcd7424 */ /* 0x000fe400078e00ff */
[----:B------:R-:W-:Y:S01]  /*c850*/  VIADD R21, R0, 0xc00 ;  /* 0x00000c0000157836 */ /* 0x000fe20000000000 */
[----:B------:R-:W-:Y:S02]  /*c860*/  WARPGROUP.DEPBAR.LE gsb0, 0x0 ;  /* 0x00008000000079c5 */ /* 0x000fe40000010000 */
[----:B------:R-:W-:-:S07]  /*c870*/  WARPGROUP.ARRIVE ;  /* 0x00000000000079c5 */ /* 0x000fce0000000000 */
        /* <DEDUP_REMOVED lines=71> */
[----:B------:R-:W-:Y:S02]  /*ccf0*/  R2UR UR6, R206 ;  /* 0x00000000ce0672ca */ /* 0x000fe400000e0000 */
[----:B------:R-:W-:Y:S01]  /*cd00*/  R2UR UR7, R207 ;  /* 0x00000000cf0772ca */ /* 0x000fe200000e0000 */
[----:B------:R-:W-:Y:S02]  /*cd10*/  WARPGROUP.DEPBAR.LE gsb0, 0x0 ;  /* 0x00008000000079c5 */ /* 0x000fe40000010000 */
[----:B------:R-:W-:-:S10]  /*cd20*/  WARPGROUP.ARRIVE ;  /* 0x00000000000079c5 */ /* 0x000fd40000000000 */
        /* <DEDUP_REMOVED lines=15> */
[----:B------:R-:W-:Y:S02]  /*ce20*/  IMAD.MOV.U32 R205, RZ, RZ, 0x40000040 ;  /* 0x40000040ffcd7424 */ /* 0x000fe400078e00ff */
[----:B------:R-:W-:Y:S01]  /*ce30*/  IMAD.MOV.U32 R11, RZ, RZ, 0x1000 ;  /* 0x00001000ff0b7424 */ /* 0x000fe200078e00ff */
[----:B------:R-:W-:Y:S01]  /*ce40*/  R2UR UR6, R204 ;  /* 0x00000000cc0672ca */ /* 0x000fe200000e0000 */
[----:B------:R-:W-:Y:S01]  /*ce50*/  IMAD.IADD R204, R20, 0x1, R21 ;  /* 0x0000000114cc7824 */ /* 0x000fe200078e0215 */
[----:B------:R-:W-:Y:S01]  /*ce60*/  R2UR UR7, R205 ;  /* 0x00000000cd0772ca */ /* 0x000fe200000e0000 */
[----:B------:R-:W-:Y:S01]  /*ce70*/  IMAD.IADD R20, R203, 0x1, R20 ;  /* 0x00000001cb147824 */ /* 0x000fe200078e0214 */
[----:B------:R-:W-:Y:S01]  /*ce80*/  SEL R11, R11, 0xf80, P3 ;  /* 0x00000f800b0b7807 */ /* 0x000fe20001800000 */
[----:B------:R-:W-:-:S02]  /*ce90*/  IMAD.MOV.U32 R205, RZ, RZ, 0x40000040 ;  /* 0x40000040ffcd7424 */ /* 0x000fc400078e00ff */
[----:B------:R-:W-:Y:S01]  /*cea0*/  IMAD.MOV.U32 R21, RZ, RZ, 0x40000040 ;  /* 0x40000040ff157424 */ /* 0x000fe200078e00ff */
[----:B------:R-:W-:Y:S01]  /*ceb0*/  LOP3.LUT R11, R11, 0x1e00, RZ, 0xc0, !PT ;  /* 0x00001e000b0b7812 */ /* 0x000fe200078ec0ff */
        /* <DEDUP_REMOVED lines=9> */
[----:B------:R-:W-:Y:S02]  /*cf50*/  R2UR UR4, R20 ;  /* 0x00000000140472ca */ /* 0x000fe400000e0000 */
[----:B------:R-:W-:Y:S01]  /*cf60*/  R2UR UR5, R21 ;  /* 0x00000000150572ca */ /* 0x000fe200000e0000 */
[----:B------:R-:W-:Y:S01]  /*cf70*/  IMAD.MOV.U32 R21, RZ, RZ, 0x40000040 ;  /* 0x40000040ff157424 */ /* 0x000fe200078e00ff */
[----:B------:R-:W-:Y:S01]  /*cf80*/  IADD3 R20, R203, R11, R0 ;  /* 0x0000000bcb147210 */ /* 0x000fe20007ffe000 */
[----:B------:R-:W-:Y:S01]  /*cf90*/  IMAD.MOV.U32 R203, RZ, RZ, 0x40000040 ;  /* 0x40000040ffcb7424 */ /* 0x000fe200078e00ff */
[----:B------:R-:W-:-:S02]  /*cfa0*/  WARPGROUP.DEPBAR.LE gsb0, 0x0 ;  /* 0x00008000000079c5 */ /* 0x000fc40000010000 */
[----:B------:R-:W-:-:S07]  /*cfb0*/  WARPGROUP.ARRIVE ;  /* 0x00000000000079c5 */ /* 0x000fce0000000000 */
[----:B------:R-:W-:Y:S01]  /*cfc0*/  HGMMA.64x64x16.F32 R152, gdesc[UR4], R152, gsb0 ;  /* 0x00e00000049879f0 */ /* 0x000fe20008000898 */
[----:B------:R-:W-:Y:S01]  /*cfd0*/  R2UR UR4, R20 ;  /* 0x00000000140472ca */ /* 0x000fe200000e0000 */
[----:B------:R-:W-:Y:S01]  /*cfe0*/  IMAD R20, R18, 0x1000, R13 ;  /* 0x0000100012147824 */ /* 0x000fe200078e020d */
        /* <DEDUP_REMOVED lines=8> */
[----:B------:R-:W-:Y:S01]  /*d070*/  ULDC UR4, c[0x0][0xa80] ;  /* 0x0002a00000047ab9 */ /* 0x000fe20000000800 */
[----:B------:R-:W-:Y:S01]  /*d080*/  R2UR UR6, R20 ;  /* 0x00000000140672ca */ /* 0x000fe200000e0000 */
[----:B------:R-:W-:Y:S02]  /*d090*/  WARPGROUP.DEPBAR.LE gsb0, 0x0 ;  /* 0x00008000000079c5 */ /* 0x000fe40000010000 */
[----:B------:R-:W-:Y:S02]  /*d0a0*/  FMNMX.FTZ R11, R152, R197, !PT ;  /* 0x000000c5980b7209 */ /* 0x000fe40007810000 */
[----:B------:R-:W-:Y:S02]  /*d0b0*/  FMNMX.FTZ R21, R154, R200, !PT ;  /* 0x000000c89a157209 */ /* 0x000fe40007810000 */
[----:B------:R-:W-:-:S02]  /*d0c0*/  FMNMX.FTZ R11, R153, R11, !PT ;  /* 0x0000000b990b7209 */ /* 0x000fc40007810000 */
[----:B------:R-:W-:Y:S02]  /*d0d0*/  FMNMX.FTZ R21, R155, R21, !PT ;  /* 0x000000159b157209 */ /* 0x000fe40007810000 */
[----:B------:R-:W-:Y:S02]  /*d0e0*/  FMNMX.FTZ R11, R156, R11, !PT ;  /* 0x0000000b9c0b7209 */ /* 0x000fe40007810000 */
[----:B------:R-:W-:Y:S02]  /*d0f0*/  FMNMX.FTZ R21, R158, R21, !PT ;  /* 0x000000159e157209 */ /* 0x000fe40007810000 */
        /* <DEDUP_REMOVED lines=25> */
[----:B------:R-:W-:-:S03]  /*d290*/  FMNMX.FTZ R21, R183, R21, !PT ;  /* 0x00000015b7157209 */ /* 0x000fc60007810000 */
[----:B------:R-:W0:Y:S04]  /*d2a0*/  SHFL.BFLY PT, R11, R12, 0x2, 0x1f ;  /* 0x0c401f000c0b7f89 */ /* 0x000e2800000e0000 */
[----:B------:R-:W1:Y:S01]  /*d2b0*/  SHFL.BFLY PT, R205, R21, 0x2, 0x1f ;  /* 0x0c401f0015cd7f89 */ /* 0x000e6200000e0000 */
[----:B0-----:R-:W-:Y:S02]  /*d2c0*/  FMNMX.FTZ R12, R12, R11, !PT ;  /* 0x0000000b0c0c7209 */ /* 0x001fe40007810000 */
[----:B-1----:R-:W-:-:S03]  /*d2d0*/  FMNMX.FTZ R21, R21, R205, !PT ;  /* 0x000000cd15157209 */ /* 0x002fc60007810000 */
[----:B------:R-:W0:Y:S02]  /*d2e0*/  SHFL.BFLY PT, R11, R12, 0x1, 0x1f ;  /* 0x0c201f000c0b7f89 */ /* 0x000e2400000e0000 */
[----:B0-----:R-:W-:Y:S01]  /*d2f0*/  FMNMX.FTZ R12, R12, R11, !PT ;  /* 0x0000000b0c0c7209 */ /* 0x001fe20007810000 */
[----:B------:R-:W-:-:S04]  /*d300*/  IMAD.U32 R11, RZ, RZ, UR4 ;  /* 0x00000004ff0b7e24 */ /* 0x000fc8000f8e00ff */
[C---:B------:R-:W-:Y:S01]  /*d310*/  FMUL.FTZ R203, R12.reuse, R11 ;  /* 0x0000000b0ccb7220 */ /* 0x040fe20000410000 */
[----:B------:R-:W-:-:S03]  /*d320*/  FADD.FTZ R197, -R12, R197 ;  /* 0x000000c50cc57221 */ /* 0x000fc60000010100 */
[-CC-:B------:R-:W-:Y:S01]  /*d330*/  FFMA.FTZ R204, R156, R11.reuse, -R203.reuse ;  /* 0x0000000b9ccc7223 */ /* 0x180fe200000108cb */
[-CC-:B------:R-:W-:Y:S01]  /*d340*/  FFMA.FTZ R156, R160, R11.reuse, -R203.reuse ;  /* 0x0000000ba09c7223 */ /* 0x180fe200000108cb */
[-CC-:B------:R-:W-:Y:S01]  /*d350*/  FFMA.FTZ R160, R164, R11.reuse, -R203.reuse ;  /* 0x0000000ba4a07223 */ /* 0x180fe200000108cb */
[-C--:B------:R-:W-:Y:S01]  /*d360*/  FMUL.FTZ R197, R197, R11.reuse ;  /* 0x0000000bc5c57220 */ /* 0x080fe20000410000 */
[----:B------:R-:W0:Y:S01]  /*d370*/  SHFL.BFLY PT, R164, R21, 0x1, 0x1f ;  /* 0x0c201f0015a47f89 */ /* 0x000e2200000e0000 */
[-CC-:B------:R-:W-:Y:S01]  /*d380*/  FFMA.FTZ R152, R152, R11.reuse, -R203.reuse ;  /* 0x0000000b98987223 */ /* 0x180fe200000108cb */
[-CC-:B------:R-:W-:Y:S01]  /*d390*/  FFMA.FTZ R153, R153, R11.reuse, -R203.reuse ;  /* 0x0000000b99997223 */ /* 0x180fe200000108cb */
[----:B------:R1:W2:Y:S01]  /*d3a0*/  MUFU.EX2 R202, R197 ;  /* 0x000000c500ca7308 */ /* 0x0002a20000000800 */
[-CC-:B------:R-:W-:Y:S01]  /*d3b0*/  FFMA.FTZ R157, R157, R11.reuse, -R203.reuse ;  /* 0x0000000b9d9d7223 */ /* 0x180fe200000108cb */
[-CC-:B------:R-:W-:Y:S01]  /*d3c0*/  FFMA.FTZ R161, R161, R11.reuse, -R203.reuse ;  /* 0x0000000ba1a17223 */ /* 0x180fe200000108cb */
[-CC-:B------:R-:W-:Y:S01]  /*d3d0*/  FFMA.FTZ R168, R168, R11.reuse, -R203.reuse ;  /* 0x0000000ba8a87223 */ /* 0x180fe200000108cb */
[-CC-:B------:R-:W-:Y:S01]  /*d3e0*/  FFMA.FTZ R169, R169, R11.reuse, -R203.reuse ;  /* 0x0000000ba9a97223 */ /* 0x180fe200000108cb */
[-CC-:B------:R-:W-:Y:S01]  /*d3f0*/  FFMA.FTZ R172, R172, R11.reuse, -R203.reuse ;  /* 0x0000000bacac7223 */ /* 0x180fe200000108cb */
[-CC-:B------:R-:W-:Y:S01]  /*d400*/  FFMA.FTZ R173, R173, R11.reuse, -R203.reuse ;  /* 0x0000000badad7223 */ /* 0x180fe200000108cb */
[-CC-:B------:R-:W-:Y:S01]  /*d410*/  FFMA.FTZ R176, R176, R11.reuse, -R203.reuse ;  /* 0x0000000bb0b07223 */ /* 0x180fe200000108cb */
[----:B------:R-:W-:Y:S01]  /*d420*/  MUFU.EX2 R152, R152 ;  /* 0x0000009800987308 */ /* 0x000fe20000000800 */
[-CC-:B-1----:R-:W-:Y:S01]  /*d430*/  FFMA.FTZ R197, R165, R11.reuse, -R203.reuse ;  /* 0x0000000ba5c57223 */ /* 0x182fe200000108cb */
[-CC-:B------:R-:W-:Y:S01]  /*d440*/  FFMA.FTZ R177, R177, R11.reuse, -R203.reuse ;  /* 0x0000000bb1b17223 */ /* 0x180fe200000108cb */
[-CC-:B------:R-:W-:Y:S01]  /*d450*/  FFMA.FTZ R180, R180, R11.reuse, -R203.reuse ;  /* 0x0000000bb4b47223 */ /* 0x180fe200000108cb */
[----:B------:R-:W-:-:S04]  /*d460*/  FFMA.FTZ R181, R181, R11, -R203 ;  /* 0x0000000bb5b57223 */ /* 0x000fc800000108cb */
[----:B------:R-:W-:Y:S01]  /*d470*/  MUFU.EX2 R153, R153 ;  /* 0x0000009900997308 */ /* 0x000fe20000000800 */
[-C--:B--2---:R-:W-:Y:S01]  /*d480*/  FMUL.FTZ R24, R24, R202.reuse ;  /* 0x000000ca18187220 */ /* 0x084fe20000410000 */
[-C--:B------:R-:W-:Y:S01]  /*d490*/  FMUL.FTZ R25, R25, R202.reuse ;  /* 0x000000ca19197220 */ /* 0x080fe20000410000 */
[-C--:B------:R-:W-:Y:S01]  /*d4a0*/  FMUL.FTZ R28, R28, R202.reuse ;  /* 0x000000ca1c1c7220 */ /* 0x080fe20000410000 */
[----:B------:R-:W-:Y:S01]  /*d4b0*/  FMUL.FTZ R29, R29, R202 ;  /* 0x000000ca1d1d7220 */ /* 0x000fe20000410000 */
[----:B0-----:R-:W-:Y:S01]  /*d4c0*/  FMNMX.FTZ R21, R21, R164, !PT ;  /* 0x000000a415157209 */ /* 0x001fe20007810000 */
[-C--:B------:R-:W-:Y:S01]  /*d4d0*/  FMUL.FTZ R32, R32, R202.reuse ;  /* 0x000000ca20207220 */ /* 0x080fe20000410000 */
[-C--:B------:R-:W-:Y:S01]  /*d4e0*/  FMUL.FTZ R33, R33, R202.reuse ;  /* 0x000000ca21217220 */ /* 0x080fe20000410000 */
[----:B------:R-:W-:Y:S01]  /*d4f0*/  MUFU.EX2 R204, R204 ;  /* 0x000000cc00cc7308 */ /* 0x000fe20000000800 */
[-C--:B------:R-:W-:Y:S01]  /*d500*/  FMUL.FTZ R36, R36, R202.reuse ;  /* 0x000000ca24247220 */ /* 0x080fe20000410000 */
[C---:B------:R-:W-:Y:S01]  /*d510*/  FADD.FTZ R164, -R21.reuse, R200 ;  /* 0x000000c815a47221 */ /* 0x040fe20000010100 */
[-C--:B------:R-:W-:Y:S01]  /*d520*/  FMUL.FTZ R205, R21, R11.reuse ;  /* 0x0000000b15cd7220 */ /* 0x080fe20000410000 */
[-C--:B------:R-:W-:Y:S01]  /*d530*/  FMUL.FTZ R37, R37, R202.reuse ;  /* 0x000000ca25257220 */ /* 0x080fe20000410000 */
[----:B------:R-:W-:Y:S01]  /*d540*/  FMUL.FTZ R40, R40, R202 ;  /* 0x000000ca28287220 */ /* 0x000fe20000410000 */
[-C--:B------:R-:W-:Y:S01]  /*d550*/  FMUL.FTZ R164, R164, R11.reuse ;  /* 0x0000000ba4a47220 */ /* 0x080fe20000410000 */
[-CC-:B------:R-:W-:Y:S01]  /*d560*/  FFMA.FTZ R154, R154, R11.reuse, -R205.reuse ;  /* 0x0000000b9a9a7223 */ /* 0x180fe200000108cd */
[-CC-:B------:R-:W-:Y:S01]  /*d570*/  FFMA.FTZ R206, R155, R11.reuse, -R205.reuse ;  /* 0x0000000b9bce7223 */ /* 0x180fe200000108cd */
[-CC-:B------:R-:W-:Y:S01]  /*d580*/  FFMA.FTZ R155, R158, R11.reuse, -R205.reuse ;  /* 0x0000000b9e9b7223 */ /* 0x180fe200000108cd */
[-CC-:B------:R-:W-:Y:S01]  /*d590*/  FFMA.FTZ R158, R162, R11.reuse, -R205.reuse ;  /* 0x0000000ba29e7223 */ /* 0x180fe200000108cd */
[----:B------:R-:W-:Y:S01]  /*d5a0*/  IMAD.MOV R162, RZ, RZ, -R194 ;  /* 0x000000ffffa27224 */ /* 0x000fe200078e0ac2 */
[----:B------:R-:W0:Y:S01]  /*d5b0*/  MUFU.EX2 R164, R164 ;  /* 0x000000a400a47308 */ /* 0x000e220000000800 */
[-CC-:B------:R-:W-:Y:S01]  /*d5c0*/  FFMA.FTZ R165, R159, R11.reuse, -R205.reuse ;  /* 0x0000000b9fa57223 */ /* 0x180fe200000108cd */
[-CC-:B------:R-:W-:Y:S01]  /*d5d0*/  FFMA.FTZ R159, R163, R11.reuse, -R205.reuse ;  /* 0x0000000ba39f7223 */ /* 0x180fe200000108cd */
[----:B------:R-:W-:Y:S01]  /*d5e0*/  FFMA.FTZ R200, R166, R11, -R205 ;  /* 0x0000000ba6c87223 */ /* 0x000fe200000108cd */
[----:B------:R-:W-:Y:S01]  /*d5f0*/  ISETP.NE.AND P3, PT, R193, R162, PT ;  /* 0x000000a2c100720c */ /* 0x000fe20003f65270 */
[----:B------:R-:W-:-:S02]  /*d600*/  @!P1 VIADD R162, R14, 0x38840 ;  /* 0x000388400ea29836 */ /* 0x000fc40000000000 */
[-CC-:B------:R-:W-:Y:S01]  /*d610*/  FFMA.FTZ R203, R167, R11.reuse, -R205.reuse ;  /* 0x0000000ba7cb7223 */ /* 0x180fe200000108cd */
[-CC-:B------:R-:W-:Y:S01]  /*d620*/  FFMA.FTZ R170, R170, R11.reuse, -R205.reuse ;  /* 0x0000000baaaa7223 */ /* 0x180fe200000108cd */
[----:B------:R-:W1:Y:S01]  /*d630*/  MUFU.EX2 R154, R154 ;  /* 0x0000009a009a7308 */ /* 0x000e620000000800 */
[-CC-:B------:R-:W-:Y:S01]  /*d640*/  FFMA.FTZ R171, R171, R11.reuse, -R205.reuse ;  /* 0x0000000babab7223 */ /* 0x180fe200000108cd */
[----:B------:R-:W-:Y:S01]  /*d650*/  @!P1 PRMT R162, RZ, 0x654, R162 ;  /* 0x00000654ffa29816 */ /* 0x000fe200000000a2 */
[-CC-:B------:R-:W-:Y:S01]  /*d660*/  FFMA.FTZ R174, R174, R11.reuse, -R205.reuse ;  /* 0x0000000baeae7223 */ /* 0x180fe200000108cd */
[-CC-:B------:R-:W-:Y:S01]  /*d670*/  FFMA.FTZ R175, R175, R11.reuse, -R205.reuse ;  /* 0x0000000bafaf7223 */ /* 0x180fe200000108cd */
[-CC-:B------:R-:W-:Y:S01]  /*d680*/  FFMA.FTZ R178, R178, R11.reuse, -R205.reuse ;  /* 0x0000000bb2b27223 */ /* 0x180fe200000108cd */
[----:B------:R2:W-:Y:S01]  /*d690*/  @!P1 SYNCS.ARRIVE.TRANS64.RED.A1T0 RZ, [R162+URZ], RZ ;  /* 0x000000ffa2ff99a7 */ /* 0x0005e2000810043f */
[----:B------:R-:W-:Y:S01]  /*d6a0*/  FFMA.FTZ R179, R179, R11, -R205 ;  /* 0x0000000bb3b37223 */ /* 0x000fe200000108cd */
[----:B------:R-:W3:Y:S01]  /*d6b0*/  MUFU.EX2 R206, R206 ;  /* 0x000000ce00ce7308 */ /* 0x000ee20000000800 */
[----:B------:R-:W-:-:S02]  /*d6c0*/  @!P3 IMAD R163, R198, 0x40, R191 ;  /* 0x00000040c6a3b824 */ /* 0x000fc400078e02bf */
[-C--:B0-----:R-:W-:Y:S01]  /*d6d0*/  FMUL.FTZ R26, R26, R164.reuse ;  /* 0x000000a41a1a7220 */ /* 0x081fe20000410000 */
[-C--:B------:R-:W-:Y:S01]  /*d6e0*/  FMUL.FTZ R27, R27, R164.reuse ;  /* 0x000000a41b1b7220 */ /* 0x080fe20000410000 */
[-C--:B------:R-:W-:Y:S01]  /*d6f0*/  FMUL.FTZ R30, R30, R164.reuse ;  /* 0x000000a41e1e7220 */ /* 0x080fe20000410000 */
[----:B------:R-:W-:Y:S02]  /*d700*/  @!P3 IMAD R163, R163, 0x4, R2 ;  /* 0x00000004a3a3b824 */ /* 0x000fe400078e0202 */
[-CC-:B--2---:R-:W-:Y:S01]  /*d710*/  FFMA.FTZ R162, R182, R11.reuse, -R205.reuse ;  /* 0x0000000bb6a27223 */ /* 0x184fe200000108cd */
[----:B------:R-:W-:Y:S01]  /*d720*/  FFMA.FTZ R205, R183, R11, -R205 ;  /* 0x0000000bb7cd7223 */ /* 0x000fe200000108cd */
[----:B------:R-:W0:Y:S01]  /*d730*/  MUFU.EX2 R155, R155 ;  /* 0x0000009b009b7308 */ /* 0x000e220000000800 */
[----:B-1----:R-:W-:Y:S01]  /*d740*/  FFMA.FTZ R201, R164, R201, R154 ;  /* 0x000000c9a4c97223 */ /* 0x002fe2000001009a */
[----:B------:R-:W-:Y:S01]  /*d750*/  @!P3 STS [R163+0x38400], R202 ;  /* 0x038400caa300b388 */ /* 0x000fe20000000800 */
[-C--:B------:R-:W-:Y:S01]  /*d760*/  FMUL.FTZ R31, R31, R164.reuse ;  /* 0x000000a41f1f7220 */ /* 0x080fe20000410000 */
[-C--:B------:R-:W-:Y:S01]  /*d770*/  FMUL.FTZ R34, R34, R164.reuse ;  /* 0x000000a422227220 */ /* 0x080fe20000410000 */
[-C--:B------:R-:W-:Y:S01]  /*d780*/  FMUL.FTZ R35, R35, R164.reuse ;  /* 0x000000a423237220 */ /* 0x080fe20000410000 */
[----:B------:R1:W-:Y:S01]  /*d790*/  @!P3 STS [R163+0x38420], R164 ;  /* 0x038420a4a300b388 */ /* 0x0003e20000000800 */
        /* <DEDUP_REMOVED lines=10> */
[----:B0-----:R-:W-:Y:S01]  /*d840*/  FADD.FTZ R201, R155, R201 ;  /* 0x000000c99bc97221 */ /* 0x001fe20000010000 */
[----:B-1----:R-:W-:Y:S01]  /*d850*/  FFMA.FTZ R163, R202, R199, R152 ;  /* 0x000000c7caa37223 */ /* 0x002fe20000010098 */
[----:B------:R-:W-:Y:S01]  /*d860*/  F2FP.F16.F32.PACK_AB R152, R153, R152 ;  /* 0x000000989998723e */ /* 0x000fe200000000ff */
[-C--:B------:R-:W-:Y:S01]  /*d870*/  FMUL.FTZ R51, R51, R164.reuse ;  /* 0x000000a433337220 */ /* 0x080fe20000410000 */
[----:B------:R-:W-:Y:S01]  /*d880*/  FMUL.FTZ R54, R54, R164 ;  /* 0x000000a436367220 */ /* 0x000fe20000410000 */
[----:B------:R-:W-:Y:S01]  /*d890*/  FADD.FTZ R163, R153, R163 ;  /* 0x000000a399a37221 */ /* 0x000fe20000010000 */
[----:B------:R-:W-:Y:S01]  /*d8a0*/  F2FP.F16.F32.PACK_AB R153, R206, R154 ;  /* 0x0000009ace99723e */ /* 0x000fe200000000ff */
[----:B------:R-:W0:Y:S01]  /*d8b0*/  MUFU.EX2 R157, R157 ;  /* 0x0000009d009d7308 */ /* 0x000e220000000800 */
[C---:B--2---:R-:W-:Y:S01]  /*d8c0*/  FADD.FTZ R201, R165.reuse, R201 ;  /* 0x000000c9a5c97221 */ /* 0x044fe20000010000 */
[----:B------:R-:W-:Y:S01]  /*d8d0*/  FADD.FTZ R163, R204, R163 ;  /* 0x000000a3cca37221 */ /* 0x000fe20000010000 */
[----:B------:R-:W-:Y:S01]  /*d8e0*/  F2FP.F16.F32.PACK_AB R155, R165, R155 ;  /* 0x0000009ba59b723e */ /* 0x000fe200000000ff */
[-C--:B------:R-:W-:Y:S01]  /*d8f0*/  FMUL.FTZ R55, R55, R164.reuse ;  /* 0x000000a437377220 */ /* 0x080fe20000410000 */
[-C--:B------:R-:W-:Y:S01]  /*d900*/  FMUL.FTZ R58, R58, R164.reuse ;  /* 0x000000a43a3a7220 */ /* 0x080fe20000410000 */
[-C--:B------:R-:W-:Y:S01]  /*d910*/  FMUL.FTZ R59, R59, R164.reuse ;  /* 0x000000a43b3b7220 */ /* 0x080fe20000410000 */
[-C--:B------:R-:W-:Y:S01]  /*d920*/  FMUL.FTZ R62, R62, R164.reuse ;  /* 0x000000a43e3e7220 */ /* 0x080fe20000410000 */
[----:B------:R-:W1:Y:S01]  /*d930*/  MUFU.EX2 R156, R156 ;  /* 0x0000009c009c7308 */ /* 0x000e620000000800 */
[----:B---3--:R-:W-:Y:S01]  /*d940*/  FADD.FTZ R182, R158, R201 ;  /* 0x000000c99eb67221 */ /* 0x008fe20000010000 */
[-C--:B------:R-:W-:Y:S01]  /*d950*/  FMUL.FTZ R63, R63, R164.reuse ;  /* 0x000000a43f3f7220 */ /* 0x080fe20000410000 */
[-C--:B------:R-:W-:Y:S01]  /*d960*/  FMUL.FTZ R66, R66, R164.reuse ;  /* 0x000000a442427220 */ /* 0x080fe20000410000 */
[-C--:B------:R-:W-:Y:S01]  /*d970*/  FMUL.FTZ R67, R67, R164.reuse ;  /* 0x000000a443437220 */ /* 0x080fe20000410000 */
[-C--:B------:R-:W-:Y:S01]  /*d980*/  FMUL.FTZ R70, R70, R164.reuse ;  /* 0x000000a446467220 */ /* 0x080fe20000410000 */
[-C--:B------:R-:W-:Y:S01]  /*d990*/  FMUL.FTZ R71, R71, R164.reuse ;  /* 0x000000a447477220 */ /* 0x080fe20000410000 */
[----:B------:R-:W-:Y:S01]  /*d9a0*/  FMUL.FTZ R74, R74, R164 ;  /* 0x000000a44a4a7220 */ /* 0x000fe20000410000 */
[----:B------:R-:W2:Y:S01]  /*d9b0*/  MUFU.EX2 R161, R161 ;  /* 0x000000a100a17308 */ /* 0x000ea20000000800 */
[C---:B0-----:R-:W-:Y:S01]  /*d9c0*/  FADD.FTZ R163, R157.reuse, R163 ;  /* 0x000000a39da37221 */ /* 0x041fe20000010000 */
[----:B------:R-:W-:Y:S01]  /*d9d0*/  F2FP.F16.F32.PACK_AB R154, R157, R204 ;  /* 0x000000cc9d9a723e */ /* 0x000fe200000000ff */
[----:B------:R-:W-:Y:S01]  /*d9e0*/  BAR.SYNC.DEFER_BLOCKING 0xf, 0x100 ;  /* 0x03c4000000007b1d */ /* 0x000fe20000010000 */
[-C--:B------:R-:W-:Y:S01]  /*d9f0*/  FMUL.FTZ R75, R75, R164.reuse ;  /* 0x000000a44b4b7220 */ /* 0x080fe20000410000 */
[-C--:B------:R-:W-:Y:S01]  /*da00*/  FMUL.FTZ R78, R78, R164.reuse ;  /* 0x000000a44e4e7220 */ /* 0x080fe20000410000 */
[-C--:B------:R-:W-:Y:S01]  /*da10*/  FMUL.FTZ R79, R79, R164.reuse ;  /* 0x000000a44f4f7220 */ /* 0x080fe20000410000 */
[-C--:B------:R-:W-:Y:S01]  /*da20*/  FMUL.FTZ R82, R82, R164.reuse ;  /* 0x000000a452527220 */ /* 0x080fe20000410000 */
[-C--:B------:R-:W-:Y:S01]  /*da30*/  FMUL.FTZ R83, R83, R164.reuse ;  /* 0x000000a453537220 */ /* 0x080fe20000410000 */
[----:B------:R-:W0:Y:S01]  /*da40*/  MUFU.EX2 R159, R159 ;  /* 0x0000009f009f7308 */ /* 0x000e220000000800 */
[----:B-1----:R-:W-:Y:S01]  /*da50*/  FADD.FTZ R163, R156, R163 ;  /* 0x000000a39ca37221 */ /* 0x002fe20000010000 */
[-C--:B------:R-:W-:Y:S01]  /*da60*/  FMUL.FTZ R86, R86, R164.reuse ;  /* 0x000000a456567220 */ /* 0x080fe20000410000 */
[-C--:B------:R-:W-:Y:S01]  /*da70*/  FMUL.FTZ R87, R87, R164.reuse ;  /* 0x000000a457577220 */ /* 0x080fe20000410000 */
[-C--:B------:R-:W-:Y:S01]  /*da80*/  FMUL.FTZ R90, R90, R164.reuse ;  /* 0x000000a45a5a7220 */ /* 0x080fe20000410000 */
[-C--:B------:R-:W-:Y:S01]  /*da90*/  FMUL.FTZ R91, R91, R164.reuse ;  /* 0x000000a45b5b7220 */ /* 0x080fe20000410000 */
[-C--:B------:R-:W-:Y:S01]  /*daa0*/  FMUL.FTZ R94, R94, R164.reuse ;  /* 0x000000a45e5e7220 */ /* 0x080fe20000410000 */
[----:B------:R-:W-:Y:S01]  /*dab0*/  FMUL.FTZ R95, R95, R164 ;  /* 0x000000a45f5f7220 */ /* 0x000fe20000410000 */
[----:B------:R-:W1:Y:S01]  /*dac0*/  MUFU.EX2 R160, R160 ;  /* 0x000000a000a07308 */ /* 0x000e620000000800 */
[C---:B--2---:R-:W-:Y:S01]  /*dad0*/  FADD.FTZ R198, R161.reuse, R163 ;  /* 0x000000a3a1c67221 */ /* 0x044fe20000010000 */
[----:B------:R-:W-:Y:S01]  /*dae0*/  F2FP.F16.F32.PACK_AB R156, R161, R156 ;  /* 0x0000009ca19c723e */ /* 0x000fe200000000ff */
        /* <DEDUP_REMOVED lines=8> */
[-C--:B------:R-:W-:Y:S01]  /*db70*/  FMUL.FTZ R107, R107, R164.reuse ;  /* 0x000000a46b6b7220 */ /* 0x080fe20000410000 */
[-C--:B------:R-:W-:Y:S01]  /*db80*/  FMUL.FTZ R110, R110, R164.reuse ;  /* 0x000000a46e6e7220 */ /* 0x080fe20000410000 */
[-C--:B------:R-:W-:Y:S01]  /*db90*/  FMUL.FTZ R111, R111, R164.reuse ;  /* 0x000000a46f6f7220 */ /* 0x080fe20000410000 */
[-C--:B------:R-:W-:Y:S01]  /*dba0*/  FMUL.FTZ R114, R114, R164.reuse ;  /* 0x000000a472727220 */ /* 0x080fe20000410000 */
[-C--:B------:R-:W-:Y:S01]  /*dbb0*/  FMUL.FTZ R115, R115, R164.reuse ;  /* 0x000000a473737220 */ /* 0x080fe20000410000 */
[----:B------:R-:W-:Y:S01]  /*dbc0*/  MUFU.EX2 R200, R200 ;  /* 0x000000c800c87308 */ /* 0x000fe20000000800 */
[----:B-1----:R-:W-:Y:S01]  /*dbd0*/  FADD.FTZ R198, R160, R198 ;  /* 0x000000c6a0c67221 */ /* 0x002fe20000010000 */
[-C--:B------:R-:W-:Y:S01]  /*dbe0*/  FMUL.FTZ R118, R118, R164.reuse ;  /* 0x000000a476767220 */ /* 0x080fe20000410000 */
[-C--:B------:R-:W-:Y:S01]  /*dbf0*/  FMUL.FTZ R119, R119, R164.reuse ;  /* 0x000000a477777220 */ /* 0x080fe20000410000 */
[-C--:B------:R-:W-:Y:S01]  /*dc00*/  FMUL.FTZ R122, R122, R164.reuse ;  /* 0x000000a47a7a7220 */ /* 0x080fe20000410000 */
[-C--:B------:R-:W-:Y:S01]  /*dc10*/  FMUL.FTZ R123, R123, R164.reuse ;  /* 0x000000a47b7b7220 */ /* 0x080fe20000410000 */
[-C--:B------:R-:W-:Y:S01]  /*dc20*/  FMUL.FTZ R126, R126, R164.reuse ;  /* 0x000000a47e7e7220 */ /* 0x080fe20000410000 */
[----:B------:R-:W-:Y:S01]  /*dc30*/  FMUL.FTZ R127, R127, R164 ;  /* 0x000000a47f7f7220 */ /* 0x000fe20000410000 */
[----:B------:R-:W0:Y:S01]  /*dc40*/  MUFU.EX2 R203, R203 ;  /* 0x000000cb00cb7308 */ /* 0x000e220000000800 */
[----:B--2---:R-:W-:Y:S01]  /*dc50*/  F2FP.F16.F32.PACK_AB R158, R197, R160 ;  /* 0x000000a0c59e723e */ /* 0x004fe200000000ff */
        /* <DEDUP_REMOVED lines=78> */
[----:B------:R-:W0:Y:S01]  /*e140*/  MUFU.EX2 R177, R177 ;  /* 0x000000b100b17308 */ /* 0x000e220000000800 */
[----:B-1----:R-:W-:Y:S01]  /*e150*/  F2FP.F16.F32.PACK_AB R163, R175, R174 ;  /* 0x000000aeafa3723e */ /* 0x002fe200000000ff */
[----:B------:R-:W-:Y:S01]  /*e160*/  FMUL.FTZ R149, R149, R202 ;  /* 0x000000ca95957220 */ /* 0x000fe20000410000 */
[----:B------:R1:W-:Y:S01]  /*e170*/  STSM.16.M88.4 [R195+0x36400], R152 ;  /* 0x03640098c3007844 */ /* 0x0003e20000000200 */
[----:B------:R-:W-:Y:S01]  /*e180*/  FADD.FTZ R182, R200, R182 ;  /* 0x000000b6c8b67221 */ /* 0x000fe20000010000 */
[----:B------:R-:W-:Y:S01]  /*e190*/  FADD.FTZ R197, R197, R198 ;  /* 0x000000c6c5c57221 */ /* 0x000fe20000010000 */
[----:B------:R-:W-:Y:S01]  /*e1a0*/  @!P1 VIADD R14, R14, 0x38860 ;  /* 0x000388600e0e9836 */ /* 0x000fe20000000000 */
[----:B------:R3:W-:Y:S01]  /*e1b0*/  STSM.16.M88.4 [R196], R156 ;  /* 0x0000009cc4007844 */ /* 0x0007e20000000200 */
[----:B------:R-:W-:Y:S01]  /*e1c0*/  MUFU.EX2 R180, R180 ;  /* 0x000000b400b47308 */ /* 0x000fe20000000800 */
[----:B------:R-:W-:Y:S01]  /*e1d0*/  FADD.FTZ R203, R203, R182 ;  /* 0x000000b6cbcb7221 */ /* 0x000fe20000010000 */
[----:B------:R-:W-:Y:S01]  /*e1e0*/  FADD.FTZ R168, R168, R197 ;  /* 0x000000c5a8a87221 */ /* 0x000fe20000010000 */
[----:B------:R-:W-:Y:S01]  /*e1f0*/  @!P1 PRMT R14, RZ, 0x654, R14 ;  /* 0x00000654ff0e9816 */ /* 0x000fe2000000000e */
[----:B------:R-:W-:-:S02]  /*e200*/  IMAD.MOV.U32 R198, RZ, RZ, R18 ;  /* 0x000000ffffc67224 */ /* 0x000fc400078e0012 */
[----:B------:R-:W-:Y:S01]  /*e210*/  FADD.FTZ R170, R170, R203 ;  /* 0x000000cbaaaa7221 */ /* 0x000fe20000010000 */
[----:B------:R-:W-:Y:S01]  /*e220*/  FADD.FTZ R169, R169, R168 ;  /* 0x000000a8a9a97221 */ /* 0x000fe20000010000 */
[----:B------:R-:W-:Y:S01]  /*e230*/  IMAD.MOV.U32 R200, RZ, RZ, R21 ;  /* 0x000000ffffc87224 */ /* 0x000fe200078e0015 */
[----:B------:R-:W2:Y:S01]  /*e240*/  MUFU.EX2 R181, R181 ;  /* 0x000000b500b57308 */ /* 0x000ea20000000800 */
[----:B0-----:R-:W-:Y:S01]  /*e250*/  F2FP.F16.F32.PACK_AB R164, R177, R176 ;  /* 0x000000b0b1a4723e */ /* 0x001fe200000000ff */
[----:B------:R-:W-:Y:S01]  /*e260*/  FADD.FTZ R171, R171, R170 ;  /* 0x000000aaabab7221 */ /* 0x000fe20000010000 */
[----:B------:R-:W-:-:S03]  /*e270*/  IMAD.MOV.U32 R197, RZ, RZ, R12 ;  /* 0x000000ffffc57224 */ /* 0x000fc600078e000c */
[----:B------:R-:W-:Y:S02]  /*e280*/  FADD.FTZ R174, R174, R171 ;  /* 0x000000abaeae7221 */ /* 0x000fe40000010000 */
[----:B------:R-:W-:Y:S02]  /*e290*/  MUFU.EX2 R178, R178 ;  /* 0x000000b200b27308 */ /* 0x000fe40000000800 */
[----:B------:R-:W-:-:S06]  /*e2a0*/  FADD.FTZ R175, R175, R174 ;  /* 0x000000aeafaf7221 */ /* 0x000fcc0000010000 */
[----:B------:R-:W0:Y:S01]  /*e2b0*/  MUFU.EX2 R179, R179 ;  /* 0x000000b300b37308 */ /* 0x000e220000000800 */
[----:B--2---:R-:W-:-:S07]  /*e2c0*/  F2FP.F16.F32.PACK_AB R166, R181, R180 ;  /* 0x000000b4b5a6723e */ /* 0x004fce00000000ff */
[----:B------:R2:W4:Y:S08]  /*e2d0*/  MUFU.EX2 R183, R162 ;  /* 0x000000a200b77308 */ /* 0x0005300000000800 */
[----:B------:R-:W5:Y:S01]  /*e2e0*/  MUFU.EX2 R201, R205 ;  /* 0x000000cd00c97308 */ /* 0x000f620000000800 */
[----:B--2---:R-:W-:Y:S01]  /*e2f0*/  F2FP.F16.F32.PACK_AB R162, R173, R172 ;  /* 0x000000acada2723e */ /* 0x004fe200000000ff */
[----:B------:R-:W-:Y:S01]  /*e300*/  FADD.FTZ R172, R172, R169 ;  /* 0x000000a9acac7221 */ /* 0x000fe20000010000 */
[----:B0-----:R-:W-:Y:S01]  /*e310*/  F2FP.F16.F32.PACK_AB R165, R179, R178 ;  /* 0x000000b2b3a5723e */ /* 0x001fe200000000ff */
[----:B------:R-:W-:-:S02]  /*e320*/  FADD.FTZ R178, R178, R175 ;  /* 0x000000afb2b27221 */ /* 0x000fc40000010000 */
[----:B------:R3:W-:Y:S01]  /*e330*/  STSM.16.M88.4 [R209], R160 ;  /* 0x000000a0d1007844 */ /* 0x0007e20000000200 */
[----:B------:R-:W-:Y:S01]  /*e340*/  FADD.FTZ R173, R173, R172 ;  /* 0x000000acadad7221 */ /* 0x000fe20000010000 */
[----:B------:R-:W-:-:S03]  /*e350*/  FADD.FTZ R178, R179, R178 ;  /* 0x000000b2b3b27221 */ /* 0x000fc60000010000 */
[----:B------:R-:W-:Y:S01]  /*e360*/  FADD.FTZ R176, R176, R173 ;  /* 0x000000adb0b07221 */ /* 0x000fe20000010000 */
[----:B----4-:R-:W-:-:S03]  /*e370*/  FADD.FTZ R178, R183, R178 ;  /* 0x000000b2b7b27221 */ /* 0x010fc60000010000 */
[----:B------:R-:W-:Y:S01]  /*e380*/  FADD.FTZ R177, R177, R176 ;  /* 0x000000b0b1b17221 */ /* 0x000fe20000010000 */
[C---:B-----5:R-:W-:Y:S01]  /*e390*/  F2FP.F16.F32.PACK_AB R167, R201.reuse, R183 ;  /* 0x000000b7c9a7723e */ /* 0x060fe200000000ff */
[----:B------:R-:W-:Y:S02]  /*e3a0*/  FADD.FTZ R201, R201, R178 ;  /* 0x000000b2c9c97221 */ /* 0x000fe40000010000 */
[----:B------:R-:W-:Y:S02]  /*e3b0*/  FADD.FTZ R180, R180, R177 ;  /* 0x000000b1b4b47221 */ /* 0x000fe40000010000 */
[----:B------:R3:W-:Y:S01]  /*e3c0*/  STSM.16.M88.4 [R208], R164 ;  /* 0x000000a4d0007844 */ /* 0x0007e20000000200 */
[----:B------:R-:W-:Y:S01]  /*e3d0*/  WARPGROUP.ARRIVE ;  /* 0x00000000000079c5 */ /* 0x000fe20000000000 */
[----:B------:R-:W-:-:S05]  /*e3e0*/  FADD.FTZ R199, R181, R180 ;  /* 0x000000b4b5c77221 */ /* 0x000fca0000010000 */
[----:B------:R-:W-:Y:S03]  /*e3f0*/  HGMMA.64x256x16.F32 R24, R152, gdesc[UR4].tnspB, R24, gsb0 ;  /* 0x43e0000498187df0 */ /* 0x000fe60008000818 */
[----:B------:R-:W-:Y:S02]  /*e400*/  WARPGROUP.DEPBAR.LE gsb0, 0x0 ;  /* 0x00008000000079c5 */ /* 0x000fe40000010000 */
[----:B-1----:R-:W-:Y:S01]  /*e410*/  VIADD R152, R20, 0x80 ;  /* 0x0000008014987836 */ /* 0x002fe20000000000 */
[----:B------:R-:W-:Y:S01]  /*e420*/  WARPGROUP.ARRIVE ;  /* 0x00000000000079c5 */ /* 0x000fe20000000000 */
[----:B------:R-:W-:-:S03]  /*e430*/  IMAD.MOV.U32 R153, RZ, RZ, 0x40000040 ;  /* 0x40000040ff997424 */ /* 0x000fc600078e00ff */
[----:B------:R-:W-:Y:S01]  /*e440*/  R2UR UR6, R152 ;  /* 0x00000000980672ca */ /* 0x000fe200000e0000 */
[----:B------:R-:W-:Y:S01]  /*e450*/  VIADD R152, R20, 0x100 ;  /* 0x0000010014987836 */ /* 0x000fe20000000000 */
[----:B------:R-:W-:Y:S01]  /*e460*/  R2UR UR7, R153 ;  /* 0x00000000990772ca */ /* 0x000fe200000e0000 */
[----:B------:R-:W-:-:S15]  /*e470*/  IMAD.MOV.U32 R153, RZ, RZ, 0x40000040 ;  /* 0x40000040ff997424 */ /* 0x000fde00078e00ff */
[----:B------:R-:W-:Y:S01]  /*e480*/  HGMMA.64x256x16.F32 R24, R156, gdesc[UR4].tnspB, R24, gsb0 ;  /* 0x43e000049c187df0 */ /* 0x000fe20008000818 */
[----:B------:R-:W-:Y:S01]  /*e490*/  R2UR UR6, R152 ;  /* 0x00000000980672ca */ /* 0x000fe200000e0000 */
[----:B------:R-:W-:Y:S01]  /*e4a0*/  VIADD R152, R20, 0x180 ;  /* 0x0000018014987836 */ /* 0x000fe20000000000 */
[----:B------:R-:W-:Y:S01]  /*e4b0*/  R2UR UR7, R153 ;  /* 0x00000000990772ca */ /* 0x000fe200000e0000 */
[----:B------:R-:W-:Y:S01]  /*e4c0*/  IMAD.MOV.U32 R153, RZ, RZ, 0x40000040 ;  /* 0x40000040ff997424 */ /* 0x000fe200078e00ff */
[----:B------:R-:W-:Y:S02]  /*e4d0*/  WARPGROUP.DEPBAR.LE gsb0, 0x0 ;  /* 0x00008000000079c5 */ /* 0x000fe40000010000 */
[----:B------:R-:W-:-:S15]  /*e4e0*/  WARPGROUP.ARRIVE ;  /* 0x00000000000079c5 */ /* 0x000fde0000000000 */
[----:B------:R-:W-:-:S06]  /*e4f0*/  NOP ;  /* 0x0000000000007918 */ /* 0x000fcc0000000000 */
        /* <DEDUP_REMOVED lines=18> */
.L_x_1399:
[----:B------:R-:W-:Y:S05]  /*e620*/  BSYNC B0 ;  /* 0x0000000000007941 */ /* 0x000fea0003800000 */
.L_x_1398:
[----:B------:R-:W0:Y:S01]  /*e630*/  SHFL.BFLY PT, R0, R199, 0x2, 0x1f ;  /* 0x0c401f00c7007f89 */ /* 0x000e2200000e0000 */
[----:B------:R-:W-:Y:S02]  /*e640*/  IMAD.MOV.U32 R173, RZ, RZ, -0x800000 ;  /* 0xff800000ffad7424 */ /* 0x000fe400078e00ff */
[----:B------:R-:W-:Y:S01]  /*e650*/  IMAD.MOV.U32 R174, RZ, RZ, -0x800000 ;  /* 0xff800000ffae7424 */ /* 0x000fe200078e00ff */
[----:B------:R-:W1:Y:S01]  /*e660*/  SHFL.BFLY PT, R4, R201, 0x2, 0x1f ;  /* 0x0c401f00c9047f89 */ /* 0x000e6200000e0000 */
[----:B------:R-:W-:Y:S01]  /*e670*/  VIADD R219, R219, 0x1 ;  /* 0x00000001dbdb7836 */ /* 0x000fe20000000000 */
[----:B------:R-:W-:Y:S08]  /*e680*/  BAR.ARV 0x8, 0x100 ;  /* 0x0204000000007b1d */ /* 0x000ff00000002000 */
[----:B------:R-:W-:Y:S01]  /*e690*/  BAR.SYNC.DEFER_BLOCKING 0xf, 0x100 ;  /* 0x03c4000000007b1d */ /* 0x000fe20000010000 */
[----:B0-----:R-:W-:Y:S01]  /*e6a0*/  FADD.FTZ R3, R0, R199 ;  /* 0x000000c700037221 */ /* 0x001fe20000010000 */
[----:B-1----:R-:W-:-:S04]  /*e6b0*/  FADD.FTZ R6, R4, R201 ;  /* 0x000000c904067221 */ /* 0x002fc80000010000 */
[----:B------:R-:W0:Y:S01]  /*e6c0*/  SHFL.BFLY PT, R0, R3, 0x1, 0x1f ;  /* 0x0c201f0003007f89 */ /* 0x000e2200000e0000 */
[----:B------:R-:W-:-:S03]  /*e6d0*/  IMAD.MOV R4, RZ, RZ, -R194 ;  /* 0x000000ffff047224 */ /* 0x000fc600078e0ac2 */
[----:B------:R-:W1:Y:S02]  /*e6e0*/  SHFL.BFLY PT, R5, R6, 0x1, 0x1f ;  /* 0x0c201f0006057f89 */ /* 0x000e6400000e0000 */
[----:B------:R-:W-:-:S13]  /*e6f0*/  ISETP.NE.AND P0, PT, R193, R4, PT ;  /* 0x00000004c100720c */ /* 0x000fda0003f05270 */
[----:B------:R-:W-:-:S04]  /*e700*/  @!P0 IMAD R7, R18, 0x40, R191 ;  /* 0x0000004012078824 */ /* 0x000fc800078e02bf */
[----:B------:R-:W-:Y:S02]  /*e710*/  @!P0 IMAD R7, R7, 0x4, R2 ;  /* 0x0000000407078824 */ /* 0x000fe400078e0202 */
[----:B0-----:R-:W-:Y:S01]  /*e720*/  FADD.FTZ R9, R3, R0 ;  /* 0x0000000003097221 */ /* 0x001fe20000010000 */
[----:B------:R-:W-:Y:S02]  /*e730*/  VIADD R3, R18, 0x1 ;  /* 0x0000000112037836 */ /* 0x000fe40000000000 */
[----:B-1----:R-:W-:Y:S02]  /*e740*/  FADD.FTZ R0, R6, R5 ;  /* 0x0000000506007221 */ /* 0x002fe40000010000 */
[----:B------:R-:W-:Y:S02]  /*e750*/  FSETP.NE.FTZ.AND P2, PT, R9, RZ, PT ;  /* 0x000000ff0900720b */ /* 0x000fe40003f55000 */
[----:B------:R-:W-:Y:S02]  /*e760*/  CS2R R4, SRZ ;  /* 0x0000000000047805 */ /* 0x000fe4000001ff00 */
[----:B------:R-:W-:-:S02]  /*e770*/  ISETP.NE.AND P1, PT, R3, 0x2, PT ;  /* 0x000000020300780c */ /* 0x000fc40003f25270 */
[----:B------:R-:W-:Y:S02]  /*e780*/  FSETP.NE.FTZ.AND P3, PT, R0, RZ, PT ;  /* 0x000000ff0000720b */ /* 0x000fe40003f75000 */
[----:B------:R-:W-:-:S04]  /*e790*/  SEL R6, RZ, 0x1, P1 ;  /* 0x00000001ff067807 */ /* 0x000fc80000800000 */
[----:B------:R-:W-:Y:S01]  /*e7a0*/  LOP3.LUT R23, R23, R6, RZ, 0x3c, !PT ;  /* 0x0000000617177212 */ /* 0x000fe200078e3cff */
[----:B------:R-:W0:Y:S01]  /*e7b0*/  @P2 MUFU.RCP R5, R9 ;  /* 0x0000000900052308 */ /* 0x000e220000001000 */
[----:B------:R-:W-:-:S05]  /*e7c0*/  @P2 FMUL.FTZ R18, R11, 0.69314718246459960938 ;  /* 0x3f3172180b122820 */ /* 0x000fca0000410000 */
[----:B--2---:R-:W-:Y:S02]  /*e7d0*/  @P3 FMUL.FTZ R20, R11, 0.69314718246459960938 ;  /* 0x3f3172180b143820 */ /* 0x004fe40000410000 */
[----:B------:R-:W1:Y:S08]  /*e7e0*/  @P3 MUFU.RCP R4, R0 ;  /* 0x0000000000043308 */ /* 0x000e700000001000 */
[----:B------:R-:W2:Y:S01]  /*e7f0*/  @P2 MUFU.LG2 R2, R9 ;  /* 0x0000000900022308 */ /* 0x000ea20000000c00 */
[-C--:B0-----:R-:W-:Y:S01]  /*e800*/  FMUL.FTZ R10, R24, R5.reuse ;  /* 0x00000005180a7220 */ /* 0x081fe20000410000 */
[----:B------:R0:W-:Y:S01]  /*e810*/  @!P0 STS [R7+0x38400], R5 ;  /* 0x0384000507008388 */ /* 0x0001e20000000800 */
[-C--:B------:R-:W-:Y:S01]  /*e820*/  FMUL.FTZ R8, R25, R5.reuse ;  /* 0x0000000519087220 */ /* 0x080fe20000410000 */
[-C--:B------:R-:W-:Y:S01]  /*e830*/  FMUL.FTZ R177, R33, R5.reuse ;  /* 0x0000000521b17220 */ /* 0x080fe20000410000 */
[-C--:B------:R-:W-:Y:S01]  /*e840*/  FMUL.FTZ R179, R32, R5.reuse ;  /* 0x0000000520b37220 */ /* 0x080fe20000410000 */
[-C--:B------:R-:W-:Y:S01]  /*e850*/  FMUL.FTZ R178, R36, R5.reuse ;  /* 0x0000000524b27220 */ /* 0x080fe20000410000 */
[-C--:B------:R-:W-:Y:S01]  /*e860*/  FMUL.FTZ R28, R28, R5.reuse ;  /* 0x000000051c1c7220 */ /* 0x080fe20000410000 */
[----:B------:R4:W5:Y:S01]  /*e870*/  @P3 MUFU.LG2 R24, R0 ;  /* 0x0000000000183308 */ /* 0x0009620000000c00 */
[----:B-1----:R1:W-:Y:S01]  /*e880*/  @!P0 STS [R7+0x38420], R4 ;  /* 0x0384200407008388 */ /* 0x0023e20000000800 */
[-C--:B------:R-:W-:Y:S01]  /*e890*/  FMUL.FTZ R33, R42, R4.reuse ;  /* 0x000000042a217220 */ /* 0x080fe20000410000 */
[-C--:B------:R-:W-:Y:S01]  /*e8a0*/  FMUL.FTZ R6, R29, R5.reuse ;  /* 0x000000051d067220 */ /* 0x080fe20000410000 */
[-C--:B------:R-:W-:Y:S01]  /*e8b0*/  FMUL.FTZ R175, R37, R5.reuse ;  /* 0x0000000525af7220 */ /* 0x080fe20000410000 */
[-C--:B------:R-:W-:Y:S01]  /*e8c0*/  FMUL.FTZ R176, R40, R5.reuse ;  /* 0x0000000528b07220 */ /* 0x080fe20000410000 */
[-C--:B------:R-:W-:Y:S01]  /*e8d0*/  FMUL.FTZ R32, R41, R5.reuse ;  /* 0x0000000529207220 */ /* 0x080fe20000410000 */
[-C--:B------:R-:W-:Y:S01]  /*e8e0*/  FMUL.FTZ R172, R44, R5.reuse ;  /* 0x000000052cac7220 */ /* 0x080fe20000410000 */
[-C--:B------:R-:W-:Y:S01]  /*e8f0*/  FMUL.FTZ R170, R45, R5.reuse ;  /* 0x000000052daa7220 */ /* 0x080fe20000410000 */
[-C--:B----4-:R-:W-:Y:S01]  /*e900*/  FMUL.FTZ R0, R27, R4.reuse ;  /* 0x000000041b007220 */ /* 0x090fe20000410000 */
[----:B--2---:R-:W-:Y:S01]  /*e910*/  @P2 FMUL.FTZ R25, R2, 0.69314718246459960938 ;  /* 0x3f31721802192820 */ /* 0x004fe20000410000 */
[-C--:B------:R-:W-:Y:S01]  /*e920*/  FMUL.FTZ R171, R48, R5.reuse ;  /* 0x0000000530ab7220 */ /* 0x080fe20000410000 */
[-C--:B---3--:R-:W-:Y:S01]  /*e930*/  FMUL.FTZ R167, R49, R5.reuse ;  /* 0x0000000531a77220 */ /* 0x088fe20000410000 */
[-C--:B------:R-:W-:Y:S01]  /*e940*/  FMUL.FTZ R169, R52, R5.reuse ;  /* 0x0000000534a97220 */ /* 0x080fe20000410000 */
[-C--:B------:R-:W-:Y:S01]  /*e950*/  FMUL.FTZ R165, R53, R5.reuse ;  /* 0x0000000535a57220 */ /* 0x080fe20000410000 */
[-C--:B------:R-:W-:Y:S01]  /*e960*/  FMUL.FTZ R166, R56, R5.reuse ;  /* 0x0000000538a67220 */ /* 0x080fe20000410000 */
[-C--:B------:R-:W-:Y:S01]  /*e970*/  FMUL.FTZ R163, R57, R5.reuse ;  /* 0x0000000539a37220 */ /* 0x080fe20000410000 */
[----:B-----5:R-:W-:Y:S01]  /*e980*/  @P3 FMUL.FTZ R27, R24, 0.69314718246459960938 ;  /* 0x3f317218181b3820 */ /* 0x020fe20000410000 */
        /* <DEDUP_REMOVED lines=46> */
[----:B------:R-:W-:Y:S01]  /*ec70*/  FMUL.FTZ R42, R107, R4 ;  /* 0x000000046b2a7220 */ /* 0x000fe20000410000 */
[----:B------:R-:W-:Y:S01]  /*ec80*/  @P2 FFMA.FTZ R173, R18, R12, R25 ;  /* 0x0000000c12ad2223 */ /* 0x000fe20000010019 */
[----:B------:R-:W-:Y:S01]  /*ec90*/  PLOP3.LUT P0, PT, PT, PT, PT, 0x8, 0x0 ;  /* 0x000000000000781c */ /* 0x000fe20003f0e170 */
[-C--:B0-----:R-:W-:Y:S01]  /*eca0*/  FMUL.FTZ R5, R26, R4.reuse ;  /* 0x000000041a057220 */ /* 0x081fe20000410000 */
        /* <DEDUP_REMOVED lines=63> */
.L_x_1353:
[----:B------:R-:W-:Y:S05]  /*f0a0*/  BSYNC B7 ;  /* 0x0000000000077941 */ /* 0x000fea0003800000 */
.L_x_1351:
        /* <DEDUP_REMOVED lines=37> */
[C---:B------:R-:W-:Y:S01]  /*f300*/  IADD3 R0, P1, R40.reuse, 0x20, RZ ;  /* 0x0000002028007810 */ /* 0x040fe20007f3e0ff */
[--C-:B------:R-:W-:Y:S01]  /*f310*/  IMAD.X R31, RZ, RZ, R41.reuse, P0 ;  /* 0x000000ffff1f7224 */ /* 0x100fe200000e0629 */
[----:B------:R-:W-:Y:S01]  /*f320*/  LOP3.LUT R44, R45, R40, RZ, 0x3c, !PT ;  /* 0x000000282d2c7212 */ /* 0x000fe200078e3cff */
[----:B------:R-:W-:Y:S01]  /*f330*/  IMAD.MOV.U32 R45, RZ, RZ, R41 ;  /* 0x000000ffff2d7224 */ /* 0x000fe200078e0029 */
[----:B------:R-:W-:Y:S02]  /*f340*/  IADD3 R10, P4, R40, 0x60, RZ ;  /* 0x00000060280a7810 */ /* 0x000fe40007f9e0ff */
[----:B------:R-:W-:Y:S02]  /*f350*/  LOP3.LUT R30, R3, 0x380, RZ, 0xc0, !PT ;  /* 0x00000380031e7812 */ /* 0x000fe400078ec0ff */
[----:B------:R-:W-:-:S02]  /*f360*/  LOP3.LUT R181, R0, 0x380, RZ, 0xc0, !PT ;  /* 0x0000038000b57812 */ /* 0x000fc400078ec0ff */
[----:B------:R-:W-:Y:S02]  /*f370*/  LOP3.LUT R183, R10, 0x380, RZ, 0xc0, !PT ;  /* 0x000003800ab77812 */ /* 0x000fe400078ec0ff */
[----:B------:R-:W-:Y:S01]  /*f380*/  MOV R12, R44 ;  /* 0x0000002c000c7202 */ /* 0x000fe20000000f00 */
[----:B------:R-:W-:Y:S01]  /*f390*/  BAR.SYNC.DEFER_BLOCKING 0x1, 0x100 ;  /* 0x0044000000007b1d */ /* 0x000fe20000010000 */
[----:B------:R-:W-:Y:S01]  /*f3a0*/  SHF.R.U64 R30, R30, 0x3, RZ ;  /* 0x000000031e1e7819 */ /* 0x000fe200000012ff */
[--C-:B------:R-:W-:Y:S01]  /*f3b0*/  IMAD.X R45, RZ, RZ, R41.reuse, P4 ;  /* 0x000000ffff2d7224 */ /* 0x100fe200020e0629 */
[C---:B------:R-:W-:Y:S02]  /*f3c0*/  IADD3 R48, P3, R40.reuse, 0x2000, RZ ;  /* 0x0000200028307810 */ /* 0x040fe40007f7e0ff */
[----:B------:R-:W-:Y:S02]  /*f3d0*/  SHF.R.U64 R181, R181, 0x3, RZ ;  /* 0x00000003b5b57819 */ /* 0x000fe400000012ff */
[----:B------:R-:W-:Y:S01]  /*f3e0*/  SHF.R.U64 R183, R183, 0x3, RZ ;  /* 0x00000003b7b77819 */ /* 0x000fe200000012ff */
[----:B------:R-:W-:Y:S01]  /*f3f0*/  IMAD.X R49, RZ, RZ, R41, P3 ;  /* 0x000000ffff317224 */ /* 0x000fe200018e0629 */
[----:B------:R-:W-:-:S02]  /*f400*/  IADD3 R52, P6, R40, 0x2020, RZ ;  /* 0x0000202028347810 */ /* 0x000fc40007fde0ff */
[----:B------:R-:W-:Y:S02]  /*f410*/  IADD3 R8, P5, R40, 0x2040, RZ ;  /* 0x0000204028087810 */ /* 0x000fe40007fbe0ff */
[----:B------:R-:W-:Y:S01]  /*f420*/  LOP3.LUT R30, R30, R3, RZ, 0x3c, !PT ;  /* 0x000000031e1e7212 */ /* 0x000fe200078e3cff */
[--C-:B------:R-:W-:Y:S01]  /*f430*/  IMAD.X R53, RZ, RZ, R41.reuse, P6 ;  /* 0x000000ffff357224 */ /* 0x100fe200030e0629 */
[----:B------:R-:W-:Y:S01]  /*f440*/  LOP3.LUT R44, R183, R10, RZ, 0x3c, !PT ;  /* 0x0000000ab72c7212 */ /* 0x000fe200078e3cff */
[----:B------:R-:W-:Y:S01]  /*f450*/  IMAD.X R57, RZ, RZ, R41, P5 ;  /* 0x000000ffff397224 */ /* 0x000fe200028e0629 */
[----:B------:R-:W-:Y:S02]  /*f460*/  LOP3.LUT R3, R48, 0x380, RZ, 0xc0, !PT ;  /* 0x0000038030037812 */ /* 0x000fe400078ec0ff */
[----:B------:R-:W-:Y:S02]  /*f470*/  LOP3.LUT R183, R8, 0x380, RZ, 0xc0, !PT ;  /* 0x0000038008b77812 */ /* 0x000fe400078ec0ff */
[----:B------:R-:W-:-:S02]  /*f480*/  IADD3 R60, P2, R40, 0x2060, RZ ;  /* 0x00002060283c7810 */ /* 0x000fc40007f5e0ff */
[----:B------:R-:W-:Y:S01]  /*f490*/  SHF.R.U64 R3, R3, 0x3, RZ ;  /* 0x0000000303037819 */ /* 0x000fe200000012ff */
[----:B------:R2:W-:Y:S01]  /*f4a0*/  STSM.16.M88.4 [R12], R4 ;  /* 0x000000040c007844 */ /* 0x0005e20000000200 */
[----:B------:R-:W-:Y:S01]  /*f4b0*/  SHF.R.U64 R183, R183, 0x3, RZ ;  /* 0x00000003b7b77819 */ /* 0x000fe200000012ff */
[--C-:B------:R-:W-:Y:S01]  /*f4c0*/  IMAD.X R61, RZ, RZ, R41.reuse, P2 ;  /* 0x000000ffff3d7224 */ /* 0x100fe200010e0629 */
[C---:B------:R-:W-:Y:S02]  /*f4d0*/  IADD3 R62, P0, R40.reuse, 0x4020, RZ ;  /* 0x00004020283e7810 */ /* 0x040fe40007f1e0ff */
[----:B------:R-:W-:Y:S02]  /*f4e0*/  IADD3 R66, P4, R40, 0x4040, RZ ;  /* 0x0000404028427810 */ /* 0x000fe40007f9e0ff */
[----:B------:R-:W-:Y:S01]  /*f4f0*/  LOP3.LUT R197, R60, 0x380, RZ, 0xc0, !PT ;  /* 0x000003803cc57812 */ /* 0x000fe200078ec0ff */
[--C-:B------:R-:W-:Y:S01]  /*f500*/  IMAD.X R69, RZ, RZ, R41.reuse, P0 ;  /* 0x000000ffff457224 */ /* 0x100fe200000e0629 */
[----:B------:R-:W-:Y:S01]  /*f510*/  LOP3.LUT R48, R3, R48, RZ, 0x3c, !PT ;  /* 0x0000003003307212 */ /* 0x000fe200078e3cff */
[----:B------:R-:W-:Y:S01]  /*f520*/  IMAD.X R73, RZ, RZ, R41, P4 ;  /* 0x000000ffff497224 */ /* 0x000fe200020e0629 */
[----:B------:R-:W-:-:S02]  /*f530*/  LOP3.LUT R56, R183, R8, RZ, 0x3c, !PT ;  /* 0x00000008b7387212 */ /* 0x000fc400078e3cff */
[----:B------:R-:W-:Y:S02]  /*f540*/  LOP3.LUT R183, R66, 0x380, RZ, 0xc0, !PT ;  /* 0x0000038042b77812 */ /* 0x000fe400078ec0ff */
[----:B------:R-:W-:Y:S01]  /*f550*/  SHF.R.U64 R197, R197, 0x3, RZ ;  /* 0x00000003c5c57819 */ /* 0x000fe200000012ff */
[----:B--2---:R-:W-:Y:S01]  /*f560*/  IMAD.X R7, RZ, RZ, R41, P1 ;  /* 0x000000ffff077224 */ /* 0x004fe200008e0629 */
[----:B------:R-:W-:Y:S02]  /*f570*/  LOP3.LUT R6, R181, R0, RZ, 0x3c, !PT ;  /* 0x00000000b5067212 */ /* 0x000fe400078e3cff */
[----:B------:R-:W-:Y:S02]  /*f580*/  LOP3.LUT R181, R52, 0x380, RZ, 0xc0, !PT ;  /* 0x0000038034b57812 */ /* 0x000fe400078ec0ff */
[----:B------:R-:W-:Y:S02]  /*f590*/  IADD3 R34, P1, R40, 0x4000, RZ ;  /* 0x0000400028227810 */ /* 0x000fe40007f3e0ff */
[----:B------:R-:W-:-:S02]  /*f5a0*/  SHF.R.U64 R181, R181, 0x3, RZ ;  /* 0x00000003b5b57819 */ /* 0x000fc400000012ff */
[----:B------:R-:W-:Y:S01]  /*f5b0*/  LOP3.LUT R3, R34, 0x380, RZ, 0xc0, !PT ;  /* 0x0000038022037812 */ /* 0x000fe200078ec0ff */
[--C-:B------:R-:W-:Y:S01]  /*f5c0*/  IMAD.X R65, RZ, RZ, R41.reuse, P1 ;  /* 0x000000ffff417224 */ /* 0x100fe200008e0629 */
[----:B------:R-:W-:Y:S02]  /*f5d0*/  LOP3.LUT R52, R181, R52, RZ, 0x3c, !PT ;  /* 0x00000034b5347212 */ /* 0x000fe400078e3cff */
[----:B------:R-:W-:Y:S02]  /*f5e0*/  LOP3.LUT R181, R62, 0x380, RZ, 0xc0, !PT ;  /* 0x000003803eb57812 */ /* 0x000fe400078ec0ff */
[C---:B------:R-:W-:Y:S02]  /*f5f0*/  IADD3 R58, P3, R40.reuse, 0x4060, RZ ;  /* 0x00004060283a7810 */ /* 0x040fe40007f7e0ff */
[----:B------:R-:W-:Y:S02]  /*f600*/  SHF.R.U64 R3, R3, 0x3, RZ ;  /* 0x0000000303037819 */ /* 0x000fe400000012ff */
[----:B------:R-:W-:Y:S01]  /*f610*/  IADD3 R4, P6, R40, 0x6000, RZ ;  /* 0x0000600028047810 */ /* 0x000fe20007fde0ff */
[----:B------:R-:W-:Y:S01]  /*f620*/  IMAD.X R77, RZ, RZ, R41, P3 ;  /* 0x000000ffff4d7224 */ /* 0x000fe200018e0629 */
[----:B------:R-:W-:-:S02]  /*f630*/  SHF.R.U64 R181, R181, 0x3, RZ ;  /* 0x00000003b5b57819 */ /* 0x000fc400000012ff */
[----:B------:R-:W-:Y:S01]  /*f640*/  SHF.R.U64 R183, R183, 0x3, RZ ;  /* 0x00000003b7b77819 */ /* 0x000fe200000012ff */
[--C-:B------:R-:W-:Y:S01]  /*f650*/  IMAD.X R81, RZ, RZ, R41.reuse, P6 ;  /* 0x000000ffff517224 */ /* 0x100fe200030e0629 */
[C---:B-1----:R-:W-:Y:S02]  /*f660*/  IADD3 R24, P5, R40.reuse, 0x6020, RZ ;  /* 0x0000602028187810 */ /* 0x042fe40007fbe0ff */
[----:B------:R-:W-:Y:S02]  /*f670*/  IADD3 R28, P2, R40, 0x6040, RZ ;  /* 0x00006040281c7810 */ /* 0x000fe40007f5e0ff */
[----:B------:R-:W-:Y:S01]  /*f680*/  LOP3.LUT R60, R197, R60, RZ, 0x3c, !PT ;  /* 0x0000003cc53c7212 */ /* 0x000fe200078e3cff */
[--C-:B------:R-:W-:Y:S01]  /*f690*/  IMAD.X R85, RZ, RZ, R41.reuse, P5 ;  /* 0x000000ffff557224 */ /* 0x100fe200028e0629 */
[----:B------:R-:W-:Y:S01]  /*f6a0*/  LOP3.LUT R197, R58, 0x380, RZ, 0xc0, !PT ;  /* 0x000003803ac57812 */ /* 0x000fe200078ec0ff */
[----:B------:R-:W-:Y:S01]  /*f6b0*/  IMAD.X R5, RZ, RZ, R41, P2 ;  /* 0x000000ffff057224 */ /* 0x000fe200010e0629 */
[----:B------:R-:W-:-:S02]  /*f6c0*/  LOP3.LUT R64, R3, R34, RZ, 0x3c, !PT ;  /* 0x0000002203407212 */ /* 0x000fc400078e3cff */
[----:B------:R-:W-:Y:S02]  /*f6d0*/  LOP3.LUT R68, R181, R62, RZ, 0x3c, !PT ;  /* 0x0000003eb5447212 */ /* 0x000fe400078e3cff */
[----:B------:R-:W-:Y:S02]  /*f6e0*/  LOP3.LUT R72, R183, R66, RZ, 0x3c, !PT ;  /* 0x00000042b7487212 */ /* 0x000fe400078e3cff */
[----:B------:R-:W-:Y:S02]  /*f6f0*/  LOP3.LUT R3, R4, 0x380, RZ, 0xc0, !PT ;  /* 0x0000038004037812 */ /* 0x000fe400078ec0ff */
        /* <DEDUP_REMOVED lines=12> */
[----:B------:R-:W-:Y:S02]  /*f7c0*/  LOP3.LUT R4, R183, R28, RZ, 0x3c, !PT ;  /* 0x0000001cb7047212 */ /* 0x000fe400078e3cff */
[----:B------:R-:W-:Y:S02]  /*f7d0*/  MOV R24, R30 ;  /* 0x0000001e00187202 */ /* 0x000fe40000000f00 */
[----:B------:R-:W-:Y:S02]  /*f7e0*/  SHF.R.U64 R197, R197, 0x3, RZ ;  /* 0x00000003c5c57819 */ /* 0x000fe400000012ff */
[----:B------:R-:W-:-:S02]  /*f7f0*/  MOV R3, R6 ;  /* 0x0000000600037202 */ /* 0x000fc40000000f00 */
[----:B------:R-:W-:Y:S02]  /*f800*/  F2FP.F16.F32.PACK_AB R28, R177, R179 ;  /* 0x000000b3b11c723e */ /* 0x000fe400000000ff */
[----:B------:R-:W-:Y:S02]  /*f810*/  F2FP.F16.F32.PACK_AB R30, R175, R178 ;  /* 0x000000b2af1e723e */ /* 0x000fe400000000ff */
[----:B------:R-:W-:Y:S02]  /*f820*/  F2FP.F16.F32.PACK_AB R31, R39, R38 ;  /* 0x00000026271f723e */ /* 0x000fe400000000ff */
[----:B------:R-:W-:Y:S02]  /*f830*/  F2FP.F16.F32.PACK_AB R34, R170, R172 ;  /* 0x000000acaa22723e */ /* 0x000fe400000000ff */
[----:B------:R-:W-:Y:S01]  /*f840*/  MOV R0, R4 ;  /* 0x0000000400007202 */ /* 0x000fe20000000f00 */
[----:B------:R-:W-:Y:S01]  /*f850*/  STSM.16.M88.4 [R3], R28 ;  /* 0x0000001c03007844 */ /* 0x000fe20000000200 */
[----:B------:R-:W-:-:S02]  /*f860*/  MOV R44, R44 ;  /* 0x0000002c002c7202 */ /* 0x000fc40000000f00 */
[----:B------:R-:W-:Y:S01]  /*f870*/  F2FP.F16.F32.PACK_AB R4, R167, R171 ;  /* 0x000000aba704723e */ /* 0x000fe200000000ff */
[----:B------:R1:W-:Y:S01]  /*f880*/  STSM.16.M88.4 [R24], R32 ;  /* 0x0000002018007844 */ /* 0x0003e20000000200 */
        /* <DEDUP_REMOVED lines=8> */
[----:B------:R-:W-:Y:S01]  /*f910*/  MOV R52, R52 ;  /* 0x0000003400347202 */ /* 0x000fe20000000f00 */
[----:B-1----:R-:W-:Y:S01]  /*f920*/  IMAD.MOV.U32 R24, RZ, RZ, RZ ;  /* 0x000000ffff187224 */ /* 0x002fe200078e00ff */
[----:B------:R-:W-:Y:S01]  /*f930*/  F2FP.F16.F32.PACK_AB R12, R159, R162 ;  /* 0x000000a29f0c723e */ /* 0x000fe200000000ff */
[----:B------:R-:W-:Y:S01]  /*f940*/  STSM.16.M88.4 [R48], R8 ;  /* 0x0000000830007844 */ /* 0x000fe20000000200 */
        /* <DEDUP_REMOVED lines=17> */
[----:B------:R-:W-:-:S02]  /*fa60*/  MOV R68, R68 ;  /* 0x0000004400447202 */ /* 0x000fc40000000f00 */
[----:B------:R-:W-:Y:S01]  /*fa70*/  F2FP.F16.F32.PACK_AB R112, R113, R112 ;  /* 0x000000707170723e */ /* 0x000fe200000000ff */
[----:B------:R-:W-:Y:S01]  /*fa80*/  STSM.16.M88.4 [R64], R36 ;  /* 0x0000002440007844 */ /* 0x000fe20000000200 */
[----:B------:R-:W-:Y:S02]  /*fa90*/  MOV R72, R72 ;  /* 0x0000004800487202 */ /* 0x000fe40000000f00 */
[----:B------:R-:W-:Y:S01]  /*faa0*/  F2FP.F16.F32.PACK_AB R106, R109, R108 ;  /* 0x0000006c6d6a723e */ /* 0x000fe200000000ff */
[----:B------:R-:W-:Y:S01]  /*fab0*/  STSM.16.M88.4 [R68], R96 ;  /* 0x0000006044007844 */ /* 0x000fe20000000200 */
        /* <DEDUP_REMOVED lines=16> */
[----:B------:R-:W-:Y:S02]  /*fbc0*/  ISETP.NE.U32.AND P0, PT, RZ, UR4, PT ;  /* 0x00000004ff007c0c */ /* 0x000fe4000bf05070 */
[----:B--2---:R-:W-:Y:S02]  /*fbd0*/  IADD3 R4, P1, R211, UR4, RZ ;  /* 0x00000004d3047c10 */ /* 0x004fe4000ff3e0ff */
[----:B------:R-:W-:-:S02]  /*fbe0*/  MOV R84, R84 ;  /* 0x0000005400547202 */ /* 0x000fc40000000f00 */
[----:B------:R-:W-:Y:S02]  /*fbf0*/  F2FP.F16.F32.PACK_AB R130, R133, R132 ;  /* 0x000000848582723e */ /* 0x000fe400000000ff */
[----:B------:R-:W-:Y:S02]  /*fc00*/  F2FP.F16.F32.PACK_AB R131, R135, R134 ;  /* 0x000000868783723e */ /* 0x000fe400000000ff */
[----:B------:R-:W-:Y:S02]  /*fc10*/  F2FP.F16.F32.PACK_AB R137, R139, R138 ;  /* 0x0000008a8b89723e */ /* 0x000fe400000000ff */
[----:B------:R-:W-:Y:S01]  /*fc20*/  F2FP.F16.F32.PACK_AB R144, R145, R144 ;  /* 0x000000909190723e */ /* 0x000fe200000000ff */
[----:B------:R-:W-:Y:S01]  /*fc30*/  STSM.16.M88.4 [R84], R128 ;  /* 0x0000008054007844 */ /* 0x000fe20000000200 */
[----:B------:R-:W-:Y:S02]  /*fc40*/  F2FP.F16.F32.PACK_AB R138, R141, R140 ;  /* 0x0000008c8d8a723e */ /* 0x000fe400000000ff */
[----:B------:R-:W-:-:S02]  /*fc50*/  F2FP.F16.F32.PACK_AB R139, R143, R142 ;  /* 0x0000008e8f8b723e */ /* 0x000fc400000000ff */
[----:B------:R-:W-:Y:S02]  /*fc60*/  F2FP.F16.F32.PACK_AB R145, R147, R146 ;  /* 0x000000929391723e */ /* 0x000fe400000000ff */
        /* <DEDUP_REMOVED lines=16> */
[----:B------:R-:W-:-:S03]  /*fd70*/  IMAD R3, R222, 0x40, R189 ;  /* 0x00000040de037824 */ /* 0x000fc600078e02bd */
[----:B------:R1:W5:Y:S01]  /*fd80*/  @P6 LDG.E R0, desc[UR40][R6.64] ;  /* 0x0000002806006981 */ /* 0x000362000c1e1900 */
        /* <DEDUP_REMOVED lines=29> */
[----:B--2---:R-:W-:Y:S02]  /*ff60*/  LOP3.LUT R40, R41, 0x380, RZ, 0xc0, !PT ;  /* 0x0000038029287812 */ /* 0x004fe400078ec0ff */
[----:B------:R-:W-:Y:S02]  /*ff70*/  LOP3.LUT R44, R45, 0x380, RZ, 0xc0, !PT ;  /* 0x000003802d2c7812 */ /* 0x000fe400078ec0ff */
[----:B------:R-:W-:Y:S02]  /*ff80*/  LOP3.LUT R48, R49, 0x380, RZ, 0xc0, !PT ;  /* 0x0000038031307812 */ /* 0x000fe400078ec0ff */
        /* <DEDUP_REMOVED lines=19> */
.L_x_1413:
        /* <DEDUP_REMOVED lines=35> */
[----:B------:R-:W-:Y:S02]  /*102f0*/  LOP3.LUT R20, R5, R20, RZ, 0x3c, !PT ;  /* 0x0000001405147212 */ /* 0x000fe400078e3cff */
[----:B------:R-:W-:-:S02]  /*10300*/  LOP3.LUT R76, R3, R4, RZ, 0x3c, !PT ;  /* 0x00000004034c7212 */ /* 0x000fc400078e3cff */
[----:B------:R-:W-:Y:S02]  /*10310*/  SHF.R.S32.HI R80, RZ, 0x1f, R210 ;  /* 0x0000001fff507819 */ /* 0x000fe400000114d2 */
[----:B------:R-:W-:Y:S02]  /*10320*/  SEL R213, R213, RZ, !P0 ;  /* 0x000000ffd5d57207 */ /* 0x000fe40004000000 */
[----:B------:R-:W-:Y:S02]  /*10330*/  SEL R223, R223, RZ, !P0 ;  /* 0x000000ffdfdf7207 */ /* 0x000fe40004000000 */
[----:B-----5:R-:W-:Y:S01]  /*10340*/  SHF.R.S32.HI R81, RZ, 0x1f, R24 ;  /* 0x0000001fff517819 */ /* 0x020fe20000011418 */
[----:B------:R-:W-:Y:S06]  /*10350*/  @P5 BRA `(.L_x_1414) ;  /* 0x0000000000b85947 */ /* 0x000fec0003800000 */
[----:B------:R-:W1:Y:S01]  /*10360*/  LDC R15, c[0x0][0xce8] ;  /* 0x00033a00ff0f7b82 */ /* 0x000e620000000800 */
[----:B------:R-:W-:Y:S01]  /*10370*/  IMAD R31, R220, 0x40, R232 ;  /* 0x00000040dc1f7824 */ /* 0x000fe200078e02e8 */
[----:B------:R-:W-:Y:S01]  /*10380*/  ULDC.64 UR4, c[0x0][0xc90] ;  /* 0x0003240000047ab9 */ /* 0x000fe20000000a00 */
[----:B------:R-:W-:Y:S02]  /*10390*/  IMAD.MOV.U32 R4, RZ, RZ, R24 ;  /* 0x000000ffff047224 */ /* 0x000fe400078e0018 */
[----:B------:R-:W-:Y:S02]  /*103a0*/  IMAD R3, R80, UR4, RZ ;  /* 0x0000000450037c24 */ /* 0x000fe4000f8e02ff */
[----:B------:R-:W-:Y:S02]  /*103b0*/  IMAD.MOV.U32 R5, RZ, RZ, R81 ;  /* 0x000000ffff057224 */ /* 0x000fe400078e0051 */
[----:B------:R-:W-:Y:S02]  /*103c0*/  IMAD R7, R210, UR5, R3 ;  /* 0x00000005d2077c24 */ /* 0x000fe4000f8e0203 */
[----:B------:R-:W-:-:S02]  /*103d0*/  IMAD.MOV.U32 R3, RZ, RZ, R31 ;  /* 0x000000ffff037224 */ /* 0x000fc400078e001f */
[----:B------:R-:W-:Y:S01]  /*103e0*/  IMAD.WIDE.U32 R4, R210, UR4, R4 ;  /* 0x00000004d2047c25 */ /* 0x000fe2000f8e0004 */
[----:B------:R-:W-:-:S03]  /*103f0*/  ULDC.64 UR4, c[0x0][0xc98] ;  /* 0x0003260000047ab9 */ /* 0x000fc60000000a00 */
[----:B------:R-:W-:Y:S02]  /*10400*/  IMAD.IADD R5, R5, 0x1, R7 ;  /* 0x0000000105057824 */ /* 0x000fe400078e0207 */
[----:B------:R-:W-:Y:S02]  /*10410*/  IMAD.MOV R30, RZ, RZ, -R194 ;  /* 0x000000ffff1e7224 */ /* 0x000fe400078e0ac2 */
[----:B------:R-:W-:Y:S01]  /*10420*/  IMAD.WIDE.U32 R4, R213, UR4, R4 ;  /* 0x00000004d5047c25 */ /* 0x000fe2000f8e0004 */
[----:B-1----:R-:W-:-:S03]  /*10430*/  ISETP.NE.AND P0, PT, R15, 0x1, PT ;  /* 0x000000010f00780c */ /* 0x002fc60003f05270 */
[----:B------:R-:W-:-:S10]  /*10440*/  IMAD R14, R0, R15, RZ ;  /* 0x0000000f000e7224 */ /* 0x000fd400078e02ff */
[----:B------:R-:W1:Y:S08]  /*10450*/  @P0 LDC R6, c[0x0][0xcec] ;  /* 0x00033b00ff060b82 */ /* 0x000e700000000800 */
[----:B------:R-:W2:Y:S01]  /*10460*/  @P0 LDC R11, c[0x0][0xcf0] ;  /* 0x00033c00ff0b0b82 */ /* 0x000ea20000000800 */
[----:B-1----:R-:W-:-:S05]  /*10470*/  @P0 IMAD.HI.U32 R6, R31, R6, RZ ;  /* 0x000000061f060227 */ /* 0x002fca00078e00ff */
        /* <DEDUP_REMOVED lines=8> */
[----:B------:R-:W-:Y:S01]  /*10500*/  IMAD R31, R220, 0x40, R191 ;  /* 0x00000040dc1f7824 */ /* 0x000fe200078e02bf */
        /* <DEDUP_REMOVED lines=19> */
.L_x_1414:
[----:B------:R-:W2:Y:S01]  /*10640*/  LDC R85, c[0x0][0xce8] ;  /* 0x00033a00ff557b82 */ /* 0x000ea20000000800 */
[----:B------:R-:W-:Y:S01]  /*10650*/  ULDC.64 UR4, c[0x0][0xba0] ;  /* 0x0002e80000047ab9 */ /* 0x000fe20000000a00 */
[----:B-1----:R1:W5:Y:S01]  /*10660*/  LD.E.128 R4, desc[UR40][R20.64] ;  /* 0x0000002814047980 */ /* 0x002362000c101d00 */
[----:B------:R-:W-:-:S03]  /*10670*/  IMAD R3, R81, UR4, RZ ;  /* 0x0000000451037c24 */ /* 0x000fc6000f8e02ff */
[----:B------:R-:W5:Y:S02]  /*10680*/  LD.E.128 R8, desc[UR40][R8.64] ;  /* 0x0000002808087980 */ /* 0x000f64000c101d00 */
[----:B------:R-:W3:Y:S01]  /*10690*/  LDC R88, c[0x0][0xbc8] ;  /* 0x0002f200ff587b82 */ /* 0x000ee20000000800 */
[C---:B------:R-:W-:Y:S01]  /*106a0*/  IMAD R3, R24.reuse, UR5, R3 ;  /* 0x0000000518037c24 */ /* 0x040fe2000f8e0203 */
[----:B------:R-:W5:Y:S04]  /*106b0*/  LD.E.128 R12, desc[UR40][R12.64] ;  /* 0x000000280c0c7980 */ /* 0x000f68000c101d00 */
[----:B------:R-:W5:Y:S04]  /*106c0*/  LD.E.128 R28, desc[UR40][R28.64] ;  /* 0x000000281c1c7980 */ /* 0x000f68000c101d00 */
[----:B------:R-:W5:Y:S04]  /*106d0*/  LD.E.128 R32, desc[UR40][R32.64] ;  /* 0x0000002820207980 */ /* 0x000f68000c101d00 */
[----:B------:R-:W5:Y:S01]  /*106e0*/  LD.E.128 R36, desc[UR40][R36.64] ;  /* 0x0000002824247980 */ /* 0x000f62000c101d00 */
[----:B--2---:R-:W-:Y:S01]  /*106f0*/  ISETP.NE.AND P1, PT, R85, 0x1, PT ;  /* 0x000000015500780c */ /* 0x004fe20003f25270 */
[----:B-1----:R-:W-:Y:S01]  /*10700*/  IMAD.WIDE.U32 R20, R24, UR4, RZ ;  /* 0x0000000418147c25 */ /* 0x002fe2000f8e00ff */
[----:B------:R-:W-:Y:S01]  /*10710*/  ULDC.64 UR4, c[0x0][0xbe8] ;  /* 0x0002fa0000047ab9 */ /* 0x000fe20000000a00 */
[----:B------:R-:W5:Y:S02]  /*10720*/  LD.E.128 R40, desc[UR40][R40.64] ;  /* 0x0000002828287980 */ /* 0x000f64000c101d00 */
[----:B------:R-:W-:-:S02]  /*10730*/  IMAD.IADD R21, R21, 0x1, R3 ;  /* 0x0000000115157824 */ /* 0x000fc400078e0203 */
[----:B------:R-:W5:Y:S04]  /*10740*/  LD.E.128 R44, desc[UR40][R44.64] ;  /* 0x000000282c2c7980 */ /* 0x000f68000c101d00 */
[----:B------:R-:W5:Y:S02]  /*10750*/  LD.E.128 R48, desc[UR40][R48.64] ;  /* 0x0000002830307980 */ /* 0x000f64000c101d00 */
[----:B------:R-:W1:Y:S01]  /*10760*/  @P1 LDC R83, c[0x0][0xcec] ;  /* 0x00033b00ff531b82 */ /* 0x000e620000000800 */
[----:B------:R-:W-:Y:S01]  /*10770*/  IMAD R3, R80, UR4, RZ ;  /* 0x0000000450037c24 */ /* 0x000fe2000f8e02ff */
[----:B------:R-:W5:Y:S04]  /*10780*/  LD.E.128 R52, desc[UR40][R52.64] ;  /* 0x0000002834347980 */ /* 0x000f68000c101d00 */
[----:B------:R-:W5:Y:S02]  /*10790*/  LD.E.128 R56, desc[UR40][R56.64] ;  /* 0x0000002838387980 */ /* 0x000f64000c101d00 */
[----:B------:R-:W2:Y:S01]  /*107a0*/  @P1 LDC R87, c[0x0][0xcf0] ;  /* 0x00033c00ff571b82 */ /* 0x000ea20000000800 */
[C---:B------:R-:W-:Y:S01]  /*107b0*/  IMAD R3, R210.reuse, UR5, R3 ;  /* 0x00000005d2037c24 */ /* 0x040fe2000f8e0203 */
[----:B------:R-:W5:Y:S01]  /*107c0*/  LD.E.128 R60, desc[UR40][R60.64] ;  /* 0x000000283c3c7980 */ /* 0x000f62000c101d00 */
[----:B------:R-:W-:Y:S01]  /*107d0*/  IMAD.WIDE.U32 R20, R210, UR4, R20 ;  /* 0x00000004d2147c25 */ /* 0x000fe2000f8e0014 */
[----:B------:R-:W-:-:S02]  /*107e0*/  ULDC.64 UR4, c[0x0][0xbf0] ;  /* 0x0002fc0000047ab9 */ /* 0x000fc40000000a00 */
[----:B------:R-:W5:Y:S01]  /*107f0*/  LD.E.128 R64, desc[UR40][R64.64] ;  /* 0x0000002840407980 */ /* 0x000f62000c101d00 */
[----:B------:R-:W-:Y:S02]  /*10800*/  IMAD.IADD R21, R21, 0x1, R3 ;  /* 0x0000000115157824 */ /* 0x000fe400078e0203 */
[----:B------:R-:W-:Y:S01]  /*10810*/  IMAD R3, R221, 0x20, R222 ;  /* 0x00000020dd037824 */ /* 0x000fe200078e02de */
[----:B------:R-:W5:Y:S01]  /*10820*/  LD.E.128 R68, desc[UR40][R68.64] ;  /* 0x0000002844447980 */ /* 0x000f62000c101d00 */
[----:B------:R-:W-:Y:S02]  /*10830*/  IMAD R24, R223, UR4, RZ ;  /* 0x00000004df187c24 */ /* 0x000fe4000f8e02ff */
[----:B------:R-:W-:Y:S01]  /*10840*/  IMAD R82, R220, 0x40, R3 ;  /* 0x00000040dc527824 */ /* 0x000fe200078e0203 */
[----:B---3--:R-:W-:Y:S01]  /*10850*/  ISETP.GE.AND P0, PT, R218, R88, PT ;  /* 0x00000058da00720c */ /* 0x008fe20003f06270 */
[----:B------:R-:W-:Y:S01]  /*10860*/  IMAD R81, R213, UR5, R24 ;  /* 0x00000005d5517c24 */ /* 0x000fe2000f8e0218 */
[----:B------:R-:W5:Y:S01]  /*10870*/  LD.E.128 R72, desc[UR40][R72.64] ;  /* 0x0000002848487980 */ /* 0x000f62000c101d00 */
[----:B-1----:R-:W-:Y:S01]  /*10880*/  @P1 IMAD.HI.U32 R24, R82, R83, RZ ;  /* 0x0000005352181227 */ /* 0x002fe200078e00ff */
[----:B------:R-:W-:-:S02]  /*10890*/  SEL R80, RZ, 0xffffffff, P0 ;  /* 0xffffffffff507807 */ /* 0x000fc40000000000 */
[----:B------:R-:W5:Y:S01]  /*108a0*/  LD.E.128 R76, desc[UR40][R76.64] ;  /* 0x000000284c4c7980 */ /* 0x000f62000c101d00 */
[----:B------:R-:W-:Y:S01]  /*108b0*/  IMAD.MOV.U32 R3, RZ, RZ, R82 ;  /* 0x000000ffff037224 */ /* 0x000fe200078e0052 */
[-C--:B------:R-:W-:Y:S01]  /*108c0*/  ISETP.GE.AND P0, PT, R217, R88.reuse, PT ;  /* 0x00000058d900720c */ /* 0x080fe20003f06270 */
[----:B------:R-:W-:Y:S01]  /*108d0*/  IMAD.SHL.U32 R83, R80, 0x2, RZ ;  /* 0x0000000250537824 */ /* 0x000fe200078e00ff */
[----:B--2---:R-:W-:Y:S01]  /*108e0*/  @P1 SHF.R.U32.HI R3, RZ, R87, R24 ;  /* 0x00000057ff031219 */ /* 0x004fe20000011618 */
[----:B------:R-:W-:Y:S01]  /*108f0*/  IMAD.WIDE.U32 R20, R213, UR4, R20 ;  /* 0x00000004d5147c25 */ /* 0x000fe2000f8e0014 */
[-C--:B------:R-:W-:Y:S01]  /*10900*/  ISETP.GE.AND P1, PT, R189, R88.reuse, PT ;  /* 0x00000058bd00720c */ /* 0x080fe20003f26270 */
[----:B------:R-:W-:Y:S01]  /*10910*/  ULDC.64 UR4, c[0x0][0xbe0] ;  /* 0x0002f80000047ab9 */ /* 0x000fe20000000a00 */
[----:B------:R-:W-:Y:S01]  /*10920*/  SEL R80, RZ, 0xffffffff, P0 ;  /* 0xffffffffff507807 */ /* 0x000fe20000000000 */
[----:B------:R-:W-:Y:S01]  /*10930*/  IMAD.IADD R21, R21, 0x1, R81 ;  /* 0x0000000115157824 */ /* 0x000fe200078e0251 */
[----:B------:R-:W-:Y:S01]  /*10940*/  SEL R24, RZ, 0x1, P1 ;  /* 0x00000001ff187807 */ /* 0x000fe20000800000 */
[----:B------:R-:W-:Y:S01]  /*10950*/  IMAD.MOV R81, RZ, RZ, -R3 ;  /* 0x000000ffff517224 */ /* 0x000fe200078e0a03 */
[-C--:B------:R-:W-:Y:S01]  /*10960*/  ISETP.GE.AND P0, PT, R216, R88.reuse, PT ;  /* 0x00000058d800720c */ /* 0x080fe20003f06270 */
[----:B------:R-:W-:Y:S01]  /*10970*/  @!PT LDS RZ, [RZ] ;  /* 0x00000000fffff984 */ /* 0x000fe20000000800 */
[----:B------:R-:W-:Y:S01]  /*10980*/  @!PT LDS RZ, [RZ] ;  /* 0x00000000fffff984 */ /* 0x000fe20000000800 */
[----:B------:R-:W-:Y:S01]  /*10990*/  @!PT LDS RZ, [RZ] ;  /* 0x00000000fffff984 */ /* 0x000fe20000000800 */
[----:B------:R-:W-:Y:S01]  /*109a0*/  @!PT LDS RZ, [RZ] ;  /* 0x00000000fffff984 */ /* 0x000fe20000000800 */
[----:B------:R1:W-:Y:S06]  /*109b0*/  MEMBAR.ALL.CTA ;  /* 0x0000000000007992 */ /* 0x0003ec0000008000 */
[----:B-1----:R-:W1:Y:S01]  /*109c0*/  FENCE.VIEW.ASYNC.S ;  /* 0x00000000000073c6 */ /* 0x002e620000000000 */
[----:B------:R-:W-:Y:S01]  /*109d0*/  LOP3.LUT R24, R83, 0x2, R24, 0xe2, !PT ;  /* 0x0000000253187812 */ /* 0x000fe200078ee218 */
[----:B------:R-:W-:Y:S01]  /*109e0*/  IMAD.SHL.U32 R83, R80, 0x4, RZ ;  /* 0x0000000450537824 */ /* 0x000fe200078e00ff */
[----:B------:R-:W-:Y:S01]  /*109f0*/  SEL R80, RZ, 0xffffffff, P0 ;  /* 0xffffffffff507807 */ /* 0x000fe20000000000 */
[----:B------:R-:W-:Y:S01]  /*10a00*/  IMAD R81, R85, R81, R82 ;  /* 0x0000005155517224 */ /* 0x000fe200078e0252 */
[-C--:B------:R-:W-:Y:S01]  /*10a10*/  ISETP.GE.AND P0, PT, R215, R88.reuse, PT ;  /* 0x00000058d700720c */ /* 0x080fe20003f06270 */
[----:B------:R-:W-:Y:S01]  /*10a20*/  IMAD.WIDE.U32 R20, R3, UR4, R20 ;  /* 0x0000000403147c25 */ /* 0x000fe2000f8e0014 */
[----:B------:R-:W-:Y:S01]  /*10a30*/  SHF.R.S32.HI R82, RZ, 0x1f, R3 ;  /* 0x0000001fff527819 */ /* 0x000fe20000011403 */
[----:B------:R-:W-:Y:S01]  /*10a40*/  BSSY B1, `(.L_x_1415) ;  /* 0x0000049000017945 */ /* 0x000fe20003800000 */
[----:B------:R-:W-:Y:S01]  /*10a50*/  LOP3.LUT R24, R83, 0x4, R24, 0xe2, !PT ;  /* 0x0000000453187812 */ /* 0x000fe200078ee218 */
[----:B------:R-:W-:Y:S01]  /*10a60*/  IMAD.SHL.U32 R83, R80, 0x8, RZ ;  /* 0x0000000850537824 */ /* 0x000fe200078e00ff */
[----:B------:R-:W-:Y:S01]  /*10a70*/  SEL R80, RZ, 0xffffffff, P0 ;  /* 0xffffffffff507807 */ /* 0x000fe20000000000 */
[----:B------:R-:W-:Y:S01]  /*10a80*/  IMAD R82, R82, UR4, RZ ;  /* 0x0000000452527c24 */ /* 0x000fe2000f8e02ff */
[-C--:B------:R-:W-:Y:S01]  /*10a90*/  ISETP.GE.AND P0, PT, R214, R88.reuse, PT ;  /* 0x00000058d600720c */ /* 0x080fe20003f06270 */
[----:B------:R-:W-:Y:S01]  /*10aa0*/  IMAD R92, R0, R85, RZ ;  /* 0x00000055005c7224 */ /* 0x000fe200078e02ff */
[----:B------:R-:W-:Y:S01]  /*10ab0*/  LOP3.LUT R24, R83, 0x8, R24, 0xe2, !PT ;  /* 0x0000000853187812 */ /* 0x000fe200078ee218 */
[----:B------:R-:W-:Y:S01]  /*10ac0*/  IMAD.SHL.U32 R87, R80, 0x10, RZ ;  /* 0x0000001050577824 */ /* 0x000fe200078e00ff */
[----:B------:R-:W-:Y:S01]  /*10ad0*/  SHF.R.S32.HI R80, RZ, 0x1f, R81 ;  /* 0x0000001fff507819 */ /* 0x000fe20000011451 */
[----:B------:R-:W-:Y:S01]  /*10ae0*/  IMAD R83, R3, UR5, R82 ;  /* 0x0000000503537c24 */ /* 0x000fe2000f8e0252 */
[----:B------:R-:W-:Y:S01]  /*10af0*/  ULDC.64 UR4, c[0x0][0xbd8] ;  /* 0x0002f60000047ab9 */ /* 0x000fe20000000a00 */
[----:B------:R-:W-:Y:S01]  /*10b00*/  SEL R3, RZ, 0xffffffff, P0 ;  /* 0xffffffffff037807 */ /* 0x000fe20000000000 */
[----:B------:R-:W-:Y:S01]  /*10b10*/  IMAD R91, R220, 0x40, R222 ;  /* 0x00000040dc5b7824 */ /* 0x000fe200078e02de */
[----:B------:R-:W-:Y:S01]  /*10b20*/  LOP3.LUT R24, R87, 0x10, R24, 0xe2, !PT ;  /* 0x0000001057187812 */ /* 0x000fe200078ee218 */
[----:B------:R-:W-:Y:S01]  /*10b30*/  IMAD.IADD R21, R21, 0x1, R83 ;  /* 0x0000000115157824 */ /* 0x000fe200078e0253 */
[----:B------:R-:W-:Y:S01]  /*10b40*/  ISETP.GE.AND P0, PT, R226, R88, PT ;  /* 0x00000058e200720c */ /* 0x000fe20003f06270 */
[----:B------:R-:W-:Y:S01]  /*10b50*/  IMAD R80, R80, UR4, RZ ;  /* 0x0000000450507c24 */ /* 0x000fe2000f8e02ff */
[----:B------:R-:W-:Y:S01]  /*10b60*/  ISETP.GE.AND P1, PT, R91, R92, PT ;  /* 0x0000005c5b00720c */ /* 0x000fe20003f26270 */
[----:B------:R-:W-:Y:S01]  /*10b70*/  IMAD.WIDE.U32 R20, R81, UR4, R20 ;  /* 0x0000000451147c25 */ /* 0x000fe2000f8e0014 */
[----:B------:R-:W-:-:S02]  /*10b80*/  SHF.R.S32.HI R93, RZ, 0x1f, R215 ;  /* 0x0000001fff5d7819 */ /* 0x000fc400000114d7 */
[----:B------:R-:W-:Y:S01]  /*10b90*/  SHF.R.S32.HI R94, RZ, 0x1f, R216 ;  /* 0x0000001fff5e7819 */ /* 0x000fe200000114d8 */
[----:B------:R-:W-:Y:S01]  /*10ba0*/  IMAD R83, R81, UR5, R80 ;  /* 0x0000000551537c24 */ /* 0x000fe2000f8e0250 */
[----:B------:R-:W-:Y:S01]  /*10bb0*/  ULDC.64 UR4, c[0x0][0xb80] ;  /* 0x0002e00000047ab9 */ /* 0x000fe20000000a00 */
[----:B------:R-:W-:Y:S01]  /*10bc0*/  IMAD.SHL.U32 R3, R3, 0x20, RZ ;  /* 0x0000002003037824 */ /* 0x000fe200078e00ff */
[----:B------:R-:W-:Y:S01]  /*10bd0*/  LEA R89, P2, R20, UR4, 0x1 ;  /* 0x0000000414597c11 */ /* 0x000fe2000f8408ff */
[----:B------:R-:W-:Y:S01]  /*10be0*/  IMAD.IADD R21, R21, 0x1, R83 ;  /* 0x0000000115157824 */ /* 0x000fe200078e0253 */
[----:B------:R-:W-:Y:S01]  /*10bf0*/  SHF.R.S32.HI R95, RZ, 0x1f, R217 ;  /* 0x0000001fff5f7819 */ /* 0x000fe200000114d9 */
[----:B------:R-:W-:Y:S01]  /*10c00*/  VIADD R0, R2, 0x38820 ;  /* 0x0003882002007836 */ /* 0x000fe20000000000 */
[----:B------:R-:W-:Y:S01]  /*10c10*/  LOP3.LUT R24, R3, 0x20, R24, 0xe2, !PT ;  /* 0x0000002003187812 */ /* 0x000fe200078ee218 */
[----:B-1----:R1:W2:Y:S01]  /*10c20*/  SHFL.IDX PT, R80, R89, RZ, 0x181f ;  /* 0x00181fff59507589 */ /* 0x0022a200000e0000 */
[----:B------:R-:W-:-:S02]  /*10c30*/  SEL R3, RZ, 0x40, P0 ;  /* 0x00000040ff037807 */ /* 0x000fc40000000000 */
[----:B------:R-:W-:Y:S02]  /*10c40*/  ISETP.GE.AND P0, PT, R225, R88, PT ;  /* 0x00000058e100720c */ /* 0x000fe40003f06270 */
[----:B------:R-:W-:Y:S02]  /*10c50*/  LEA.HI.X R90, R20, UR5, R21, 0x1, P2 ;  /* 0x00000005145a7c11 */ /* 0x000fe400090f0c15 */
[----:B------:R-:W-:Y:S02]  /*10c60*/  PRMT R0, RZ, 0x654, R0 ;  /* 0x00000654ff007816 */ /* 0x000fe40000000000 */
[----:B------:R-:W-:Y:S01]  /*10c70*/  LOP3.LUT R3, R24, R3, RZ, 0xfc, !PT ;  /* 0x0000000318037212 */ /* 0x000fe200078efcff */
[----:B------:R1:W3:Y:S01]  /*10c80*/  SHFL.IDX PT, R81, R90, RZ, 0x181f ;  /* 0x00181fff5a517589 */ /* 0x0002e200000e0000 */
[----:B------:R-:W-:Y:S01]  /*10c90*/  SEL R24, RZ, 0x80, P0 ;  /* 0x00000080ff187807 */ /* 0x000fe20000000000 */
[----:B------:R1:W-:Y:S01]  /*10ca0*/  SYNCS.ARRIVE.TRANS64.RED.A1T0 RZ, [R0+URZ], RZ ;  /* 0x000000ff00ff79a7 */ /* 0x0003e2000810043f */
[----:B------:R-:W-:-:S02]  /*10cb0*/  SHF.R.S32.HI R96, RZ, 0x1f, R218 ;  /* 0x0000001fff607819 */ /* 0x000fc400000114da */
[----:B------:R-:W-:Y:S01]  /*10cc0*/  LOP3.LUT R24, R3, R24, RZ, 0xfc, !PT ;  /* 0x0000001803187212 */ /* 0x000fe200078efcff */
[----:B------:R-:W-:Y:S06]  /*10cd0*/  @P1 BRA `(.L_x_1416) ;  /* 0x00000000007c1947 */ /* 0x000fec0003800000 */
[-C--:B------:R-:W-:Y:S02]  /*10ce0*/  ISETP.GE.AND P1, PT, R218, R88.reuse, PT ;  /* 0x00000058da00720c */ /* 0x080fe40003f26270 */
[-C--:B------:R-:W-:Y:S02]  /*10cf0*/  ISETP.GE.AND P0, PT, R189, R88.reuse, PT ;  /* 0x00000058bd00720c */ /* 0x080fe40003f06270 */
[-C--:B------:R-:W-:Y:S02]  /*10d00*/  ISETP.GE.AND P5, PT, R217, R88.reuse, PT ;  /* 0x00000058d900720c */ /* 0x080fe40003fa6270 */
[----:B------:R-:W-:-:S07]  /*10d10*/  ISETP.GE.AND P3, PT, R216, R88, PT ;  /* 0x00000058d800720c */ /* 0x000fce0003f66270 */
[C---:B--2---:R-:W-:Y:S02]  /*10d20*/  @!P1 LEA R82, P2, R218.reuse, R80, 0x1 ;  /* 0x00000050da529211 */ /* 0x044fe400078408ff */
        /* <DEDUP_REMOVED lines=26> */
.L_x_1416:
[----:B------:R-:W-:Y:S05]  /*10ed0*/  BSYNC B1 ;  /* 0x0000000000017941 */ /* 0x000fea0003800000 */
.L_x_1415:
        /* <DEDUP_REMOVED lines=11> */
[CC--:B0-----:R-:W-:Y:S02]  /*10f90*/  @!P5 LEA R12, P4, R218.reuse, R6.reuse, 0x1 ;  /* 0x00000006da0cd211 */ /* 0x0c1fe400078808ff */
        /* <DEDUP_REMOVED lines=26> */
.L_x_1412:
[----:B------:R-:W2:Y:S01]  /*11140*/  S2R R0, SR_TID.X ;  /* 0x0000000000007919 */ /* 0x000ea20000002100 */
[----:B------:R-:W-:Y:S01]  /*11150*/  ULDC.64 UR4, c[0x0][0xd00] ;  /* 0x0003400000047ab9 */ /* 0x000fe20000000a00 */
[----:B------:R-:W-:Y:S01]  /*11160*/  IMAD.MOV.U32 R3, RZ, RZ, RZ ;  /* 0x000000ffff037224 */ /* 0x000fe200078e00ff */
[----:B------:R-:W-:Y:S01]  /*11170*/  ISETP.NE.U32.AND P0, PT, RZ, UR4, PT ;  /* 0x00000004ff007c0c */ /* 0x000fe2000bf05070 */
[----:B------:R-:W3:Y:S01]  /*11180*/  LDC R21, c[0x0][0xce8] ;  /* 0x00033a00ff157b82 */ /* 0x000ee20000000800 */
[----:B------:R-:W-:Y:S02]  /*11190*/  IADD3 R4, P1, R211, UR4, RZ ;  /* 0x00000004d3047c10 */ /* 0x000fe4000ff3e0ff */
[----:B------:R-:W-:Y:S02]  /*111a0*/  ISETP.NE.AND.EX P0, PT, RZ, UR5, PT, P0 ;  /* 0x00000005ff007c0c */ /* 0x000fe4000bf05300 */
[----:B------:R-:W-:Y:S01]  /*111b0*/  IADD3.X R5, R212, UR5, RZ, P1, !PT ;  /* 0x00000005d4057c10 */ /* 0x000fe20008ffe4ff */
[----:B------:R-:W-:-:S02]  /*111c0*/  ULDC.64 UR4, c[0x0][0xd08] ;  /* 0x0003420000047ab9 */ /* 0x000fc40000000a00 */
[----:B------:R-:W-:-:S04]  /*111d0*/  ISETP.NE.U32.AND P1, PT, RZ, UR4, PT ;  /* 0x00000004ff007c0c */ /* 0x000fc8000bf25070 */
[----:B------:R-:W-:-:S04]  /*111e0*/  ISETP.NE.AND.EX P1, PT, RZ, UR5, PT, P1 ;  /* 0x00000005ff007c0c */ /* 0x000fc8000bf25310 */
[----:B------:R4:W5:Y:S09]  /*111f0*/  @P0 LDG.E R3, desc[UR40][R4.64] ;  /* 0x0000002804030981 */ /* 0x000972000c1e1900 */
[----:B------:R-:W-:Y:S01]  /*11200*/  @P1 IADD3 R6, P2, R211, UR4, RZ ;  /* 0x00000004d3061c10 */ /* 0x000fe2000ff5e0ff */
[----:B------:R-:W-:Y:S01]  /*11210*/  ULDC UR4, c[0x0][0xb88] ;  /* 0x0002e20000047ab9 */ /* 0x000fe20000000800 */
[----:B--2---:R-:W-:-:S02]  /*11220*/  VIADD R8, R0, 0xffffff80 ;  /* 0xffffff8000087836 */ /* 0x004fc40000000000 */
[----:B------:R-:W-:Y:S01]  /*11230*/  @P1 IADD3.X R7, R212, UR5, RZ, P2, !PT ;  /* 0x00000005d4071c10 */ /* 0x000fe200097fe4ff */
[----:B------:R-:W-:-:S06]  /*11240*/  IMAD.U32 R0, RZ, RZ, UR4 ;  /* 0x00000004ff007e24 */ /* 0x000fcc000f8e00ff */
[----:B------:R4:W5:Y:S01]  /*11250*/  @P1 LDG.E R0, desc[UR40][R6.64] ;  /* 0x0000002806001981 */ /* 0x000962000c1e1900 */
[----:B------:R-:W-:Y:S01]  /*11260*/  ISETP.GE.AND P2, PT, R8, 0x40, PT ;  /* 0x000000400800780c */ /* 0x000fe20003f46270 */
[----:B------:R-:W-:-:S12]  /*11270*/  @P1 BRA `(.L_x_1418) ;  /* 0x0000000000101947 */ /* 0x000fd80003800000 */
[----:B------:R-:W-:Y:S05]  /*11280*/  @!P0 BRA `(.L_x_1418) ;  /* 0x00000000000c8947 */ /* 0x000fea0003800000 */
[----:B----4-:R-:W2:Y:S04]  /*11290*/  LDG.E R7, desc[UR40][R4.64] ;  /* 0x0000002804077981 */ /* 0x010ea8000c1e1900 */
[----:B-----5:R-:W2:Y:S02]  /*112a0*/  LDG.E R0, desc[UR40][R4.64+0x4] ;  /* 0x0000042804007981 */ /* 0x020ea4000c1e1900 */
[----:B--2---:R-:W-:-:S07]  /*112b0*/  IMAD.IADD R0, R0, 0x1, -R7 ;  /* 0x0000000100007824 */ /* 0x004fce00078e0a07 */
.L_x_1418:
[----:B------:R-:W-:Y:S01]  /*112c0*/  BSSY B1, `(.L_x_1419) ;  /* 0x000002e000017945 */ /* 0x000fe20003800000 */
[----:B------:R-:W-:Y:S02]  /*112d0*/  SHF.R.S32.HI R12, RZ, 0x1f, R210 ;  /* 0x0000001fff0c7819 */ /* 0x000fe400000114d2 */
[----:B------:R-:W-:Y:S02]  /*112e0*/  SEL R213, R213, RZ, !P0 ;  /* 0x000000ffd5d57207 */ /* 0x000fe40004000000 */
[----:B------:R-:W-:Y:S02]  /*112f0*/  SEL R223, R223, RZ, !P0 ;  /* 0x000000ffdfdf7207 */ /* 0x000fe40004000000 */
[----:B-----5:R-:W-:Y:S01]  /*11300*/  SHF.R.S32.HI R10, RZ, 0x1f, R3 ;  /* 0x0000001fff0a7819 */ /* 0x020fe20000011403 */
[----:B------:R-:W-:Y:S06]  /*11310*/  @P2 BRA `(.L_x_1420) ;  /* 0x0000000000a02947 */ /* 0x000fec0003800000 */
[----:B----4-:R-:W2:Y:S01]  /*11320*/  S2R R4, SR_TID.X ;  /* 0x0000000000047919 */ /* 0x010ea20000002100 */
[----:B------:R-:W4:Y:S02]  /*11330*/  LDC R11, c[0x0][0xce8] ;  /* 0x00033a00ff0b7b82 */ /* 0x000f240000000800 */
[----:B----4-:R-:W-:Y:S02]  /*11340*/  IMAD R5, R0, R11, RZ ;  /* 0x0000000b00057224 */ /* 0x010fe400078e02ff */
[----:B--2---:R-:W-:-:S04]  /*11350*/  IMAD R4, R220, 0x40, R4 ;  /* 0x00000040dc047824 */ /* 0x004fc800078e0204 */
        /* <DEDUP_REMOVED lines=10> */
[----:B------:R-:W2:Y:S01]  /*11400*/  @P0 LDC R13, c[0x0][0xcec] ;  /* 0x00033b00ff0d0b82 */ /* 0x000ea20000000800 */
[----:B------:R-:W-:Y:S01]  /*11410*/  IMAD R9, R210, UR5, R9 ;  /* 0x00000005d2097c24 */ /* 0x000fe2000f8e0209 */
[----:B------:R-:W-:-:S03]  /*11420*/  ULDC.64 UR4, c[0x0][0xc98] ;  /* 0x0003260000047ab9 */ /* 0x000fc60000000a00 */
[----:B------:R-:W-:-:S03]  /*11430*/  IMAD.IADD R5, R5, 0x1, R9 ;  /* 0x0000000105057824 */ /* 0x000fc600078e0209 */
[----:B------:R-:W4:Y:S01]  /*11440*/  @P0 LDC R15, c[0x0][0xcf0] ;  /* 0x00033c00ff0f0b82 */ /* 0x000f220000000800 */
[----:B------:R-:W-:-:S04]  /*11450*/  IMAD.WIDE.U32 R4, R213, UR4, R4 ;  /* 0x00000004d5047c25 */ /* 0x000fc8000f8e0004 */
[----:B--2---:R-:W-:-:S05]  /*11460*/  @P0 IMAD.HI.U32 R6, R8, R13, RZ ;  /* 0x0000000d08060227 */ /* 0x004fca00078e00ff */
[----:B----4-:R-:W-:Y:S01]  /*11470*/  @P0 SHF.R.U32.HI R7, RZ, R15, R6 ;  /* 0x0000000fff070219 */ /* 0x010fe20000011606 */
[----:B------:R-:W-:-:S03]  /*11480*/  IMAD R6, R223, UR4, RZ ;  /* 0x00000004df067c24 */ /* 0x000fc6000f8e02ff */
[----:B------:R-:W-:Y:S01]  /*11490*/  IADD3 R4, P0, R7, R4, RZ ;  /* 0x0000000407047210 */ /* 0x000fe20007f1e0ff */
[----:B------:R-:W-:-:S04]  /*114a0*/  IMAD.MOV R9, RZ, RZ, -R7 ;  /* 0x000000ffff097224 */ /* 0x000fc800078e0a07 */
[----:B------:R-:W-:Y:S01]  /*114b0*/  IMAD R9, R11, R9, R8 ;  /* 0x000000090b097224 */ /* 0x000fe200078e0208 */
[----:B------:R-:W-:Y:S01]  /*114c0*/  SHF.R.S32.HI R11, RZ, 0x1f, R7 ;  /* 0x0000001fff0b7819 */ /* 0x000fe20000011407 */
[----:B------:R-:W-:Y:S01]  /*114d0*/  IMAD R8, R213, UR5, R6 ;  /* 0x00000005d5087c24 */ /* 0x000fe2000f8e0206 */
[----:B------:R-:W-:Y:S02]  /*114e0*/  ULDC.64 UR4, c[0x0][0xc88] ;  /* 0x0003220000047ab9 */ /* 0x000fe40000000a00 */
        /* <DEDUP_REMOVED lines=11> */
.L_x_1420:
[----:B------:R-:W-:Y:S05]  /*115a0*/  BSYNC B1 ;  /* 0x0000000000017941 */ /* 0x000fea0003800000 */
.L_x_1419:
[----:B---3--:R-:W-:Y:S01]  /*115b0*/  ISETP.NE.AND P0, PT, R21, 0x1, PT ;  /* 0x000000011500780c */ /* 0x008fe20003f05270 */
[----:B-1----:R-:W1:Y:S01]  /*115c0*/  LDC R24, c[0x0][0xbc8] ;  /* 0x0002f200ff187b82 */ /* 0x002e620000000800 */
[----:B------:R-:W-:Y:S01]  /*115d0*/  ULDC.64 UR4, c[0x0][0xba0] ;  /* 0x0002e80000047ab9 */ /* 0x000fe20000000a00 */
[----:B--2-4-:R-:W-:Y:S01]  /*115e0*/  IMAD R7, R221, 0x20, R222 ;  /* 0x00000020dd077824 */ /* 0x014fe200078e02de */
[----:B------:R-:W-:Y:S01]  /*115f0*/  BSSY B1, `(.L_x_1421) ;  /* 0x000006b000017945 */ /* 0x000fe20003800000 */
[----:B------:R-:W-:Y:S01]  /*11600*/  IMAD R6, R10, UR4, RZ ;  /* 0x000000040a067c24 */ /* 0x000fe2000f8e02ff */
[----:B------:R-:W-:Y:S01]  /*11610*/  SHF.R.S32.HI R31, RZ, 0x1f, R215 ;  /* 0x0000001fff1f7819 */ /* 0x000fe200000114d7 */
[C---:B------:R-:W-:Y:S01]  /*11620*/  IMAD.WIDE.U32 R4, R3.reuse, UR4, RZ ;  /* 0x0000000403047c25 */ /* 0x040fe2000f8e00ff */
[----:B------:R-:W-:Y:S02]  /*11630*/  SHF.R.S32.HI R32, RZ, 0x1f, R216 ;  /* 0x0000001fff207819 */ /* 0x000fe400000114d8 */
[----:B------:R-:W-:Y:S01]  /*11640*/  SHF.R.S32.HI R33, RZ, 0x1f, R217 ;  /* 0x0000001fff217819 */ /* 0x000fe200000114d9 */
[----:B------:R-:W-:Y:S01]  /*11650*/  IMAD R3, R3, UR5, R6 ;  /* 0x0000000503037c24 */ /* 0x000fe2000f8e0206 */
[----:B------:R-:W-:Y:S01]  /*11660*/  ULDC.64 UR4, c[0x0][0xbe8] ;  /* 0x0002fa0000047ab9 */ /* 0x000fe20000000a00 */
[----:B------:R-:W2:Y:S01]  /*11670*/  @P0 LDC R9, c[0x0][0xcec] ;  /* 0x00033b00ff090b82 */ /* 0x000ea20000000800 */
[----:B------:R-:W-:Y:S01]  /*11680*/  IMAD R8, R220, 0x40, R7 ;  /* 0x00000040dc087824 */ /* 0x000fe200078e0207 */
[----:B------:R-:W-:Y:S01]  /*11690*/  SHF.R.S32.HI R34, RZ, 0x1f, R218 ;  /* 0x0000001fff227819 */ /* 0x000fe200000114da */
[----:B------:R-:W-:-:S02]  /*116a0*/  IMAD.IADD R5, R5, 0x1, R3 ;  /* 0x0000000105057824 */ /* 0x000fc400078e0203 */
[----:B------:R-:W-:Y:S02]  /*116b0*/  IMAD R3, R12, UR4, RZ ;  /* 0x000000040c037c24 */ /* 0x000fe4000f8e02ff */
[C---:B------:R-:W-:Y:S01]  /*116c0*/  IMAD.WIDE.U32 R4, R210.reuse, UR4, R4 ;  /* 0x00000004d2047c25 */ /* 0x040fe2000f8e0004 */
[----:B------:R-:W3:Y:S03]  /*116d0*/  @P0 LDC R11, c[0x0][0xcf0] ;  /* 0x00033c00ff0b0b82 */ /* 0x000ee60000000800 */
[----:B------:R-:W-:Y:S01]  /*116e0*/  IMAD R3, R210, UR5, R3 ;  /* 0x00000005d2037c24 */ /* 0x000fe2000f8e0203 */
[-C--:B-1----:R-:W-:Y:S01]  /*116f0*/  ISETP.GE.AND P1, PT, R218, R24.reuse, PT ;  /* 0x00000018da00720c */ /* 0x082fe20003f26270 */
[----:B------:R-:W-:Y:S01]  /*11700*/  ULDC.64 UR4, c[0x0][0xbf0] ;  /* 0x0002fc0000047ab9 */ /* 0x000fe20000000a00 */
[-C--:B------:R-:W-:Y:S01]  /*11710*/  ISETP.GE.AND P2, PT, R189, R24.reuse, PT ;  /* 0x00000018bd00720c */ /* 0x080fe20003f46270 */
[----:B------:R-:W-:Y:S01]  /*11720*/  IMAD.IADD R5, R5, 0x1, R3 ;  /* 0x0000000105057824 */ /* 0x000fe200078e0203 */
[----:B------:R-:W-:Y:S01]  /*11730*/  SEL R10, RZ, 0xffffffff, P1 ;  /* 0xffffffffff0a7807 */ /* 0x000fe20000800000 */
[----:B------:R-:W-:Y:S01]  /*11740*/  IMAD R3, R223, UR4, RZ ;  /* 0x00000004df037c24 */ /* 0x000fe2000f8e02ff */
[----:B------:R-:W-:Y:S01]  /*11750*/  SEL R7, RZ, 0x1, P2 ;  /* 0x00000001ff077807 */ /* 0x000fe20001000000 */
[----:B------:R-:W-:Y:S01]  /*11760*/  IMAD.WIDE.U32 R4, R213, UR4, R4 ;  /* 0x00000004d5047c25 */ /* 0x000fe2000f8e0004 */
[----:B------:R-:W-:-:S02]  /*11770*/  ISETP.GE.AND P2, PT, R217, R24, PT ;  /* 0x00000018d900720c */ /* 0x000fc40003f46270 */
[----:B------:R-:W-:Y:S01]  /*11780*/  ISETP.GE.AND P1, PT, R216, R24, PT ;  /* 0x00000018d800720c */ /* 0x000fe20003f26270 */
[----:B------:R-:W-:Y:S01]  /*11790*/  IMAD R3, R213, UR5, R3 ;  /* 0x00000005d5037c24 */ /* 0x000fe2000f8e0203 */
[----:B------:R-:W-:Y:S01]  /*117a0*/  ULDC.64 UR4, c[0x0][0xbe0] ;  /* 0x0002f80000047ab9 */ /* 0x000fe20000000a00 */
[----:B--2---:R-:W-:-:S04]  /*117b0*/  @P0 IMAD.HI.U32 R6, R8, R9, RZ ;  /* 0x0000000908060227 */ /* 0x004fc800078e00ff */
[----:B------:R-:W-:Y:S02]  /*117c0*/  IMAD.SHL.U32 R10, R10, 0x2, RZ ;  /* 0x000000020a0a7824 */ /* 0x000fe400078e00ff */
[----:B------:R-:W-:Y:S02]  /*117d0*/  IMAD.IADD R5, R5, 0x1, R3 ;  /* 0x0000000105057824 */ /* 0x000fe400078e0203 */
[----:B------:R-:W-:Y:S01]  /*117e0*/  IMAD.MOV.U32 R3, RZ, RZ, R8 ;  /* 0x000000ffff037224 */ /* 0x000fe200078e0008 */
[----:B---3--:R-:W-:Y:S01]  /*117f0*/  @P0 SHF.R.U32.HI R3, RZ, R11, R6 ;  /* 0x0000000bff030219 */ /* 0x008fe20000011606 */
[----:B------:R-:W-:Y:S01]  /*11800*/  IMAD R29, R0, R21, RZ ;  /* 0x00000015001d7224 */ /* 0x000fe200078e02ff */
[----:B------:R-:W-:Y:S01]  /*11810*/  LOP3.LUT R9, R10, 0x2, R7, 0xe2, !PT ;  /* 0x000000020a097812 */ /* 0x000fe200078ee207 */
[----:B------:R-:W-:Y:S01]  /*11820*/  IMAD R30, R220, 0x40, R222 ;  /* 0x00000040dc1e7824 */ /* 0x000fe200078e02de */
[----:B------:R-:W-:Y:S01]  /*11830*/  SEL R10, RZ, 0xffffffff, P2 ;  /* 0xffffffffff0a7807 */ /* 0x000fe20001000000 */
[--C-:B------:R-:W-:Y:S01]  /*11840*/  IMAD.MOV R7, RZ, RZ, -R3.reuse ;  /* 0x000000ffff077224 */ /* 0x100fe200078e0a03 */
[----:B------:R-:W-:Y:S01]  /*11850*/  SHF.R.S32.HI R6, RZ, 0x1f, R3 ;  /* 0x0000001fff067819 */ /* 0x000fe20000011403 */
[----:B------:R-:W-:Y:S01]  /*11860*/  IMAD.WIDE.U32 R4, R3, UR4, R4 ;  /* 0x0000000403047c25 */ /* 0x000fe2000f8e0004 */
[----:B------:R-:W-:-:S02]  /*11870*/  SEL R11, RZ, 0xffffffff, P1 ;  /* 0xffffffffff0b7807 */ /* 0x000fc40000800000 */
[-C--:B------:R-:W-:Y:S01]  /*11880*/  ISETP.GE.AND P0, PT, R215, R24.reuse, PT ;  /* 0x00000018d700720c */ /* 0x080fe20003f06270 */
[----:B------:R-:W-:Y:S01]  /*11890*/  IMAD.SHL.U32 R10, R10, 0x4, RZ ;  /* 0x000000040a0a7824 */ /* 0x000fe200078e00ff */
[-C--:B------:R-:W-:Y:S01]  /*118a0*/  ISETP.GE.AND P2, PT, R225, R24.reuse, PT ;  /* 0x00000018e100720c */ /* 0x080fe20003f46270 */
[----:B------:R-:W-:Y:S02]  /*118b0*/  IMAD R6, R6, UR4, RZ ;  /* 0x0000000406067c24 */ /* 0x000fe4000f8e02ff */
[----:B------:R-:W-:Y:S01]  /*118c0*/  IMAD.SHL.U32 R11, R11, 0x8, RZ ;  /* 0x000000080b0b7824 */ /* 0x000fe200078e00ff */
[----:B------:R-:W-:Y:S01]  /*118d0*/  LOP3.LUT R0, R10, 0x4, R9, 0xe2, !PT ;  /* 0x000000040a007812 */ /* 0x000fe200078ee209 */
[----:B------:R-:W-:Y:S02]  /*118e0*/  IMAD R7, R21, R7, R8 ;  /* 0x0000000715077224 */ /* 0x000fe400078e0208 */
[----:B------:R-:W-:Y:S01]  /*118f0*/  IMAD R9, R3, UR5, R6 ;  /* 0x0000000503097c24 */ /* 0x000fe2000f8e0206 */
[----:B------:R-:W-:Y:S01]  /*11900*/  SEL R6, RZ, 0xffffffff, P0 ;  /* 0xffffffffff067807 */ /* 0x000fe20000000000 */
[----:B------:R-:W-:Y:S01]  /*11910*/  ULDC.64 UR4, c[0x0][0xbd8] ;  /* 0x0002f60000047ab9 */ /* 0x000fe20000000a00 */
[----:B------:R-:W-:Y:S01]  /*11920*/  LOP3.LUT R3, R11, 0x8, R0, 0xe2, !PT ;  /* 0x000000080b037812 */ /* 0x000fe200078ee200 */
[----:B------:R-:W-:Y:S01]  /*11930*/  IMAD.IADD R5, R5, 0x1, R9 ;  /* 0x0000000105057824 */ /* 0x000fe200078e0209 */
[----:B------:R-:W-:Y:S01]  /*11940*/  SHF.R.S32.HI R0, RZ, 0x1f, R7 ;  /* 0x0000001fff007819 */ /* 0x000fe20000011407 */
[----:B------:R-:W-:Y:S01]  /*11950*/  IMAD.SHL.U32 R6, R6, 0x10, RZ ;  /* 0x0000001006067824 */ /* 0x000fe200078e00ff */
[----:B------:R-:W-:Y:S01]  /*11960*/  ISETP.GE.AND P0, PT, R214, R24, PT ;  /* 0x00000018d600720c */ /* 0x000fe20003f06270 */
[----:B------:R-:W-:-:S03]  /*11970*/  IMAD.WIDE.U32 R4, R7, UR4, R4 ;  /* 0x0000000407047c25 */ /* 0x000fc6000f8e0004 */
[----:B------:R-:W-:Y:S01]  /*11980*/  SEL R8, RZ, 0xffffffff, P0 ;  /* 0xffffffffff087807 */ /* 0x000fe20000000000 */
[----:B------:R-:W-:Y:S01]  /*11990*/  IMAD R0, R0, UR4, RZ ;  /* 0x0000000400007c24 */ /* 0x000fe2000f8e02ff */
[----:B------:R-:W-:Y:S02]  /*119a0*/  ISETP.GE.AND P0, PT, R226, R24, PT ;  /* 0x00000018e200720c */ /* 0x000fe40003f06270 */
[----:B------:R-:W-:Y:S01]  /*119b0*/  LOP3.LUT R6, R6, 0x10, R3, 0xe2, !PT ;  /* 0x0000001006067812 */ /* 0x000fe200078ee203 */
[----:B------:R-:W-:Y:S01]  /*119c0*/  IMAD R3, R7, UR5, R0 ;  /* 0x0000000507037c24 */ /* 0x000fe2000f8e0200 */
[----:B------:R-:W-:Y:S01]  /*119d0*/  SEL R7, RZ, 0x40, P0 ;  /* 0x00000040ff077807 */ /* 0x000fe20000000000 */
[----:B------:R-:W-:Y:S01]  /*119e0*/  IMAD.SHL.U32 R9, R8, 0x20, RZ ;  /* 0x0000002008097824 */ /* 0x000fe200078e00ff */
[----:B------:R-:W-:Y:S01]  /*119f0*/  ISETP.GE.AND P0, PT, R30, R29, PT ;  /* 0x0000001d1e00720c */ /* 0x000fe20003f06270 */
[----:B------:R-:W-:Y:S01]  /*11a00*/  ULDC.64 UR4, c[0x0][0xb80] ;  /* 0x0002e00000047ab9 */ /* 0x000fe20000000a00 */
[----:B------:R-:W-:Y:S01]  /*11a10*/  IMAD.IADD R3, R5, 0x1, R3 ;  /* 0x0000000105037824 */ /* 0x000fe200078e0203 */
[----:B------:R-:W-:-:S02]  /*11a20*/  LEA R20, P1, R4, UR4, 0x1 ;  /* 0x0000000404147c11 */ /* 0x000fc4000f8208ff */
[----:B------:R-:W-:Y:S02]  /*11a30*/  LOP3.LUT R6, R9, 0x20, R6, 0xe2, !PT ;  /* 0x0000002009067812 */ /* 0x000fe400078ee206 */
[----:B------:R-:W-:Y:S02]  /*11a40*/  LEA.HI.X R3, R4, UR5, R3, 0x1, P1 ;  /* 0x0000000504037c11 */ /* 0x000fe400088f0c03 */
        /* <DEDUP_REMOVED lines=10> */
[CC--:B--2---:R-:W-:Y:S02]  /*11af0*/  @!P2 LEA R8, P0, R218.reuse, R6.reuse, 0x1 ;  /* 0x00000006da08a211 */ /* 0x0c4fe400078008ff */
        /* <DEDUP_REMOVED lines=26> */
.L_x_1422:
[----:B------:R-:W-:Y:S05]  /*11ca0*/  BSYNC B1 ;  /* 0x0000000000017941 */ /* 0x000fea0003800000 */
.L_x_1421:
        /* <DEDUP_REMOVED lines=14> */
[-C--:B------:R-:W-:Y:S02]  /*11d90*/  @!P4 LEA R10, P6, R217, R6.reuse, 0x1 ;  /* 0x00000006d90ac211 */ /* 0x080fe400078c08ff */
        /* <DEDUP_REMOVED lines=21> */
.L_x_1417:
[----:B------:R-:W-:Y:S05]  /*11ef0*/  BSYNC B0 ;  /* 0x0000000000007941 */ /* 0x000fea0003800000 */
.L_x_1411:
[----:B------:R-:W-:Y:S02]  /*11f00*/  ULDC UR4, c[0x0][0xd3c] ;  /* 0x00034f0000047ab9 */ /* 0x000fe40000000800 */
[----:B------:R-:W-:-:S13]  /*11f10*/  ISETP.GE.AND P0, PT, R27, UR4, PT ;  /* 0x000000041b007c0c */ /* 0x000fda000bf06270 */
[----:B------:R-:W-:Y:S05]  /*11f20*/  @!P0 BRA `(.L_x_1423) ;  /* 0xfffffef000c88947 */ /* 0x000fea000383ffff */
[----:B------:R-:W-:Y:S05]  /*11f30*/  BRA `(.L_x_1310) ;  /* 0x0000009800c47947 */ /* 0x000fea0003800000 */
.L_x_1308:
        /* <DEDUP_REMOVED lines=18> */
.L_x_1424:
        /* <DEDUP_REMOVED lines=42> */
.L_x_1430:
        /* <DEDUP_REMOVED lines=12> */
.L_x_1429:
[----:B------:R-:W-:Y:S05]  /*123c0*/  BSYNC B0 ;  /* 0x0000000000007941 */ /* 0x000fea0003800000 */
.L_x_1428:
        /* <DEDUP_REMOVED lines=22> */
.L_x_1426:
        /* <DEDUP_REMOVED lines=16> */
.L_x_1431:
        /* <DEDUP_REMOVED lines=25> */
.L_x_1427:
[----:B------:R-:W-:Y:S02]  /*127c0*/  IMAD.MOV.U32 R17, RZ, RZ, RZ ;  /* 0x000000ffff117224 */ /* 0x000fe400078e00ff */
[----:B------:R-:W-:Y:S02]  /*127d0*/  IMAD.U32 R16, RZ, RZ, UR6 ;  /* 0x00000006ff107e24 */ /* 0x000fe4000f8e00ff */
[----:B------:R-:W-:-:S07]  /*127e0*/  IMAD.MOV.U32 R18, RZ, RZ, RZ ;  /* 0x000000ffff127224 */ /* 0x000fce00078e00ff */
.L_x_1432:
[----:B------:R-:W-:-:S13]  /*127f0*/  ISETP.NE.AND P0, PT, R5, RZ, PT ;  /* 0x000000ff0500720c */ /* 0x000fda0003f05270 */
[----:B------:R-:W0:Y:S01]  /*12800*/  @!P0 S2R R3, SR_CgaCtaId ;  /* 0x0000000000038919 */ /* 0x000e220000008800 */
[----:B------:R-:W-:-:S04]  /*12810*/  @!P0 MOV R0, 0x400 ;  /* 0x0000040000008802 */ /* 0x000fc80000000f00 */
[----:B0-----:R-:W-:-:S05]  /*12820*/  @!P0 LEA R0, R3, R0, 0x18 ;  /* 0x0000000003008211 */ /* 0x001fca00078ec0ff */
[----:B------:R2:W-:Y:S01]  /*12830*/  @!P0 STS.128 [R0+0x388d0], R16 ;  /* 0x0388d01000008388 */ /* 0x0005e20000000c00 */
[----:B------:R-:W-:Y:S06]  /*12840*/  BAR.ARV 0x5, 0x180 ;  /* 0x0146000000007b1d */ /* 0x000fec0000002000 */
.L_x_1425:
        /* <DEDUP_REMOVED lines=16> */
[C---:B0-----:R-:W-:Y:S02]  /*12950*/  LOP3.LUT R2, R0.reuse, 0x1f8, RZ, 0xc0, !PT ;  /* 0x000001f800027812 */ /* 0x041fe400078ec0ff */
        /* <DEDUP_REMOVED lines=14> */
[----:B------:R-:W-:Y:S01]  /*12a40*/  STL [R1+0x20], R2 ;  /* 0x0000200201007387 */ /* 0x000fe20000100800 */
[C---:B------:R-:W-:Y:S02]  /*12a50*/  LOP3.LUT R4, R0.reuse, 0x100, RZ, 0xfc, !PT ;  /* 0x0000010000047812 */ /* 0x040fe400078efcff */
[C---:B-1----:R-:W-:Y:S01]  /*12a60*/  LOP3.LUT R3, R0.reuse, 0x80, RZ, 0xfc, !PT ;  /* 0x0000008000037812 */ /* 0x042fe200078efcff */
[----:B------:R-:W-:Y:S01]  /*12a70*/  STL [R1+0x10], RZ ;  /* 0x000010ff01007387 */ /* 0x000fe20000100800 */
[----:B------:R-:W-:-:S03]  /*12a80*/  LOP3.LUT R3, R0, 0x140, RZ, 0xfc, !PT ;  /* 0x0000014000037812 */ /* 0x000fc600078efcff */
[----:B------:R-:W-:Y:S04]  /*12a90*/  STL [R1+0xc], RZ ;  /* 0x00000cff01007387 */ /* 0x000fe80000100800 */
[----:B------:R0:W-:Y:S02]  /*12aa0*/  STL [R1+0x1c], R2 ;  /* 0x00001c0201007387 */ /* 0x0001e40000100800 */
[C---:B0-----:R-:W-:Y:S02]  /*12ab0*/  LOP3.LUT R2, R0.reuse, 0xc0, RZ, 0xfc, !PT ;  /* 0x000000c000027812 */ /* 0x041fe400078efcff */
[C---:B------:R-:W-:Y:S02]  /*12ac0*/  LOP3.LUT R2, R0.reuse, 0x180, RZ, 0xfc, !PT ;  /* 0x0000018000027812 */ /* 0x040fe400078efcff */
[----:B------:R-:W-:-:S07]  /*12ad0*/  LOP3.LUT R0, R0, 0x1c0, RZ, 0xfc, !PT ;  /* 0x000001c000007812 */ /* 0x000fce00078efcff */
.L_x_1603:
[----:B01----:R-:W0:Y:S02]  /*12ae0*/  LDC.64 R2, c[0x0][0xd88] ;  /* 0x00036200ff027b82 */ /* 0x003e240000000a00 */
[----:B0-----:R-:W-:-:S05]  /*12af0*/  IMAD.WIDE R2, R19, 0x4, R2 ;  /* 0x0000000413027825 */ /* 0x001fca00078e0202 */
[----:B--2---:R-:W2:Y:S01]  /*12b00*/  LDG.E R15, desc[UR40][R2.64] ;  /* 0x00000028020f7981 */ /* 0x004ea2000c1e1900 */
[----:B------:R-:W-:Y:S05]  /*12b10*/  YIELD ;  /* 0x0000000000007946 */ /* 0x000fea0003800000 */
[----:B------:R-:W-:Y:S01]  /*12b20*/  ULDC.64 UR4, c[0x0][0xb20] ;  /* 0x0002c80000047ab9 */ /* 0x000fe20000000a00 */
[----:B---3--:R-:W-:Y:S01]  /*12b30*/  IMAD.MOV.U32 R0, RZ, RZ, RZ ;  /* 0x000000ffff007224 */ /* 0x008fe200078e00ff */
[----:B------:R-:W-:Y:S02]  /*12b40*/  ISETP.NE.U32.AND P0, PT, RZ, UR4, PT ;  /* 0x00000004ff007c0c */ /* 0x000fe4000bf05070 */
[----:B------:R-:W-:Y:S01]  /*12b50*/  CS2R R8, SRZ ;  /* 0x0000000000087805 */ /* 0x000fe2000001ff00 */
[----:B------:R-:W-:Y:S01]  /*12b60*/  ULDC.64 UR10, c[0x0][0xb10] ;  /* 0x0002c400000a7ab9 */ /* 0x000fe20000000a00 */
[----:B------:R-:W-:Y:S01]  /*12b70*/  ULDC.64 UR8, c[0x0][0xb08] ;  /* 0x0002c20000087ab9 */ /* 0x000fe20000000a00 */
[----:B------:R-:W-:Y:S01]  /*12b80*/  ISETP.NE.AND.EX P0, PT, RZ, UR5, PT, P0 ;  /* 0x00000005ff007c0c */ /* 0x000fe2000bf05300 */
[----:B------:R-:W-:Y:S01]  /*12b90*/  ULDC.64 UR6, c[0x0][0xb00] ;  /* 0x0002c00000067ab9 */ /* 0x000fe20000000a00 */
        /* <DEDUP_REMOVED lines=17> */
[----:B------:R-:W-:Y:S02]  /*12cb0*/  ISETP.NE.U32.AND P1, PT, RZ, UR8, PT ;  /* 0x00000008ff007c0c */ /* 0x000fe4000bf25070 */
[----:B-1----:R-:W-:-:S02]  /*12cc0*/  IADD3 R2, P4, R14, UR4, RZ ;  /* 0x000000040e027c10 */ /* 0x002fc4000ff9e0ff */
[----:B------:R-:W-:Y:S02]  /*12cd0*/  ISETP.NE.AND.EX P0, PT, RZ, UR7, PT, P0 ;  /* 0x00000007ff007c0c */ /* 0x000fe4000bf05300 */
[C---:B------:R-:W-:Y:S02]  /*12ce0*/  IADD3.X R3, R13.reuse, UR5, RZ, P4, !PT ;  /* 0x000000050d037c10 */ /* 0x040fe4000a7fe4ff */
[C---:B0-----:R-:W-:Y:S02]  /*12cf0*/  IADD3 R4, P4, R14.reuse, UR8, RZ ;  /* 0x000000080e047c10 */ /* 0x041fe4000ff9e0ff */
[----:B------:R-:W-:Y:S01]  /*12d00*/  ISETP.NE.AND.EX P1, PT, RZ, UR9, PT, P1 ;  /* 0x00000009ff007c0c */ /* 0x000fe2000bf25310 */
[----:B------:R-:W2:Y:S01]  /*12d10*/  @P2 LDG.E R8, desc[UR40][R2.64] ;  /* 0x0000002802082981 */ /* 0x000ea2000c1e1900 */
[----:B------:R-:W-:Y:S01]  /*12d20*/  IADD3.X R5, R13, UR9, RZ, P4, !PT ;  /* 0x000000090d057c10 */ /* 0x000fe2000a7fe4ff */
[----:B------:R-:W-:Y:S01]  /*12d30*/  ULDC UR4, c[0x0][0x288] ;  /* 0x0000a20000047ab9 */ /* 0x000fe20000000800 */
[----:B------:R-:W-:-:S02]  /*12d40*/  @P3 IADD3 R10, P4, R14, UR10, RZ ;  /* 0x0000000a0e0a3c10 */ /* 0x000fc4000ff9e0ff */
[----:B------:R-:W-:Y:S02]  /*12d50*/  IADD3 R6, P5, R14, UR6, RZ ;  /* 0x000000060e067c10 */ /* 0x000fe4000ffbe0ff */
[C---:B------:R-:W-:Y:S02]  /*12d60*/  @P3 IADD3.X R11, R13.reuse, UR11, RZ, P4, !PT ;  /* 0x0000000b0d0b3c10 */ /* 0x040fe4000a7fe4ff */
[----:B------:R-:W-:-:S03]  /*12d70*/  IADD3.X R7, R13, UR7, RZ, P5, !PT ;  /* 0x000000070d077c10 */ /* 0x000fc6000affe4ff */
        /* <DEDUP_REMOVED lines=12> */
[----:B------:R-:W-:Y:S02]  /*12e40*/  ULDC UR5, c[0x0][0x348] ;  /* 0x0000d20000057ab9 */ /* 0x000fe40000000800 */
        /* <DEDUP_REMOVED lines=9> */
.L_x_1434:
[----:B------:R-:W-:Y:S01]  /*12ee0*/  IMAD.MOV.U32 R11, RZ, RZ, R15 ;  /* 0x000000ffff0b7224 */ /* 0x000fe200078e000f */
[----:B------:R-:W-:Y:S01]  /*12ef0*/  ULDC.64 UR4, c[0x0][0xb18] ;  /* 0x0002c60000047ab9 */ /* 0x000fe20000000a00 */
[----:B0----5:R-:W-:Y:S01]  /*12f00*/  IMAD.IADD R2, R12, 0x1, R0 ;  /* 0x000000010c027824 */ /* 0x021fe200078e0200 */
[----:B------:R-:W-:Y:S02]  /*12f10*/  ISETP.NE.U32.AND P2, PT, RZ, UR4, PT ;  /* 0x00000004ff007c0c */ /* 0x000fe4000bf45070 */
[----:B------:R0:W-:Y:S02]  /*12f20*/  STL [R1+0x14], R11 ;  /* 0x0000140b01007387 */ /* 0x0001e40000100800 */
[----:B------:R-:W-:Y:S02]  /*12f30*/  ISETP.NE.AND.EX P2, PT, RZ, UR5, PT, P2 ;  /* 0x00000005ff007c0c */ /* 0x000fe4000bf45320 */
[----:B------:R0:W-:Y:S11]  /*12f40*/  STL [R1+0x28], R2 ;  /* 0x0000280201007387 */ /* 0x0001f60000100800 */
[----:B0-----:R-:W-:Y:S05]  /*12f50*/  @!P2 BRA `(.L_x_1435) ;  /* 0x000000000010a947 */ /* 0x001fea0003800000 */
[----:B------:R-:W-:-:S04]  /*12f60*/  IADD3 R2, P0, R14, UR4, RZ ;  /* 0x000000040e027c10 */ /* 0x000fc8000ff1e0ff */
[----:B------:R-:W-:-:S05]  /*12f70*/  IADD3.X R3, R13, UR5, RZ, P0, !PT ;  /* 0x000000050d037c10 */ /* 0x000fca00087fe4ff */
[----:B------:R0:W5:Y:S01]  /*12f80*/  LDG.E R8, desc[UR40][R2.64] ;  /* 0x0000002802087981 */ /* 0x000162000c1e1900 */
[----:B------:R-:W-:Y:S05]  /*12f90*/  BRA `(.L_x_1436) ;  /* 0x0000000000107947 */ /* 0x000fea0003800000 */
.L_x_1435:
[----:B------:R-:W-:Y:S05]  /*12fa0*/  @!P0 BRA `(.L_x_1436) ;  /* 0x00000000000c8947 */ /* 0x000fea0003800000 */
[----:B------:R-:W2:Y:S04]  /*12fb0*/  LDG.E R8, desc[UR40][R6.64] ;  /* 0x0000002806087981 */ /* 0x000ea8000c1e1900 */
[----:B------:R-:W2:Y:S02]  /*12fc0*/  LDG.E R6, desc[UR40][R6.64+0x4] ;  /* 0x0000042806067981 */ /* 0x000ea4000c1e1900 */
[----:B--2---:R-:W-:-:S07]  /*12fd0*/  IMAD.IADD R8, R6, 0x1, -R8 ;  /* 0x0000000106087824 */ /* 0x004fce00078e0a08 */
.L_x_1436:
[----:B0-----:R-:W2:Y:S01]  /*12fe0*/  @P1 LDG.E R2, desc[UR40][R4.64] ;  /* 0x0000002804021981 */ /* 0x001ea2000c1e1900 */
[----:B-----5:R-:W-:-:S03]  /*12ff0*/  IMAD.IADD R0, R8, 0x1, -R0 ;  /* 0x0000000108007824 */ /* 0x020fc600078e0a00 */
[----:B------:R-:W2:Y:S01]  /*13000*/  @P1 LDG.E R4, desc[UR40][R4.64+0x4] ;  /* 0x0000042804041981 */ /* 0x000ea2000c1e1900 */
[----:B------:R-:W-:Y:S01]  /*13010*/  BSSY B0, `(.L_x_1437) ;  /* 0x00001c7000007945 */ /* 0x000fe20003800000 */
[----:B--2---:R-:W-:-:S04]  /*13020*/  @P1 IMAD.IADD R10, R4, 0x1, -R2 ;  /* 0x00000001040a1824 */ /* 0x004fc800078e0a02 */
[----:B------:R-:W-:-:S04]  /*13030*/  IMAD.IADD R3, R0, 0x1, R10 ;  /* 0x0000000100037824 */ /* 0x000fc800078e020a */
[----:B------:R-:W-:Y:S01]  /*13040*/  VIADD R2, R3, 0x3f ;  /* 0x0000003f03027836 */ /* 0x000fe20000000000 */
[----:B------:R0:W-:Y:S04]  /*13050*/  STL [R1+0x64], R3 ;  /* 0x0000640301007387 */ /* 0x0001e80000100800 */
[----:B0-----:R-:W-:-:S04]  /*13060*/  SHF.R.S32.HI R3, RZ, 0x1f, R2 ;  /* 0x0000001fff037819 */ /* 0x001fc80000011402 */
[----:B------:R-:W-:-:S04]  /*13070*/  LEA.HI R3, R3, R2, RZ, 0x6 ;  /* 0x0000000203037211 */ /* 0x000fc800078f30ff */
[----:B------:R-:W-:-:S04]  /*13080*/  LOP3.LUT R2, R3, 0xffffffc0, RZ, 0xc0, !PT ;  /* 0xffffffc003027812 */ /* 0x000fc800078ec0ff */
[----:B------:R-:W-:Y:S01]  /*13090*/  VIADDMNMX R10, R2, -R0, R10, PT ;  /* 0x80000000020a7246 */ /* 0x000fe2000380010a */
[----:B------:R-:W-:-:S05]  /*130a0*/  IMAD.MOV R2, RZ, RZ, -R0 ;  /* 0x000000ffff027224 */ /* 0x000fca00078e0a00 */
[----:B------:R-:W-:-:S04]  /*130b0*/  VIMNMX R2, RZ, R2, !PT ;  /* 0x00000002ff027248 */ /* 0x000fc80007fe0100 */
[----:B------:R-:W-:Y:S02]  /*130c0*/  ISETP.GT.AND P0, PT, R10, R2, PT ;  /* 0x000000020a00720c */ /* 0x000fe40003f04270 */
[----:B------:R-:W-:-:S11]  /*130d0*/  SHF.R.U32.HI R2, RZ, 0x6, R2 ;  /* 0x00000006ff027819 */ /* 0x000fd60000011602 */
[----:B------:R-:W-:-:S05]  /*130e0*/  @P0 VIADD R10, R10, 0x3f ;  /* 0x0000003f0a0a0836 */ /* 0x000fca0000000000 */
[----:B------:R-:W-:-:S04]  /*130f0*/  @P0 SHF.R.S32.HI R0, RZ, 0x1f, R10 ;  /* 0x0000001fff000819 */ /* 0x000fc8000001140a */
[----:B------:R-:W-:Y:S02]  /*13100*/  @P0 LEA.HI R10, R0, R10, RZ, 0x6 ;  /* 0x0000000a000a0211 */ /* 0x000fe400078f30ff */
[----:B------:R-:W-:Y:S01]  /*13110*/  SHF.R.S32.HI R0, RZ, 0x6, R3 ;  /* 0x00000006ff007819 */ /* 0x000fe20000011403 */
[----:B------:R-:W-:Y:S01]  /*13120*/  IMAD.MOV.U32 R7, RZ, RZ, R2 ;  /* 0x000000ffff077224 */ /* 0x000fe200078e0002 */
[----:B------:R-:W-:-:S03]  /*13130*/  @P0 SHF.R.S32.HI R7, RZ, 0x6, R10 ;  /* 0x00000006ff070819 */ /* 0x000fc6000001140a */
[----:B------:R0:W-:Y:S01]  /*13140*/  STL [R1+0x3c], R0 ;  /* 0x00003c0001007387 */ /* 0x0001e20000100800 */
[----:B------:R-:W-:Y:S02]  /*13150*/  ISETP.GT.AND P2, PT, R7, R2, PT ;  /* 0x000000020700720c */ /* 0x000fe40003f44270 */
[----:B------:R-:W-:-:S11]  /*13160*/  PLOP3.LUT P0, PT, PT, PT, PT, 0x80, 0x0 ;  /* 0x000000000000781c */ /* 0x000fd60003f0f070 */
[----:B0-----:R-:W-:Y:S05]  /*13170*/  @!P2 BRA `(.L_x_1438) ;  /* 0x0000001800c0a947 */ /* 0x001fea0003800000 */
[----:B------:R-:W-:Y:S01]  /*13180*/  UMOV UR4, 0xffffffff ;  /* 0xffffffff00047882 */ /* 0x000fe20000000000 */
[----:B------:R-:W-:Y:S02]  /*13190*/  SEL R0, R11, RZ, !P1 ;  /* 0x000000ff0b007207 */ /* 0x000fe40004800000 */
[----:B------:R-:W-:Y:S05]  /*131a0*/  BRA.DIV UR4, `(.L_x_1439) ;  /* 0x0000008e04f47947 */ /* 0x000fea000b800000 */
[----:B------:R-:W0:Y:S02]  /*131b0*/  S2R R3, SR_TID.X ;  /* 0x0000000000037919 */ /* 0x000e240000002100 */
[----:B0-----:R-:W-:-:S04]  /*131c0*/  SHF.R.U32.HI R3, RZ, 0x5, R3 ;  /* 0x00000005ff037819 */ /* 0x001fc80000011603 */
[----:B------:R-:W-:-:S05]  /*131d0*/  LOP3.LUT R3, R3, 0x3, RZ, 0xc0, !PT ;  /* 0x0000000303037812 */ /* 0x000fca00078ec0ff */
[----:B------:R0:W1:Y:S02]  /*131e0*/  SHFL.IDX PT, R14, R3, RZ, 0x1f ;  /* 0x00001fff030e7589 */ /* 0x00006400000e0000 */
.L_x_1635:
[----:B-1----:R-:W-:Y:S02]  /*131f0*/  ISETP.NE.AND P0, PT, R14, RZ, PT ;  /* 0x000000ff0e00720c */ /* 0x002fe40003f05270 */
[----:B------:R-:W-:-:S11]  /*13200*/  PLOP3.LUT P6, PT, PT, PT, PT, 0x8, 0x0 ;  /* 0x000000000000781c */ /* 0x000fd60003fce170 */
[----:B------:R-:W-:Y:S05]  /*13210*/  @P0 BRA `(.L_x_1440) ;  /* 0x00000000000c0947 */ /* 0x000fea0003800000 */
[----:B------:R-:W-:-:S03]  /*13220*/  UMOV UR4, 0xffffffff ;  /* 0xffffffff00047882 */ /* 0x000fc60000000000 */
[----:B------:R-:W-:Y:S05]  /*13230*/  BRA.DIV UR4, `(.L_x_1441) ;  /* 0x0000009204047947 */ /* 0x000fea000b800000 */
[----:B------:R-:W-:-:S13]  /*13240*/  ELECT P6, URZ, PT ;  /* 0x00000000003f782f */ /* 0x000fda00038c0000 */
.L_x_1440:
[----:B0-----:R-:W2:Y:S04]  /*13250*/  LDL R3, [R1+0x60] ;  /* 0x0000600001037983 */ /* 0x001ea80000100800 */
[----:B------:R-:W3:Y:S01]  /*13260*/  LDL R5, [R1+0x4] ;  /* 0x0000040001057983 */ /* 0x000ee20000100800 */
[----:B------:R-:W-:Y:S01]  /*13270*/  BSSY B1, `(.L_x_1442) ;  /* 0x0000008000017945 */ /* 0x000fe20003800000 */
[----:B--2---:R-:W-:-:S05]  /*13280*/  VIADD R3, R3, 0x1 ;  /* 0x0000000103037836 */ /* 0x004fca0000000000 */
[----:B------:R-:W-:-:S04]  /*13290*/  LEA.HI R4, R3, R3, RZ, 0x1 ;  /* 0x0000000303047211 */ /* 0x000fc800078f08ff */
[----:B------:R-:W-:-:S05]  /*132a0*/  LOP3.LUT R4, R4, 0xfffffffe, RZ, 0xc0, !PT ;  /* 0xfffffffe04047812 */ /* 0x000fca00078ec0ff */
[----:B------:R-:W-:-:S05]  /*132b0*/  IMAD.IADD R3, R3, 0x1, -R4 ;  /* 0x0000000103037824 */ /* 0x000fca00078e0a04 */
[----:B------:R-:W-:-:S04]  /*132c0*/  SHF.L.U32 R3, R3, 0x1f, RZ ;  /* 0x0000001f03037819 */ /* 0x000fc800000006ff */
[----:B---3--:R-:W0:Y:S02]  /*132d0*/  SYNCS.PHASECHK.TRANS64.TRYWAIT P0, [R5+URZ+0x38820], R3 ;  /* 0x03882003050075a7 */ /* 0x008e24000800017f */
[----:B0-----:R-:W-:Y:S05]  /*132e0*/  @!P0 BRA `(.L_x_1443) ;  /* 0x0000008c00f88947 */ /* 0x001fea0003800000 */
.L_x_1638:
[----:B------:R-:W-:Y:S05]  /*132f0*/  BSYNC B1 ;  /* 0x0000000000017941 */ /* 0x000fea0003800000 */
.L_x_1442:
[----:B------:R-:W-:Y:S04]  /*13300*/  BSSY B1, `(.L_x_1444) ;  /* 0x00000bf000017945 */ /* 0x000fe80003800000 */
[----:B------:R-:W-:Y:S05]  /*13310*/  @!P6 BRA `(.L_x_1445) ;  /* 0x0000000800f4e947 */ /* 0x000fea0003800000 */
[----:B0-----:R-:W2:Y:S04]  /*13320*/  LDL R4, [R1+0x4] ;  /* 0x0000040001047983 */ /* 0x001ea80000100800 */
[----:B------:R-:W3:Y:S01]  /*13330*/  LDL R6, [R1+0x20] ;  /* 0x0000200001067983 */ /* 0x000ee20000100800 */
[----:B------:R-:W0:Y:S01]  /*13340*/  S2R R5, SR_TID.X ;  /* 0x0000000000057919 */ /* 0x000e220000002100 */
[----:B--2---:R-:W-:Y:S02]  /*13350*/  IMAD.MOV.U32 R8, RZ, RZ, R4 ;  /* 0x000000ffff087224 */ /* 0x004fe400078e0004 */
[----:B------:R-:W2:Y:S01]  /*13360*/  LDL R4, [R1+0x10] ;  /* 0x0000100001047983 */ /* 0x000ea20000100800 */
[----:B0-----:R-:W-:Y:S01]  /*13370*/  LOP3.LUT R5, R5, 0x7f, RZ, 0xc0, !PT ;  /* 0x0000007f05057812 */ /* 0x001fe200078ec0ff */
[----:B------:R-:W-:Y:S03]  /*13380*/  BSSY B2, `(.L_x_1446) ;  /* 0x0000006000027945 */ /* 0x000fe60003800000 */
[----:B------:R-:W-:Y:S01]  /*13390*/  ISETP.NE.AND P1, PT, R5, RZ, PT ;  /* 0x000000ff0500720c */ /* 0x000fe20003f25270 */
[----:B--2---:R-:W-:Y:S01]  /*133a0*/  IMAD R4, R4, 0x8, R8 ;  /* 0x0000000804047824 */ /* 0x004fe200078e0208 */
[----:B---3--:R-:W-:-:S04]  /*133b0*/  SHF.L.U32 R8, R6, 0x1f, RZ ;  /* 0x0000001f06087819 */ /* 0x008fc800000006ff */
[----:B------:R-:W0:Y:S02]  /*133c0*/  SYNCS.PHASECHK.TRANS64.TRYWAIT P0, [R4+URZ+0x388a0], R8 ;  /* 0x0388a008040075a7 */ /* 0x000e24000800017f */
[----:B0-----:R-:W-:Y:S05]  /*133d0*/  @!P0 BRA `(.L_x_1447) ;  /* 0x0000008c00d48947 */ /* 0x001fea0003800000 */
.L_x_1639:
[----:B------:R-:W-:Y:S05]  /*133e0*/  BSYNC B2 ;  /* 0x0000000000027941 */ /* 0x000fea0003800000 */
.L_x_1446:
        /* <DEDUP_REMOVED lines=9> */
.L_x_1449:
[----:B------:R-:W-:Y:S05]  /*13480*/  BSYNC B2 ;  /* 0x0000000000027941 */ /* 0x000fea0003800000 */
.L_x_1448:
        /* <DEDUP_REMOVED lines=14> */
.L_x_1450:
        /* <DEDUP_REMOVED lines=13> */
.L_x_1640:
[----:B------:R-:W-:Y:S05]  /*13640*/  BSYNC B2 ;  /* 0x0000000000027941 */ /* 0x000fea0003800000 */
.L_x_1451:
[----:B------:R-:W-:Y:S01]  /*13650*/  BSSY B2, `(.L_x_1453) ;  /* 0x000000b000027945 */ /* 0x000fe20003800000 */
[----:B------:R-:W-:Y:S02]  /*13660*/  IMAD.MOV.U32 R10, RZ, RZ, 0x0 ;  /* 0x00000000ff0a7424 */ /* 0x000fe400078e00ff */
[----:B------:R-:W-:Y:S01]  /*13670*/  IMAD.MOV.U32 R11, RZ, RZ, 0x12f00000 ;  /* 0x12f00000ff0b7424 */ /* 0x000fe200078e00ff */
[----:B------:R-:W-:Y:S06]  /*13680*/  @P1 BRA `(.L_x_1454) ;  /* 0x00000000001c1947 */ /* 0x000fec0003800000 */
[----:B------:R-:W2:Y:S02]  /*13690*/  S2R R5, SR_TID.X ;  /* 0x0000000000057919 */ /* 0x000ea40000002100 */
[----:B--2---:R-:W-:Y:S01]  /*136a0*/  LOP3.LUT R6, R5, 0x1f, RZ, 0xc0, !PT ;  /* 0x0000001f05067812 */ /* 0x004fe200078ec0ff */
[----:B------:R-:W-:-:S03]  /*136b0*/  IMAD.MOV.U32 R5, RZ, RZ, 0x10000 ;  /* 0x00010000ff057424 */ /* 0x000fc600078e00ff */
[----:B------:R-:W-:Y:S01]  /*136c0*/  ISETP.NE.AND P0, PT, R6, RZ, PT ;  /* 0x000000ff0600720c */ /* 0x000fe20003f05270 */
[----:B------:R2:W-:-:S12]  /*136d0*/  SYNCS.ARRIVE.TRANS64 RZ, [R4+URZ+0x388b0], R5 ;  /* 0x0388b00504ff79a7 */ /* 0x0005d8000800003f */
[----:B--2---:R-:W-:Y:S05]  /*136e0*/  @!P0 BRA `(.L_x_1454) ;  /* 0x0000000000048947 */ /* 0x004fea0003800000 */
[----:B------:R-:W-:Y:S01]  /*136f0*/  BPT.TRAP 0x1 ;  /* 0x000000040000795c */ /* 0x000fe20000300000 */
.L_x_1454:
[----:B------:R-:W-:Y:S05]  /*13700*/  BSYNC B2 ;  /* 0x0000000000027941 */ /* 0x000fea0003800000 */
.L_x_1453:
[----:B------:R-:W2:Y:S04]  /*13710*/  LDL R6, [R1+0x4] ;  /* 0x0000040001067983 */ /* 0x000ea80000100800 */
[----:B------:R-:W2:Y:S01]  /*13720*/  LDL R5, [R1+0x10] ;  /* 0x0000100001057983 */ /* 0x000ea20000100800 */
[----:B------:R-:W-:Y:S01]  /*13730*/  R2UR UR10, R12 ;  /* 0x000000000c0a72ca */ /* 0x000fe200000e0000 */
[----:B------:R-:W-:Y:S01]  /*13740*/  UIADD3 UR4, UP0, UR38, 0x670, URZ ;  /* 0x0000067026047890 */ /* 0x000fe2000ff1e03f */
[----:B------:R-:W-:Y:S01]  /*13750*/  R2UR UR6, R10 ;  /* 0x000000000a0672ca */ /* 0x000fe200000e0000 */
[----:B01----:R-:W-:Y:S01]  /*13760*/  VIADD R4, R4, 0x388b0 ;  /* 0x000388b004047836 */ /* 0x003fe20000000000 */
[----:B------:R-:W-:Y:S01]  /*13770*/  R2UR UR7, R11 ;  /* 0x000000000b0772ca */ /* 0x000fe200000e0000 */
[----:B------:R-:W-:Y:S01]  /*13780*/  UIADD3.X UR5, URZ, UR39, URZ, UP0, !UPT ;  /* 0x000000273f057290 */ /* 0x000fe200087fe43f */
[----:B------:R-:W-:Y:S01]  /*13790*/  PLOP3.LUT P0, PT, PT, PT, PT, 0x80, 0x0 ;  /* 0x000000000000781c */ /* 0x000fe20003f0f070 */
[----:B--2---:R-:W-:-:S04]  /*137a0*/  IMAD R5, R5, 0x10000, R6 ;  /* 0x0001000005057824 */ /* 0x004fc800078e0206 */
[----:B------:R-:W-:-:S08]  /*137b0*/  VIADD R6, R5, 0x400 ;  /* 0x0000040005067836 */ /* 0x000fd00000000000 */
.L_x_1455:
        /* <DEDUP_REMOVED lines=15> */
.L_x_1456:
        /* <DEDUP_REMOVED lines=15> */
.L_x_1457:
        /* <DEDUP_REMOVED lines=15> */
.L_x_1458:
        /* <DEDUP_REMOVED lines=15> */
.L_x_1459:
        /* <DEDUP_REMOVED lines=15> */
.L_x_1460:
        /* <DEDUP_REMOVED lines=15> */
.L_x_1461:
        /* <DEDUP_REMOVED lines=15> */
.L_x_1462:
        /* <DEDUP_REMOVED lines=10> */
.L_x_1445:
[----:B------:R-:W-:Y:S05]  /*13ef0*/  BSYNC B1 ;  /* 0x0000000000017941 */ /* 0x000fea0003800000 */
.L_x_1444:
[----:B------:R-:W2:Y:S04]  /*13f00*/  LDL.LU R8, [R1+0x10] ;  /* 0x0000100001087983 */ /* 0x000ea80000300800 */
[----:B------:R-:W3:Y:S01]  /*13f10*/  LDL.LU R6, [R1+0x20] ;  /* 0x0000200001067983 */ /* 0x000ee20000300800 */
[----:B0-----:R-:W-:Y:S01]  /*13f20*/  VIADD R3, R7, 0xfffffffe ;  /* 0xfffffffe07037836 */ /* 0x001fe20000000000 */
        /* <DEDUP_REMOVED lines=10> */
.L_x_1482:
[----:B------:R-:W-:Y:S05]  /*13fd0*/  YIELD ;  /* 0x0000000000007946 */ /* 0x000fea0003800000 */
[----:B------:R-:W-:Y:S04]  /*13fe0*/  BSSY B1, `(.L_x_1463) ;  /* 0x00000bd000017945 */ /* 0x000fe80003800000 */
[----:B-1----:R-:W-:Y:S05]  /*13ff0*/  @!P6 BRA `(.L_x_1464) ;  /* 0x0000000800ece947 */ /* 0x002fea0003800000 */
[----:B------:R-:W2:Y:S04]  /*14000*/  LDL R7, [R1+0x4] ;  /* 0x0000040001077983 */ /* 0x000ea80000100800 */
[----:B0-----:R-:W2:Y:S04]  /*14010*/  LDL R4, [R1+0x10] ;  /* 0x0000100001047983 */ /* 0x001ea80000100800 */
[----:B------:R-:W3:Y:S01]  /*14020*/  LDL R5, [R1+0x20] ;  /* 0x0000200001057983 */ /* 0x000ee20000100800 */
[----:B------:R-:W0:Y:S01]  /*14030*/  S2R R6, SR_TID.X ;  /* 0x0000000000067919 */ /* 0x000e220000002100 */
[----:B------:R-:W-:Y:S01]  /*14040*/  BSSY B2, `(.L_x_1465) ;  /* 0x0000007000027945 */ /* 0x000fe20003800000 */
[----:B0-----:R-:W-:-:S04]  /*14050*/  LOP3.LUT R6, R6, 0x7f, RZ, 0xc0, !PT ;  /* 0x0000007f06067812 */ /* 0x001fc800078ec0ff */
[----:B------:R-:W-:Y:S01]  /*14060*/  ISETP.NE.AND P2, PT, R6, RZ, PT ;  /* 0x000000ff0600720c */ /* 0x000fe20003f45270 */
[----:B--2---:R-:W-:Y:S01]  /*14070*/  IMAD R4, R4, 0x8, R7 ;  /* 0x0000000804047824 */ /* 0x004fe200078e0207 */
[----:B---3--:R-:W-:-:S04]  /*14080*/  SHF.L.U32 R5, R5, 0x1f, RZ ;  /* 0x0000001f05057819 */ /* 0x008fc800000006ff */
[----:B------:R-:W0:Y:S02]  /*14090*/  SYNCS.PHASECHK.TRANS64.TRYWAIT P1, [R4+URZ+0x388a0], R5 ;  /* 0x0388a005040075a7 */ /* 0x000e24000802017f */
[----:B0-----:R-:W-:Y:S05]  /*140a0*/  @!P1 BRA `(.L_x_1466) ;  /* 0x0000008000c89947 */ /* 0x001fea0003800000 */
.L_x_1641:
[----:B------:R-:W-:Y:S05]  /*140b0*/  BSYNC B2 ;  /* 0x0000000000027941 */ /* 0x000fea0003800000 */
.L_x_1465:
        /* <DEDUP_REMOVED lines=9> */
.L_x_1468:
[----:B------:R-:W-:Y:S05]  /*14150*/  BSYNC B2 ;  /* 0x0000000000027941 */ /* 0x000fea0003800000 */
.L_x_1467:
        /* <DEDUP_REMOVED lines=13> */
.L_x_1469:
        /* <DEDUP_REMOVED lines=13> */
.L_x_1642:
[----:B------:R-:W-:Y:S05]  /*14300*/  BSYNC B2 ;  /* 0x0000000000027941 */ /* 0x000fea0003800000 */
.L_x_1470:
        /* <DEDUP_REMOVED lines=11> */
.L_x_1473:
[----:B------:R-:W-:Y:S05]  /*143c0*/  BSYNC B2 ;  /* 0x0000000000027941 */ /* 0x000fea0003800000 */
.L_x_1472:
        /* <DEDUP_REMOVED lines=11> */
.L_x_1474:
        /* <DEDUP_REMOVED lines=15> */
.L_x_1475:
        /* <DEDUP_REMOVED lines=15> */
.L_x_1476:
        /* <DEDUP_REMOVED lines=15> */
.L_x_1477:
        /* <DEDUP_REMOVED lines=15> */
.L_x_1478:
        /* <DEDUP_REMOVED lines=15> */
.L_x_1479:
        /* <DEDUP_REMOVED lines=15> */
.L_x_1480:
        /* <DEDUP_REMOVED lines=15> */
.L_x_1481:
        /* <DEDUP_REMOVED lines=10> */
.L_x_1464:
[----:B------:R-:W-:Y:S05]  /*14bb0*/  BSYNC B1 ;  /* 0x0000000000017941 */ /* 0x000fea0003800000 */
.L_x_1463:
[----:B------:R-:W2:Y:S04]  /*14bc0*/  LDL.LU R8, [R1+0x10] ;  /* 0x0000100001087983 */ /* 0x000ea80000300800 */
[----:B0-----:R-:W3:Y:S01]  /*14bd0*/  LDL.LU R6, [R1+0x20] ;  /* 0x0000200001067983 */ /* 0x001ee20000300800 */
        /* <DEDUP_REMOVED lines=10> */
.L_x_1438:
[----:B------:R-:W-:Y:S05]  /*14c80*/  BSYNC B0 ;  /* 0x0000000000007941 */ /* 0x000fea0003800000 */
.L_x_1437:
[----:B01----:R-:W2:Y:S01]  /*14c90*/  LDL R4, [R1+0x64] ;  /* 0x0000640001047983 */ /* 0x003ea20000100800 */
[----:B------:R-:W-:Y:S05]  /*14ca0*/  @!P0 WARPSYNC.ALL ;  /* 0x0000000000008948 */ /* 0x000fea0003800000 */
[----:B------:R-:W-:Y:S06]  /*14cb0*/  @!P0 BAR.SYNC.DEFER_BLOCKING 0xc, 0x180 ;  /* 0x0306000000008b1d */ /* 0x000fec0000010000 */
[----:B------:R-:W-:Y:S01]  /*14cc0*/  BSSY B7, `(.L_x_1483) ;  /* 0x00005fa000077945 */ /* 0x000fe20003800000 */
[----:B--2---:R-:W-:-:S13]  /*14cd0*/  ISETP.GT.AND P0, PT, R4, RZ, PT ;  /* 0x000000ff0400720c */ /* 0x004fda0003f04270 */
[----:B------:R-:W-:Y:S05]  /*14ce0*/  @P0 BRA `(.L_x_1484) ;  /* 0x0000000000440947 */ /* 0x000fea0003800000 */
[----:B------:R-:W0:Y:S02]  /*14cf0*/  S2R R4, SR_TID.X ;  /* 0x0000000000047919 */ /* 0x000e240000002100 */
[----:B0-----:R-:W-:-:S04]  /*14d00*/  LOP3.LUT R4, R4, 0x7f, RZ, 0xc0, !PT ;  /* 0x0000007f04047812 */ /* 0x001fc800078ec0ff */
[----:B------:R-:W-:-:S13]  /*14d10*/  ISETP.NE.AND P0, PT, R4, RZ, PT ;  /* 0x000000ff0400720c */ /* 0x000fda0003f05270 */
[----:B------:R-:W-:Y:S05]  /*14d20*/  @P0 BRA `(.L_x_1485) ;  /* 0x0000005c00cc0947 */ /* 0x000fea0003800000 */
[----:B------:R-:W0:Y:S01]  /*14d30*/  S2R R2, SR_LANEID ;  /* 0x0000000000027919 */ /* 0x000e220000000000 */
[----:B------:R-:W-:Y:S01]  /*14d40*/  VOTEU.ANY UR4, UPT, PT ;  /* 0x0000000000047886 */ /* 0x000fe200038e0100 */
[----:B------:R-:W1:Y:S01]  /*14d50*/  LDC.64 R4, c[0x0][0xd60] ;  /* 0x00035800ff047b82 */ /* 0x000e620000000a00 */
[----:B------:R-:W0:Y:S02]  /*14d60*/  FLO.U32 R0, UR4 ;  /* 0x0000000400007d00 */ /* 0x000e2400080e0000 */
[----:B0-----:R-:W-:-:S06]  /*14d70*/  ISETP.EQ.U32.AND P0, PT, R0, R2, PT ;  /* 0x000000020000720c */ /* 0x001fcc0003f02070 */
[----:B------:R-:W1:Y:S07]  /*14d80*/  POPC R2, UR4 ;  /* 0x0000000400027d09 */ /* 0x000e6e0008000000 */
[----:B-1----:R-:W2:Y:S04]  /*14d90*/  @P0 ATOMG.E.ADD.STRONG.GPU PT, R2, desc[UR40][R4.64], R2 ;  /* 0x00000002040209a8 */ /* 0x002ea800081ee1e8 */
[----:B--2---:R0:W1:Y:S02]  /*14da0*/  SHFL.IDX PT, R2, R2, R0, 0x1f ;  /* 0x00001f0002027589 */ /* 0x00406400000e0000 */
[----:B0-----:R-:W0:Y:S02]  /*14db0*/  S2R R0, SR_LTMASK ;  /* 0x0000000000007919 */ /* 0x001e240000003900 */
[----:B0-----:R-:W-:-:S06]  /*14dc0*/  LOP3.LUT R0, R0, UR4, RZ, 0xc0, !PT ;  /* 0x0000000400007c12 */ /* 0x001fcc000f8ec0ff */
[----:B------:R-:W1:Y:S02]  /*14dd0*/  POPC R0, R0 ;  /* 0x0000000000007309 */ /* 0x000e640000000000 */
[----:B-1----:R-:W-:Y:S01]  /*14de0*/  IADD3 R16, R2, UR36, R0 ;  /* 0x0000002402107c10 */ /* 0x002fe2000fffe000 */
[----:B------:R-:W-:Y:S06]  /*14df0*/  BRA `(.L_x_1485) ;  /* 0x0000005c00987947 */ /* 0x000fec0003800000 */
.L_x_1484:
        /* <DEDUP_REMOVED lines=21> */
.L_x_1487:
[----:B------:R-:W-:Y:S05]  /*14f50*/  BSYNC B6 ;  /* 0x0000000000067941 */ /* 0x000fea0003800000 */
.L_x_1486:
        /* <DEDUP_REMOVED lines=9> */
[----:B------:R0:W1:Y:S01]  /*14ff0*/  LDC.64 R2, c[0x4][R0] ;  /* 0x0100000000027b82 */ /* 0x0000620000000a00 */
        /* <DEDUP_REMOVED lines=11> */
.L_x_1490:
        /* <DEDUP_REMOVED lines=16> */
.L_x_1489:
[----:B------:R-:W-:Y:S05]  /*151b0*/  BSYNC B6 ;  /* 0x0000000000067941 */ /* 0x000fea0003800000 */
.L_x_1488:
        /* <DEDUP_REMOVED lines=12> */
[----:B0-----:R-:W0:Y:S01]  /*15280*/  LDC.64 R2, c[0x0][0x418] ;  /* 0x00010600ff027b82 */ /* 0x001e220000000a00 */
[----:B--2---:R-:W-:Y:S01]  /*15290*/  SHF.R.S32.HI R8, RZ, 0x1f, R7 ;  /* 0x0000001fff087819 */ /* 0x004fe20000011407 */
[----:B------:R1:W-:Y:S04]  /*152a0*/  @P0 STL [R1+0x14], R7 ;  /* 0x0000140701000387 */ /* 0x0003e80000100800 */
[----:B------:R1:W-:Y:S04]  /*152b0*/  STL [R1+0x34], R9 ;  /* 0x0000340901007387 */ /* 0x0003e80000100800 */
[----:B------:R1:W-:Y:S01]  /*152c0*/  STL [R1+0x24], R8 ;  /* 0x0000240801007387 */ /* 0x0003e20000100800 */
[----:B0-----:R-:W-:Y:S01]  /*152d0*/  LOP3.LUT P0, RZ, R2, UR4, RZ, 0xfc, !PT ;  /* 0x0000000402ff7c12 */ /* 0x001fe2000f80fcff */
[----:B------:R-:W-:-:S03]  /*152e0*/  UMOV UR4, 0xffffffff ;  /* 0xffffffff00047882 */ /* 0x000fc60000000000 */
[----:B------:R-:W-:-:S04]  /*152f0*/  LOP3.LUT P0, RZ, R3, UR5, RZ, 0xfc, P0 ;  /* 0x0000000503ff7c12 */ /* 0x000fc8000800fcff */
[----:B------:R-:W-:Y:S01]  /*15300*/  SEL R0, R7, RZ, !P0 ;  /* 0x000000ff07007207 */ /* 0x000fe20004000000 */
[----:B-1----:R-:W-:Y:S08]  /*15310*/  BRA.DIV UR4, `(.L_x_1491) ;  /* 0x0000007204547947 */ /* 0x002ff0000b800000 */
[----:B------:R-:W0:Y:S02]  /*15320*/  S2R R4, SR_TID.X ;  /* 0x0000000000047919 */ /* 0x000e240000002100 */
[----:B0-----:R-:W-:-:S04]  /*15330*/  SHF.R.U32.HI R4, RZ, 0x5, R4 ;  /* 0x00000005ff047819 */ /* 0x001fc80000011604 */
[----:B------:R-:W-:-:S05]  /*15340*/  LOP3.LUT R4, R4, 0x3, RZ, 0xc0, !PT ;  /* 0x0000000304047812 */ /* 0x000fca00078ec0ff */
[----:B------:R0:W1:Y:S02]  /*15350*/  SHFL.IDX PT, R14, R4, RZ, 0x1f ;  /* 0x00001fff040e7589 */ /* 0x00006400000e0000 */
.L_x_1645:
[----:B0-----:R-:W2:Y:S01]  /*15360*/  LDL.LU R4, [R1+0x8] ;  /* 0x0000080001047983 */ /* 0x001ea20000300800 */
[----:B------:R-:W-:Y:S02]  /*15370*/  PLOP3.LUT P1, PT, PT, PT, PT, 0x8, 0x0 ;  /* 0x000000000000781c */ /* 0x000fe40003f2e170 */
[----:B-1----:R-:W-:Y:S01]  /*15380*/  ISETP.NE.AND P0, PT, R14, RZ, PT ;  /* 0x000000ff0e00720c */ /* 0x002fe20003f05270 */
[----:B------:R0:W-:Y:S01]  /*15390*/  STL [R1], R0 ;  /* 0x0000000001007387 */ /* 0x0001e20000100800 */
[----:B--2---:R-:W-:-:S09]  /*153a0*/  LOP3.LUT R4, R4, 0xfffffffe, RZ, 0xc0, !PT ;  /* 0xfffffffe04047812 */ /* 0x004fd200078ec0ff */
[----:B------:R-:W-:-:S05]  /*153b0*/  @P1 LOP3.LUT R4, R4, 0x1, RZ, 0xfc, !PT ;  /* 0x0000000104041812 */ /* 0x000fca00078efcff */
[----:B------:R0:W-:Y:S01]  /*153c0*/  STL [R1+0x8], R4 ;  /* 0x0000080401007387 */ /* 0x0001e20000100800 */
[----:B------:R-:W-:Y:S05]  /*153d0*/  @P0 BRA `(.L_x_1492) ;  /* 0x0000000400240947 */ /* 0x000fea0003800000 */
[----:B------:R-:W-:-:S03]  /*153e0*/  UMOV UR4, 0xffffffff ;  /* 0xffffffff00047882 */ /* 0x000fc60000000000 */
[----:B------:R-:W-:Y:S05]  /*153f0*/  BRA.DIV UR4, `(.L_x_1493) ;  /* 0x0000007204507947 */ /* 0x000fea000b800000 */
[----:B------:R-:W-:-:S13]  /*15400*/  ELECT P6, URZ, PT ;  /* 0x00000000003f782f */ /* 0x000fda00038c0000 */
.L_x_1648:
[----:B------:R-:W-:Y:S05]  /*15410*/  @!P6 BRA `(.L_x_1492) ;  /* 0x000000040014e947 */ /* 0x000fea0003800000 */
[----:B------:R1:W-:Y:S01]  /*15420*/  STL [R1+0x6c], R9 ;  /* 0x00006c0901007387 */ /* 0x0003e20000100800 */
[----:B------:R-:W-:-:S04]  /*15430*/  ISETP.NE.U32.AND P0, PT, R2, RZ, PT ;  /* 0x000000ff0200720c */ /* 0x000fc80003f05070 */
[----:B------:R-:W-:-:S13]  /*15440*/  ISETP.NE.AND.EX P0, PT, R3, RZ, PT, P0 ;  /* 0x000000ff0300720c */ /* 0x000fda0003f05300 */
[----:B-1----:R-:W-:Y:S05]  /*15450*/  @!P0 BRA `(.L_x_1494) ;  /* 0x0000000000508947 */ /* 0x002fea0003800000 */
[----:B------:R-:W1:Y:S01]  /*15460*/  LDC R6, c[0x0][0x43c] ;  /* 0x00010f00ff067b82 */ /* 0x000e620000000800 */
[----:B0-----:R-:W-:Y:S01]  /*15470*/  IMAD.MOV.U32 R0, RZ, RZ, R9 ;  /* 0x000000ffff007224 */ /* 0x001fe200078e0009 */
[----:B------:R-:W-:Y:S01]  /*15480*/  ULDC.64 UR4, c[0x0][0x428] ;  /* 0x00010a0000047ab9 */ /* 0x000fe20000000a00 */
[----:B-1----:R-:W-:-:S13]  /*15490*/  ISETP.NE.AND P0, PT, R6, 0x1, PT ;  /* 0x000000010600780c */ /* 0x002fda0003f05270 */
        /* <DEDUP_REMOVED lines=14> */
[----:B------:R-:W2:Y:S04]  /*15580*/  LDG.E R0, desc[UR40][R2.64] ;  /* 0x0000002802007981 */ /* 0x000ea8000c1e1900 */
[----:B--2---:R1:W-:Y:S02]  /*15590*/  STL [R1], R0 ;  /* 0x0000000001007387 */ /* 0x0043e40000100800 */
.L_x_1494:
[----:B------:R-:W2:Y:S04]  /*155a0*/  LDL R7, [R1+0x4] ;  /* 0x0000040001077983 */ /* 0x000ea80000100800 */
[----:B01----:R-:W2:Y:S04]  /*155b0*/  LDL R0, [R1+0xc] ;  /* 0x00000c0001007983 */ /* 0x003ea80000100800 */
[----:B------:R-:W3:Y:S01]  /*155c0*/  LDL R2, [R1+0x1c] ;  /* 0x00001c0001027983 */ /* 0x000ee20000100800 */
[----:B--2---:R-:W-:Y:S01]  /*155d0*/  IMAD R0, R0, 0x8, R7 ;  /* 0x0000000800007824 */ /* 0x004fe200078e0207 */
[----:B---3--:R-:W-:-:S04]  /*155e0*/  SHF.L.U32 R2, R2, 0x1f, RZ ;  /* 0x0000001f02027819 */ /* 0x008fc800000006ff */
[----:B------:R-:W0:Y:S02]  /*155f0*/  SYNCS.PHASECHK.TRANS64.TRYWAIT P0, [R0+URZ+0x38840], R2 ;  /* 0x03884002000075a7 */ /* 0x000e24000800017f */
[----:B0-----:R-:W-:Y:S05]  /*15600*/  @!P0 BRA `(.L_x_1495) ;  /* 0x0000006c00ec8947 */ /* 0x001fea0003800000 */
.L_x_1649:
[----:B------:R-:W1:Y:S02]  /*15610*/  S2R R3, SR_TID.X ;  /* 0x0000000000037919 */ /* 0x000e640000002100 */
[----:B-1----:R-:W-:-:S04]  /*15620*/  LOP3.LUT R3, R3, 0x7f, RZ, 0xc0, !PT ;  /* 0x0000007f03037812 */ /* 0x002fc800078ec0ff */
[----:B------:R-:W-:-:S13]  /*15630*/  ISETP.NE.AND P0, PT, R3, RZ, PT ;  /* 0x000000ff0300720c */ /* 0x000fda0003f05270 */
        /* <DEDUP_REMOVED lines=8> */
.L_x_1496:
[----:B------:R-:W2:Y:S04]  /*156c0*/  LDL R6, [R1+0x4] ;  /* 0x0000040001067983 */ /* 0x000ea80000100800 */
[----:B------:R-:W2:Y:S04]  /*156d0*/  LDL R5, [R1+0xc] ;  /* 0x00000c0001057983 */ /* 0x000ea80000100800 */
[----:B------:R-:W3:Y:S04]  /*156e0*/  LDL R7, [R1+0x6c] ;  /* 0x00006c0001077983 */ /* 0x000ee80000100800 */
[----:B------:R-:W4:Y:S04]  /*156f0*/  LDL R4, [R1+0x28] ;  /* 0x0000280001047983 */ /* 0x000f280000100800 */
[----:B------:R-:W5:Y:S04]  /*15700*/  LDL R3, [R1] ;  /* 0x0000000001037983 */ /* 0x000f680000100800 */
[----:B0-----:R-:W5:Y:S01]  /*15710*/  LDL.LU R2, [R1+0x8] ;  /* 0x0000080001027983 */ /* 0x001f620000300800 */
        /* <DEDUP_REMOVED lines=21> */
.L_x_1492:
[----:B0-----:R-:W2:Y:S04]  /*15870*/  LDL R0, [R1+0x4] ;  /* 0x0000040001007983 */ /* 0x001ea80000100800 */
[----:B------:R-:W3:Y:S04]  /*15880*/  LDL.LU R4, [R1+0x2c] ;  /* 0x00002c0001047983 */ /* 0x000ee80000300800 */
[----:B------:R-:W4:Y:S04]  /*15890*/  LDL.LU R3, [R1+0x48] ;  /* 0x0000480001037983 */ /* 0x000f280000300800 */
[----:B-1----:R-:W5:Y:S01]  /*158a0*/  LDL R2, [R1+0x30] ;  /* 0x0000300001027983 */ /* 0x002f620000100800 */
[----:B------:R-:W-:Y:S05]  /*158b0*/  WARPSYNC.ALL ;  /* 0x0000000000007948 */ /* 0x000fea0003800000 */
[----:B------:R-:W-:Y:S01]  /*158c0*/  ULDC.64 UR4, c[0x0][0xaf8] ;  /* 0x0002be0000047ab9 */ /* 0x000fe20000000a00 */
[----:B------:R-:W-:Y:S01]  /*158d0*/  BSSY B6, `(.L_x_1497) ;  /* 0x000001f000067945 */ /* 0x000fe20003800000 */
[----:B------:R-:W-:Y:S01]  /*158e0*/  BAR.SYNC.DEFER_BLOCKING 0x8, 0x100 ;  /* 0x0204000000007b1d */ /* 0x000fe20000010000 */
[----:B------:R-:W-:-:S04]  /*158f0*/  ISETP.NE.U32.AND P0, PT, RZ, UR4, PT ;  /* 0x00000004ff007c0c */ /* 0x000fc8000bf05070 */
[----:B------:R-:W-:Y:S01]  /*15900*/  ISETP.NE.AND.EX P0, PT, RZ, UR5, PT, P0 ;  /* 0x00000005ff007c0c */ /* 0x000fe2000bf05300 */
[----:B--2---:R-:W-:-:S05]  /*15910*/  VIADD R0, R0, 0x20400 ;  /* 0x0002040000007836 */ /* 0x004fca0000000000 */
[----:B------:R-:W-:Y:S02]  /*15920*/  LOP3.LUT P1, RZ, R0, 0x3ff, RZ, 0xc0, !PT ;  /* 0x000003ff00ff7812 */ /* 0x000fe4000782c0ff */
[----:B---3--:R-:W-:Y:S02]  /*15930*/  SEL R0, R4, RZ, !P0 ;  /* 0x000000ff04007207 */ /* 0x008fe40004000000 */
[----:B----4-:R-:W-:-:S03]  /*15940*/  SEL R3, R3, RZ, !P0 ;  /* 0x000000ff03037207 */ /* 0x010fc60004000000 */
[----:B------:R0:W-:Y:S01]  /*15950*/  STL [R1+0x38], R0 ;  /* 0x0000380001007387 */ /* 0x0001e20000100800 */
[----:B-----5:R-:W-:-:S03]  /*15960*/  SHF.R.S32.HI R2, RZ, 0x1f, R2 ;  /* 0x0000001fff027819 */ /* 0x020fc60000011402 */
[----:B------:R1:W-:Y:S01]  /*15970*/  STL [R1+0x58], R3 ;  /* 0x0000580301007387 */ /* 0x0003e20000100800 */
[----:B0-----:R-:W-:-:S05]  /*15980*/  SHF.R.S32.HI R0, RZ, 0x1f, R18 ;  /* 0x0000001fff007819 */ /* 0x001fca0000011412 */
[----:B------:R1:W-:Y:S04]  /*15990*/  STL [R1+0x54], R0 ;  /* 0x0000540001007387 */ /* 0x0003e80000100800 */
[----:B------:R1:W-:Y:S01]  /*159a0*/  STL [R1+0x48], R2 ;  /* 0x0000480201007387 */ /* 0x0003e20000100800 */
[----:B------:R-:W-:Y:S05]  /*159b0*/  @!P1 BRA `(.L_x_1498) ;  /* 0x0000000000409947 */ /* 0x000fea0003800000 */
[----:B-1----:R-:W-:Y:S01]  /*159c0*/  MOV R2, 0x0 ;  /* 0x0000000000027802 */ /* 0x002fe20000000f00 */
        /* <DEDUP_REMOVED lines=15> */
.L_x_1498:
[----:B------:R-:W-:Y:S05]  /*15ac0*/  BSYNC B6 ;  /* 0x0000000000067941 */ /* 0x000fea0003800000 */
.L_x_1497:
[----:B------:R-:W2:Y:S01]  /*15ad0*/  LDL R4, [R1+0x48] ;  /* 0x0000480001047983 */ /* 0x000ea20000100800 */
[----:B------:R-:W0:Y:S01]  /*15ae0*/  LDC R7, c[0x0][0x448] ;  /* 0x00011200ff077b82 */ /* 0x000e220000000800 */
[----:B------:R-:W-:Y:S01]  /*15af0*/  ULDC.64 UR4, c[0x0][0x298] ;  /* 0x0000a60000047ab9 */ /* 0x000fe20000000a00 */
[----:B------:R-:W-:Y:S01]  /*15b00*/  ULDC.64 UR6, c[0x0][0x280] ;  /* 0x0000a00000067ab9 */ /* 0x000fe20000000a00 */
[----:B------:R-:W3:Y:S04]  /*15b10*/  LDL R10, [R1+0x30] ;  /* 0x00003000010a7983 */ /* 0x000ee80000100800 */
[----:B------:R-:W4:Y:S01]  /*15b20*/  LDL R9, [R1+0x54] ;  /* 0x0000540001097983 */ /* 0x000f220000100800 */
[----:B-1----:R-:W1:Y:S01]  /*15b30*/  S2R R2, SR_TID.X ;  /* 0x0000000000027919 */ /* 0x002e620000002100 */
[----:B------:R-:W1:Y:S02]  /*15b40*/  S2R R0, SR_TID.X ;  /* 0x0000000000007919 */ /* 0x000e640000002100 */
[----:B------:R-:W4:Y:S04]  /*15b50*/  LDL R8, [R1+0x58] ;  /* 0x0000580001087983 */ /* 0x000f280000100800 */
[----:B------:R-:W4:Y:S01]  /*15b60*/  LDL R6, [R1+0x38] ;  /* 0x0000380001067983 */ /* 0x000f220000100800 */
[----:B0-----:R-:W-:-:S13]  /*15b70*/  ISETP.NE.AND P0, PT, R7, 0x1, PT ;  /* 0x000000010700780c */ /* 0x001fda0003f05270 */
[----:B------:R-:W0:Y:S01]  /*15b80*/  @P0 LDC R3, c[0x0][0x450] ;  /* 0x00011400ff030b82 */ /* 0x000e220000000800 */
[----:B-1----:R-:W-:-:S04]  /*15b90*/  LOP3.LUT R2, R2, 0x7f, RZ, 0xc0, !PT ;  /* 0x0000007f02027812 */ /* 0x002fc800078ec0ff */
[----:B------:R-:W-:Y:S01]  /*15ba0*/  SHF.R.U32.HI R2, RZ, 0x3, R2 ;  /* 0x00000003ff027819 */ /* 0x000fe20000011602 */
[----:B------:R-:W-:-:S05]  /*15bb0*/  IMAD.SHL.U32 R0, R0, 0x10, RZ ;  /* 0x0000001000007824 */ /* 0x000fca00078e00ff */
[----:B------:R-:W-:Y:S02]  /*15bc0*/  LOP3.LUT R0, R2, 0x70, R0, 0xf8, !PT ;  /* 0x0000007002007812 */ /* 0x000fe400078ef800 */
[----:B------:R-:W1:Y:S03]  /*15bd0*/  @P0 LDC R2, c[0x0][0x44c] ;  /* 0x00011300ff020b82 */ /* 0x000e660000000800 */
[----:B------:R-:W-:-:S04]  /*15be0*/  IMAD R5, R17, 0x40, R0 ;  /* 0x0000004011057824 */ /* 0x000fc800078e0200 */
[----:B------:R-:W-:Y:S01]  /*15bf0*/  IMAD.MOV.U32 R0, RZ, RZ, R5 ;  /* 0x000000ffff007224 */ /* 0x000fe200078e0005 */
[----:B------:R4:W-:Y:S01]  /*15c00*/  STL [R1+0x2c], R5 ;  /* 0x00002c0501007387 */ /* 0x0009e20000100800 */
[----:B-1----:R-:W-:-:S05]  /*15c10*/  @P0 IMAD.HI.U32 R2, R5, R2, RZ ;  /* 0x0000000205020227 */ /* 0x002fca00078e00ff */
[----:B0-----:R-:W-:Y:S01]  /*15c20*/  @P0 SHF.R.U32.HI R0, RZ, R3, R2 ;  /* 0x00000003ff000219 */ /* 0x001fe20000011602 */
[----:B--2---:R-:W-:-:S04]  /*15c30*/  IMAD R2, R4, UR4, RZ ;  /* 0x0000000404027c24 */ /* 0x004fc8000f8e02ff */
[C---:B---3--:R-:W-:Y:S02]  /*15c40*/  IMAD R4, R10.reuse, UR5, R2 ;  /* 0x000000050a047c24 */ /* 0x048fe4000f8e0202 */
[----:B------:R-:W-:Y:S01]  /*15c50*/  IMAD.WIDE.U32 R2, R10, UR4, RZ ;  /* 0x000000040a027c25 */ /* 0x000fe2000f8e00ff */
[----:B------:R-:W-:-:S03]  /*15c60*/  ULDC.64 UR4, c[0x0][0x2d8] ;  /* 0x0000b60000047ab9 */ /* 0x000fc60000000a00 */
[----:B------:R-:W-:Y:S02]  /*15c70*/  IMAD.IADD R3, R3, 0x1, R4 ;  /* 0x0000000103037824 */ /* 0x000fe400078e0204 */
[----:B----4-:R-:W-:Y:S02]  /*15c80*/  IMAD R4, R9, UR4, RZ ;  /* 0x0000000409047c24 */ /* 0x010fe4000f8e02ff */
        /* <DEDUP_REMOVED lines=22> */
[----:B------:R-:W-:Y:S01]  /*15df0*/  IMAD.WIDE.U32 R4, R0, UR4, R2 ;  /* 0x0000000400047c25 */ /* 0x000fe2000f8e0002 */
        /* <DEDUP_REMOVED lines=47> */
.L_x_1658:
        /* <DEDUP_REMOVED lines=12> */
.L_x_1500:
        /* <DEDUP_REMOVED lines=38> */
.L_x_1502:
[----:B------:R-:W-:Y:S05]  /*16410*/  BSYNC B6 ;  /* 0x0000000000067941 */ /* 0x000fea0003800000 */
.L_x_1501:
        /* <DEDUP_REMOVED lines=21> */
[----:B------:R-:W-:-:S03]  /*16570*/  ULDC.64 UR4, c[0x0][0x3d0] ;  /* 0x0000f40000047ab9 */ /* 0x000fc60000000a00 */
[----:B------:R-:W2:Y:S01]  /*16580*/  @P0 LDC R4, c[0x0][0x44c] ;  /* 0x00011300ff040b82 */ /* 0x000ea20000000800 */
[----:B------:R-:W-:Y:S02]  /*16590*/  IMAD.IADD R3, R3, 0x1, R0 ;  /* 0x0000000103037824 */ /* 0x000fe400078e0200 */
        /* <DEDUP_REMOVED lines=16> */
[----:B------:R-:W-:Y:S01]  /*166a0*/  SHF.R.S32.HI R0, RZ, 0x1f, R4 ;  /* 0x0000001fff007819 */ /* 0x000fe20000011404 */
[----:B------:R-:W-:-:S04]  /*166b0*/  IMAD.WIDE.U32 R2, R4, UR4, R2 ;  /* 0x0000000404027c25 */ /* 0x000fc8000f8e0002 */
[----:B------:R-:W-:-:S04]  /*166c0*/  IMAD R0, R0, UR4, RZ ;  /* 0x0000000400007c24 */ /* 0x000fc8000f8e02ff */
[----:B------:R-:W-:Y:S01]  /*166d0*/  IMAD R4, R4, UR5, R0 ;  /* 0x0000000504047c24 */ /* 0x000fe2000f8e0200 */
[----:B------:R-:W-:Y:S02]  /*166e0*/  ULDC.64 UR4, c[0x0][0x390] ;  /* 0x0000e40000047ab9 */ /* 0x000fe40000000a00 */
[----:B------:R-:W-:Y:S01]  /*166f0*/  LEA R0, P0, R2, UR4, 0x1 ;  /* 0x0000000402007c11 */ /* 0x000fe2000f8008ff */
[----:B------:R-:W-:Y:S01]  /*16700*/  ULDC UR4, c[0x0][0x3b8] ;  /* 0x0000ee0000047ab9 */ /* 0x000fe20000000800 */
[----:B0-----:R-:W-:Y:S01]  /*16710*/  IMAD.SHL.U32 R10, R6, 0x8, RZ ;  /* 0x00000008060a7824 */ /* 0x001fe200078e00ff */
[----:B------:R-:W-:Y:S02]  /*16720*/  ISETP.GE.AND P1, PT, R8, UR4, PT ;  /* 0x0000000408007c0c */ /* 0x000fe4000bf26270 */
[----:B------:R-:W0:Y:S02]  /*16730*/  S2R R8, SR_TID.X ;  /* 0x0000000000087919 */ /* 0x000e240000002100 */
        /* <DEDUP_REMOVED lines=11> */
[----:B------:R0:W-:Y:S01]  /*167f0*/  STL [R1+0x8], R9 ;  /* 0x0000080901007387 */ /* 0x0001e20000100800 */
[----:B------:R-:W-:Y:S01]  /*16800*/  IMAD.IADD R4, R3, 0x1, R4 ;  /* 0x0000000103047824 */ /* 0x000fe200078e0204 */
        /* <DEDUP_REMOVED lines=37> */
[----:B---3--:R-:W-:-:S05]  /*16a60*/  IMAD R7, R3, R7, RZ ;  /* 0x0000000703077224 */ /* 0x008fca00078e02ff */
        /* <DEDUP_REMOVED lines=8> */
[----:B------:R-:W-:Y:S01]  /*16af0*/  @!P2 SHF.R.U32.HI R2, RZ, 0x2, R2 ;  /* 0x00000002ff02a819 */ /* 0x000fe20000011602 */
[----:B------:R-:W0:Y:S01]  /*16b00*/  S2R R3, SR_TID.X ;  /* 0x0000000000037919 */ /* 0x000e220000002100 */
[----:B------:R-:W-:Y:S02]  /*16b10*/  @P3 LOP3.LUT R12, R12, 0x100, RZ, 0xfc, !PT ;  /* 0x000001000c0c3812 */ /* 0x000fe400078efcff */
[----:B------:R-:W-:-:S02]  /*16b20*/  @!P2 ISETP.NE.U32.AND P3, PT, R2, RZ, PT ;  /* 0x000000ff0200a20c */ /* 0x000fc40003f65070 */
[----:B------:R-:W-:Y:S02]  /*16b30*/  @!P2 LOP3.LUT R2, R6, 0x80, RZ, 0xc0, !PT ;  /* 0x000000800602a812 */ /* 0x000fe400078ec0ff */
[----:B------:R-:W-:Y:S02]  /*16b40*/  LOP3.LUT R12, R12, 0xffffffdf, RZ, 0xc0, !PT ;  /* 0xffffffdf0c0c7812 */ /* 0x000fe400078ec0ff */
[----:B------:R-:W-:-:S07]  /*16b50*/  @!P2 SHF.R.U32.HI R2, RZ, 0x3, R2 ;  /* 0x00000003ff02a819 */ /* 0x000fce0000011602 */
[----:B------:R-:W-:Y:S02]  /*16b60*/  @P3 LOP3.LUT R12, R12, 0x20, RZ, 0xfc, !PT ;  /* 0x000000200c0c3812 */ /* 0x000fe400078efcff */
[----:B------:R-:W-:Y:S02]  /*16b70*/  @!P2 ISETP.NE.U32.AND P3, PT, R2, RZ, PT ;  /* 0x000000ff0200a20c */ /* 0x000fe40003f65070 */
[----:B------:R-:W1:Y:S04]  /*16b80*/  SHFL.IDX PT, R2, R0, RZ, 0x181f ;  /* 0x00181fff00027589 */ /* 0x000e6800000e0000 */
[----:B------:R-:W2:Y:S01]  /*16b90*/  SHFL.IDX PT, R8, R4, RZ, 0x181f ;  /* 0x00181fff04087589 */ /* 0x000ea200000e0000 */
[----:B0-----:R-:W-:-:S05]  /*16ba0*/  IMAD.SHL.U32 R13, R3, 0x8, RZ ;  /* 0x00000008030d7824 */ /* 0x001fca00078e00ff */
[----:B------:R-:W-:-:S04]  /*16bb0*/  LOP3.LUT R13, R13, 0x38, RZ, 0xc0, !PT ;  /* 0x000000380d0d7812 */ /* 0x000fc800078ec0ff */
[----:B-1----:R-:W-:-:S05]  /*16bc0*/  @!P2 LEA R3, P6, R13, R2, 0x1 ;  /* 0x000000020d03a211 */ /* 0x002fca00078c08ff */
[----:B--2---:R-:W-:Y:S01]  /*16bd0*/  @!P2 IMAD.X R2, RZ, RZ, R8, P6 ;  /* 0x000000ffff02a224 */ /* 0x004fe200030e0608 */
[----:B------:R-:W-:-:S04]  /*16be0*/  LOP3.LUT R12, R12, 0xfffffdff, RZ, 0xc0, !PT ;  /* 0xfffffdff0c0c7812 */ /* 0x000fc800078ec0ff */
        /* <DEDUP_REMOVED lines=36> */
[----:B------:R-:W-:-:S03]  /*16e30*/  ISETP.GE.AND P2, PT, R10, R7, PT ;  /* 0x000000070a00720c */ /* 0x000fc60003f46270 */
[----:B------:R-:W-:Y:S04]  /*16e40*/  SHFL.IDX PT, R10, R4, 0x2, 0x181f ;  /* 0x00581f00040a7f89 */ /* 0x000fe800000e0000 */
[----:B0-----:R-:W0:Y:S01]  /*16e50*/  SHFL.IDX PT, R3, R0, 0x2, 0x181f ;  /* 0x00581f0000037f89 */ /* 0x001e2200000e0000 */
[----:B------:R-:W-:-:S04]  /*16e60*/  LOP3.LUT R12, R12, 0xffffff7f, RZ, 0xc0, !PT ;  /* 0xffffff7f0c0c7812 */ /* 0x000fc800078ec0ff */
[----:B------:R-:W-:Y:S02]  /*16e70*/  @P6 LOP3.LUT R12, R12, 0x80, RZ, 0xfc, !PT ;  /* 0x000000800c0c6812 */ /* 0x000fe400078efcff */
        /* <DEDUP_REMOVED lines=22> */
.L_x_1668:
        /* <DEDUP_REMOVED lines=31> */
.L_x_1505:
[----:B------:R-:W-:Y:S05]  /*171d0*/  BSYNC B0 ;  /* 0x0000000000007941 */ /* 0x000fea0003800000 */
.L_x_1504:
[----:B--2---:R2:W5:Y:S01]  /*171e0*/  LDL R0, [R1+0x4] ;  /* 0x0000040001007983 */ /* 0x0045620000100800 */
[----:B------:R-:W-:Y:S01]  /*171f0*/  PLOP3.LUT P0, PT, PT, PT, PT, 0x80, 0x0 ;  /* 0x000000000000781c */ /* 0x000fe20003f0f070 */
[----:B------:R-:W-:-:S12]  /*17200*/  NOP ;  /* 0x0000000000007918 */ /* 0x000fd80000000000 */
.L_x_1506:
        /* <DEDUP_REMOVED lines=19> */
.L_x_1669:
[----:B------:R-:W-:Y:S05]  /*17340*/  BSYNC B0 ;  /* 0x0000000000007941 */ /* 0x000fea0003800000 */
.L_x_1507:
        /* <DEDUP_REMOVED lines=16> */
.L_x_1670:
[----:B------:R-:W-:Y:S05]  /*17450*/  BSYNC B1 ;  /* 0x0000000000017941 */ /* 0x000fea0003800000 */
.L_x_1511:
        /* <DEDUP_REMOVED lines=9> */
.L_x_1514:
[----:B------:R-:W-:Y:S05]  /*174f0*/  BSYNC B1 ;  /* 0x0000000000017941 */ /* 0x000fea0003800000 */
.L_x_1513:
        /* <DEDUP_REMOVED lines=14> */
.L_x_1515:
        /* <DEDUP_REMOVED lines=16> */
.L_x_1516:
        /* <DEDUP_REMOVED lines=16> */
.L_x_1517:
        /* <DEDUP_REMOVED lines=16> */
.L_x_1518:
        /* <DEDUP_REMOVED lines=16> */
.L_x_1519:
        /* <DEDUP_REMOVED lines=16> */
.L_x_1520:
        /* <DEDUP_REMOVED lines=16> */
.L_x_1521:
        /* <DEDUP_REMOVED lines=16> */
.L_x_1522:
        /* <DEDUP_REMOVED lines=11> */
.L_x_1510:
[----:B------:R-:W-:Y:S05]  /*17d90*/  BSYNC B0 ;  /* 0x0000000000007941 */ /* 0x000fea0003800000 */
.L_x_1509:
        /* <DEDUP_REMOVED lines=51> */
.L_x_1529:
[----:B-1----:R-:W3:Y:S01]  /*180d0*/  LDL R2, [R1+0x4] ;  /* 0x0000040001027983 */ /* 0x002ee20000100800 */
[----:B------:R-:W-:Y:S01]  /*180e0*/  SHF.L.U32 R5, R7, 0x1f, RZ ;  /* 0x0000001f07057819 */ /* 0x000fe200000006ff */
[----:B------:R-:W1:Y:S01]  /*180f0*/  S2R R3, SR_TID.X ;  /* 0x0000000000037919 */ /* 0x000e620000002100 */
[----:B------:R-:W-:Y:S01]  /*18100*/  BSSY B3, `(.L_x_1530) ;  /* 0x0000006000037945 */ /* 0x000fe20003800000 */
[----:B-1----:R-:W-:-:S04]  /*18110*/  LOP3.LUT R3, R3, 0x7f, RZ, 0xc0, !PT ;  /* 0x0000007f03037812 */ /* 0x002fc800078ec0ff */
[----:B------:R-:W-:Y:S01]  /*18120*/  ISETP.NE.AND P1, PT, R3, RZ, PT ;  /* 0x000000ff0300720c */ /* 0x000fe20003f25270 */
[----:B---3--:R-:W-:-:S04]  /*18130*/  IMAD R2, R8, 0x8, R2 ;  /* 0x0000000808027824 */ /* 0x008fc800078e0202 */
[----:B------:R-:W1:Y:S02]  /*18140*/  SYNCS.PHASECHK.TRANS64.TRYWAIT P0, [R2+URZ+0x38840], R5 ;  /* 0x03884005020075a7 */ /* 0x000e64000800017f */
[----:B-1----:R-:W-:Y:S06]  /*18150*/  @!P0 BRA `(.L_x_1531) ;  /* 0x00000054008c8947 */ /* 0x002fec0003800000 */
.L_x_1671:
[----:B------:R-:W-:Y:S05]  /*18160*/  BSYNC B3 ;  /* 0x0000000000037941 */ /* 0x000fea0003800000 */
.L_x_1530:
        /* <DEDUP_REMOVED lines=9> */
.L_x_1533:
[----:B------:R-:W-:Y:S05]  /*18200*/  BSYNC B3 ;  /* 0x0000000000037941 */ /* 0x000fea0003800000 */
.L_x_1532:
        /* <DEDUP_REMOVED lines=14> */
.L_x_1534:
        /* <DEDUP_REMOVED lines=14> */
.L_x_1672:
[----:B------:R-:W-:Y:S05]  /*183d0*/  BSYNC B3 ;  /* 0x0000000000037941 */ /* 0x000fea0003800000 */
.L_x_1535:
[----:B------:R-:W-:Y:S01]  /*183e0*/  BSSY B3, `(.L_x_1537) ;  /* 0x000000b000037945 */ /* 0x000fe20003800000 */
[----:B------:R-:W-:Y:S02]  /*183f0*/  IMAD.MOV.U32 R8, RZ, RZ, 0x0 ;  /* 0x00000000ff087424 */ /* 0x000fe400078e00ff */
[----:B------:R-:W-:Y:S01]  /*18400*/  IMAD.MOV.U32 R9, RZ, RZ, 0x14f00000 ;  /* 0x14f00000ff097424 */ /* 0x000fe200078e00ff */
[----:B------:R-:W-:Y:S06]  /*18410*/  @P1 BRA `(.L_x_1538) ;  /* 0x00000000001c1947 */ /* 0x000fec0003800000 */
[----:B------:R-:W3:Y:S02]  /*18420*/  S2R R3, SR_TID.X ;  /* 0x0000000000037919 */ /* 0x000ee40000002100 */
[----:B---3--:R-:W-:Y:S01]  /*18430*/  LOP3.LUT R4, R3, 0x1f, RZ, 0xc0, !PT ;  /* 0x0000001f03047812 */ /* 0x008fe200078ec0ff */
[----:B------:R-:W-:-:S03]  /*18440*/  IMAD.MOV.U32 R3, RZ, RZ, 0x10000 ;  /* 0x00010000ff037424 */ /* 0x000fc600078e00ff */
[----:B------:R-:W-:Y:S01]  /*18450*/  ISETP.NE.AND P0, PT, R4, RZ, PT ;  /* 0x000000ff0400720c */ /* 0x000fe20003f05270 */
[----:B------:R3:W-:-:S12]  /*18460*/  SYNCS.ARRIVE.TRANS64 RZ, [R2+URZ+0x38850], R3 ;  /* 0x0388500302ff79a7 */ /* 0x0007d8000800003f */
[----:B---3--:R-:W-:Y:S05]  /*18470*/  @!P0 BRA `(.L_x_1538) ;  /* 0x0000000000048947 */ /* 0x008fea0003800000 */
[----:B------:R-:W-:Y:S01]  /*18480*/  BPT.TRAP 0x1 ;  /* 0x000000040000795c */ /* 0x000fe20000300000 */
.L_x_1538:
[----:B------:R-:W-:Y:S05]  /*18490*/  BSYNC B3 ;  /* 0x0000000000037941 */ /* 0x000fea0003800000 */
.L_x_1537:
[----:B------:R-:W3:Y:S04]  /*184a0*/  LDL R4, [R1+0x4] ;  /* 0x0000040001047983 */ /* 0x000ee80000100800 */
[----:B------:R-:W3:Y:S01]  /*184b0*/  LDL R3, [R1+0xc] ;  /* 0x00000c0001037983 */ /* 0x000ee20000100800 */
[----:B------:R-:W-:Y:S01]  /*184c0*/  R2UR UR10, R7 ;  /* 0x00000000070a72ca */ /* 0x000fe200000e0000 */
[----:B------:R-:W-:Y:S01]  /*184d0*/  UIADD3 UR4, UP0, UR38, 0x470, URZ ;  /* 0x0000047026047890 */ /* 0x000fe2000ff1e03f */
[----:B------:R-:W-:Y:S01]  /*184e0*/  R2UR UR6, R8 ;  /* 0x00000000080672ca */ /* 0x000fe200000e0000 */
[----:B01----:R-:W-:Y:S01]  /*184f0*/  VIADD R2, R2, 0x38850 ;  /* 0x0003885002027836 */ /* 0x003fe20000000000 */
[----:B------:R-:W-:Y:S01]  /*18500*/  R2UR UR7, R9 ;  /* 0x00000000090772ca */ /* 0x000fe200000e0000 */
[----:B------:R-:W-:Y:S01]  /*18510*/  UIADD3.X UR5, URZ, UR39, URZ, UP0, !UPT ;  /* 0x000000273f057290 */ /* 0x000fe200087fe43f */
[----:B------:R-:W-:Y:S01]  /*18520*/  PLOP3.LUT P0, PT, PT, PT, PT, 0x80, 0x0 ;  /* 0x000000000000781c */ /* 0x000fe20003f0f070 */
[----:B---3--:R-:W-:-:S04]  /*18530*/  IMAD R3, R3, 0x10000, R4 ;  /* 0x0001000003037824 */ /* 0x008fc800078e0204 */
[----:B------:R-:W-:-:S08]  /*18540*/  VIADD R4, R3, 0x400 ;  /* 0x0000040003047836 */ /* 0x000fd00000000000 */
.L_x_1539:
        /* <DEDUP_REMOVED lines=16> */
.L_x_1540:
        /* <DEDUP_REMOVED lines=16> */
.L_x_1541:
        /* <DEDUP_REMOVED lines=16> */
.L_x_1542:
        /* <DEDUP_REMOVED lines=16> */
.L_x_1543:
        /* <DEDUP_REMOVED lines=16> */
.L_x_1544:
        /* <DEDUP_REMOVED lines=16> */
.L_x_1545:
        /* <DEDUP_REMOVED lines=16> */
.L_x_1546:
        /* <DEDUP_REMOVED lines=11> */
.L_x_1528:
[----:B------:R-:W-:Y:S05]  /*18d00*/  BSYNC B1 ;  /* 0x0000000000017941 */ /* 0x000fea0003800000 */
.L_x_1527:
[----:B------:R-:W3:Y:S02]  /*18d10*/  LDL.LU R4, [R1+0x3c] ;  /* 0x00003c0001047983 */ /* 0x000ee40000300800 */
[----:B---3--:R-:W-:-:S07]  /*18d20*/  VIADD R0, R4, 0xfffffffd ;  /* 0xfffffffd04007836 */ /* 0x008fce0000000000 */
.L_x_1526:
[----:B------:R-:W-:Y:S05]  /*18d30*/  BSYNC B2 ;  /* 0x0000000000027941 */ /* 0x000fea0003800000 */
.L_x_1525:
[----:B------:R-:W3:Y:S01]  /*18d40*/  LDL.LU R2, [R1+0x34] ;  /* 0x0000340001027983 */ /* 0x000ee20000300800 */
[----:B------:R-:W-:-:S05]  /*18d50*/  IMAD.MOV R6, RZ, RZ, -R6 ;  /* 0x000000ffff067224 */ /* 0x000fca00078e0a06 */
[----:B---3--:R-:W-:-:S13]  /*18d60*/  ISETP.NE.AND P0, PT, R2, R6, PT ;  /* 0x000000060200720c */ /* 0x008fda0003f05270 */
[----:B------:R-:W-:Y:S05]  /*18d70*/  @!P0 BRA `(.L_x_1524) ;  /* 0x0000001c00488947 */ /* 0x000fea0003800000 */
.L_x_1587:
[----:B------:R-:W3:Y:S04]  /*18d80*/  LDL R4, [R1+0x8] ;  /* 0x0000080001047983 */ /* 0x000ee80000100800 */
[----:B------:R-:W0:Y:S04]  /*18d90*/  LDL.LU R3, [R1+0xc] ;  /* 0x00000c0001037983 */ /* 0x000e280000300800 */
        /* <DEDUP_REMOVED lines=35> */
.L_x_1549:
[----:B0-----:R-:W3:Y:S01]  /*18fd0*/  LDL R2, [R1+0x4] ;  /* 0x0000040001027983 */ /* 0x001ee20000100800 */
[----:B------:R-:W0:Y:S02]  /*18fe0*/  S2R R3, SR_TID.X ;  /* 0x0000000000037919 */ /* 0x000e240000002100 */
[----:B0-----:R-:W-:Y:S02]  /*18ff0*/  LOP3.LUT R4, R3, 0x7f, RZ, 0xc0, !PT ;  /* 0x0000007f03047812 */ /* 0x001fe400078ec0ff */
[----:B------:R-:W-:Y:S01]  /*19000*/  SHF.L.U32 R3, R6, 0x1f, RZ ;  /* 0x0000001f06037819 */ /* 0x000fe200000006ff */
[----:B------:R-:W-:Y:S01]  /*19010*/  BSSY B2, `(.L_x_1550) ;  /* 0x0000005000027945 */ /* 0x000fe20003800000 */
[----:B------:R-:W-:Y:S01]  /*19020*/  ISETP.NE.AND P1, PT, R4, RZ, PT ;  /* 0x000000ff0400720c */ /* 0x000fe20003f25270 */
[----:B---3--:R-:W-:-:S04]  /*19030*/  IMAD R2, R7, 0x8, R2 ;  /* 0x0000000807027824 */ /* 0x008fc800078e0202 */
[----:B------:R-:W0:Y:S02]  /*19040*/  SYNCS.PHASECHK.TRANS64.TRYWAIT P0, [R2+URZ+0x38840], R3 ;  /* 0x03884003020075a7 */ /* 0x000e24000800017f */
[----:B0-----:R-:W-:Y:S06]  /*19050*/  @!P0 BRA `(.L_x_1551) ;  /* 0x0000004400f48947 */ /* 0x001fec0003800000 */
.L_x_1673:
[----:B------:R-:W-:Y:S05]  /*19060*/  BSYNC B2 ;  /* 0x0000000000027941 */ /* 0x000fea0003800000 */
.L_x_1550:
        /* <DEDUP_REMOVED lines=9> */
.L_x_1553:
[----:B------:R-:W-:Y:S05]  /*19100*/  BSYNC B2 ;  /* 0x0000000000027941 */ /* 0x000fea0003800000 */
.L_x_1552:
        /* <DEDUP_REMOVED lines=13> */
.L_x_1554:
        /* <DEDUP_REMOVED lines=14> */
.L_x_1674:
[----:B------:R-:W-:Y:S05]  /*192c0*/  BSYNC B2 ;  /* 0x0000000000027941 */ /* 0x000fea0003800000 */
.L_x_1555:
        /* <DEDUP_REMOVED lines=11> */
.L_x_1558:
[----:B------:R-:W-:Y:S05]  /*19380*/  BSYNC B2 ;  /* 0x0000000000027941 */ /* 0x000fea0003800000 */
.L_x_1557:
        /* <DEDUP_REMOVED lines=10> */
.L_x_1559:
        /* <DEDUP_REMOVED lines=16> */
.L_x_1560:
        /* <DEDUP_REMOVED lines=16> */
.L_x_1561:
        /* <DEDUP_REMOVED lines=16> */
.L_x_1562:
        /* <DEDUP_REMOVED lines=16> */
.L_x_1563:
        /* <DEDUP_REMOVED lines=16> */
.L_x_1564:
        /* <DEDUP_REMOVED lines=16> */
.L_x_1565:
        /* <DEDUP_REMOVED lines=16> */
.L_x_1566:
        /* <DEDUP_REMOVED lines=11> */
.L_x_1548:
[----:B------:R-:W-:Y:S05]  /*19be0*/  BSYNC B1 ;  /* 0x0000000000017941 */ /* 0x000fea0003800000 */
.L_x_1547:
[----:B------:R-:W3:Y:S01]  /*19bf0*/  LDL R5, [R1+0x8] ;  /* 0x0000080001057983 */ /* 0x000ee20000100800 */
[----:B------:R-:W-:Y:S01]  /*19c00*/  VIADD R7, R7, 0x1 ;  /* 0x0000000107077836 */ /* 0x000fe20000000000 */
[----:B------:R-:W-:Y:S04]  /*19c10*/  BSSY B1, `(.L_x_1567) ;  /* 0x00000e5000017945 */ /* 0x000fe80003800000 */
[----:B------:R-:W-:-:S04]  /*19c20*/  ISETP.NE.AND P0, PT, R7, 0x2, PT ;  /* 0x000000020700780c */ /* 0x000fc80003f05270 */
[----:B------:R-:W-:Y:S02]  /*19c30*/  SEL R2, RZ, 0x1, P0 ;  /* 0x00000001ff027807 */ /* 0x000fe40000000000 */
[----:B------:R-:W-:Y:S02]  /*19c40*/  SEL R9, R7, RZ, P0 ;  /* 0x000000ff07097207 */ /* 0x000fe40000000000 */
[----:B------:R-:W-:-:S05]  /*19c50*/  LOP3.LUT R8, R6, R2, RZ, 0x3c, !PT ;  /* 0x0000000206087212 */ /* 0x000fca00078e3cff */
[----:B------:R0:W-:Y:S04]  /*19c60*/  STL [R1+0x1c], R8 ;  /* 0x00001c0801007387 */ /* 0x0001e80000100800 */
[----:B------:R0:W-:Y:S01]  /*19c70*/  STL [R1+0xc], R9 ;  /* 0x00000c0901007387 */ /* 0x0001e20000100800 */
[----:B---3--:R-:W-:-:S13]  /*19c80*/  LOP3.LUT P2, RZ, R5, 0x1, RZ, 0xc0, !PT ;  /* 0x0000000105ff7812 */ /* 0x008fda000784c0ff */
[----:B0-----:R-:W-:Y:S05]  /*19c90*/  @!P2 BRA `(.L_x_1568) ;  /* 0x0000000c0070a947 */ /* 0x001fea0003800000 */
[----:B------:R-:W-:Y:S01]  /*19ca0*/  ULDC.64 UR4, c[0x0][0x418] ;  /* 0x0001060000047ab9 */ /* 0x000fe20000000a00 */
[----:B------:R-:W-:Y:S01]  /*19cb0*/  VIADD R6, R0, 0xffffffff ;  /* 0xffffffff00067836 */ /* 0x000fe20000000000 */
        /* <DEDUP_REMOVED lines=23> */
.L_x_1569:
        /* <DEDUP_REMOVED lines=9> */
.L_x_1675:
[----:B------:R-:W-:Y:S05]  /*19ec0*/  BSYNC B2 ;  /* 0x0000000000027941 */ /* 0x000fea0003800000 */
.L_x_1570:
        /* <DEDUP_REMOVED lines=9> */
.L_x_1573:
[----:B------:R-:W-:Y:S05]  /*19f60*/  BSYNC B2 ;  /* 0x0000000000027941 */ /* 0x000fea0003800000 */
.L_x_1572:
[----:B------:R-:W3:Y:S04]  /*19f70*/  LDL R8, [R1+0x4] ;  /* 0x0000040001087983 */ /* 0x000ee80000100800 */
        /* <DEDUP_REMOVED lines=13> */
.L_x_1574:
        /* <DEDUP_REMOVED lines=14> */
.L_x_1676:
[----:B------:R-:W-:Y:S05]  /*1a130*/  BSYNC B2 ;  /* 0x0000000000027941 */ /* 0x000fea0003800000 */
.L_x_1575:
        /* <DEDUP_REMOVED lines=11> */
.L_x_1578:
[----:B------:R-:W-:Y:S05]  /*1a1f0*/  BSYNC B2 ;  /* 0x0000000000027941 */ /* 0x000fea0003800000 */
.L_x_1577:
        /* <DEDUP_REMOVED lines=11> */
.L_x_1579:
        /* <DEDUP_REMOVED lines=16> */
.L_x_1580:
        /* <DEDUP_REMOVED lines=16> */
.L_x_1581:
        /* <DEDUP_REMOVED lines=16> */
.L_x_1582:
        /* <DEDUP_REMOVED lines=16> */
.L_x_1583:
        /* <DEDUP_REMOVED lines=16> */
.L_x_1584:
        /* <DEDUP_REMOVED lines=16> */
.L_x_1585:
        /* <DEDUP_REMOVED lines=16> */
.L_x_1586:
        /* <DEDUP_REMOVED lines=11> */
.L_x_1568:
[----:B------:R-:W-:Y:S05]  /*1aa60*/  BSYNC B1 ;  /* 0x0000000000017941 */ /* 0x000fea0003800000 */
.L_x_1567:
[C---:B------:R-:W-:Y:S01]  /*1aa70*/  ISETP.GT.AND P0, PT, R0.reuse, 0x1, PT ;  /* 0x000000010000780c */ /* 0x040fe20003f04270 */
[----:B------:R-:W-:-:S12]  /*1aa80*/  VIADD R0, R0, 0xfffffffe ;  /* 0xfffffffe00007836 */ /* 0x000fd80000000000 */
[----:B------:R-:W-:Y:S05]  /*1aa90*/  @P0 BRA `(.L_x_1587) ;  /* 0xffffffe000b80947 */ /* 0x000fea000383ffff */
.L_x_1524:
[----:B------:R-:W-:Y:S05]  /*1aaa0*/  BSYNC B0 ;  /* 0x0000000000007941 */ /* 0x000fea0003800000 */
.L_x_1523:
        /* <DEDUP_REMOVED lines=24> */
.L_x_1589:
[----:B------:R-:W-:Y:S05]  /*1ac30*/  BSYNC B0 ;  /* 0x0000000000007941 */ /* 0x000fea0003800000 */
.L_x_1588:
[----:B------:R-:W-:-:S05]  /*1ac40*/  SEL R0, R0, RZ, P0 ;  /* 0x000000ff00007207 */ /* 0x000fca0000000000 */
[----:B------:R3:W-:Y:S02]  /*1ac50*/  STL [R1+0xc], R0 ;  /* 0x00000c0001007387 */ /* 0x0007e40000100800 */
.L_x_1485:
[----:B------:R-:W-:Y:S05]  /*1ac60*/  BSYNC B7 ;  /* 0x0000000000077941 */ /* 0x000fea0003800000 */
.L_x_1483:
        /* <DEDUP_REMOVED lines=13> */
.L_x_1590:
        /* <DEDUP_REMOVED lines=36> */
.L_x_1686:
[----:B------:R-:W-:Y:S02]  /*1af80*/  ULDC UR4, c[0x0][0xd38] ;  /* 0x00034e0000047ab9 */ /* 0x000fe40000000800 */
[----:B------:R-:W-:-:S04]  /*1af90*/  IMAD.U32 R16, RZ, RZ, UR4 ;  /* 0x00000004ff107e24 */ /* 0x000fc8000f8e00ff */
[----:B-1----:R-:W-:-:S04]  /*1afa0*/  IMAD R6, R6, R16, RZ ;  /* 0x0000001006067224 */ /* 0x002fc800078e02ff */
[----:B------:R-:W-:-:S05]  /*1afb0*/  IMAD.IADD R4, R4, 0x1, R6 ;  /* 0x0000000104047824 */ /* 0x000fca00078e0206 */
[----:B------:R-:W-:-:S13]  /*1afc0*/  ISETP.GT.AND P6, PT, R4, R0, PT ;  /* 0x000000000400720c */ /* 0x000fda0003fc4270 */
[----:B------:R-:W-:Y:S05]  /*1afd0*/  @P6 BRA `(.L_x_1593) ;  /* 0x00000000009c6947 */ /* 0x000fea0003800000 */
.L_x_1598:
        /* <DEDUP_REMOVED lines=14> */
.L_x_1596:
[----:B------:R-:W-:Y:S05]  /*1b0c0*/  BSYNC B0 ;  /* 0x0000000000007941 */ /* 0x000fea0003800000 */
.L_x_1595:
        /* <DEDUP_REMOVED lines=18> */
.L_x_1694:
[----:B------:R-:W-:Y:S02]  /*1b1f0*/  ULDC UR4, c[0x0][0xd38] ;  /* 0x00034e0000047ab9 */ /* 0x000fe40000000800 */
[----:B------:R-:W-:-:S04]  /*1b200*/  IMAD.U32 R16, RZ, RZ, UR4 ;  /* 0x00000004ff107e24 */ /* 0x000fc8000f8e00ff */
[----:B-1----:R-:W-:-:S04]  /*1b210*/  IMAD R6, R6, R16, RZ ;  /* 0x0000001006067224 */ /* 0x002fc800078e02ff */
[----:B------:R-:W-:-:S05]  /*1b220*/  IMAD.IADD R4, R6, 0x1, R4 ;  /* 0x0000000106047824 */ /* 0x000fca00078e0204 */
[----:B------:R-:W-:-:S13]  /*1b230*/  ISETP.GT.AND P6, PT, R4, R0, PT ;  /* 0x000000000400720c */ /* 0x000fda0003fc4270 */
[----:B------:R-:W-:Y:S05]  /*1b240*/  @!P6 BRA `(.L_x_1598) ;  /* 0xfffffffc0064e947 */ /* 0x000fea000383ffff */
.L_x_1593:
        /* <DEDUP_REMOVED lines=8> */
.L_x_1698:
[----:B------:R-:W-:Y:S01]  /*1b2d0*/  ISETP.NE.AND P0, PT, R5, RZ, PT ;  /* 0x000000ff0500720c */ /* 0x000fe20003f05270 */
[----:B-1----:R-:W-:-:S12]  /*1b2e0*/  IMAD.MOV.U32 R3, RZ, RZ, RZ ;  /* 0x000000ffff037224 */ /* 0x002fd800078e00ff */
[----:B------:R-:W-:Y:S05]  /*1b2f0*/  @!P0 BRA `(.L_x_1600) ;  /* 0x0000000000148947 */ /* 0x000fea0003800000 */
[----:B------:R-:W-:Y:S01]  /*1b300*/  UMOV UR4, 0xffffffff ;  /* 0xffffffff00047882 */ /* 0x000fe20000000000 */
[----:B------:R-:W-:Y:S02]  /*1b310*/  VIADD R12, R4, 0xffffffff ;  /* 0xffffffff040c7836 */ /* 0x000fe40000000000 */
[----:B------:R-:W-:Y:S05]  /*1b320*/  BRA.DIV UR4, `(.L_x_1601) ;  /* 0x0000002e04ec7947 */ /* 0x000fea000b800000 */
[----:B0-----:R0:W1:Y:S02]  /*1b330*/  SHFL.IDX PT, R2, R2, R12, 0x1f ;  /* 0x00001f0c02027589 */ /* 0x00106400000e0000 */
.L_x_1701:
[----:B-1----:R-:W-:-:S07]  /*1b340*/  IMAD.MOV.U32 R3, RZ, RZ, R2 ;  /* 0x000000ffff037224 */ /* 0x002fce00078e0002 */
.L_x_1600:
[----:B---3--:R-:W-:Y:S01]  /*1b350*/  IABS R5, R17 ;  /* 0x0000001100057213 */ /* 0x008fe20000000000 */
[----:B------:R-:W-:Y:S02]  /*1b360*/  IMAD R16, R3, R16, R6 ;  /* 0x0000001003107224 */ /* 0x000fe400078e0206 */
[----:B------:R-:W-:Y:S01]  /*1b370*/  IMAD.IADD R19, R4, 0x1, R19 ;  /* 0x0000000104137824 */ /* 0x000fe200078e0213 */
[----:B0-----:R-:W0:Y:S01]  /*1b380*/  I2F.RP R2, R5 ;  /* 0x0000000500027306 */ /* 0x001e220000209400 */
[----:B------:R-:W-:-:S07]  /*1b390*/  IMAD.IADD R0, R0, 0x1, -R16 ;  /* 0x0000000100007824 */ /* 0x000fce00078e0a10 */
[----:B0-----:R-:W0:Y:S02]  /*1b3a0*/  MUFU.RCP R2, R2 ;  /* 0x0000000200027308 */ /* 0x001e240000001000 */
[----:B0-----:R-:W-:-:S06]  /*1b3b0*/  VIADD R2, R2, 0xffffffe ;  /* 0x0ffffffe02027836 */ /* 0x001fcc0000000000 */
[----:B------:R-:W0:Y:S02]  /*1b3c0*/  F2I.FTZ.U32.TRUNC.NTZ R3, R2 ;  /* 0x0000000200037305 */ /* 0x000e24000021f000 */
        /* <DEDUP_REMOVED lines=23> */
.L_x_1594:
[----:B------:R-:W-:Y:S01]  /*1b540*/  UMOV UR4, URZ ;  /* 0x0000003f00047c82 */ /* 0x000fe20008000000 */
[----:B------:R-:W-:Y:S01]  /*1b550*/  UMOV UR5, URZ ;  /* 0x0000003f00057c82 */ /* 0x000fe20008000000 */
[----:B------:R-:W-:Y:S01]  /*1b560*/  ULDC UR6, c[0x0][0xd3c] ;  /* 0x00034f0000067ab9 */ /* 0x000fe20000000800 */
[----:B------:R-:W-:Y:S02]  /*1b570*/  IMAD.MOV.U32 R16, RZ, RZ, R0 ;  /* 0x000000ffff107224 */ /* 0x000fe400078e0000 */
[----:B------:R-:W-:Y:S02]  /*1b580*/  IMAD.U32 R17, RZ, RZ, UR4 ;  /* 0x00000004ff117e24 */ /* 0x000fe4000f8e00ff */
[----:B------:R-:W-:Y:S02]  /*1b590*/  IMAD.U32 R18, RZ, RZ, UR5 ;  /* 0x00000005ff127e24 */ /* 0x000fe4000f8e00ff */
[----:B------:R-:W-:-:S07]  /*1b5a0*/  IMAD.U32 R19, RZ, RZ, UR6 ;  /* 0x00000006ff137e24 */ /* 0x000fce000f8e00ff */
.L_x_1602:
[----:B------:R1:W3:Y:S01]  /*1b5b0*/  LDL R3, [R1+0x4] ;  /* 0x0000040001037983 */ /* 0x0002e20000100800 */
[----:B------:R-:W4:Y:S01]  /*1b5c0*/  S2R R0, SR_TID.X ;  /* 0x0000000000007919 */ /* 0x000f220000002100 */
[----:B------:R-:W-:Y:S05]  /*1b5d0*/  WARPSYNC.ALL ;  /* 0x0000000000007948 */ /* 0x000fea0003800000 */
[----:B----4-:R-:W-:Y:S01]  /*1b5e0*/  LOP3.LUT R0, R0, 0x1f, RZ, 0xc0, !PT ;  /* 0x0000001f00007812 */ /* 0x010fe200078ec0ff */
[----:B------:R-:W-:Y:S03]  /*1b5f0*/  BAR.SYNC.DEFER_BLOCKING 0x4, 0x180 ;  /* 0x0106000000007b1d */ /* 0x000fe60000010000 */
[----:B------:R-:W-:-:S13]  /*1b600*/  ISETP.NE.AND P0, PT, R0, RZ, PT ;  /* 0x000000ff0000720c */ /* 0x000fda0003f05270 */
[----:B------:R-:W3:Y:S01]  /*1b610*/  @!P0 S2R R0, SR_CgaCtaId ;  /* 0x0000000000008919 */ /* 0x000ee20000008800 */
[----:B0-----:R-:W-:-:S04]  /*1b620*/  @!P0 MOV R2, 0x400 ;  /* 0x0000040000028802 */ /* 0x001fc80000000f00 */
[----:B---3--:R-:W-:-:S05]  /*1b630*/  @!P0 LEA R3, R0, R2, 0x18 ;  /* 0x0000000200038211 */ /* 0x008fca00078ec0ff */
[----:B------:R1:W-:Y:S04]  /*1b640*/  @!P0 STS.128 [R3+0x388d0], R16 ;  /* 0x0388d01003008388 */ /* 0x0003e80000000c00 */
[----:B------:R1:W-:Y:S01]  /*1b650*/  @!P0 STL [R1+0x4], R3 ;  /* 0x0000040301008387 */ /* 0x0003e20000100800 */
[----:B------:R-:W-:Y:S06]  /*1b660*/  BAR.ARV 0x5, 0x180 ;  /* 0x0146000000007b1d */ /* 0x000fec0000002000 */
.L_x_1591:
[----:B------:R-:W-:Y:S02]  /*1b670*/  ULDC UR4, c[0x0][0xd3c] ;  /* 0x00034f0000047ab9 */ /* 0x000fe40000000800 */
[----:B----4-:R-:W-:-:S13]  /*1b680*/  ISETP.GE.AND P0, PT, R19, UR4, PT ;  /* 0x0000000413007c0c */ /* 0x010fda000bf06270 */
[----:B------:R-:W-:Y:S05]  /*1b690*/  @!P0 BRA `(.L_x_1603) ;  /* 0xffffff7400108947 */ /* 0x000fea000383ffff */
[----:B------:R-:W-:Y:S05]  /*1b6a0*/  BSYNC B8 ;  /* 0x0000000000087941 */ /* 0x000fea0003800000 */
.L_x_1433:
[----:B---3--:R-:W3:Y:S01]  /*1b6b0*/  LDL.LU R0, [R1+0x60] ;  /* 0x0000600001007983 */ /* 0x008ee20000300800 */
[----:B------:R-:W-:Y:S01]  /*1b6c0*/  BSSY B0, `(.L_x_1604) ;  /* 0x000000b000007945 */ /* 0x000fe20003800000 */
[----:B------:R-:W4:Y:S01]  /*1b6d0*/  S2R R5, SR_CgaCtaId ;  /* 0x0000000000057919 */ /* 0x000f220000008800 */
[----:B---3--:R-:W-:-:S05]  /*1b6e0*/  VIADD R0, R0, 0x1 ;  /* 0x0000000100007836 */ /* 0x008fca0000000000 */
[----:B0-----:R-:W-:-:S04]  /*1b6f0*/  LEA.HI R2, R0, R0, RZ, 0x1 ;  /* 0x0000000000027211 */ /* 0x001fc800078f08ff */
[----:B-1----:R-:W-:-:S05]  /*1b700*/  LOP3.LUT R3, R2, 0xfffffffe, RZ, 0xc0, !PT ;  /* 0xfffffffe02037812 */ /* 0x002fca00078ec0ff */
[----:B------:R-:W-:Y:S01]  /*1b710*/  IMAD.IADD R3, R0, 0x1, -R3 ;  /* 0x0000000100037824 */ /* 0x000fe200078e0a03 */
[----:B------:R-:W-:-:S04]  /*1b720*/  MOV R0, 0x400 ;  /* 0x0000040000007802 */ /* 0x000fc80000000f00 */
[----:B----4-:R-:W-:Y:S02]  /*1b730*/  LEA R0, R5, R0, 0x18 ;  /* 0x0000000005007211 */ /* 0x010fe400078ec0ff */
[----:B------:R-:W-:-:S04]  /*1b740*/  SHF.L.U32 R3, R3, 0x1f, RZ ;  /* 0x0000001f03037819 */ /* 0x000fc800000006ff */
[----:B------:R-:W0:Y:S02]  /*1b750*/  SYNCS.PHASECHK.TRANS64.TRYWAIT P0, [R0+URZ+0x38820], R3 ;  /* 0x03882003000075a7 */ /* 0x000e24000800017f */
[----:B0-----:R-:W-:Y:S05]  /*1b760*/  @!P0 BRA `(.L_x_1605) ;  /* 0x0000002c00048947 */ /* 0x001fea0003800000 */
.L_x_1702:
[----:B------:R-:W-:Y:S05]  /*1b770*/  BSYNC B0 ;  /* 0x0000000000007941 */ /* 0x000fea0003800000 */
.L_x_1604:
[----:B------:R-:W-:-:S03]  /*1b780*/  UMOV UR4, 0xffffffff ;  /* 0xffffffff00047882 */ /* 0x000fc60000000000 */
[----:B------:R-:W-:Y:S05]  /*1b790*/  BRA.DIV UR4, `(.L_x_1606) ;  /* 0x0000002e040c7947 */ /* 0x000fea000b800000 */
[----:B------:R-:W1:Y:S02]  /*1b7a0*/  S2R R2, SR_TID.X ;  /* 0x0000000000027919 */ /* 0x000e640000002100 */
[----:B-1----:R-:W-:-:S04]  /*1b7b0*/  SHF.R.U32.HI R2, RZ, 0x5, R2 ;  /* 0x00000005ff027819 */ /* 0x002fc80000011602 */
[----:B------:R-:W-:-:S05]  /*1b7c0*/  LOP3.LUT R2, R2, 0x3, RZ, 0xc0, !PT ;  /* 0x0000000302027812 */ /* 0x000fca00078ec0ff */
[----:B------:R1:W3:Y:S02]  /*1b7d0*/  SHFL.IDX PT, R14, R2, RZ, 0x1f ;  /* 0x00001fff020e7589 */ /* 0x0002e400000e0000 */
.L_x_1705:
[----:B---3--:R-:W-:-:S13]  /*1b7e0*/  ISETP.NE.AND P0, PT, R14, RZ, PT ;  /* 0x000000ff0e00720c */ /* 0x008fda0003f05270 */
[----:B------:R-:W-:Y:S05]  /*1b7f0*/  @P0 BRA `(.L_x_1310) ;  /* 0x0000000000940947 */ /* 0x000fea0003800000 */
[----:B------:R-:W-:-:S03]  /*1b800*/  UMOV UR4, 0xffffffff ;  /* 0xffffffff00047882 */ /* 0x000fc60000000000 */
[----:B------:R-:W-:Y:S05]  /*1b810*/  BRA.DIV UR4, `(.L_x_1607) ;  /* 0x0000002e04207947 */ /* 0x000fea000b800000 */
[----:B------:R-:W-:-:S13]  /*1b820*/  ELECT P6, URZ, PT ;  /* 0x00000000003f782f */ /* 0x000fda00038c0000 */
.L_x_1708:
[----:B------:R-:W-:Y:S05]  /*1b830*/  @!P6 BRA `(.L_x_1310) ;  /* 0x000000000084e947 */ /* 0x000fea0003800000 */
[----:B-1----:R-:W3:Y:S02]  /*1b840*/  LDL.LU R2, [R1+0x70] ;  /* 0x0000700001027983 */ /* 0x002ee40000300800 */
[----:B---3--:R-:W-:-:S04]  /*1b850*/  LOP3.LUT R2, R2, 0x2, RZ, 0xfc, !PT ;  /* 0x0000000202027812 */ /* 0x008fc800078efcff */
[----:B------:R-:W-:-:S13]  /*1b860*/  ISETP.NE.AND P2, PT, R2, 0x3, PT ;  /* 0x000000030200780c */ /* 0x000fda0003f45270 */
[----:B------:R-:W-:Y:S05]  /*1b870*/  @!P2 BRA `(.L_x_1608) ;  /* 0x000000000004a947 */ /* 0x000fea0003800000 */
[----:B------:R-:W-:Y:S01]  /*1b880*/  BPT.TRAP 0x1 ;  /* 0x000000040000795c */ /* 0x000fe20000300000 */
.L_x_1608:
[----:B0-----:R-:W3:Y:S04]  /*1b890*/  LDL R3, [R1+0xc] ;  /* 0x00000c0001037983 */ /* 0x001ee80000100800 */
[----:B------:R-:W4:Y:S01]  /*1b8a0*/  LDL.LU R7, [R1+0x1c] ;  /* 0x00001c0001077983 */ /* 0x000f220000300800 */
[----:B------:R-:W-:-:S04]  /*1b8b0*/  VIADD R2, R0, 0x38840 ;  /* 0x0003884000027836 */ /* 0x000fc80000000000 */
[C---:B---3--:R-:W-:Y:S02]  /*1b8c0*/  IMAD R6, R3.reuse, 0x8, R2 ;  /* 0x0000000803067824 */ /* 0x048fe400078e0202 */
[----:B------:R-:W-:Y:S01]  /*1b8d0*/  VIADD R3, R3, 0x1 ;  /* 0x0000000103037836 */ /* 0x000fe20000000000 */
[----:B----4-:R-:W-:-:S04]  /*1b8e0*/  SHF.L.U32 R5, R7, 0x1f, RZ ;  /* 0x0000001f07057819 */ /* 0x010fc800000006ff */
        /* <DEDUP_REMOVED lines=8> */
.L_x_1709:
[----:B------:R-:W1:Y:S02]  /*1b970*/  SYNCS.PHASECHK.TRANS64.TRYWAIT P0, [R7+URZ], R2 ;  /* 0x00000002070075a7 */ /* 0x000e64000800017f */
[----:B-1----:R-:W-:Y:S05]  /*1b980*/  @!P0 BRA `(.L_x_1610) ;  /* 0x0000002800f88947 */ /* 0x002fea0003800000 */
.L_x_1710:
[----:B------:R-:W-:Y:S05]  /*1b990*/  @!P2 BRA `(.L_x_1611) ;  /* 0x000000000004a947 */ /* 0x000fea0003800000 */
[----:B------:R-:W-:Y:S01]  /*1b9a0*/  BPT.TRAP 0x1 ;  /* 0x000000040000795c */ /* 0x000fe20000300000 */
.L_x_1611:
[----:B------:R-:W3:Y:S01]  /*1b9b0*/  LDL.LU R4, [R1+0xc] ;  /* 0x00000c0001047983 */ /* 0x000ee20000300800 */
[----:B------:R-:W-:-:S04]  /*1b9c0*/  VIADD R0, R0, 0x38860 ;  /* 0x0003886000007836 */ /* 0x000fc80000000000 */
[----:B---3--:R-:W-:-:S04]  /*1b9d0*/  IMAD R4, R4, 0x8, R0 ;  /* 0x0000000804047824 */ /* 0x008fc800078e0200 */
[----:B------:R-:W3:Y:S02]  /*1b9e0*/  SYNCS.PHASECHK.TRANS64.TRYWAIT P0, [R4+URZ], R5 ;  /* 0x00000005040075a7 */ /* 0x000ee4000800017f */
[----:B---3--:R-:W-:Y:S05]  /*1b9f0*/  @!P0 BRA `(.L_x_1612) ;  /* 0x0000002800f08947 */ /* 0x008fea0003800000 */
.L_x_1711:
[----:B------:R-:W-:-:S07]  /*1ba00*/  IMAD R3, R3, 0x8, R0 ;  /* 0x0000000803037824 */ /* 0x000fce00078e0200 */
.L_x_1613:
[----:B----4-:R4:W0:Y:S02]  /*1ba10*/  SYNCS.PHASECHK.TRANS64.TRYWAIT P0, [R3+URZ], R2 ;  /* 0x00000002030075a7 */ /* 0x010824000800017f */
[----:B0-----:R-:W-:Y:S05]  /*1ba20*/  @!P0 NANOSLEEP.SYNCS 0x989680 ;  /* 0x009896800000895d */ /* 0x001fea0003900000 */
[----:B------:R-:W0:Y:S02]  /*1ba30*/  @!P0 SYNCS.PHASECHK.TRANS64 P0, [R3+URZ], R2 ;  /* 0x00000002030085a7 */ /* 0x000e24000800007f */
[----:B0-----:R-:W-:Y:S05]  /*1ba40*/  @!P0 BRA `(.L_x_1613) ;  /* 0xfffffffc00f08947 */ /* 0x001fea000383ffff */
.L_x_1310:
[----:B------:R-:W-:Y:S05]  /*1ba50*/  BSYNC B9 ;  /* 0x0000000000097941 */ /* 0x000fea0003800000 */
.L_x_1307:
[----:B------:R-:W-:Y:S05]  /*1ba60*/  EXIT ;  /* 0x000000000000794d */ /* 0x000fea0003800000 */
.L_x_1326:
[----:B0-----:R0:W1:Y:S02]  /*1ba70*/  SYNCS.PHASECHK.TRANS64.TRYWAIT P5, [R66+URZ+0x38890], R75 ;  /* 0x0388904b420075a7 */ /* 0x00106400080a017f */
[----:B-1----:R-:W-:Y:S05]  /*1ba80*/  @!P5 NANOSLEEP.SYNCS 0x989680 ;  /* 0x009896800000d95d */ /* 0x002fea0003900000 */
[----:B------:R-:W1:Y:S02]  /*1ba90*/  @!P5 SYNCS.PHASECHK.TRANS64 P5, [R66+URZ+0x38890], R75 ;  /* 0x0388904b4200d5a7 */ /* 0x000e6400080a007f */
[----:B-1----:R-:W-:Y:S05]  /*1baa0*/  @!P5 BRA `(.L_x_1326) ;  /* 0xfffffffc00f0d947 */ /* 0x002fea000383ffff */
[----:B------:R-:W-:Y:S05]  /*1bab0*/  BRA `(.L_x_1614) ;  /* 0xfffffe6c00047947 */ /* 0x000fea000383ffff */
.L_x_1336:
[----:B0-----:R0:W1:Y:S02]  /*1bac0*/  SYNCS.PHASECHK.TRANS64.TRYWAIT P5, [R66+URZ+0x38890], R75 ;  /* 0x0388904b420075a7 */ /* 0x00106400080a017f */
[----:B-1----:R-:W-:Y:S05]  /*1bad0*/  @!P5 NANOSLEEP.SYNCS 0x989680 ;  /* 0x009896800000d95d */ /* 0x002fea0003900000 */
[----:B------:R-:W1:Y:S02]  /*1bae0*/  @!P5 SYNCS.PHASECHK.TRANS64 P5, [R66+URZ+0x38890], R75 ;  /* 0x0388904b4200d5a7 */ /* 0x000e6400080a007f */
[----:B-1----:R-:W-:Y:S05]  /*1baf0*/  @!P5 BRA `(.L_x_1336) ;  /* 0xfffffffc00f0d947 */ /* 0x002fea000383ffff */
[----:B------:R-:W-:Y:S05]  /*1bb00*/  BRA `(.L_x_1615) ;  /* 0xfffffe7400507947 */ /* 0x000fea000383ffff */
.L_x_1341:
[----:B0-----:R0:W1:Y:S02]  /*1bb10*/  SYNCS.PHASECHK.TRANS64.TRYWAIT P5, [R66+URZ+0x38890], R75 ;  /* 0x0388904b420075a7 */ /* 0x00106400080a017f */
[----:B-1----:R-:W-:Y:S05]  /*1bb20*/  @!P5 NANOSLEEP.SYNCS 0x989680 ;  /* 0x009896800000d95d */ /* 0x002fea0003900000 */
[----:B------:R-:W1:Y:S02]  /*1bb30*/  @!P5 SYNCS.PHASECHK.TRANS64 P5, [R66+URZ+0x38890], R75 ;  /* 0x0388904b4200d5a7 */ /* 0x000e6400080a007f */
[----:B-1----:R-:W-:Y:S05]  /*1bb40*/  @!P5 BRA `(.L_x_1341) ;  /* 0xfffffffc00f0d947 */ /* 0x002fea000383ffff */
[----:B------:R-:W-:Y:S05]  /*1bb50*/  BRA `(.L_x_1616) ;  /* 0xfffffe7c00647947 */ /* 0x000fea000383ffff */
.L_x_1345:
[----:B------:R0:W0:Y:S02]  /*1bb60*/  SYNCS.PHASECHK.TRANS64.TRYWAIT P5, [R66+URZ+0x388b0], R75 ;  /* 0x0388b04b420075a7 */ /* 0x00002400080a017f */
[----:B0-----:R-:W-:Y:S05]  /*1bb70*/  @!P5 NANOSLEEP.SYNCS 0x989680 ;  /* 0x009896800000d95d */ /* 0x001fea0003900000 */
[----:B------:R-:W0:Y:S02]  /*1bb80*/  @!P5 SYNCS.PHASECHK.TRANS64 P5, [R66+URZ+0x388b0], R75 ;  /* 0x0388b04b4200d5a7 */ /* 0x000e2400080a007f */
[----:B0-----:R-:W-:Y:S05]  /*1bb90*/  @!P5 BRA `(.L_x_1345) ;  /* 0xfffffffc00f0d947 */ /* 0x001fea000383ffff */
[----:B------:R-:W-:Y:S05]  /*1bba0*/  BRA `(.L_x_1617) ;  /* 0xfffffe7c00e07947 */ /* 0x000fea000383ffff */
.L_x_1368:
        /* <DEDUP_REMOVED lines=8> */
.L_x_1619:
[----:B------:R-:W-:Y:S05]  /*1bc30*/  BSYNC B1 ;  /* 0x0000000000017941 */ /* 0x000fea0003800000 */
.L_x_1618:
        /* <DEDUP_REMOVED lines=8> */
.L_x_1620:
[----:B------:R-:W-:Y:S02]  /*1bcc0*/  IMAD.MOV.U32 R13, RZ, RZ, R29 ;  /* 0x000000ffff0d7224 */ /* 0x000fe400078e001d */
[----:B------:R-:W-:-:S07]  /*1bcd0*/  IMAD.MOV.U32 R3, RZ, RZ, R14 ;  /* 0x000000ffff037224 */ /* 0x000fce00078e000e */
[----:B------:R-:W-:Y:S05]  /*1bce0*/  WARPSYNC.COLLECTIVE R15, `(.L_x_1621) ;  /* 0x000000000f087348 */ /* 0x000fea0003c00000 */
[----:B------:R0:W1:Y:S02]  /*1bcf0*/  SHFL.IDX P6, R14, R13, R12, R11 ;  /* 0x0000000c0d0e7389 */ /* 0x00006400000c000b */
[----:B01----:R-:W-:Y:S01]  /*1bd00*/  ENDCOLLECTIVE ;  /* 0x000000000000791b */ /* 0x003fe20003800000 */
.L_x_1621:
[----:B------:R-:W-:Y:S02]  /*1bd10*/  IMAD.MOV.U32 R13, RZ, RZ, R28 ;  /* 0x000000ffff0d7224 */ /* 0x000fe400078e001c */
[----:B------:R-:W-:-:S07]  /*1bd20*/  IMAD.MOV.U32 R4, RZ, RZ, R14 ;  /* 0x000000ffff047224 */ /* 0x000fce00078e000e */
[----:B------:R-:W-:Y:S05]  /*1bd30*/  WARPSYNC.COLLECTIVE R15, `(.L_x_1622) ;  /* 0x000000000f087348 */ /* 0x000fea0003c00000 */
[----:B------:R0:W1:Y:S02]  /*1bd40*/  SHFL.IDX P6, R14, R13, R12, R11 ;  /* 0x0000000c0d0e7389 */ /* 0x00006400000c000b */
[----:B01----:R-:W-:Y:S01]  /*1bd50*/  ENDCOLLECTIVE ;  /* 0x000000000000791b */ /* 0x003fe20003800000 */
.L_x_1622:
[----:B------:R-:W-:Y:S05]  /*1bd60*/  BRA `(.L_x_1623) ;  /* 0xfffffea800147947 */ /* 0x000fea000383ffff */
.L_x_1372:
[----:B0-----:R0:W1:Y:S02]  /*1bd70*/  SYNCS.PHASECHK.TRANS64.TRYWAIT P0, [R2+URZ+0x38800], R13 ;  /* 0x0388000d020075a7 */ /* 0x001064000800017f */
[----:B-1----:R-:W-:Y:S05]  /*1bd80*/  @!P0 NANOSLEEP.SYNCS 0x989680 ;  /* 0x009896800000895d */ /* 0x002fea0003900000 */
[----:B------:R-:W1:Y:S02]  /*1bd90*/  @!P0 SYNCS.PHASECHK.TRANS64 P0, [R2+URZ+0x38800], R13 ;  /* 0x0388000d020085a7 */ /* 0x000e64000800007f */
[----:B-1----:R-:W-:Y:S05]  /*1bda0*/  @!P0 BRA `(.L_x_1372) ;  /* 0xfffffffc00f08947 */ /* 0x002fea000383ffff */
[----:B------:R-:W-:Y:S05]  /*1bdb0*/  BRA `(.L_x_1624) ;  /* 0xfffffeac00287947 */ /* 0x000fea000383ffff */
.L_x_1380:
        /* <DEDUP_REMOVED lines=8> */
.L_x_1626:
[----:B------:R-:W-:Y:S05]  /*1be40*/  BSYNC B1 ;  /* 0x0000000000017941 */ /* 0x000fea0003800000 */
.L_x_1625:
        /* <DEDUP_REMOVED lines=8> */
.L_x_1627:
[----:B------:R-:W-:Y:S02]  /*1bed0*/  IMAD.MOV.U32 R21, RZ, RZ, R3 ;  /* 0x000000ffff157224 */ /* 0x000fe400078e0003 */
[----:B------:R-:W-:Y:S02]  /*1bee0*/  IMAD.MOV.U32 R13, RZ, RZ, R29 ;  /* 0x000000ffff0d7224 */ /* 0x000fe400078e001d */
[----:B------:R-:W-:-:S07]  /*1bef0*/  IMAD.MOV.U32 R0, RZ, RZ, R14 ;  /* 0x000000ffff007224 */ /* 0x000fce00078e000e */
[----:B------:R-:W-:Y:S05]  /*1bf00*/  WARPSYNC.COLLECTIVE R15, `(.L_x_1628) ;  /* 0x000000000f087348 */ /* 0x000fea0003c00000 */
[----:B------:R0:W1:Y:S02]  /*1bf10*/  SHFL.IDX P6, R14, R13, R12, R11 ;  /* 0x0000000c0d0e7389 */ /* 0x00006400000c000b */
[----:B01----:R-:W-:Y:S01]  /*1bf20*/  ENDCOLLECTIVE ;  /* 0x000000000000791b */ /* 0x003fe20003800000 */
.L_x_1628:
[----:B------:R-:W-:Y:S02]  /*1bf30*/  IMAD.MOV.U32 R20, RZ, RZ, R0 ;  /* 0x000000ffff147224 */ /* 0x000fe400078e0000 */
[----:B------:R-:W-:Y:S02]  /*1bf40*/  IMAD.MOV.U32 R13, RZ, RZ, R28 ;  /* 0x000000ffff0d7224 */ /* 0x000fe400078e001c */
[----:B------:R-:W-:-:S07]  /*1bf50*/  IMAD.MOV.U32 R5, RZ, RZ, R14 ;  /* 0x000000ffff057224 */ /* 0x000fce00078e000e */
[----:B------:R-:W-:Y:S05]  /*1bf60*/  WARPSYNC.COLLECTIVE R15, `(.L_x_1629) ;  /* 0x000000000f087348 */ /* 0x000fea0003c00000 */
[----:B------:R0:W1:Y:S02]  /*1bf70*/  SHFL.IDX P6, R14, R13, R12, R11 ;  /* 0x0000000c0d0e7389 */ /* 0x00006400000c000b */
[----:B01----:R-:W-:Y:S01]  /*1bf80*/  ENDCOLLECTIVE ;  /* 0x000000000000791b */ /* 0x003fe20003800000 */
.L_x_1629:
[----:B------:R-:W-:Y:S05]  /*1bf90*/  BRA `(.L_x_1630) ;  /* 0xfffffeb400887947 */ /* 0x000fea000383ffff */
.L_x_1384:
[----:B0-----:R0:W1:Y:S02]  /*1bfa0*/  SYNCS.PHASECHK.TRANS64.TRYWAIT P1, [R2+URZ+0x38800], R3 ;  /* 0x03880003020075a7 */ /* 0x001064000802017f */
[----:B-1----:R-:W-:Y:S05]  /*1bfb0*/  @!P1 NANOSLEEP.SYNCS 0x989680 ;  /* 0x009896800000995d */ /* 0x002fea0003900000 */
[----:B------:R-:W1:Y:S02]  /*1bfc0*/  @!P1 SYNCS.PHASECHK.TRANS64 P1, [R2+URZ+0x38800], R3 ;  /* 0x03880003020095a7 */ /* 0x000e64000802007f */
[----:B-1----:R-:W-:Y:S05]  /*1bfd0*/  @!P1 BRA `(.L_x_1384) ;  /* 0xfffffffc00f09947 */ /* 0x002fea000383ffff */
[----:B------:R-:W-:Y:S05]  /*1bfe0*/  BRA `(.L_x_1631) ;  /* 0xfffffeb800587947 */ /* 0x000fea000383ffff */
.L_x_1390:
[----:B0-----:R0:W1:Y:S02]  /*1bff0*/  SYNCS.PHASECHK.TRANS64.TRYWAIT P1, [R20+URZ+0x38830], R13 ;  /* 0x0388300d140075a7 */ /* 0x001064000802017f */
[----:B-1----:R-:W-:Y:S05]  /*1c000*/  @!P1 NANOSLEEP.SYNCS 0x989680 ;  /* 0x009896800000995d */ /* 0x002fea0003900000 */
[----:B------:R-:W1:Y:S02]  /*1c010*/  @!P1 SYNCS.PHASECHK.TRANS64 P1, [R20+URZ+0x38830], R13 ;  /* 0x0388300d140095a7 */ /* 0x000e64000802007f */
[----:B-1----:R-:W-:Y:S05]  /*1c020*/  @!P1 BRA `(.L_x_1390) ;  /* 0xfffffffc00f09947 */ /* 0x002fea000383ffff */
[----:B------:R-:W-:Y:S05]  /*1c030*/  BRA `(.L_x_1389) ;  /* 0xfffffec400607947 */ /* 0x000fea000383ffff */
.L_x_1392:
[----:B-1----:R1:W2:Y:S02]  /*1c040*/  SYNCS.PHASECHK.TRANS64.TRYWAIT P1, [R2+URZ+0x38810], R11 ;  /* 0x0388100b020075a7 */ /* 0x0022a4000802017f */
[----:B--2---:R-:W-:Y:S05]  /*1c050*/  @!P1 NANOSLEEP.SYNCS 0x989680 ;  /* 0x009896800000995d */ /* 0x004fea0003900000 */
[----:B------:R-:W2:Y:S02]  /*1c060*/  @!P1 SYNCS.PHASECHK.TRANS64 P1, [R2+URZ+0x38810], R11 ;  /* 0x0388100b020095a7 */ /* 0x000ea4000802007f */
[----:B--2---:R-:W-:Y:S05]  /*1c070*/  @!P1 BRA `(.L_x_1392) ;  /* 0xfffffffc00f09947 */ /* 0x004fea000383ffff */
[----:B------:R-:W-:Y:S05]  /*1c080*/  BRA `(.L_x_1632) ;  /* 0xfffffec800107947 */ /* 0x000fea000383ffff */
.L_x_1397:
[----:B-1----:R1:W3:Y:S02]  /*1c090*/  SYNCS.PHASECHK.TRANS64.TRYWAIT P1, [R20+URZ+0x38850], R13 ;  /* 0x0388500d140075a7 */ /* 0x0022e4000802017f */
[----:B---3--:R-:W-:Y:S05]  /*1c0a0*/  @!P1 NANOSLEEP.SYNCS 0x989680 ;  /* 0x009896800000995d */ /* 0x008fea0003900000 */
[----:B------:R-:W3:Y:S02]  /*1c0b0*/  @!P1 SYNCS.PHASECHK.TRANS64 P1, [R20+URZ+0x38850], R13 ;  /* 0x0388500d140095a7 */ /* 0x000ee4000802007f */
[----:B---3--:R-:W-:Y:S05]  /*1c0c0*/  @!P1 BRA `(.L_x_1397) ;  /* 0xfffffffc00f09947 */ /* 0x008fea000383ffff */
[----:B------:R-:W-:Y:S05]  /*1c0d0*/  BRA `(.L_x_1396) ;  /* 0xfffffec800407947 */ /* 0x000fea000383ffff */
.L_x_1404:
[----:B-1----:R1:W2:Y:S02]  /*1c0e0*/  SYNCS.PHASECHK.TRANS64.TRYWAIT P3, [R14+URZ+0x38830], R11 ;  /* 0x0388300b0e0075a7 */ /* 0x0022a4000806017f */
[----:B--2---:R-:W-:Y:S05]  /*1c0f0*/  @!P3 NANOSLEEP.SYNCS 0x989680 ;  /* 0x009896800000b95d */ /* 0x004fea0003900000 */
[----:B------:R-:W2:Y:S02]  /*1c100*/  @!P3 SYNCS.PHASECHK.TRANS64 P3, [R14+URZ+0x38830], R11 ;  /* 0x0388300b0e00b5a7 */ /* 0x000ea4000806007f */
[----:B--2---:R-:W-:Y:S05]  /*1c110*/  @!P3 BRA `(.L_x_1404) ;  /* 0xfffffffc00f0b947 */ /* 0x004fea000383ffff */
[----:B------:R-:W-:Y:S05]  /*1c120*/  BRA `(.L_x_1403) ;  /* 0xfffffef000e47947 */ /* 0x000fea000383ffff */
.L_x_1409:
[----:B---3--:R3:W4:Y:S02]  /*1c130*/  SYNCS.PHASECHK.TRANS64.TRYWAIT P3, [R14+URZ+0x38850], R11 ;  /* 0x0388500b0e0075a7 */ /* 0x008724000806017f */
[----:B----4-:R-:W-:Y:S05]  /*1c140*/  @!P3 NANOSLEEP.SYNCS 0x989680 ;  /* 0x009896800000b95d */ /* 0x010fea0003900000 */
[----:B------:R-:W4:Y:S02]  /*1c150*/  @!P3 SYNCS.PHASECHK.TRANS64 P3, [R14+URZ+0x38850], R11 ;  /* 0x0388500b0e00b5a7 */ /* 0x000f24000806007f */
[----:B----4-:R-:W-:Y:S05]  /*1c160*/  @!P3 BRA `(.L_x_1409) ;  /* 0xfffffffc00f0b947 */ /* 0x010fea000383ffff */
[----:B------:R-:W-:Y:S05]  /*1c170*/  BRA `(.L_x_1408) ;  /* 0xfffffef400807947 */ /* 0x000fea000383ffff */
.L_x_1439:
[----:B------:R-:W0:Y:S01]  /*1c180*/  S2R R6, SR_TID.X ;  /* 0x0000000000067919 */ /* 0x000e220000002100 */
        /* <DEDUP_REMOVED lines=10> */
.L_x_1634:
[----:B------:R-:W-:Y:S05]  /*1c230*/  BSYNC B1 ;  /* 0x0000000000017941 */ /* 0x000fea0003800000 */
.L_x_1633:
[----:B------:R-:W-:Y:S05]  /*1c240*/  BRA `(.L_x_1635) ;  /* 0xffffff6c00e87947 */ /* 0x000fea000383ffff */
.L_x_1441:
[----:B------:R-:W-:Y:S01]  /*1c250*/  BSSY B1, `(.L_x_1636) ;  /* 0x0000006000017945 */ /* 0x000fe20003800000 */
[----:B------:R-:W-:-:S07]  /*1c260*/  IMAD.MOV.U32 R15, RZ, RZ, -0x1 ;  /* 0xffffffffff0f7424 */ /* 0x000fce00078e00ff */
[----:B0-----:R-:W-:Y:S05]  /*1c270*/  WARPSYNC.COLLECTIVE R15, `(.L_x_1637) ;  /* 0x000000000f0c7348 */ /* 0x001fea0003c00000 */
[----:B------:R-:W-:Y:S02]  /*1c280*/  ELECT P6, UR62, PT ;  /* 0x00000000003e782f */ /* 0x000fe400038c0000 */
[----:B------:R-:W-:Y:S01]  /*1c290*/  MOV R14, UR62 ;  /* 0x0000003e000e7c02 */ /* 0x000fe20008000f00 */
[----:B0-----:R-:W-:Y:S10]  /*1c2a0*/  ENDCOLLECTIVE ;  /* 0x000000000000791b */ /* 0x001ff40003800000 */
.L_x_1637:
[----:B------:R-:W-:Y:S05]  /*1c2b0*/  BSYNC B1 ;  /* 0x0000000000017941 */ /* 0x000fea0003800000 */
.L_x_1636:
[----:B------:R-:W-:Y:S05]  /*1c2c0*/  BRA `(.L_x_1440) ;  /* 0xffffff6c00e07947 */ /* 0x000fea000383ffff */
.L_x_1443:
[----:B0-----:R-:W2:Y:S02]  /*1c2d0*/  LDL R4, [R1+0x4] ;  /* 0x0000040001047983 */ /* 0x001ea40000100800 */
[----:B--2---:R0:W1:Y:S02]  /*1c2e0*/  SYNCS.PHASECHK.TRANS64.TRYWAIT P0, [R4+URZ+0x38820], R3 ;  /* 0x03882003040075a7 */ /* 0x004064000800017f */
[----:B-1----:R-:W-:Y:S05]  /*1c2f0*/  @!P0 NANOSLEEP.SYNCS 0x989680 ;  /* 0x009896800000895d */ /* 0x002fea0003900000 */
[----:B------:R-:W1:Y:S02]  /*1c300*/  @!P0 SYNCS.PHASECHK.TRANS64 P0, [R4+URZ+0x38820], R3 ;  /* 0x03882003040085a7 */ /* 0x000e64000800007f */
[----:B-1----:R-:W-:Y:S05]  /*1c310*/  @!P0 BRA `(.L_x_1443) ;  /* 0xfffffffc00ec8947 */ /* 0x002fea000383ffff */
[----:B------:R-:W-:Y:S05]  /*1c320*/  BRA `(.L_x_1638) ;  /* 0xffffff6c00f07947 */ /* 0x000fea000383ffff */
.L_x_1447:
[----:B0-----:R0:W1:Y:S02]  /*1c330*/  SYNCS.PHASECHK.TRANS64.TRYWAIT P0, [R4+URZ+0x388a0], R8 ;  /* 0x0388a008040075a7 */ /* 0x001064000800017f */
[----:B-1----:R-:W-:Y:S05]  /*1c340*/  @!P0 NANOSLEEP.SYNCS 0x989680 ;  /* 0x009896800000895d */ /* 0x002fea0003900000 */
[----:B------:R-:W1:Y:S02]  /*1c350*/  @!P0 SYNCS.PHASECHK.TRANS64 P0, [R4+URZ+0x388a0], R8 ;  /* 0x0388a008040085a7 */ /* 0x000e64000800007f */
[----:B-1----:R-:W-:Y:S05]  /*1c360*/  @!P0 BRA `(.L_x_1447) ;  /* 0xfffffffc00f08947 */ /* 0x002fea000383ffff */
[----:B------:R-:W-:Y:S05]  /*1c370*/  BRA `(.L_x_1639) ;  /* 0xffffff7000187947 */ /* 0x000fea000383ffff */
.L_x_1452:
[----:B-1----:R1:W2:Y:S02]  /*1c380*/  SYNCS.PHASECHK.TRANS64.TRYWAIT P0, [R4+URZ+0x388c0], R8 ;  /* 0x0388c008040075a7 */ /* 0x0022a4000800017f */
[----:B--2---:R-:W-:Y:S05]  /*1c390*/  @!P0 NANOSLEEP.SYNCS 0x989680 ;  /* 0x009896800000895d */ /* 0x004fea0003900000 */
[----:B------:R-:W2:Y:S02]  /*1c3a0*/  @!P0 SYNCS.PHASECHK.TRANS64 P0, [R4+URZ+0x388c0], R8 ;  /* 0x0388c008040085a7 */ /* 0x000ea4000800007f */
[----:B--2---:R-:W-:Y:S05]  /*1c3b0*/  @!P0 BRA `(.L_x_1452) ;  /* 0xfffffffc00f08947 */ /* 0x004fea000383ffff */
[----:B------:R-:W-:Y:S05]  /*1c3c0*/  BRA `(.L_x_1640) ;  /* 0xffffff70009c7947 */ /* 0x000fea000383ffff */
.L_x_1466:
[----:B0-----:R0:W1:Y:S02]  /*1c3d0*/  SYNCS.PHASECHK.TRANS64.TRYWAIT P1, [R4+URZ+0x388a0], R5 ;  /* 0x0388a005040075a7 */ /* 0x001064000802017f */
[----:B-1----:R-:W-:Y:S05]  /*1c3e0*/  @!P1 NANOSLEEP.SYNCS 0x989680 ;  /* 0x009896800000995d */ /* 0x002fea0003900000 */
[----:B------:R-:W1:Y:S02]  /*1c3f0*/  @!P1 SYNCS.PHASECHK.TRANS64 P1, [R4+URZ+0x388a0], R5 ;  /* 0x0388a005040095a7 */ /* 0x000e64000802007f */
[----:B-1----:R-:W-:Y:S05]  /*1c400*/  @!P1 BRA `(.L_x_1466) ;  /* 0xfffffffc00f09947 */ /* 0x002fea000383ffff */
[----:B------:R-:W-:Y:S05]  /*1c410*/  BRA `(.L_x_1641) ;  /* 0xffffff7c00247947 */ /* 0x000fea000383ffff */
.L_x_1471:
[----:B-1----:R1:W2:Y:S02]  /*1c420*/  SYNCS.PHASECHK.TRANS64.TRYWAIT P1, [R4+URZ+0x388c0], R5 ;  /* 0x0388c005040075a7 */ /* 0x0022a4000802017f */
[----:B--2---:R-:W-:Y:S05]  /*1c430*/  @!P1 NANOSLEEP.SYNCS 0x989680 ;  /* 0x009896800000995d */ /* 0x004fea0003900000 */
[----:B------:R-:W2:Y:S02]  /*1c440*/  @!P1 SYNCS.PHASECHK.TRANS64 P1, [R4+URZ+0x388c0], R5 ;  /* 0x0388c005040095a7 */ /* 0x000ea4000802007f */
[----:B--2---:R-:W-:Y:S05]  /*1c450*/  @!P1 BRA `(.L_x_1471) ;  /* 0xfffffffc00f09947 */ /* 0x004fea000383ffff */
[----:B------:R-:W-:Y:S05]  /*1c460*/  BRA `(.L_x_1642) ;  /* 0xffffff7c00a47947 */ /* 0x000fea000383ffff */
.L_x_1491:
        /* <DEDUP_REMOVED lines=11> */
.L_x_1644:
[----:B------:R-:W-:Y:S05]  /*1c520*/  BSYNC B0 ;  /* 0x0000000000007941 */ /* 0x000fea0003800000 */
.L_x_1643:
[----:B------:R-:W-:Y:S05]  /*1c530*/  BRA `(.L_x_1645) ;  /* 0xffffff8c00887947 */ /* 0x000fea000383ffff */
.L_x_1493:
[----:B------:R-:W-:Y:S01]  /*1c540*/  BSSY B0, `(.L_x_1646) ;  /* 0x0000006000007945 */ /* 0x000fe20003800000 */
[----:B------:R-:W-:-:S07]  /*1c550*/  IMAD.MOV.U32 R15, RZ, RZ, -0x1 ;  /* 0xffffffffff0f7424 */ /* 0x000fce00078e00ff */
[----:B0-----:R-:W-:Y:S05]  /*1c560*/  WARPSYNC.COLLECTIVE R15, `(.L_x_1647) ;  /* 0x000000000f0c7348 */ /* 0x001fea0003c00000 */
[----:B------:R-:W-:Y:S02]  /*1c570*/  ELECT P6, UR62, PT ;  /* 0x00000000003e782f */ /* 0x000fe400038c0000 */
[----:B------:R-:W-:Y:S01]  /*1c580*/  MOV R14, UR62 ;  /* 0x0000003e000e7c02 */ /* 0x000fe20008000f00 */
[----:B0-----:R-:W-:Y:S10]  /*1c590*/  ENDCOLLECTIVE ;  /* 0x000000000000791b */ /* 0x001ff40003800000 */
.L_x_1647:
[----:B------:R-:W-:Y:S05]  /*1c5a0*/  BSYNC B0 ;  /* 0x0000000000007941 */ /* 0x000fea0003800000 */
.L_x_1646:
[----:B------:R-:W-:Y:S05]  /*1c5b0*/  BRA `(.L_x_1648) ;  /* 0xffffff8c00947947 */ /* 0x000fea000383ffff */
.L_x_1495:
[----:B0-----:R0:W1:Y:S02]  /*1c5c0*/  SYNCS.PHASECHK.TRANS64.TRYWAIT P0, [R0+URZ+0x38840], R2 ;  /* 0x03884002000075a7 */ /* 0x001064000800017f */
[----:B-1----:R-:W-:Y:S05]  /*1c5d0*/  @!P0 NANOSLEEP.SYNCS 0x989680 ;  /* 0x009896800000895d */ /* 0x002fea0003900000 */
[----:B------:R-:W1:Y:S02]  /*1c5e0*/  @!P0 SYNCS.PHASECHK.TRANS64 P0, [R0+URZ+0x38840], R2 ;  /* 0x03884002000085a7 */ /* 0x000e64000800007f */
[----:B-1----:R-:W-:Y:S05]  /*1c5f0*/  @!P0 BRA `(.L_x_1495) ;  /* 0xfffffffc00f08947 */ /* 0x002fea000383ffff */
[----:B------:R-:W-:Y:S05]  /*1c600*/  BRA `(.L_x_1649) ;  /* 0xffffff9000007947 */ /* 0x000fea000383ffff */
.L_x_1499:
        /* <DEDUP_REMOVED lines=9> */
.L_x_1650:
[----:B------:R-:W-:Y:S02]  /*1c6a0*/  IMAD.MOV.U32 R13, RZ, RZ, R3 ;  /* 0x000000ffff0d7224 */ /* 0x000fe400078e0003 */
[----:B------:R-:W-:-:S07]  /*1c6b0*/  IMAD.MOV.U32 R4, RZ, RZ, R14 ;  /* 0x000000ffff047224 */ /* 0x000fce00078e000e */
[----:B------:R-:W-:Y:S05]  /*1c6c0*/  WARPSYNC.COLLECTIVE R15, `(.L_x_1651) ;  /* 0x000000000f087348 */ /* 0x000fea0003c00000 */
[----:B------:R0:W1:Y:S02]  /*1c6d0*/  SHFL.IDX P6, R14, R13, R12, R11 ;  /* 0x0000000c0d0e7389 */ /* 0x00006400000c000b */
[----:B01----:R-:W-:Y:S01]  /*1c6e0*/  ENDCOLLECTIVE ;  /* 0x000000000000791b */ /* 0x003fe20003800000 */
.L_x_1651:
[----:B------:R-:W-:Y:S02]  /*1c6f0*/  IMAD.MOV.U32 R13, RZ, RZ, R2 ;  /* 0x000000ffff0d7224 */ /* 0x000fe400078e0002 */
[----:B------:R-:W-:Y:S02]  /*1c700*/  IMAD.MOV.U32 R12, RZ, RZ, 0x1 ;  /* 0x00000001ff0c7424 */ /* 0x000fe400078e00ff */
[----:B------:R-:W-:-:S07]  /*1c710*/  IMAD.MOV.U32 R5, RZ, RZ, R14 ;  /* 0x000000ffff057224 */ /* 0x000fce00078e000e */
[----:B------:R-:W-:Y:S05]  /*1c720*/  WARPSYNC.COLLECTIVE R15, `(.L_x_1652) ;  /* 0x000000000f087348 */ /* 0x000fea0003c00000 */
[----:B------:R0:W1:Y:S02]  /*1c730*/  SHFL.IDX P6, R14, R13, R12, R11 ;  /* 0x0000000c0d0e7389 */ /* 0x00006400000c000b */
[----:B01----:R-:W-:Y:S01]  /*1c740*/  ENDCOLLECTIVE ;  /* 0x000000000000791b */ /* 0x003fe20003800000 */
.L_x_1652:
[----:B------:R-:W-:Y:S02]  /*1c750*/  IMAD.MOV.U32 R13, RZ, RZ, R3 ;  /* 0x000000ffff0d7224 */ /* 0x000fe400078e0003 */
[----:B------:R-:W-:Y:S02]  /*1c760*/  IMAD R0, R6, R7, RZ ;  /* 0x0000000706007224 */ /* 0x000fe400078e02ff */
[----:B------:R-:W-:-:S07]  /*1c770*/  IMAD.MOV.U32 R6, RZ, RZ, R14 ;  /* 0x000000ffff067224 */ /* 0x000fce00078e000e */
[----:B------:R-:W-:Y:S05]  /*1c780*/  WARPSYNC.COLLECTIVE R15, `(.L_x_1653) ;  /* 0x000000000f087348 */ /* 0x000fea0003c00000 */
[----:B------:R0:W1:Y:S02]  /*1c790*/  SHFL.IDX P6, R14, R13, R12, R11 ;  /* 0x0000000c0d0e7389 */ /* 0x00006400000c000b */
[----:B01----:R-:W-:Y:S01]  /*1c7a0*/  ENDCOLLECTIVE ;  /* 0x000000000000791b */ /* 0x003fe20003800000 */
.L_x_1653:
        /* <DEDUP_REMOVED lines=21> */
.L_x_1654:
        /* <DEDUP_REMOVED lines=10> */
.L_x_1655:
        /* <DEDUP_REMOVED lines=11> */
.L_x_1656:
        /* <DEDUP_REMOVED lines=14> */
.L_x_1657:
[----:B------:R-:W-:Y:S01]  /*1cb30*/  IMAD.MOV.U32 R3, RZ, RZ, R14 ;  /* 0x000000ffff037224 */ /* 0x000fe200078e000e */
[----:B------:R-:W-:Y:S06]  /*1cb40*/  BRA `(.L_x_1658) ;  /* 0xffffff9400687947 */ /* 0x000fec000383ffff */
.L_x_1503:
        /* <DEDUP_REMOVED lines=27> */
.L_x_1660:
[----:B------:R-:W-:Y:S05]  /*1cd00*/  BSYNC B0 ;  /* 0x0000000000007941 */ /* 0x000fea0003800000 */
.L_x_1659:
        /* <DEDUP_REMOVED lines=11> */
.L_x_1661:
        /* <DEDUP_REMOVED lines=43> */
.L_x_1662:
        /* <DEDUP_REMOVED lines=18> */
.L_x_1663:
        /* <DEDUP_REMOVED lines=29> */
.L_x_1664:
        /* <DEDUP_REMOVED lines=13> */
.L_x_1665:
        /* <DEDUP_REMOVED lines=32> */
.L_x_1666:
        /* <DEDUP_REMOVED lines=9> */
.L_x_1667:
[----:B------:R-:W-:Y:S01]  /*1d6c0*/  IMAD.MOV.U32 R0, RZ, RZ, R14 ;  /* 0x000000ffff007224 */ /* 0x000fe200078e000e */
[----:B------:R-:W-:Y:S06]  /*1d6d0*/  BRA `(.L_x_1668) ;  /* 0xffffff9800407947 */ /* 0x000fec000383ffff */
.L_x_1508:
[----:B0-----:R-:W3:Y:S02]  /*1d6e0*/  LDL R2, [R1+0x4] ;  /* 0x0000040001027983 */ /* 0x001ee40000100800 */
[----:B---3--:R0:W3:Y:S02]  /*1d6f0*/  SYNCS.PHASECHK.TRANS64.TRYWAIT P0, [R2+URZ+0x38820], R0 ;  /* 0x03882000020075a7 */ /* 0x0080e4000800017f */
[----:B---3--:R-:W-:Y:S05]  /*1d700*/  @!P0 NANOSLEEP.SYNCS 0x989680 ;  /* 0x009896800000895d */ /* 0x008fea0003900000 */
[----:B------:R-:W3:Y:S02]  /*1d710*/  @!P0 SYNCS.PHASECHK.TRANS64 P0, [R2+URZ+0x38820], R0 ;  /* 0x03882000020085a7 */ /* 0x000ee4000800007f */
[----:B---3--:R-:W-:Y:S05]  /*1d720*/  @!P0 BRA `(.L_x_1508) ;  /* 0xfffffffc00ec8947 */ /* 0x008fea000383ffff */
[----:B------:R-:W-:Y:S05]  /*1d730*/  BRA `(.L_x_1669) ;  /* 0xffffff9c00007947 */ /* 0x000fea000383ffff */
.L_x_1512:
[----:B0-----:R0:W1:Y:S02]  /*1d740*/  SYNCS.PHASECHK.TRANS64.TRYWAIT P0, [R3+URZ+0x38860], R0 ;  /* 0x03886000030075a7 */ /* 0x001064000800017f */
[----:B-1----:R-:W-:Y:S05]  /*1d750*/  @!P0 NANOSLEEP.SYNCS 0x989680 ;  /* 0x009896800000895d */ /* 0x002fea0003900000 */
[----:B------:R-:W1:Y:S02]  /*1d760*/  @!P0 SYNCS.PHASECHK.TRANS64 P0, [R3+URZ+0x38860], R0 ;  /* 0x03886000030085a7 */ /* 0x000e64000800007f */
[----:B-1----:R-:W-:Y:S05]  /*1d770*/  @!P0 BRA `(.L_x_1512) ;  /* 0xfffffffc00f08947 */ /* 0x002fea000383ffff */
[----:B------:R-:W-:Y:S05]  /*1d780*/  BRA `(.L_x_1670) ;  /* 0xffffff9c00307947 */ /* 0x000fea000383ffff */
.L_x_1531:
[----:B-1----:R1:W3:Y:S02]  /*1d790*/  SYNCS.PHASECHK.TRANS64.TRYWAIT P0, [R2+URZ+0x38840], R5 ;  /* 0x03884005020075a7 */ /* 0x0022e4000800017f */
[----:B---3--:R-:W-:Y:S05]  /*1d7a0*/  @!P0 NANOSLEEP.SYNCS 0x989680 ;  /* 0x009896800000895d */ /* 0x008fea0003900000 */
[----:B------:R-:W3:Y:S02]  /*1d7b0*/  @!P0 SYNCS.PHASECHK.TRANS64 P0, [R2+URZ+0x38840], R5 ;  /* 0x03884005020085a7 */ /* 0x000ee4000800007f */
[----:B---3--:R-:W-:Y:S05]  /*1d7c0*/  @!P0 BRA `(.L_x_1531) ;  /* 0xfffffffc00f08947 */ /* 0x008fea000383ffff */
[----:B------:R-:W-:Y:S05]  /*1d7d0*/  BRA `(.L_x_1671) ;  /* 0xffffffa800607947 */ /* 0x000fea000383ffff */
.L_x_1536:
[----:B0-----:R0:W3:Y:S02]  /*1d7e0*/  SYNCS.PHASECHK.TRANS64.TRYWAIT P0, [R2+URZ+0x38860], R5 ;  /* 0x03886005020075a7 */ /* 0x0010e4000800017f */
[----:B---3--:R-:W-:Y:S05]  /*1d7f0*/  @!P0 NANOSLEEP.SYNCS 0x989680 ;  /* 0x009896800000895d */ /* 0x008fea0003900000 */
[----:B------:R-:W3:Y:S02]  /*1d800*/  @!P0 SYNCS.PHASECHK.TRANS64 P0, [R2+URZ+0x38860], R5 ;  /* 0x03886005020085a7 */ /* 0x000ee4000800007f */
[----:B---3--:R-:W-:Y:S05]  /*1d810*/  @!P0 BRA `(.L_x_1536) ;  /* 0xfffffffc00f08947 */ /* 0x008fea000383ffff */
[----:B------:R-:W-:Y:S05]  /*1d820*/  BRA `(.L_x_1672) ;  /* 0xffffffa800e87947 */ /* 0x000fea000383ffff */
.L_x_1551:
[----:B0-----:R0:W1:Y:S02]  /*1d830*/  SYNCS.PHASECHK.TRANS64.TRYWAIT P0, [R2+URZ+0x38840], R3 ;  /* 0x03884003020075a7 */ /* 0x001064000800017f */
[----:B-1----:R-:W-:Y:S05]  /*1d840*/  @!P0 NANOSLEEP.SYNCS 0x989680 ;  /* 0x009896800000895d */ /* 0x002fea0003900000 */
[----:B------:R-:W1:Y:S02]  /*1d850*/  @!P0 SYNCS.PHASECHK.TRANS64 P0, [R2+URZ+0x38840], R3 ;  /* 0x03884003020085a7 */ /* 0x000e64000800007f */
[----:B-1----:R-:W-:Y:S05]  /*1d860*/  @!P0 BRA `(.L_x_1551) ;  /* 0xfffffffc00f08947 */ /* 0x002fea000383ffff */
[----:B------:R-:W-:Y:S05]  /*1d870*/  BRA `(.L_x_1673) ;  /* 0xffffffb400f87947 */ /* 0x000fea000383ffff */
.L_x_1556:
[----:B-1----:R1:W3:Y:S02]  /*1d880*/  SYNCS.PHASECHK.TRANS64.TRYWAIT P0, [R2+URZ+0x38860], R3 ;  /* 0x03886003020075a7 */ /* 0x0022e4000800017f */
[----:B---3--:R-:W-:Y:S05]  /*1d890*/  @!P0 NANOSLEEP.SYNCS 0x989680 ;  /* 0x009896800000895d */ /* 0x008fea0003900000 */
[----:B------:R-:W3:Y:S02]  /*1d8a0*/  @!P0 SYNCS.PHASECHK.TRANS64 P0, [R2+URZ+0x38860], R3 ;  /* 0x03886003020085a7 */ /* 0x000ee4000800007f */
[----:B---3--:R-:W-:Y:S05]  /*1d8b0*/  @!P0 BRA `(.L_x_1556) ;  /* 0xfffffffc00f08947 */ /* 0x008fea000383ffff */
[----:B------:R-:W-:Y:S05]  /*1d8c0*/  BRA `(.L_x_1674) ;  /* 0xffffffb8007c7947 */ /* 0x000fea000383ffff */
.L_x_1571:
[----:B0-----:R0:W1:Y:S02]  /*1d8d0*/  SYNCS.PHASECHK.TRANS64.TRYWAIT P0, [R2+URZ+0x38840], R3 ;  /* 0x03884003020075a7 */ /* 0x001064000800017f */
[----:B-1----:R-:W-:Y:S05]  /*1d8e0*/  @!P0 NANOSLEEP.SYNCS 0x989680 ;  /* 0x009896800000895d */ /* 0x002fea0003900000 */
[----:B------:R-:W1:Y:S02]  /*1d8f0*/  @!P0 SYNCS.PHASECHK.TRANS64 P0, [R2+URZ+0x38840], R3 ;  /* 0x03884003020085a7 */ /* 0x000e64000800007f */
[----:B-1----:R-:W-:Y:S05]  /*1d900*/  @!P0 BRA `(.L_x_1571) ;  /* 0xfffffffc00f08947 */ /* 0x002fea000383ffff */
[----:B------:R-:W-:Y:S05]  /*1d910*/  BRA `(.L_x_1675) ;  /* 0xffffffc400687947 */ /* 0x000fea000383ffff */
.L_x_1576:
[----:B-1----:R1:W3:Y:S02]  /*1d920*/  SYNCS.PHASECHK.TRANS64.TRYWAIT P0, [R2+URZ+0x38860], R3 ;  /* 0x03886003020075a7 */ /* 0x0022e4000800017f */
[----:B---3--:R-:W-:Y:S05]  /*1d930*/  @!P0 NANOSLEEP.SYNCS 0x989680 ;  /* 0x009896800000895d */ /* 0x008fea0003900000 */
[----:B------:R-:W3:Y:S02]  /*1d940*/  @!P0 SYNCS.PHASECHK.TRANS64 P0, [R2+URZ+0x38860], R3 ;  /* 0x03886003020085a7 */ /* 0x000ee4000800007f */
[----:B---3--:R-:W-:Y:S05]  /*1d950*/  @!P0 BRA `(.L_x_1576) ;  /* 0xfffffffc00f08947 */ /* 0x008fea000383ffff */
[----:B------:R-:W-:Y:S05]  /*1d960*/  BRA `(.L_x_1676) ;  /* 0xffffffc400f07947 */ /* 0x000fea000383ffff */
.L_x_1592:
[----:B------:R-:W-:Y:S01]  /*1d970*/  BSSY B0, `(.L_x_1677) ;  /* 0x0000008000007945 */ /* 0x000fe20003800000 */
[----:B------:R-:W-:Y:S02]  /*1d980*/  IMAD.MOV.U32 R13, RZ, RZ, R16 ;  /* 0x000000ffff0d7224 */ /* 0x000fe400078e0010 */
[----:B------:R-:W-:Y:S02]  /*1d990*/  IMAD.MOV.U32 R12, RZ, RZ, RZ ;  /* 0x000000ffff0c7224 */ /* 0x000fe400078e00ff */
[----:B------:R-:W-:Y:S02]  /*1d9a0*/  IMAD.MOV.U32 R11, RZ, RZ, 0x1f ;  /* 0x0000001fff0b7424 */ /* 0x000fe400078e00ff */
[----:B------:R-:W-:-:S07]  /*1d9b0*/  IMAD.MOV.U32 R15, RZ, RZ, -0x1 ;  /* 0xffffffffff0f7424 */ /* 0x000fce00078e00ff */
[----:B-12---:R-:W-:Y:S05]  /*1d9c0*/  WARPSYNC.COLLECTIVE R15, `(.L_x_1678) ;  /* 0x000000000f087348 */ /* 0x006fea0003c00000 */
[----:B------:R0:W3:Y:S02]  /*1d9d0*/  SHFL.IDX P6, R14, R13, R12, R11 ;  /* 0x0000000c0d0e7389 */ /* 0x0000e400000c000b */
[----:B0123--:R-:W-:Y:S01]  /*1d9e0*/  ENDCOLLECTIVE ;  /* 0x000000000000791b */ /* 0x00ffe20003800000 */
.L_x_1678:
[----:B------:R-:W-:Y:S05]  /*1d9f0*/  BSYNC B0 ;  /* 0x0000000000007941 */ /* 0x000fea0003800000 */
.L_x_1677:
        /* <DEDUP_REMOVED lines=9> */
.L_x_1679:
        /* <DEDUP_REMOVED lines=18> */
.L_x_1680:
        /* <DEDUP_REMOVED lines=8> */
.L_x_1681:
        /* <DEDUP_REMOVED lines=8> */
.L_x_1682:
        /* <DEDUP_REMOVED lines=8> */
.L_x_1683:
        /* <DEDUP_REMOVED lines=8> */
.L_x_1684:
        /* <DEDUP_REMOVED lines=9> */
.L_x_1685:
[----:B------:R-:W-:Y:S01]  /*1de40*/  IMAD.MOV.U32 R6, RZ, RZ, R14 ;  /* 0x000000ffff067224 */ /* 0x000fe200078e000e */
[----:B------:R-:W-:Y:S06]  /*1de50*/  BRA `(.L_x_1686) ;  /* 0xffffffd000487947 */ /* 0x000fec000383ffff */
.L_x_1597:
        /* <DEDUP_REMOVED lines=8> */
.L_x_1688:
[----:B------:R-:W-:Y:S05]  /*1dee0*/  BSYNC B0 ;  /* 0x0000000000007941 */ /* 0x000fea0003800000 */
.L_x_1687:
        /* <DEDUP_REMOVED lines=10> */
.L_x_1689:
        /* <DEDUP_REMOVED lines=8> */
.L_x_1690:
        /* <DEDUP_REMOVED lines=8> */
.L_x_1691:
        /* <DEDUP_REMOVED lines=8> */
.L_x_1692:
        /* <DEDUP_REMOVED lines=9> */
.L_x_1693:
[----:B------:R-:W-:Y:S01]  /*1e1a0*/  IMAD.MOV.U32 R6, RZ, RZ, R14 ;  /* 0x000000ffff067224 */ /* 0x000fe200078e000e */
[----:B------:R-:W-:Y:S06]  /*1e1b0*/  BRA `(.L_x_1694) ;  /* 0xffffffd0000c7947 */ /* 0x000fec000383ffff */
.L_x_1599:
[----:B------:R-:W-:Y:S01]  /*1e1c0*/  BSSY B0, `(.L_x_1695) ;  /* 0x0000006000007945 */ /* 0x000fe20003800000 */
[----:B------:R-:W-:Y:S01]  /*1e1d0*/  PLOP3.LUT P6, PT, P6, PT, PT, 0x8, 0x0 ;  /* 0x000000000000781c */ /* 0x000fe200037ce170 */
[----:B------:R-:W-:-:S12]  /*1e1e0*/  IMAD.MOV.U32 R15, RZ, RZ, -0x1 ;  /* 0xffffffffff0f7424 */ /* 0x000fd800078e00ff */
[----:B0-2---:R-:W-:Y:S05]  /*1e1f0*/  WARPSYNC.COLLECTIVE R15, `(.L_x_1696) ;  /* 0x000000000f087348 */ /* 0x005fea0003c00000 */
[----:B------:R-:W-:Y:S01]  /*1e200*/  VOTE.ANY R14, PT, P6 ;  /* 0x00000000000e7806 */ /* 0x000fe200030e0100 */
[----:B0-2---:R-:W-:Y:S06]  /*1e210*/  ENDCOLLECTIVE ;  /* 0x000000000000791b */ /* 0x005fec0003800000 */
.L_x_1696:
[----:B------:R-:W-:Y:S05]  /*1e220*/  BSYNC B0 ;  /* 0x0000000000007941 */ /* 0x000fea0003800000 */
.L_x_1695:
        /* <DEDUP_REMOVED lines=9> */
.L_x_1697:
[----:B------:R-:W-:Y:S01]  /*1e2c0*/  IMAD.MOV.U32 R17, RZ, RZ, R14 ;  /* 0x000000ffff117224 */ /* 0x000fe200078e000e */
[----:B------:R-:W-:Y:S06]  /*1e2d0*/  BRA `(.L_x_1698) ;  /* 0xffffffcc00fc7947 */ /* 0x000fec000383ffff */
.L_x_1601:
[----:B------:R-:W-:Y:S01]  /*1e2e0*/  BSSY B0, `(.L_x_1699) ;  /* 0x0000007000007945 */ /* 0x000fe20003800000 */
[----:B------:R-:W-:Y:S02]  /*1e2f0*/  IMAD.MOV.U32 R13, RZ, RZ, R2 ;  /* 0x000000ffff0d7224 */ /* 0x000fe400078e0002 */
[----:B------:R-:W-:Y:S02]  /*1e300*/  IMAD.MOV.U32 R11, RZ, RZ, 0x1f ;  /* 0x0000001fff0b7424 */ /* 0x000fe400078e00ff */
[----:B------:R-:W-:-:S07]  /*1e310*/  IMAD.MOV.U32 R15, RZ, RZ, -0x1 ;  /* 0xffffffffff0f7424 */ /* 0x000fce00078e00ff */
[----:B0-23--:R-:W-:Y:S05]  /*1e320*/  WARPSYNC.COLLECTIVE R15, `(.L_x_1700) ;  /* 0x000000000f087348 */ /* 0x00dfea0003c00000 */
[----:B------:R1:W4:Y:S02]  /*1e330*/  SHFL.IDX P6, R14, R13, R12, R11 ;  /* 0x0000000c0d0e7389 */ /* 0x00032400000c000b */
[----:B01234-:R-:W-:Y:S01]  /*1e340*/  ENDCOLLECTIVE ;  /* 0x000000000000791b */ /* 0x01ffe20003800000 */
.L_x_1700:
[----:B------:R-:W-:Y:S05]  /*1e350*/  BSYNC B0 ;  /* 0x0000000000007941 */ /* 0x000fea0003800000 */
.L_x_1699:
[----:B------:R-:W-:Y:S01]  /*1e360*/  IMAD.MOV.U32 R2, RZ, RZ, R14 ;  /* 0x000000ffff027224 */ /* 0x000fe200078e000e */
[----:B------:R-:W-:Y:S06]  /*1e370*/  BRA `(.L_x_1701) ;  /* 0xffffffcc00f07947 */ /* 0x000fec000383ffff */
.L_x_1605:
[----:B0-----:R0:W1:Y:S02]  /*1e380*/  SYNCS.PHASECHK.TRANS64.TRYWAIT P0, [R0+URZ+0x38820], R3 ;  /* 0x03882003000075a7 */ /* 0x001064000800017f */
[----:B-1----:R-:W-:Y:S05]  /*1e390*/  @!P0 NANOSLEEP.SYNCS 0x989680 ;  /* 0x009896800000895d */ /* 0x002fea0003900000 */
[----:B------:R-:W1:Y:S02]  /*1e3a0*/  @!P0 SYNCS.PHASECHK.TRANS64 P0, [R0+URZ+0x38820], R3 ;  /* 0x03882003000085a7 */ /* 0x000e64000800007f */
[----:B-1----:R-:W-:Y:S05]  /*1e3b0*/  @!P0 BRA `(.L_x_1605) ;  /* 0xfffffffc00f08947 */ /* 0x002fea000383ffff */
[----:B------:R-:W-:Y:S05]  /*1e3c0*/  BRA `(.L_x_1702) ;  /* 0xffffffd000e87947 */ /* 0x000fea000383ffff */
.L_x_1606:
        /* <DEDUP_REMOVED lines=11> */
.L_x_1704:
[----:B------:R-:W-:Y:S05]  /*1e480*/  BSYNC B0 ;  /* 0x0000000000007941 */ /* 0x000fea0003800000 */
.L_x_1703:
[----:B------:R-:W-:Y:S05]  /*1e490*/  BRA `(.L_x_1705) ;  /* 0xffffffd000d07947 */ /* 0x000fea000383ffff */
.L_x_1607:
[----:B------:R-:W-:Y:S01]  /*1e4a0*/  BSSY B0, `(.L_x_1706) ;  /* 0x0000006000007945 */ /* 0x000fe20003800000 */
[----:B------:R-:W-:-:S07]  /*1e4b0*/  IMAD.MOV.U32 R15, RZ, RZ, -0x1 ;  /* 0xffffffffff0f7424 */ /* 0x000fce00078e00ff */
[----:B012---:R-:W-:Y:S05]  /*1e4c0*/  WARPSYNC.COLLECTIVE R15, `(.L_x_1707) ;  /* 0x000000000f0c7348 */ /* 0x007fea0003c00000 */
[----:B------:R-:W-:Y:S02]  /*1e4d0*/  ELECT P6, UR62, PT ;  /* 0x00000000003e782f */ /* 0x000fe400038c0000 */
[----:B------:R-:W-:Y:S01]  /*1e4e0*/  MOV R14, UR62 ;  /* 0x0000003e000e7c02 */ /* 0x000fe20008000f00 */
[----:B012---:R-:W-:Y:S10]  /*1e4f0*/  ENDCOLLECTIVE ;  /* 0x000000000000791b */ /* 0x007ff40003800000 */
.L_x_1707:
[----:B------:R-:W-:Y:S05]  /*1e500*/  BSYNC B0 ;  /* 0x0000000000007941 */ /* 0x000fea0003800000 */
.L_x_1706:
[----:B------:R-:W-:Y:S05]  /*1e510*/  BRA `(.L_x_1708) ;  /* 0xffffffd000c47947 */ /* 0x000fea000383ffff */
.L_x_1609:
[----:B0-----:R0:W1:Y:S02]  /*1e520*/  SYNCS.PHASECHK.TRANS64.TRYWAIT P0, [R6+URZ], R5 ;  /* 0x00000005060075a7 */ /* 0x001064000800017f */
[----:B-1----:R-:W-:Y:S05]  /*1e530*/  @!P0 NANOSLEEP.SYNCS 0x989680 ;  /* 0x009896800000895d */ /* 0x002fea0003900000 */
[----:B------:R-:W1:Y:S02]  /*1e540*/  @!P0 SYNCS.PHASECHK.TRANS64 P0, [R6+URZ], R5 ;  /* 0x00000005060085a7 */ /* 0x000e64000800007f */
[----:B-1----:R-:W-:Y:S05]  /*1e550*/  @!P0 BRA `(.L_x_1609) ;  /* 0xfffffffc00f08947 */ /* 0x002fea000383ffff */
[----:B------:R-:W-:Y:S05]  /*1e560*/  BRA `(.L_x_1709) ;  /* 0xffffffd400007947 */ /* 0x000fea000383ffff */
.L_x_1610:
[----:B-1----:R1:W3:Y:S02]  /*1e570*/  SYNCS.PHASECHK.TRANS64.TRYWAIT P0, [R7+URZ], R2 ;  /* 0x00000002070075a7 */ /* 0x0022e4000800017f */
[----:B---3--:R-:W-:Y:S05]  /*1e580*/  @!P0 NANOSLEEP.SYNCS 0x989680 ;  /* 0x009896800000895d */ /* 0x008fea0003900000 */
[----:B------:R-:W3:Y:S02]  /*1e590*/  @!P0 SYNCS.PHASECHK.TRANS64 P0, [R7+URZ], R2 ;  /* 0x00000002070085a7 */ /* 0x000ee4000800007f */
[----:B---3--:R-:W-:Y:S05]  /*1e5a0*/  @!P0 BRA `(.L_x_1610) ;  /* 0xfffffffc00f08947 */ /* 0x008fea000383ffff */
[----:B------:R-:W-:Y:S05]  /*1e5b0*/  BRA `(.L_x_1710) ;  /* 0xffffffd000f47947 */ /* 0x000fea000383ffff */
.L_x_1612:
[----:B---3--:R3:W4:Y:S02]  /*1e5c0*/  SYNCS.PHASECHK.TRANS64.TRYWAIT P0, [R4+URZ], R5 ;  /* 0x00000005040075a7 */ /* 0x008724000800017f */
[----:B----4-:R-:W-:Y:S05]  /*1e5d0*/  @!P0 NANOSLEEP.SYNCS 0x989680 ;  /* 0x009896800000895d */ /* 0x010fea0003900000 */
[----:B------:R-:W4:Y:S02]  /*1e5e0*/  @!P0 SYNCS.PHASECHK.TRANS64 P0, [R4+URZ], R5 ;  /* 0x00000005040085a7 */ /* 0x000f24000800007f */
[----:B----4-:R-:W-:Y:S05]  /*1e5f0*/  @!P0 BRA `(.L_x_1612) ;  /* 0xfffffffc00f08947 */ /* 0x010fea000383ffff */
[----:B------:R-:W-:Y:S05]  /*1e600*/  BRA `(.L_x_1711) ;  /* 0xffffffd000fc7947 */ /* 0x000fea000383ffff */
.L_x_1712:
        /* <DEDUP_REMOVED lines=15> */
.L_x_5872:


//--------------------- .text._ZN7cutlass13device_kernelIN5flash11enable_sm90INS1_16FlashAttnFwdSm90INS1_25CollectiveMainloopFwdSm90ILi2EN4cute5tupleIJNS5_1CILi1EEES8_S8_EEENS6_IJNS7_ILi64EEESA_SA_EEELi512ENS_6half_tEfNS_4arch4Sm90ELb0ELb1ELb0ELb0ELb0ELb0ELb0ELb0ELb0ELb1ELb0ELb0EEENS1_21CollectiveEpilogueFwdINS6_IJSA_NS7_ILi512EEESA_EEES9_SC_SE_Li256ELb0ELb1ELb0ELb0EEENS1_30DynamicPersistentTileSchedulerILi256ELi128ELb0ELb1ELb1EEEEEEEEEvNT_6ParamsE --------------------------
	.section	.text._ZN7cutlass13device_kernelIN5flash11enable_sm90INS1_16FlashAttnFwdSm90INS1_25CollectiveMainloopFwdSm90ILi2EN4cute5tupleIJNS5_1CILi1EEES8_S8_EEENS6_IJNS7_ILi64EEESA_SA_EEELi512ENS_6half_tEfNS_4arch4Sm90ELb0ELb1ELb0ELb0ELb0ELb0ELb0ELb0ELb0ELb1ELb0ELb0EEENS1_21CollectiveEpilogueFwdINS6_IJSA_NS7_ILi512EEESA_EEES9_SC_SE_Li256ELb0ELb1ELb0ELb0EEENS1_30DynamicPersistentTileSchedulerILi256ELi128ELb0ELb1ELb1EEEEEEEEEvNT_6ParamsE,"ax",@progbits
	.align	128
.text._ZN7cutlass13device_kernelIN5flash11enable_sm90INS1_16FlashAttnFwdSm90INS1_25CollectiveMainloopFwdSm90ILi2EN4cute5tupleIJNS5_1CILi1EEES8_S8_EEENS6_IJNS7_ILi64EEESA_SA_EEELi512ENS_6half_tEfNS_4arch4Sm90ELb0ELb1ELb0ELb0ELb0ELb0ELb0ELb0ELb0ELb1ELb0ELb0EEENS1_21CollectiveEpilogueFwdINS6_IJSA_NS7_ILi512EEESA_EEES9_SC_SE_Li256ELb0ELb1ELb0ELb0EEENS1_30DynamicPersistentTileSchedulerILi256ELi128ELb0ELb1ELb1EEEEEEEEEvNT_6ParamsE:
        .type           _ZN7cutlass13device_kernelIN5flash11enable_sm90INS1_16FlashAttnFwdSm90INS1_25CollectiveMainloopFwdSm90ILi2EN4cute5tupleIJNS5_1CILi1EEES8_S8_EEENS6_IJNS7_ILi64EEESA_SA_EEELi512ENS_6half_tEfNS_4arch4Sm90ELb0ELb1ELb0ELb0ELb0ELb0ELb0ELb0ELb0ELb1ELb0ELb0EEENS1_21CollectiveEpilogueFwdINS6_IJSA_NS7_ILi512EEESA_EEES9_SC_SE_Li256ELb0ELb1ELb0ELb0EEENS1_30DynamicPersistentTileSchedulerILi256ELi128ELb0ELb1ELb1EEEEEEEEEvNT_6ParamsE,@function
        .size           _ZN7cutlass13device_kernelIN5flash11enable_sm90INS1_16FlashAttnFwdSm90INS1_25CollectiveMainloopFwdSm90ILi2EN4cute5tupleIJNS5_1CILi1EEES8_S8_EEENS6_IJNS7_ILi64EEESA_SA_EEELi512ENS_6half_tEfNS_4arch4Sm90ELb0ELb1ELb0ELb0ELb0ELb0ELb0ELb0ELb0ELb1ELb0ELb0EEENS1_21CollectiveEpilogueFwdINS6_IJSA_NS7_ILi512EEESA_EEES9_SC_SE_Li256ELb0ELb1ELb0ELb0EEENS1_30DynamicPersistentTileSchedulerILi256ELi128ELb0ELb1ELb1EEEEEEEEEvNT_6ParamsE,(.L_x_5873 - _ZN7cutlass13device_kernelIN5flash11enable_sm90INS1_16FlashAttnFwdSm90INS1_25CollectiveMainloopFwdSm90ILi2EN4cute5tupleIJNS5_1CILi1EEES8_S8_EEENS6_IJNS7_ILi64EEESA_SA_EEELi512ENS_6half_tEfNS_4arch4Sm90ELb0ELb1ELb0ELb0ELb0ELb0ELb0ELb0ELb0ELb1ELb0ELb0EEENS1_21CollectiveEpilogueFwdINS6_IJSA_NS7_ILi512EEESA_EEES9_SC_SE_Li256ELb0ELb1ELb0ELb0EEENS1_30DynamicPersistentTileSchedulerILi256ELi128ELb0ELb1ELb1EEEEEEEEEvNT_6ParamsE)
        .other          _ZN7cutlass13device_kernelIN5flash11enable_sm90INS1_16FlashAttnFwdSm90INS1_25CollectiveMainloopFwdSm90ILi2EN4cute5tupleIJNS5_1CILi1EEES8_S8_EEENS6_IJNS7_ILi64EEESA_SA_EEELi512ENS_6half_tEfNS_4arch4Sm90ELb0ELb1ELb0ELb0ELb0ELb0ELb0ELb0ELb0ELb1ELb0ELb0EEENS1_21CollectiveEpilogueFwdINS6_IJSA_NS7_ILi512EEESA_EEES9_SC_SE_Li256ELb0ELb1ELb0ELb0EEENS1_30DynamicPersistentTileSchedulerILi256ELi128ELb0ELb1ELb1EEEEEEEEEvNT_6ParamsE,@"STO_CUDA_ENTRY STV_DEFAULT"
_ZN7cutlass13device_kernelIN5flash11enable_sm90INS1_16FlashAttnFwdSm90INS1_25CollectiveMainloopFwdSm90ILi2EN4cute5tupleIJNS5_1CILi1EEES8_S8_EEENS6_IJNS7_ILi64EEESA_SA_EEELi512ENS_6half_tEfNS_4arch4Sm90ELb0ELb1ELb0ELb0ELb0ELb0ELb0ELb0ELb0ELb1ELb0ELb0EEENS1_21CollectiveEpilogueFwdINS6_IJSA_NS7_ILi512EEESA_EEES9_SC_SE_Li256ELb0ELb1ELb0ELb0EEENS1_30DynamicPersistentTileSchedulerILi256ELi128ELb0ELb1ELb1EEEEEEEEEvNT_6ParamsE:
        /* <DEDUP_REMOVED lines=18> */
.L_x_1714:
[----:B------:R-:W-:Y:S05]  /*0120*/  BSYNC B0 ;  /* 0x0000000000007941 */ /* 0x000fea0003800000 */
.L_x_1713:
        /* <DEDUP_REMOVED lines=37> */
.L_x_1715:
        /* <DEDUP_REMOVED lines=22> */
.L_x_1716:
        /* <DEDUP_REMOVED lines=18> */
.L_x_1717:
        /* <DEDUP_REMOVED lines=22> */
.L_x_1718:
        /* <DEDUP_REMOVED lines=22> */
.L_x_1719:
[----:B------:R-:W-:Y:S01]  /*08c0*/  PLOP3.LUT P0, PT, PT, PT, UP0, 0x80, 0x0 ;  /* 0x000000000000781c */ /* 0x000fe20003f0f008 */
[----:B------:R-:W-:Y:S01]  /*08d0*/  UMOV UR41, 0x1 ;  /* 0x0000000100297882 */ /* 0x000fe20000000000 */
[----:B------:R-:W-:Y:S01]  /*08e0*/  NOP ;  /* 0x0000000000007918 */ /* 0x000fe20000000000 */
[----:B------:R-:W-:Y:S01]  /*08f0*/  USEL UR41, UR41, 0x2, !UP0 ;  /* 0x0000000229297887 */ /* 0x000fe2000c000000 */
[----:B------:R-:W-:Y:S01]  /*0900*/  ULDC.64 UR46, c[0x0][0x208] ;  /* 0x00008200002e7ab9 */ /* 0x000fe20000000a00 */
[----:B012-4-:R-:W-:Y:S08]  /*0910*/  BAR.SYNC.DEFER_BLOCKING 0x0 ;  /* 0x0000000000007b1d */ /* 0x017ff00000010000 */
[----:B------:R-:W-:Y:S05]  /*0920*/  @!P0 BRA `(.L_x_1720) ;  /* 0x000000f000348947 */ /* 0x000fea0003800000 */
.L_x_1721:
[----:B------:R-:W-:-:S08]  /*0930*/  NOP ;  /* 0x0000000000007918 */ /* 0x000fd00000000000 */
[----:B------:R-:W0:Y:S02]  /*0940*/  USETMAXREG.TRY_ALLOC.CTAPOOL UP0, 0xf0 ;  /* 0x000000f0000079c8 */ /* 0x000e240008000600 */
[----:B0-----:R-:W-:-:S13]  /*0950*/  PLOP3.LUT P0, PT, PT, PT, UP0, 0x80, 0x0 ;  /* 0x000000000000781c */ /* 0x001fda0003f0f008 */
[----:B------:R-:W-:Y:S05]  /*0960*/  @!P0 BRA `(.L_x_1721) ;  /* 0xfffffffc00f08947 */ /* 0x000fea000383ffff */
[----:B------:R-:W-:Y:S01]  /*0970*/  LOP3.LUT R2, R0, 0xffffff80, RZ, 0xc0, !PT ;  /* 0xffffff8000027812 */ /* 0x000fe200078ec0ff */
[----:B------:R-:W0:Y:S08]  /*0980*/  S2UR UR4, SR_CTAID.X ;  /* 0x00000000000479c3 */ /* 0x000e300000002500 */
[----:B------:R-:W-:Y:S06]  /*0990*/  BAR.ARV 0x4, 0x180 ;  /* 0x0106000000007b1d */ /* 0x000fec0000002000 */
[----:B------:R-:W-:-:S02]  /*09a0*/  ISETP.NE.AND P0, PT, R2, 0x80, PT ;  /* 0x000000800200780c */ /* 0x000fc40003f05270 */
[----:B------:R-:W0:Y:S11]  /*09b0*/  LDC R2, c[0x0][0xc38] ;  /* 0x00030e00ff027b82 */ /* 0x000e360000000800 */
        /* <DEDUP_REMOVED lines=17> */
[----:B------:R-:W-:Y:S02]  /*0ad0*/  LOP3.LUT R13, R8, 0xfffffffc, RZ, 0xc0, !PT ;  /* 0xfffffffc080d7812 */ /* 0x000fe400078ec0ff */
[----:B------:R-:W-:Y:S02]  /*0ae0*/  LEA.HI R2, R0, R5, RZ, 0x1 ;  /* 0x0000000500027211 */ /* 0x000fe400078f08ff */
[CC--:B------:R-:W-:Y:S01]  /*0af0*/  LEA.HI R7, R3.reuse, R216.reuse, RZ, 0x7 ;  /* 0x000000d803077211 */ /* 0x0c0fe200078f38ff */
[----:B------:R-:W-:Y:S01]  /*0b00*/  IMAD.IADD R13, R216, 0x1, -R13 ;  /* 0x00000001d80d7824 */ /* 0x000fe200078e0a0d */
[----:B------:R-:W-:Y:S02]  /*0b10*/  LOP3.LUT R4, R2, 0x1ffffffe, RZ, 0xc0, !PT ;  /* 0x1ffffffe02047812 */ /* 0x000fe400078ec0ff */
[----:B------:R-:W-:-:S02]  /*0b20*/  LEA.HI R2, R3, R216, RZ, 0x5 ;  /* 0x000000d803027211 */ /* 0x000fc400078f28ff */
[----:B------:R-:W-:Y:S01]  /*0b30*/  LOP3.LUT R11, R7, 0xffffff80, RZ, 0xc0, !PT ;  /* 0xffffff80070b7812 */ /* 0x000fe200078ec0ff */
[----:B------:R-:W-:Y:S01]  /*0b40*/  IMAD.IADD R6, R5, 0x1, -R4 ;  /* 0x0000000105067824 */ /* 0x000fe200078e0a04 */
[----:B------:R-:W-:Y:S01]  /*0b50*/  LOP3.LUT R5, R0, 0xfffffff0, RZ, 0xc0, !PT ;  /* 0xfffffff000057812 */ /* 0x000fe200078ec0ff */
[----:B0-----:R-:W-:Y:S01]  /*0b60*/  ULEA UR43, UR5, UR43, 0x18 ;  /* 0x0000002b052b7291 */ /* 0x001fe2000f8ec03f */
[--C-:B------:R-:W-:Y:S01]  /*0b70*/  SHF.R.S32.HI R4, RZ, 0x5, R2.reuse ;  /* 0x00000005ff047819 */ /* 0x100fe20000011402 */
[C---:B------:R-:W-:Y:S01]  /*0b80*/  IMAD.IADD R11, R216.reuse, 0x1, -R11 ;  /* 0x00000001d80b7824 */ /* 0x040fe200078e0a0b */
[----:B------:R-:W-:Y:S01]  /*0b90*/  SHF.R.S32.HI R9, RZ, 0x1f, R2 ;  /* 0x0000001fff097819 */ /* 0x000fe20000011402 */
[----:B------:R-:W-:Y:S01]  /*0ba0*/  IMAD.IADD R5, R216, 0x1, -R5 ;  /* 0x00000001d8057824 */ /* 0x000fe200078e0a05 */
[----:B------:R-:W-:Y:S01]  /*0bb0*/  LEA.HI R10, R13, R13, RZ, 0x1 ;  /* 0x0000000d0d0a7211 */ /* 0x000fe200078f08ff */
[----:B------:R-:W-:Y:S01]  /*0bc0*/  IMAD.SHL.U32 R6, R6, 0x8, RZ ;  /* 0x0000000806067824 */ /* 0x000fe200078e00ff */
[----:B------:R-:W-:-:S02]  /*0bd0*/  LEA.HI R9, R9, R4, RZ, 0x2 ;  /* 0x0000000409097211 */ /* 0x000fc400078f10ff */
[----:B------:R-:W-:Y:S02]  /*0be0*/  SHF.R.S32.HI R2, RZ, 0x1f, R5 ;  /* 0x0000001fff027819 */ /* 0x000fe40000011405 */
[----:B------:R-:W-:Y:S02]  /*0bf0*/  SHF.R.S32.HI R212, RZ, 0x7, R7 ;  /* 0x00000007ffd47819 */ /* 0x000fe40000011407 */
[----:B------:R-:W-:Y:S02]  /*0c00*/  LEA.HI R8, R2, R5, RZ, 0x3 ;  /* 0x0000000502087211 */ /* 0x000fe400078f18ff */
[----:B------:R-:W-:Y:S01]  /*0c10*/  LOP3.LUT R9, R9, 0x3ffffc, RZ, 0xc0, !PT ;  /* 0x003ffffc09097812 */ /* 0x000fe200078ec0ff */
[----:B------:R-:W-:Y:S01]  /*0c20*/  IMAD R12, R212, 0x100, R5 ;  /* 0x00000100d40c7824 */ /* 0x000fe200078e0205 */
[----:B------:R-:W-:Y:S02]  /*0c30*/  LOP3.LUT R14, R10, 0x1ffffffe, RZ, 0xc0, !PT ;  /* 0x1ffffffe0a0e7812 */ /* 0x000fe400078ec0ff */
[----:B------:R-:W-:Y:S01]  /*0c40*/  SHF.R.S32.HI R0, RZ, 0x1f, R11 ;  /* 0x0000001fff007819 */ /* 0x000fe2000001140b */
[----:B------:R-:W-:Y:S01]  /*0c50*/  IMAD.IADD R9, R4, 0x1, -R9 ;  /* 0x0000000104097824 */ /* 0x000fe200078e0a09 */
[C---:B------:R-:W-:Y:S01]  /*0c60*/  LOP3.LUT R10, R8.reuse, 0xfffffff8, RZ, 0xc0, !PT ;  /* 0xfffffff8080a7812 */ /* 0x040fe200078ec0ff */
[----:B------:R-:W-:Y:S01]  /*0c70*/  IMAD.SHL.U32 R8, R8, 0x40, RZ ;  /* 0x0000004008087824 */ /* 0x000fe200078e00ff */
[CC--:B------:R-:W-:Y:S01]  /*0c80*/  LEA.HI R2, R0.reuse, R11.reuse, RZ, 0x2 ;  /* 0x0000000b00027211 */ /* 0x0c0fe200078f10ff */
[----:B------:R-:W-:Y:S01]  /*0c90*/  IMAD R215, R9, 0x10, R12 ;  /* 0x0000001009d77824 */ /* 0x000fe200078e020c */
[----:B------:R-:W-:Y:S01]  /*0ca0*/  LEA.HI R3, R3, R216, RZ, 0x3 ;  /* 0x000000d803037211 */ /* 0x000fe200078f18ff */
[----:B------:R-:W-:Y:S01]  /*0cb0*/  IMAD.IADD R10, R5, 0x1, -R10 ;  /* 0x00000001050a7824 */ /* 0x000fe200078e0a0a */
[----:B------:R-:W-:Y:S01]  /*0cc0*/  LEA.HI R5, R0, R11, RZ, 0x5 ;  /* 0x0000000b00057211 */ /* 0x000fe200078f28ff */
[----:B------:R-:W-:Y:S01]  /*0cd0*/  IMAD.U32 R215, R215, 0x40, R6 ;  /* 0x00000040d7d77824 */ /* 0x000fe200078e0006 */
[----:B------:R-:W-:Y:S01]  /*0ce0*/  LOP3.LUT R12, R2, 0x7ffffffc, RZ, 0xc0, !PT ;  /* 0x7ffffffc020c7812 */ /* 0x000fe200078ec0ff */
[----:B------:R-:W-:Y:S01]  /*0cf0*/  IMAD.IADD R185, R13, 0x1, -R14 ;  /* 0x000000010db97824 */ /* 0x000fe200078e0a0e */
[----:B------:R-:W-:-:S02]  /*0d00*/  SHF.R.S32.HI R0, RZ, 0x2, R2 ;  /* 0x00000002ff007819 */ /* 0x000fc40000011402 */
[----:B------:R-:W-:Y:S01]  /*0d10*/  SHF.R.S32.HI R9, RZ, 0x1f, R2 ;  /* 0x0000001fff097819 */ /* 0x000fe20000011402 */
[----:B------:R-:W-:Y:S01]  /*0d20*/  IMAD.SHL.U32 R2, R10, 0x40, RZ ;  /* 0x000000400a027824 */ /* 0x000fe200078e00ff */
[----:B------:R-:W-:Y:S01]  /*0d30*/  LOP3.LUT R13, R8, 0x7ffffe00, RZ, 0xc0, !PT ;  /* 0x7ffffe00080d7812 */ /* 0x000fe200078ec0ff */
[----:B------:R-:W-:Y:S01]  /*0d40*/  IMAD.IADD R12, R11, 0x1, -R12 ;  /* 0x000000010b0c7824 */ /* 0x000fe200078e0a0c */
[----:B------:R-:W-:Y:S02]  /*0d50*/  LEA.HI R9, R9, R0, RZ, 0x3 ;  /* 0x0000000009097211 */ /* 0x000fe400078f18ff */
[----:B------:R-:W-:Y:S01]  /*0d60*/  LOP3.LUT R11, R2, 0x1c0, RZ, 0xc0, !PT ;  /* 0x000001c0020b7812 */ /* 0x000fe200078ec0ff */
[----:B------:R-:W-:Y:S01]  /*0d70*/  IMAD R13, R4, 0x400, R13 ;  /* 0x00000400040d7824 */ /* 0x000fe200078e020d */
[----:B------:R-:W-:Y:S01]  /*0d80*/  LOP3.LUT R9, R9, 0xfffffff8, RZ, 0xc0, !PT ;  /* 0xfffffff809097812 */ /* 0x000fe200078ec0ff */
[----:B------:R-:W-:Y:S01]  /*0d90*/  IMAD.SHL.U32 R2, R12, 0x2, RZ ;  /* 0x000000020c027824 */ /* 0x000fe200078e00ff */
[----:B------:R-:W-:-:S02]  /*0da0*/  LOP3.LUT R6, R11, 0x8, R6, 0xf8, !PT ;  /* 0x000000080b067812 */ /* 0x000fc400078ef806 */
[----:B------:R-:W-:Y:S01]  /*0db0*/  SHF.R.U32.HI R11, RZ, 0x3, R11 ;  /* 0x00000003ff0b7819 */ /* 0x000fe2000001160b */
[----:B------:R-:W-:Y:S01]  /*0dc0*/  IMAD.IADD R16, R0, 0x1, -R9 ;  /* 0x0000000100107824 */ /* 0x000fe200078e0a09 */
[----:B------:R-:W-:Y:S02]  /*0dd0*/  SHF.R.S32.HI R5, RZ, 0x5, R5 ;  /* 0x00000005ff057819 */ /* 0x000fe40000011405 */
[----:B------:R-:W-:Y:S02]  /*0de0*/  LOP3.LUT R6, R6, R11, RZ, 0x3c, !PT ;  /* 0x0000000b06067212 */ /* 0x000fe400078e3cff */
[----:B------:R-:W-:Y:S01]  /*0df0*/  R2P PR, R10, 0x6 ;  /* 0x000000060a007804 */ /* 0x000fe20000000000 */
[----:B------:R-:W-:Y:S01]  /*0e00*/  IMAD R16, R5, 0x10, R16 ;  /* 0x0000001005107824 */ /* 0x000fe200078e0210 */
[----:B------:R-:W-:Y:S01]  /*0e10*/  LOP3.LUT R5, R3, 0xfffffff8, RZ, 0xc0, !PT ;  /* 0xfffffff803057812 */ /* 0x000fe200078ec0ff */
[----:B------:R-:W-:Y:S01]  /*0e20*/  IMAD.IADD R6, R13, 0x1, R6 ;  /* 0x000000010d067824 */ /* 0x000fe200078e0206 */
[----:B------:R-:W-:Y:S01]  /*0e30*/  LEA.HI R7, R7, R212, RZ, 0x1 ;  /* 0x000000d407077211 */ /* 0x000fe200078f08ff */
[----:B------:R-:W-:Y:S01]  /*0e40*/  IMAD R185, R185, 0x8, R16 ;  /* 0x00000008b9b97824 */ /* 0x000fe200078e0210 */
[----:B------:R-:W-:Y:S01]  /*0e50*/  SEL R22, R22, 0xffffffc0, !P2 ;  /* 0xffffffc016167807 */ /* 0x000fe20005000000 */
[----:B------:R-:W-:Y:S01]  /*0e60*/  IMAD.IADD R210, R216, 0x1, -R5 ;  /* 0x00000001d8d27824 */ /* 0x000fe200078e0a05 */
[----:B------:R-:W-:-:S02]  /*0e70*/  LEA R18, R6, UR43, 0x1 ;  /* 0x0000002b06127c11 */ /* 0x000fc4000f8e08ff */
[----:B------:R-:W-:Y:S01]  /*0e80*/  LOP3.LUT R7, R7, 0xfffffe, RZ, 0xc0, !PT ;  /* 0x00fffffe07077812 */ /* 0x000fe200078ec0ff */
[----:B------:R-:W-:Y:S01]  /*0e90*/  IMAD.SHL.U32 R184, R210, 0x8, RZ ;  /* 0x00000008d2b87824 */ /* 0x000fe200078e00ff */
[----:B------:R-:W-:Y:S01]  /*0ea0*/  SHF.R.S32.HI R211, RZ, 0x3, R3 ;  /* 0x00000003ffd37819 */ /* 0x000fe20000011403 */
[----:B------:R-:W-:Y:S02]  /*0eb0*/  VIADD R23, R18, 0x26800 ;  /* 0x0002680012177836 */ /* 0x000fe40000000000 */
[C---:B------:R-:W-:Y:S02]  /*0ec0*/  VIADD R191, R184.reuse, 0x40 ;  /* 0x00000040b8bf7836 */ /* 0x040fe40000000000 */
        /* <DEDUP_REMOVED lines=17> */
[----:B------:R-:W-:Y:S02]  /*0fe0*/  IMAD.SHL.U32 R17, R7, 0x100, RZ ;  /* 0x0000010007117824 */ /* 0x000fe400078e00ff */
[----:B------:R-:W-:-:S07]  /*0ff0*/  IMAD.IADD R22, R22, 0x1, R19 ;  /* 0x0000000116167824 */ /* 0x000fce00078e0213 */
.L_x_1826:
[----:B------:R-:W-:Y:S01]  /*1000*/  ULDC UR5, c[0x0][0xc60] ;  /* 0x0003180000057ab9 */ /* 0x000fe20000000800 */
[----:B------:R-:W-:Y:S01]  /*1010*/  UMOV UR8, UR4 ;  /* 0x0000000400087c82 */ /* 0x000fe20008000000 */
[----:B------:R-:W-:-:S11]  /*1020*/  UISETP.NE.AND UP0, UPT, UR5, 0x1, UPT ;  /* 0x000000010500788c */ /* 0x000fd6000bf05270 */
[----:B------:R-:W-:Y:S01]  /*1030*/  @UP0 ULDC UR6, c[0x0][0xc64] ;  /* 0x0003190000060ab9 */ /* 0x000fe20000000800 */
[----:B------:R-:W-:Y:S01]  /*1040*/  @UP0 ULDC UR9, c[0x0][0xc68] ;  /* 0x00031a0000090ab9 */ /* 0x000fe20000000800 */
[----:B------:R-:W-:-:S04]  /*1050*/  UIMAD.WIDE.U32 UR6, UR4, UR6, URZ ;  /* 0x00000006040672a5 */ /* 0x000fc8000f8e003f */
[----:B------:R-:W-:-:S03]  /*1060*/  @UP0 USHF.R.U32.HI UR8, URZ, UR9, UR7 ;  /* 0x000000093f080299 */ /* 0x000fc60008011607 */
[----:B------:R-:W-:Y:S02]  /*1070*/  ULDC UR6, c[0x0][0xc78] ;  /* 0x00031e0000067ab9 */ /* 0x000fe40000000800 */
[----:B------:R-:W-:Y:S02]  /*1080*/  UISETP.GE.AND UP0, UPT, UR8, UR6, UPT ;  /* 0x000000060800728c */ /* 0x000fe4000bf06270 */
[----:B------:R-:W-:-:S04]  /*1090*/  UIADD3 UR6, -UR8, URZ, URZ ;  /* 0x0000003f08067290 */ /* 0x000fc8000fffe13f */
[----:B------:R-:W-:Y:S01]  /*10a0*/  PLOP3.LUT P0, PT, PT, PT, UP0, 0x80, 0x0 ;  /* 0x000000000000781c */ /* 0x000fe20003f0f008 */
[----:B------:R-:W-:-:S12]  /*10b0*/  UIMAD UR9, UR5, UR6, UR4 ;  /* 0x00000006050972a4 */ /* 0x000fd8000f8e0204 */
[----:B01234-:R-:W-:Y:S05]  /*10c0*/  @!P0 BRA `(.L_x_1722) ;  /* 0x0000000000208947 */ /* 0x01ffea0003800000 */
[----:B------:R-:W-:Y:S01]  /*10d0*/  ULDC UR7, c[0x0][0xc6c] ;  /* 0x00031b0000077ab9 */ /* 0x000fe20000000800 */
[----:B------:R-:W-:Y:S01]  /*10e0*/  UMOV UR6, UR9 ;  /* 0x0000000900067c82 */ /* 0x000fe20008000000 */
[----:B------:R-:W-:-:S11]  /*10f0*/  UISETP.NE.AND UP0, UPT, UR7, 0x1, UPT ;  /* 0x000000010700788c */ /* 0x000fd6000bf05270 */
[----:B------:R-:W-:Y:S02]  /*1100*/  @UP0 ULDC.64 UR10, c[0x0][0xc70] ;  /* 0x00031c00000a0ab9 */ /* 0x000fe40000000a00 */
[----:B------:R-:W-:-:S04]  /*1110*/  UIMAD.WIDE.U32 UR4, UR9, UR10, URZ ;  /* 0x0000000a090472a5 */ /* 0x000fc8000f8e003f */
[----:B------:R-:W-:-:S04]  /*1120*/  @UP0 USHF.R.U32.HI UR6, URZ, UR11, UR5 ;  /* 0x0000000b3f060299 */ /* 0x000fc80008011605 */
[----:B------:R-:W-:Y:S01]  /*1130*/  UIMAD UR4, UR6, UR7, URZ ;  /* 0x00000007060472a4 */ /* 0x000fe2000f8e023f */
[----:B------:R-:W-:Y:S11]  /*1140*/  BRA `(.L_x_1723) ;  /* 0x00000000001c7947 */ /* 0x000ff60003800000 */
.L_x_1722:
[----:B------:R-:W-:Y:S01]  /*1150*/  ULDC UR7, c[0x0][0xc54] ;  /* 0x0003150000077ab9 */ /* 0x000fe20000000800 */
[----:B------:R-:W-:Y:S01]  /*1160*/  UMOV UR6, UR9 ;  /* 0x0000000900067c82 */ /* 0x000fe20008000000 */
[----:B------:R-:W-:-:S11]  /*1170*/  UISETP.NE.AND UP0, UPT, UR7, 0x1, UPT ;  /* 0x000000010700788c */ /* 0x000fd6000bf05270 */
[----:B------:R-:W-:Y:S02]  /*1180*/  @UP0 ULDC.64 UR10, c[0x0][0xc58] ;  /* 0x00031600000a0ab9 */ /* 0x000fe40000000a00 */
[----:B------:R-:W-:-:S04]  /*1190*/  UIMAD.WIDE.U32 UR4, UR9, UR10, URZ ;  /* 0x0000000a090472a5 */ /* 0x000fc8000f8e003f */
[----:B------:R-:W-:-:S04]  /*11a0*/  @UP0 USHF.R.U32.HI UR6, URZ, UR11, UR5 ;  /* 0x0000000b3f060299 */ /* 0x000fc80008011605 */
[----:B------:R-:W-:-:S12]  /*11b0*/  UIMAD UR4, UR6, UR7, URZ ;  /* 0x00000007060472a4 */ /* 0x000fd8000f8e023f */
.L_x_1723:
[----:B------:R-:W-:Y:S01]  /*11c0*/  ULDC UR39, c[0x0][0xc48] ;  /* 0x0003120000277ab9 */ /* 0x000fe20000000800 */
[----:B------:R-:W-:Y:S01]  /*11d0*/  ULDC.64 UR10, c[0x0][0x418] ;  /* 0x00010600000a7ab9 */ /* 0x000fe20000000a00 */
[----:B------:R-:W-:Y:S02]  /*11e0*/  UISETP.NE.AND UP1, UPT, UR39, 0x1, UPT ;  /* 0x000000012700788c */ /* 0x000fe4000bf25270 */
[----:B------:R-:W-:Y:S02]  /*11f0*/  UISETP.NE.U32.AND UP0, UPT, UR10, URZ, UPT ;  /* 0x0000003f0a00728c */ /* 0x000fe4000bf05070 */
[----:B------:R-:W-:Y:S02]  /*1200*/  UIADD3 UR4, UR9, -UR4, URZ ;  /* 0x8000000409047290 */ /* 0x000fe4000fffe03f */
[----:B------:R-:W-:Y:S01]  /*1210*/  UISETP.NE.AND.EX UP0, UPT, UR11, URZ, UPT, UP0 ;  /* 0x0000003f0b00728c */ /* 0x000fe2000bf05300 */
[----:B------:R-:W-:Y:S01]  /*1220*/  ULDC UR7, c[0x0][0xc54] ;  /* 0x0003150000077ab9 */ /* 0x000fe20000000800 */
[----:B------:R-:W-:Y:S01]  /*1230*/  ULDC UR49, c[0x0][0x424] ;  /* 0x0001090000317ab9 */ /* 0x000fe20000000800 */
[----:B------:R-:W-:-:S02]  /*1240*/  UISETP.NE.AND UP2, UPT, UR45, 0x1, UPT ;  /* 0x000000012d00788c */ /* 0x000fc4000bf45270 */
[----:B------:R-:W-:Y:S02]  /*1250*/  ULOP3.LUT UR5, URZ, UR6, URZ, 0x33, !UPT ;  /* 0x000000063f057292 */ /* 0x000fe4000f8e333f */
[----:B------:R-:W-:Y:S02]  /*1260*/  UIMAD UR8, UR8, UR7, UR4 ;  /* 0x00000007080872a4 */ /* 0x000fe4000f8e0204 */
[----:B------:R-:W-:Y:S01]  /*1270*/  USEL UR49, UR49, 0x1, UP0 ;  /* 0x0000000131317887 */ /* 0x000fe20008000000 */
[----:B------:R-:W-:Y:S01]  /*1280*/  PLOP3.LUT P0, PT, PT, PT, UP2, 0x80, 0x0 ;  /* 0x000000000000781c */ /* 0x000fe20003f0f028 */
[----:B------:R-:W-:Y:S01]  /*1290*/  ULDC UR40, c[0x0][0xc3c] ;  /* 0x00030f0000287ab9 */ /* 0x000fe20000000800 */
[----:B------:R-:W-:Y:S01]  /*12a0*/  ULDC UR6, c[0x0][0x2f0] ;  /* 0x0000bc0000067ab9 */ /* 0x000fe20000000800 */
[----:B------:R-:W-:Y:S01]  /*12b0*/  @UP1 ULDC UR4, c[0x0][0xc4c] ;  /* 0x0003130000041ab9 */ /* 0x000fe20000000800 */
[----:B------:R-:W-:Y:S02]  /*12c0*/  UIADD3 UR40, UR5, UR40, URZ ;  /* 0x0000002805287290 */ /* 0x000fe4000fffe03f */
[----:B------:R-:W-:-:S02]  /*12d0*/  UIMAD.WIDE.U32 UR4, UR8, UR4, URZ ;  /* 0x00000004080472a5 */ /* 0x000fc4000f8e003f */
[----:B------:R-:W-:Y:S01]  /*12e0*/  UIMAD UR7, UR49, UR6, 0x3f ;  /* 0x0000003f310774a4 */ /* 0x000fe2000f8e0206 */
[----:B------:R-:W-:Y:S01]  /*12f0*/  @UP1 ULDC UR9, c[0x0][0xc50] ;  /* 0x0003140000091ab9 */ /* 0x000fe20000000800 */
[----:B------:R-:W-:Y:S01]  /*1300*/  UMOV UR42, UR8 ;  /* 0x00000008002a7c82 */ /* 0x000fe20008000000 */
[----:B------:R-:W-:Y:S02]  /*1310*/  @UP1 USHF.R.U32.HI UR42, URZ, UR9, UR5 ;  /* 0x000000093f2a1299 */ /* 0x000fe40008011605 */
[----:B------:R-:W-:Y:S02]  /*1320*/  USHF.R.S32.HI UR4, URZ, 0x1f, UR7 ;  /* 0x0000001f3f047899 */ /* 0x000fe40008011407 */
[----:B------:R-:W-:Y:S02]  /*1330*/  UIADD3 UR5, -UR42, URZ, URZ ;  /* 0x0000003f2a057290 */ /* 0x000fe4000fffe13f */
[----:B------:R-:W-:Y:S02]  /*1340*/  ULEA.HI UR4, UR4, UR7, URZ, 0x6 ;  /* 0x0000000704047291 */ /* 0x000fe4000f8f303f */
[----:B------:R-:W-:-:S02]  /*1350*/  USHF.L.U32 UR40, UR40, 0x6, URZ ;  /* 0x0000000628287899 */ /* 0x000fc4000800063f */
[----:B------:R-:W-:Y:S02]  /*1360*/  UIMAD UR39, UR39, UR5, UR8 ;  /* 0x00000005272772a4 */ /* 0x000fe4000f8e0208 */
[----:B------:R-:W-:Y:S01]  /*1370*/  USHF.R.S32.HI UR50, URZ, 0x6, UR4 ;  /* 0x000000063f327899 */ /* 0x000fe20008011404 */
[----:B------:R-:W-:Y:S11]  /*1380*/  @!P0 BRA `(.L_x_1724) ;  /* 0x0000002000348947 */ /* 0x000ff60003800000 */
[----:B------:R-:W0:Y:S01]  /*1390*/  LDC R0, c[0x0][0x448] ;  /* 0x00011200ff007b82 */ /* 0x000e220000000800 */
[----:B------:R-:W-:Y:S01]  /*13a0*/  UIADD3 UR7, UR40, 0x3f, URZ ;  /* 0x0000003f28077890 */ /* 0x000fe2000fffe03f */
[----:B------:R-:W-:Y:S02]  /*13b0*/  ULDC UR5, c[0x0][0x288] ;  /* 0x0000a20000057ab9 */ /* 0x000fe40000000800 */
[----:B------:R-:W-:-:S04]  /*13c0*/  UIADD3 UR4, -UR5, 0x1, URZ ;  /* 0x0000000105047890 */ /* 0x000fc8000fffe13f */
[----:B------:R-:W1:Y:S01]  /*13d0*/  LDC.64 R6, c[0x0][0x9e0] ;  /* 0x00027800ff067b82 */ /* 0x000e620000000a00 */
[----:B------:R-:W-:Y:S01]  /*13e0*/  UIMAD UR4, UR49, UR6, UR4 ;  /* 0x00000006310472a4 */ /* 0x000fe2000f8e0204 */
[----:B0-----:R-:W-:Y:S01]  /*13f0*/  ISETP.NE.AND P1, PT, R0, 0x1, PT ;  /* 0x000000010000780c */ /* 0x001fe20003f25270 */
[----:B------:R-:W-:Y:S01]  /*1400*/  IMAD.U32 R0, RZ, RZ, UR7 ;  /* 0x00000007ff007e24 */ /* 0x000fe2000f8e00ff */
[----:B-1----:R-:W-:-:S11]  /*1410*/  ISETP.GE.AND P2, PT, R7, 0x1, PT ;  /* 0x000000010700780c */ /* 0x002fd60003f46270 */
[----:B------:R-:W0:Y:S08]  /*1420*/  @P1 LDC R3, c[0x0][0x44c] ;  /* 0x00011300ff031b82 */ /* 0x000e300000000800 */
[----:B------:R-:W1:Y:S01]  /*1430*/  @P1 LDC R4, c[0x0][0x450] ;  /* 0x00011400ff041b82 */ /* 0x000e620000000800 */
[----:B0-----:R-:W-:-:S05]  /*1440*/  @P1 IMAD.HI.U32 R3, R3, UR7, RZ ;  /* 0x0000000703031c27 */ /* 0x001fca000f8e00ff */
[----:B-1----:R-:W-:-:S05]  /*1450*/  @P1 SHF.R.U32.HI R0, RZ, R4, R3 ;  /* 0x00000004ff001219 */ /* 0x002fca0000011603 */
[----:B------:R-:W-:-:S04]  /*1460*/  VIADD R9, R0, UR4 ;  /* 0x0000000400097c36 */ /* 0x000fc80008000000 */
[----:B------:R-:W-:Y:S01]  /*1470*/  IMAD.IADD R0, R9, 0x1, R6 ;  /* 0x0000000109007824 */ /* 0x000fe200078e0206 */
[----:B------:R-:W-:Y:S06]  /*1480*/  @!P2 BRA `(.L_x_1725) ;  /* 0x000000000040a947 */ /* 0x000fec0003800000 */
[C---:B------:R-:W-:Y:S01]  /*1490*/  ISETP.GT.AND P0, PT, R9.reuse, RZ, PT ;  /* 0x000000ff0900720c */ /* 0x040fe20003f04270 */
[----:B------:R-:W-:-:S12]  /*14a0*/  VIADD R3, R9, 0xffffffff ;  /* 0xffffffff09037836 */ /* 0x000fd80000000000 */
[----:B------:R-:W-:Y:S05]  /*14b0*/  @P0 BRA `(.L_x_1726) ;  /* 0x00000000001c0947 */ /* 0x000fea0003800000 */
[----:B------:R-:W-:Y:S01]  /*14c0*/  ISETP.NE.AND P0, PT, R7, 0x1, PT ;  /* 0x000000010700780c */ /* 0x000fe20003f05270 */
[----:B------:R-:W-:-:S12]  /*14d0*/  IMAD.MOV R3, RZ, RZ, -R9 ;  /* 0x000000ffff037224 */ /* 0x000fd800078e0a09 */
[----:B------:R-:W0:Y:S02]  /*14e0*/  @P0 LDC.64 R4, c[0x0][0x9e8] ;  /* 0x00027a00ff040b82 */ /* 0x000e240000000a00 */
[----:B0-----:R-:W-:-:S05]  /*14f0*/  @P0 IMAD.HI.U32 R4, R3, R4, RZ ;  /* 0x0000000403040227 */ /* 0x001fca00078e00ff */
[----:B------:R-:W-:-:S04]  /*1500*/  @P0 SHF.R.U32.HI R3, RZ, R5, R4 ;  /* 0x00000005ff030219 */ /* 0x000fc80000011604 */
[----:B------:R-:W-:Y:S01]  /*1510*/  LOP3.LUT R3, RZ, R3, RZ, 0x33, !PT ;  /* 0x00000003ff037212 */ /* 0x000fe200078e33ff */
[----:B------:R-:W-:Y:S06]  /*1520*/  BRA `(.L_x_1727) ;  /* 0x0000000000107947 */ /* 0x000fec0003800000 */
.L_x_1726:
[----:B------:R-:W-:-:S13]  /*1530*/  ISETP.NE.AND P0, PT, R7, 0x1, PT ;  /* 0x000000010700780c */ /* 0x000fda0003f05270 */
[----:B------:R-:W0:Y:S02]  /*1540*/  @P0 LDC.64 R4, c[0x0][0x9e8] ;  /* 0x00027a00ff040b82 */ /* 0x000e240000000a00 */
[----:B0-----:R-:W-:-:S05]  /*1550*/  @P0 IMAD.HI.U32 R4, R3, R4, RZ ;  /* 0x0000000403040227 */ /* 0x001fca00078e00ff */
[----:B------:R-:W-:-:S07]  /*1560*/  @P0 SHF.R.U32.HI R3, RZ, R5, R4 ;  /* 0x00000005ff030219 */ /* 0x000fce0000011604 */
.L_x_1727:
[----:B------:R-:W-:-:S05]  /*1570*/  IMAD R3, R3, R7, R7 ;  /* 0x0000000703037224 */ /* 0x000fca00078e0207 */
[----:B------:R-:W-:-:S07]  /*1580*/  VIMNMX R0, R0, R3, PT ;  /* 0x0000000300007248 */ /* 0x000fce0003fe0100 */
.L_x_1725:
[----:B------:R-:W0:Y:S01]  /*1590*/  @P1 LDC R5, c[0x0][0x44c] ;  /* 0x00011300ff051b82 */ /* 0x000e220000000800 */
[----:B------:R-:W-:Y:S01]  /*15a0*/  VIADD R0, R0, 0x3f ;  /* 0x0000003f00007836 */ /* 0x000fe20000000000 */
[----:B------:R-:W-:Y:S01]  /*15b0*/  UIMAD UR6, UR49, UR6, -UR5 ;  /* 0x00000006310672a4 */ /* 0x000fe2000f8e0a05 */
[----:B------:R-:W-:Y:S01]  /*15c0*/  IMAD.U32 R4, RZ, RZ, UR40 ;  /* 0x00000028ff047e24 */ /* 0x000fe2000f8e00ff */
[----:B------:R-:W-:Y:S02]  /*15d0*/  ULDC UR4, c[0x0][0x9dc] ;  /* 0x0002770000047ab9 */ /* 0x000fe40000000800 */
[----:B------:R-:W-:Y:S02]  /*15e0*/  SHF.R.S32.HI R3, RZ, 0x1f, R0 ;  /* 0x0000001fff037819 */ /* 0x000fe40000011400 */
[----:B------:R-:W1:Y:S02]  /*15f0*/  @P1 LDC R6, c[0x0][0x450] ;  /* 0x00011400ff061b82 */ /* 0x000e640000000800 */
[----:B------:R-:W-:-:S04]  /*1600*/  LEA.HI R3, R3, R0, RZ, 0x6 ;  /* 0x0000000003037211 */ /* 0x000fc800078f30ff */
[----:B------:R-:W-:Y:S01]  /*1610*/  SHF.R.S32.HI R3, RZ, 0x6, R3 ;  /* 0x00000006ff037819 */ /* 0x000fe20000011403 */
[----:B0-----:R-:W-:-:S05]  /*1620*/  @P1 IMAD.HI.U32 R5, R5, UR40, RZ ;  /* 0x0000002805051c27 */ /* 0x001fca000f8e00ff */
[----:B-1----:R-:W-:-:S05]  /*1630*/  @P1 SHF.R.U32.HI R4, RZ, R6, R5 ;  /* 0x00000006ff041219 */ /* 0x002fca0000011605 */
[----:B------:R-:W-:Y:S01]  /*1640*/  VIADD R0, R4, UR6 ;  /* 0x0000000604007c36 */ /* 0x000fe20008000000 */
[----:B------:R-:W-:-:S03]  /*1650*/  VIMNMX R4, R3, UR50, PT ;  /* 0x0000003203047c48 */ /* 0x000fc6000bfe0100 */
[----:B------:R-:W-:Y:S01]  /*1660*/  VIADD R3, R0, -UR4 ;  /* 0x8000000400037c36 */ /* 0x000fe20008000000 */
[----:B------:R-:W-:Y:S06]  /*1670*/  @!P2 BRA `(.L_x_1728) ;  /* 0x00000000003ca947 */ /* 0x000fec0003800000 */
[----:B------:R-:W-:-:S13]  /*1680*/  ISETP.GT.AND P0, PT, R0, -0x1, PT ;  /* 0xffffffff0000780c */ /* 0x000fda0003f04270 */
[----:B------:R-:W-:Y:S05]  /*1690*/  @P0 BRA `(.L_x_1729) ;  /* 0x00000000001c0947 */ /* 0x000fea0003800000 */
[----:B------:R-:W-:Y:S02]  /*16a0*/  ISETP.NE.AND P0, PT, R7, 0x1, PT ;  /* 0x000000010700780c */ /* 0x000fe40003f05270 */
[----:B------:R-:W-:-:S11]  /*16b0*/  LOP3.LUT R5, RZ, R0, RZ, 0x33, !PT ;  /* 0x00000000ff057212 */ /* 0x000fd600078e33ff */
[----:B------:R-:W0:Y:S02]  /*16c0*/  @P0 LDC.64 R8, c[0x0][0x9e8] ;  /* 0x00027a00ff080b82 */ /* 0x000e240000000a00 */
[----:B0-----:R-:W-:-:S05]  /*16d0*/  @P0 IMAD.HI.U32 R0, R5, R8, RZ ;  /* 0x0000000805000227 */ /* 0x001fca00078e00ff */
[----:B------:R-:W-:-:S04]  /*16e0*/  @P0 SHF.R.U32.HI R5, RZ, R9, R0 ;  /* 0x00000009ff050219 */ /* 0x000fc80000011600 */
[----:B------:R-:W-:Y:S01]  /*16f0*/  LOP3.LUT R0, RZ, R5, RZ, 0x33, !PT ;  /* 0x00000005ff007212 */ /* 0x000fe200078e33ff */
[----:B------:R-:W-:Y:S06]  /*1700*/  BRA `(.L_x_1730) ;  /* 0x0000000000107947 */ /* 0x000fec0003800000 */
.L_x_1729:
[----:B------:R-:W-:-:S13]  /*1710*/  ISETP.NE.AND P0, PT, R7, 0x1, PT ;  /* 0x000000010700780c */ /* 0x000fda0003f05270 */
[----:B------:R-:W0:Y:S02]  /*1720*/  @P0 LDC.64 R8, c[0x0][0x9e8] ;  /* 0x00027a00ff080b82 */ /* 0x000e240000000a00 */
[----:B0-----:R-:W-:-:S05]  /*1730*/  @P0 IMAD.HI.U32 R6, R0, R8, RZ ;  /* 0x0000000800060227 */ /* 0x001fca00078e00ff */
[----:B------:R-:W-:-:S07]  /*1740*/  @P0 SHF.R.U32.HI R0, RZ, R9, R6 ;  /* 0x00000009ff000219 */ /* 0x000fce0000011606 */
.L_x_1730:
[----:B------:R-:W-:-:S05]  /*1750*/  IMAD R0, R0, R7, RZ ;  /* 0x0000000700007224 */ /* 0x000fca00078e02ff */
[----:B------:R-:W-:-:S07]  /*1760*/  VIMNMX R3, R3, R0, !PT ;  /* 0x0000000003037248 */ /* 0x000fce0007fe0100 */
.L_x_1728:
[----:B------:R-:W-:Y:S01]  /*1770*/  SHF.R.S32.HI R6, RZ, 0x1f, R3 ;  /* 0x0000001fff067819 */ /* 0x000fe20000011403 */
[----:B------:R-:W-:Y:S01]  /*1780*/  IMAD.MOV.U32 R0, RZ, RZ, RZ ;  /* 0x000000ffff007224 */ /* 0x000fe200078e00ff */
[----:B------:R-:W-:Y:S02]  /*1790*/  PLOP3.LUT P0, PT, PT, PT, PT, 0x80, 0x0 ;  /* 0x000000000000781c */ /* 0x000fe40003f0f070 */
[----:B------:R-:W-:Y:S02]  /*17a0*/  CS2R R150, SRZ ;  /* 0x0000000000967805 */ /* 0x000fe4000001ff00 */
[----:B------:R-:W-:Y:S01]  /*17b0*/  LEA.HI R6, R6, R3, RZ, 0x6 ;  /* 0x0000000306067211 */ /* 0x000fe200078f30ff */
[----:B------:R-:W-:Y:S01]  /*17c0*/  IMAD.MOV.U32 R3, RZ, RZ, RZ ;  /* 0x000000ffff037224 */ /* 0x000fe200078e00ff */
[----:B------:R-:W-:Y:S02]  /*17d0*/  CS2R R148, SRZ ;  /* 0x0000000000947805 */ /* 0x000fe4000001ff00 */
[----:B------:R-:W-:-:S02]  /*17e0*/  CS2R R168, SRZ ;  /* 0x0000000000a87805 */ /* 0x000fc4000001ff00 */
[----:B------:R-:W-:Y:S02]  /*17f0*/  SHF.R.S32.HI R5, RZ, 0x6, R6 ;  /* 0x00000006ff057819 */ /* 0x000fe40000011406 */
[----:B------:R-:W-:Y:S02]  /*1800*/  CS2R R166, SRZ ;  /* 0x0000000000a67805 */ /* 0x000fe4000001ff00 */
[----:B------:R-:W-:Y:S02]  /*1810*/  CS2R R144, SRZ ;  /* 0x0000000000907805 */ /* 0x000fe4000001ff00 */
[----:B------:R-:W-:Y:S02]  /*1820*/  CS2R R164, SRZ ;  /* 0x0000000000a47805 */ /* 0x000fe4000001ff00 */
[----:B------:R-:W-:Y:S02]  /*1830*/  VIMNMX R5, RZ, R5, !PT ;  /* 0x00000005ff057248 */ /* 0x000fe40007fe0100 */
[----:B------:R-:W-:-:S02]  /*1840*/  CS2R R140, SRZ ;  /* 0x00000000008c7805 */ /* 0x000fc4000001ff00 */
[----:B------:R-:W-:Y:S02]  /*1850*/  CS2R R162, SRZ ;  /* 0x0000000000a27805 */ /* 0x000fe4000001ff00 */
[----:B------:R-:W-:Y:S02]  /*1860*/  CS2R R136, SRZ ;  /* 0x0000000000887805 */ /* 0x000fe4000001ff00 */
[----:B------:R-:W-:Y:S02]  /*1870*/  ISETP.GT.AND P1, PT, R4, R5, PT ;  /* 0x000000050400720c */ /* 0x000fe40003f24270 */
        /* <DEDUP_REMOVED lines=54> */
[----:B------:R-:W-:Y:S01]  /*1be0*/  CS2R R26, SRZ ;  /* 0x00000000001a7805 */ /* 0x000fe2000001ff00 */
[----:B------:R-:W-:Y:S01]  /*1bf0*/  IMAD.MOV.U32 R21, RZ, RZ, RZ ;  /* 0x000000ffff157224 */ /* 0x000fe200078e00ff */
[----:B------:R-:W-:Y:S06]  /*1c00*/  @!P1 BRA `(.L_x_1731) ;  /* 0x000000b000b89947 */ /* 0x000fec0003800000 */
        /* <DEDUP_REMOVED lines=14> */
.L_x_1732:
[----:B------:R-:W-:Y:S01]  /*1cf0*/  ULEA UR21, UR36, UR43, 0x3 ;  /* 0x0000002b24157291 */ /* 0x000fe2000f8e183f */
[----:B------:R-:W-:-:S05]  /*1d00*/  IMAD.U32 R0, RZ, RZ, UR37 ;  /* 0x00000025ff007e24 */ /* 0x000fca000f8e00ff */
[----:B------:R-:W-:-:S04]  /*1d10*/  SHF.L.U32 R0, R0, 0x1f, RZ ;  /* 0x0000001f00007819 */ /* 0x000fc800000006ff */
[----:B------:R-:W0:Y:S02]  /*1d20*/  SYNCS.PHASECHK.TRANS64.TRYWAIT P1, [UR21+0x28c50], R0 ;  /* 0x028c5000ff0075a7 */ /* 0x000e240008020155 */
[----:B0-----:R-:W-:Y:S05]  /*1d30*/  @!P1 BRA `(.L_x_1733) ;  /* 0x0000013400349947 */ /* 0x001fea0003800000 */
.L_x_1952:
[----:B------:R-:W-:Y:S01]  /*1d40*/  BAR.SYNC.DEFER_BLOCKING 0xe, 0x100 ;  /* 0x0384000000007b1d */ /* 0x000fe20000010000 */
[----:B------:R-:W-:Y:S01]  /*1d50*/  UIADD3 UR4, UR43, 0x26800, URZ ;  /* 0x000268002b047890 */ /* 0x000fe2000fffe03f */
[----:B------:R-:W-:Y:S01]  /*1d60*/  VIADD R4, R4, 0xfffffffe ;  /* 0xfffffffe04047836 */ /* 0x000fe20000000000 */
[----:B------:R-:W-:Y:S01]  /*1d70*/  ULEA UR18, UR36, UR20, 0xc ;  /* 0x0000001424127291 */ /* 0x000fe2000f8e603f */
[----:B0-----:R-:W-:Y:S01]  /*1d80*/  IMAD.U32 R0, RZ, RZ, UR21 ;  /* 0x00000015ff007e24 */ /* 0x001fe2000f8e00ff */
[----:B------:R-:W-:Y:S01]  /*1d90*/  USHF.R.U32.HI UR4, URZ, 0x4, UR4 ;  /* 0x000000043f047899 */ /* 0x000fe20008011604 */
[----:B------:R-:W-:Y:S01]  /*1da0*/  UMOV UR19, 0x40000040 ;  /* 0x4000004000137882 */ /* 0x000fe20000000000 */
[----:B------:R-:W-:Y:S02]  /*1db0*/  UMOV UR17, 0x40000040 ;  /* 0x4000004000117882 */ /* 0x000fe40000000000 */
[----:B------:R-:W-:Y:S01]  /*1dc0*/  ULOP3.LUT UR4, UR4, 0x3fff, URZ, 0xc0, !UPT ;  /* 0x00003fff04047892 */ /* 0x000fe2000f8ec03f */
[----:B------:R-:W0:Y:S01]  /*1dd0*/  S2R R3, SR_TID.X ;  /* 0x0000000000037919 */ /* 0x000e220000002100 */
[----:B------:R-:W-:Y:S01]  /*1de0*/  UIADD3 UR6, UR18, 0x80, URZ ;  /* 0x0000008012067890 */ /* 0x000fe2000fffe03f */
[----:B------:R-:W-:Y:S01]  /*1df0*/  ISETP.GE.AND P1, PT, R4, R5, PT ;  /* 0x000000050400720c */ /* 0x000fe20003f26270 */
[----:B------:R-:W-:Y:S01]  /*1e00*/  ULOP3.LUT UR16, UR4, 0x10000, URZ, 0xfc, !UPT ;  /* 0x0001000004107892 */ /* 0x000fe2000f8efc3f */
[----:B------:R-:W-:Y:S01]  /*1e10*/  UMOV UR7, 0x40000040 ;  /* 0x4000004000077882 */ /* 0x000fe20000000000 */
[----:B------:R-:W-:-:S02]  /*1e20*/  UMOV UR5, 0x40000040 ;  /* 0x4000004000057882 */ /* 0x000fc40000000000 */
[----:B------:R-:W-:Y:S02]  /*1e30*/  UIADD3 UR4, UR16, 0x2, URZ ;  /* 0x0000000210047890 */ /* 0x000fe4000fffe03f */
[----:B------:R-:W-:Y:S02]  /*1e40*/  UIADD3 UR10, UR18, 0x100, URZ ;  /* 0x00000100120a7890 */ /* 0x000fe4000fffe03f */
[----:B------:R-:W-:Y:S01]  /*1e50*/  UIADD3 UR8, UR16, 0x4, URZ ;  /* 0x0000000410087890 */ /* 0x000fe2000fffe03f */
[----:B------:R-:W-:Y:S01]  /*1e60*/  UMOV UR11, 0x40000040 ;  /* 0x40000040000b7882 */ /* 0x000fe20000000000 */
[----:B------:R-:W-:Y:S01]  /*1e70*/  WARPGROUP.ARRIVE ;  /* 0x00000000000079c5 */ /* 0x000fe20000000000 */
[----:B------:R-:W-:Y:S01]  /*1e80*/  UMOV UR9, 0x40000040 ;  /* 0x4000004000097882 */ /* 0x000fe20000000000 */
[----:B------:R-:W-:Y:S02]  /*1e90*/  UIADD3 UR14, UR18, 0x180, URZ ;  /* 0x00000180120e7890 */ /* 0x000fe4000fffe03f */
[----:B------:R-:W-:-:S02]  /*1ea0*/  UIADD3 UR12, UR16, 0x6, URZ ;  /* 0x00000006100c7890 */ /* 0x000fc4000fffe03f */
[----:B------:R-:W-:Y:S01]  /*1eb0*/  HGMMA.64x256x16.F32 R24, gdesc[UR16].tnspB, RZ, !UPT, gsb0 ;  /* 0x43e00000101879f0 */ /* 0x000fe2000c0008ff */
[----:B------:R-:W-:Y:S01]  /*1ec0*/  UMOV UR15, 0x40000040 ;  /* 0x40000040000f7882 */ /* 0x000fe20000000000 */
        /* <DEDUP_REMOVED lines=20> */
.L_x_1739:
[----:B------:R-:W-:Y:S01]  /*2010*/  BAR.SYNC.DEFER_BLOCKING 0xe, 0x100 ;  /* 0x0384000000007b1d */ /* 0x000fe20000010000 */
[----:B------:R-:W-:Y:S01]  /*2020*/  IMAD.U32 R3, RZ, RZ, UR36 ;  /* 0x00000024ff037e24 */ /* 0x000fe2000f8e00ff */
[----:B------:R-:W-:Y:S01]  /*2030*/  UIADD3 UR36, UR36, 0x1, URZ ;  /* 0x0000000124247890 */ /* 0x000fe2000fffe03f */
[C---:B------:R-:W-:Y:S01]  /*2040*/  ISETP.GT.AND P3, PT, R4.reuse, R5, PT ;  /* 0x000000050400720c */ /* 0x040fe20003f64270 */
[----:B------:R-:W-:Y:S02]  /*2050*/  VIADD R4, R4, 0xffffffff ;  /* 0xffffffff04047836 */ /* 0x000fe40000000000 */
[----:B01----:R-:W-:Y:S01]  /*2060*/  IMAD R0, R3, 0x40, R16 ;  /* 0x0000004003007824 */ /* 0x003fe200078e0210 */
        /* <DEDUP_REMOVED lines=137> */
.L_x_1735:
[----:B------:R-:W-:Y:S01]  /*2900*/  ULEA UR21, UR36, UR43, 0x3 ;  /* 0x0000002b24157291 */ /* 0x000fe2000f8e183f */
[----:B------:R-:W-:-:S05]  /*2910*/  IMAD.U32 R0, RZ, RZ, UR37 ;  /* 0x00000025ff007e24 */ /* 0x000fca000f8e00ff */
[----:B------:R-:W-:-:S04]  /*2920*/  SHF.L.U32 R0, R0, 0x1f, RZ ;  /* 0x0000001f00007819 */ /* 0x000fc800000006ff */
[----:B------:R0:W1:Y:S01]  /*2930*/  SYNCS.PHASECHK.TRANS64.TRYWAIT P1, [UR21+0x28c50], R0 ;  /* 0x028c5000ff0075a7 */ /* 0x0000620008020155 */
[----:B------:R-:W-:Y:S05]  /*2940*/  @!P0 BRA `(.L_x_1736) ;  /* 0x0000000000048947 */ /* 0x000fea0003800000 */
[----:B------:R-:W-:Y:S01]  /*2950*/  BPT.TRAP 0x1 ;  /* 0x000000040000795c */ /* 0x000fe20000300000 */
.L_x_1736:
[----:B-1----:R-:W-:Y:S05]  /*2960*/  @P1 BRA `(.L_x_1737) ;  /* 0x0000000000081947 */ /* 0x002fea0003800000 */
[----:B------:R-:W1:Y:S02]  /*2970*/  SYNCS.PHASECHK.TRANS64.TRYWAIT P1, [UR21+0x28c50], R0 ;  /* 0x028c5000ff0075a7 */ /* 0x000e640008020155 */
[----:B-1----:R-:W-:Y:S05]  /*2980*/  @!P1 BRA `(.L_x_1738) ;  /* 0x0000012800389947 */ /* 0x002fea0003800000 */
.L_x_1737:
[----:B------:R-:W-:Y:S01]  /*2990*/  ULEA UR18, UR36, UR20, 0xc ;  /* 0x0000001424127291 */ /* 0x000fe2000f8e603f */
[----:B------:R-:W-:Y:S01]  /*29a0*/  WARPGROUP.ARRIVE ;  /* 0x00000000000079c5 */ /* 0x000fe20000000000 */
[----:B------:R-:W-:Y:S01]  /*29b0*/  UMOV UR19, 0x40000040 ;  /* 0x4000004000137882 */ /* 0x000fe20000000000 */
[----:B------:R-:W-:Y:S01]  /*29c0*/  UMOV UR7, 0x40000040 ;  /* 0x4000004000077882 */ /* 0x000fe20000000000 */
[----:B------:R-:W-:Y:S01]  /*29d0*/  UIADD3 UR6, UR18, 0x80, URZ ;  /* 0x0000008012067890 */ /* 0x000fe2000fffe03f */
[----:B01----:R-:W-:Y:S01]  /*29e0*/  IMAD.U32 R0, RZ, RZ, UR21 ;  /* 0x00000015ff007e24 */ /* 0x003fe2000f8e00ff */
[----:B------:R-:W-:Y:S01]  /*29f0*/  UIADD3 UR10, UR18, 0x100, URZ ;  /* 0x00000100120a7890 */ /* 0x000fe2000fffe03f */
[----:B------:R-:W-:Y:S02]  /*2a00*/  UMOV UR11, 0x40000040 ;  /* 0x40000040000b7882 */ /* 0x000fe40000000000 */
[----:B------:R-:W-:Y:S01]  /*2a10*/  HGMMA.64x256x16.F32 R24, gdesc[UR16].tnspB, R24, gsb0 ;  /* 0x43e00000101879f0 */ /* 0x000fe20008000818 */
[----:B------:R-:W-:Y:S01]  /*2a20*/  UIADD3 UR14, UR18, 0x180, URZ ;  /* 0x00000180120e7890 */ /* 0x000fe2000fffe03f */
[----:B------:R-:W-:Y:S01]  /*2a30*/  @!P2 VIADD R0, R0, 0x28c60 ;  /* 0x00028c600000a836 */ /* 0x000fe20000000000 */
[----:B------:R-:W-:-:S04]  /*2a40*/  UMOV UR15, 0x40000040 ;  /* 0x40000040000f7882 */ /* 0x000fc80000000000 */
[----:B------:R-:W-:Y:S01]  /*2a50*/  @!P2 PRMT R0, RZ, 0x654, R0 ;  /* 0x00000654ff00a816 */ /* 0x000fe20000000000 */
        /* <DEDUP_REMOVED lines=16> */
.L_x_1734:
        /* <DEDUP_REMOVED lines=140> */
[----:B------:R-:W-:-:S02]  /*3420*/  IMAD.MOV.U32 R0, RZ, RZ, RZ ;  /* 0x000000ffff007224 */ /* 0x000fc400078e00ff */
[----:B------:R-:W-:Y:S01]  /*3430*/  IMAD.MOV.U32 R3, RZ, RZ, RZ ;  /* 0x000000ffff037224 */ /* 0x000fe200078e00ff */
[----:B------:R-:W-:Y:S06]  /*3440*/  BAR.ARV 0xf, 0x100 ;  /* 0x03c4000000007b1d */ /* 0x000fec0000002000 */
[----:B------:R-:W-:Y:S05]  /*3450*/  BRA `(.L_x_1731) ;  /* 0x0000009800a47947 */ /* 0x000fea0003800000 */
.L_x_1724:
[----:B------:R-:W-:Y:S01]  /*3460*/  ULDC UR4, c[0x0][0x448] ;  /* 0x0001120000047ab9 */ /* 0x000fe20000000800 */
[----:B------:R-:W-:Y:S02]  /*3470*/  UIADD3 UR7, UR40, 0x3f, URZ ;  /* 0x0000003f28077890 */ /* 0x000fe4000fffe03f */
[----:B------:R-:W-:Y:S01]  /*3480*/  UISETP.NE.AND UP0, UPT, UR4, 0x1, UPT ;  /* 0x000000010400788c */ /* 0x000fe2000bf05270 */
[----:B------:R-:W-:Y:S02]  /*3490*/  ULDC UR11, c[0x0][0x288] ;  /* 0x0000a200000b7ab9 */ /* 0x000fe40000000800 */
[----:B------:R-:W-:Y:S01]  /*34a0*/  ULDC.64 UR4, c[0x0][0x9e0] ;  /* 0x0002780000047ab9 */ /* 0x000fe20000000a00 */
[----:B------:R-:W-:Y:S02]  /*34b0*/  UIADD3 UR10, -UR11, 0x1, URZ ;  /* 0x000000010b0a7890 */ /* 0x000fe4000fffe13f */
[----:B------:R-:W-:Y:S02]  /*34c0*/  UISETP.GE.AND UP1, UPT, UR5, 0x1, UPT ;  /* 0x000000010500788c */ /* 0x000fe4000bf26270 */
[----:B------:R-:W-:-:S03]  /*34d0*/  UIMAD UR10, UR49, UR6, UR10 ;  /* 0x00000006310a72a4 */ /* 0x000fc6000f8e020a */
[----:B------:R-:W-:Y:S01]  /*34e0*/  @UP0 ULDC UR8, c[0x0][0x44c] ;  /* 0x0001130000080ab9 */ /* 0x000fe20000000800 */
[----:B------:R-:W-:Y:S01]  /*34f0*/  PLOP3.LUT P1, PT, PT, PT, UP1, 0x80, 0x0 ;  /* 0x000000000000781c */ /* 0x000fe20003f2f018 */
[----:B------:R-:W-:Y:S01]  /*3500*/  UIMAD.WIDE.U32 UR8, UR7, UR8, URZ ;  /* 0x00000008070872a5 */ /* 0x000fe2000f8e003f */
[----:B------:R-:W-:-:S03]  /*3510*/  @UP0 ULDC UR12, c[0x0][0x450] ;  /* 0x00011400000c0ab9 */ /* 0x000fc60000000800 */
[----:B------:R-:W-:-:S04]  /*3520*/  @UP0 USHF.R.U32.HI UR7, URZ, UR12, UR9 ;  /* 0x0000000c3f070299 */ /* 0x000fc80008011609 */
[----:B------:R-:W-:-:S04]  /*3530*/  UIADD3 UR8, UR10, UR7, URZ ;  /* 0x000000070a087290 */ /* 0x000fc8000fffe03f */
[----:B------:R-:W-:Y:S01]  /*3540*/  UIADD3 UR4, UR8, UR4, URZ ;  /* 0x0000000408047290 */ /* 0x000fe2000fffe03f */
[----:B------:R-:W-:Y:S11]  /*3550*/  @!P1 BRA `(.L_x_1740) ;  /* 0x0000000000449947 */ /* 0x000ff60003800000 */
[----:B------:R-:W-:Y:S01]  /*3560*/  ISETP.LT.AND P0, PT, RZ, UR8, PT ;  /* 0x00000008ff007c0c */ /* 0x000fe2000bf01270 */
[----:B------:R-:W-:-:S12]  /*3570*/  UIADD3 UR7, UR8, -0x1, URZ ;  /* 0xffffffff08077890 */ /* 0x000fd8000fffe03f */
[----:B------:R-:W-:Y:S05]  /*3580*/  @P0 BRA `(.L_x_1741) ;  /* 0x00000000001c0947 */ /* 0x000fea0003800000 */
[----:B------:R-:W-:Y:S02]  /*3590*/  UISETP.NE.AND UP1, UPT, UR5, 0x1, UPT ;  /* 0x000000010500788c */ /* 0x000fe4000bf25270 */
[----:B------:R-:W-:-:S09]  /*35a0*/  UIADD3 UR7, -UR8, URZ, URZ ;  /* 0x0000003f08077290 */ /* 0x000fd2000fffe13f */
[----:B------:R-:W-:Y:S02]  /*35b0*/  @UP1 ULDC.64 UR12, c[0x0][0x9e8] ;  /* 0x00027a00000c1ab9 */ /* 0x000fe40000000a00 */
[----:B------:R-:W-:-:S04]  /*35c0*/  UIMAD.WIDE.U32 UR8, UR7, UR12, URZ ;  /* 0x0000000c070872a5 */ /* 0x000fc8000f8e003f */
[----:B------:R-:W-:-:S04]  /*35d0*/  @UP1 USHF.R.U32.HI UR7, URZ, UR13, UR9 ;  /* 0x0000000d3f071299 */ /* 0x000fc80008011609 */
[----:B------:R-:W-:Y:S01]  /*35e0*/  ULOP3.LUT UR7, URZ, UR7, URZ, 0x33, !UPT ;  /* 0x000000073f077292 */ /* 0x000fe2000f8e333f */
[----:B------:R-:W-:Y:S11]  /*35f0*/  BRA `(.L_x_1742) ;  /* 0x0000000000107947 */ /* 0x000ff60003800000 */
.L_x_1741:
[----:B------:R-:W-:-:S11]  /*3600*/  UISETP.NE.AND UP1, UPT, UR5, 0x1, UPT ;  /* 0x000000010500788c */ /* 0x000fd6000bf25270 */
[----:B------:R-:W-:Y:S02]  /*3610*/  @UP1 ULDC.64 UR12, c[0x0][0x9e8] ;  /* 0x00027a00000c1ab9 */ /* 0x000fe40000000a00 */
[----:B------:R-:W-:-:S04]  /*3620*/  UIMAD.WIDE.U32 UR8, UR7, UR12, URZ ;  /* 0x0000000c070872a5 */ /* 0x000fc8000f8e003f */
[----:B------:R-:W-:-:S12]  /*3630*/  @UP1 USHF.R.U32.HI UR7, URZ, UR13, UR9 ;  /* 0x0000000d3f071299 */ /* 0x000fd80008011609 */
.L_x_1742:
[----:B------:R-:W-:-:S04]  /*3640*/  UIMAD UR7, UR7, UR5, UR5 ;  /* 0x00000005070772a4 */ /* 0x000fc8000f8e0205 */
[----:B------:R-:W-:-:S04]  /*3650*/  UISETP.LT.AND UP1, UPT, UR4, UR7, UPT ;  /* 0x000000070400728c */ /* 0x000fc8000bf21270 */
[----:B------:R-:W-:-:S12]  /*3660*/  USEL UR4, UR4, UR7, UP1 ;  /* 0x0000000704047287 */ /* 0x000fd80008800000 */
.L_x_1740:
[----:B------:R-:W-:Y:S01]  /*3670*/  UIADD3 UR4, UR4, 0x3f, URZ ;  /* 0x0000003f04047890 */ /* 0x000fe2000fffe03f */
[----:B------:R-:W-:Y:S01]  /*3680*/  @UP0 ULDC UR8, c[0x0][0x44c] ;  /* 0x0001130000080ab9 */ /* 0x000fe20000000800 */
[----:B------:R-:W-:Y:S02]  /*3690*/  @UP0 ULDC UR12, c[0x0][0x450] ;  /* 0x00011400000c0ab9 */ /* 0x000fe40000000800 */
[----:B------:R-:W-:Y:S02]  /*36a0*/  USHF.R.S32.HI UR7, URZ, 0x1f, UR4 ;  /* 0x0000001f3f077899 */ /* 0x000fe40008011404 */
[----:B------:R-:W-:Y:S02]  /*36b0*/  UIMAD.WIDE.U32 UR8, UR40, UR8, URZ ;  /* 0x00000008280872a5 */ /* 0x000fe4000f8e003f */
[----:B------:R-:W-:Y:S01]  /*36c0*/  UMOV UR10, UR40 ;  /* 0x00000028000a7c82 */ /* 0x000fe20008000000 */
[----:B------:R-:W-:Y:S02]  /*36d0*/  ULEA.HI UR7, UR7, UR4, URZ, 0x6 ;  /* 0x0000000407077291 */ /* 0x000fe4000f8f303f */
[----:B------:R-:W-:-:S02]  /*36e0*/  UIMAD UR4, UR49, UR6, -UR11 ;  /* 0x00000006310472a4 */ /* 0x000fc4000f8e0a0b */
[----:B------:R-:W-:Y:S02]  /*36f0*/  @UP0 USHF.R.U32.HI UR10, URZ, UR12, UR9 ;  /* 0x0000000c3f0a0299 */ /* 0x000fe40008011609 */
[----:B------:R-:W-:Y:S02]  /*3700*/  USHF.R.S32.HI UR7, URZ, 0x6, UR7 ;  /* 0x000000063f077899 */ /* 0x000fe40008011407 */
[----:B------:R-:W-:Y:S01]  /*3710*/  UIADD3 UR4, UR4, UR10, URZ ;  /* 0x0000000a04047290 */ /* 0x000fe2000fffe03f */
[----:B------:R-:W-:Y:S01]  /*3720*/  ULDC UR6, c[0x0][0x9dc] ;  /* 0x0002770000067ab9 */ /* 0x000fe20000000800 */
[----:B------:R-:W-:Y:S02]  /*3730*/  UISETP.LT.AND UP0, UPT, UR50, UR7, UPT ;  /* 0x000000073200728c */ /* 0x000fe4000bf01270 */
[----:B------:R-:W-:Y:S02]  /*3740*/  UIADD3 UR6, UR4, -UR6, URZ ;  /* 0x8000000604067290 */ /* 0x000fe4000fffe03f */
[----:B------:R-:W-:-:S04]  /*3750*/  USEL UR50, UR50, UR7, UP0 ;  /* 0x0000000732327287 */ /* 0x000fc80008000000 */
[----:B------:R-:W-:Y:S01]  /*3760*/  IMAD.U32 R3, RZ, RZ, UR6 ;  /* 0x00000006ff037e24 */ /* 0x000fe2000f8e00ff */
[----:B------:R-:W-:Y:S07]  /*3770*/  @!P1 BRA `(.L_x_1743) ;  /* 0x0000000000409947 */ /* 0x000fee0003800000 */
[----:B------:R-:W-:-:S06]  /*3780*/  UISETP.GT.AND UP0, UPT, UR4, -0x1, UPT ;  /* 0xffffffff0400788c */ /* 0x000fcc000bf04270 */
[----:B------:R-:W-:-:S13]  /*3790*/  PLOP3.LUT P0, PT, PT, PT, UP0, 0x80, 0x0 ;  /* 0x000000000000781c */ /* 0x000fda0003f0f008 */
[----:B------:R-:W-:Y:S05]  /*37a0*/  @P0 BRA `(.L_x_1744) ;  /* 0x00000000001c0947 */ /* 0x000fea0003800000 */
[----:B------:R-:W-:Y:S02]  /*37b0*/  UISETP.NE.AND UP0, UPT, UR5, 0x1, UPT ;  /* 0x000000010500788c */ /* 0x000fe4000bf05270 */
[----:B------:R-:W-:-:S09]  /*37c0*/  ULOP3.LUT UR4, URZ, UR4, URZ, 0x33, !UPT ;  /* 0x000000043f047292 */ /* 0x000fd2000f8e333f */
[----:B------:R-:W-:Y:S02]  /*37d0*/  @UP0 ULDC.64 UR8, c[0x0][0x9e8] ;  /* 0x00027a0000080ab9 */ /* 0x000fe40000000a00 */
[----:B------:R-:W-:-:S04]  /*37e0*/  UIMAD.WIDE.U32 UR6, UR4, UR8, URZ ;  /* 0x00000008040672a5 */ /* 0x000fc8000f8e003f */
[----:B------:R-:W-:-:S04]  /*37f0*/  @UP0 USHF.R.U32.HI UR4, URZ, UR9, UR7 ;  /* 0x000000093f040299 */ /* 0x000fc80008011607 */
[----:B------:R-:W-:Y:S01]  /*3800*/  ULOP3.LUT UR4, URZ, UR4, URZ, 0x33, !UPT ;  /* 0x000000043f047292 */ /* 0x000fe2000f8e333f */
[----:B------:R-:W-:Y:S11]  /*3810*/  BRA `(.L_x_1745) ;  /* 0x0000000000107947 */ /* 0x000ff60003800000 */
.L_x_1744:
[----:B------:R-:W-:-:S11]  /*3820*/  UISETP.NE.AND UP0, UPT, UR5, 0x1, UPT ;  /* 0x000000010500788c */ /* 0x000fd6000bf05270 */
[----:B------:R-:W-:Y:S02]  /*3830*/  @UP0 ULDC.64 UR8, c[0x0][0x9e8] ;  /* 0x00027a0000080ab9 */ /* 0x000fe40000000a00 */
[----:B------:R-:W-:-:S04]  /*3840*/  UIMAD.WIDE.U32 UR6, UR4, UR8, URZ ;  /* 0x00000008040672a5 */ /* 0x000fc8000f8e003f */
[----:B------:R-:W-:-:S12]  /*3850*/  @UP0 USHF.R.U32.HI UR4, URZ, UR9, UR7 ;  /* 0x000000093f040299 */ /* 0x000fd80008011607 */
.L_x_1745:
[----:B------:R-:W-:-:S06]  /*3860*/  UIMAD UR4, UR4, UR5, URZ ;  /* 0x00000005040472a4 */ /* 0x000fcc000f8e023f */
[----:B------:R-:W-:-:S07]  /*3870*/  VIMNMX R3, R3, UR4, !PT ;  /* 0x0000000403037c48 */ /* 0x000fce000ffe0100 */
.L_x_1743:
        /* <DEDUP_REMOVED lines=16> */
[----:B------:R-:W-:Y:S02]  /*3980*/  ISETP.LT.AND P1, PT, R186, UR50, PT ;  /* 0x00000032ba007c0c */ /* 0x000fe4000bf21270 */
        /* <DEDUP_REMOVED lines=68> */
[----:B------:R-:W-:-:S04]  /*3dd0*/  ULOP3.LUT UR5, UR5, 0x3fff, URZ, 0xc0, !UPT ;  /* 0x00003fff05057892 */ /* 0x000fc8000f8ec03f */
[----:B------:R-:W-:-:S04]  /*3de0*/  ULOP3.LUT UR48, UR5, 0x2000000, URZ, 0xfc, !UPT ;  /* 0x0200000005307892 */ /* 0x000fc8000f8efc3f */
[----:B------:R-:W-:Y:S08]  /*3df0*/  @!P0 BRA `(.L_x_1746) ;  /* 0x0000000000408947 */ /* 0x000ff00003800000 */
        /* <DEDUP_REMOVED lines=16> */
.L_x_1746:
        /* <DEDUP_REMOVED lines=9> */
.L_x_1953:
[----:B------:R-:W-:Y:S05]  /*3f90*/  @!P3 BRA `(.L_x_1748) ;  /* 0x000000000004b947 */ /* 0x000fea0003800000 */
[----:B------:R-:W-:Y:S01]  /*3fa0*/  BPT.TRAP 0x1 ;  /* 0x000000040000795c */ /* 0x000fe20000300000 */
.L_x_1748:
[----:B------:R-:W-:Y:S02]  /*3fb0*/  IMAD.U32 R7, RZ, RZ, UR36 ;  /* 0x00000024ff077e24 */ /* 0x000fe4000f8e00ff */
[----:B------:R-:W-:-:S03]  /*3fc0*/  IMAD.U32 R10, RZ, RZ, UR37 ;  /* 0x00000025ff0a7e24 */ /* 0x000fc6000f8e00ff */
[----:B------:R-:W-:Y:S02]  /*3fd0*/  LEA R7, R7, UR43, 0x3 ;  /* 0x0000002b07077c11 */ /* 0x000fe4000f8e18ff */
[----:B------:R-:W-:-:S04]  /*3fe0*/  SHF.L.U32 R10, R10, 0x1f, RZ ;  /* 0x0000001f0a0a7819 */ /* 0x000fc800000006ff */
[----:B------:R1:W2:Y:S01]  /*3ff0*/  SYNCS.PHASECHK.TRANS64.TRYWAIT P0, [R7+URZ+0x28c30], R10 ;  /* 0x028c300a070075a7 */ /* 0x0002a2000800017f */
[----:B------:R-:W-:Y:S05]  /*4000*/  @!P3 BRA `(.L_x_1749) ;  /* 0x000000000004b947 */ /* 0x000fea0003800000 */
[----:B------:R-:W-:Y:S01]  /*4010*/  BPT.TRAP 0x1 ;  /* 0x000000040000795c */ /* 0x000fe20000300000 */
.L_x_1749:
[----:B--2---:R-:W-:Y:S05]  /*4020*/  @P0 BRA `(.L_x_1750) ;  /* 0x0000000000080947 */ /* 0x004fea0003800000 */
[----:B------:R-:W2:Y:S02]  /*4030*/  SYNCS.PHASECHK.TRANS64.TRYWAIT P0, [R7+URZ+0x28c30], R10 ;  /* 0x028c300a070075a7 */ /* 0x000ea4000800017f */
[----:B--2---:R-:W-:Y:S05]  /*4040*/  @!P0 BRA `(.L_x_1751) ;  /* 0x0000011000b88947 */ /* 0x004fea0003800000 */
.L_x_1750:
        /* <DEDUP_REMOVED lines=15> */
[----:B------:R-:W0:Y:S01]  /*4140*/  LDC R3, c[0x0][0x448] ;  /* 0x00011200ff037b82 */ /* 0x000e220000000800 */
[----:B------:R-:W-:Y:S01]  /*4150*/  UMOV UR7, 0x40000040 ;  /* 0x4000004000077882 */ /* 0x000fe20000000000 */
[----:B------:R-:W-:Y:S01]  /*4160*/  UMOV UR5, 0x40000040 ;  /* 0x4000004000057882 */ /* 0x000fe20000000000 */
[----:B------:R-:W-:Y:S01]  /*4170*/  ULOP3.LUT UR4, UR4, 0x3fff, URZ, 0xc0, !UPT ;  /* 0x00003fff04047892 */ /* 0x000fe2000f8ec03f */
[----:B------:R-:W-:Y:S01]  /*4180*/  UMOV UR11, 0x40000040 ;  /* 0x40000040000b7882 */ /* 0x000fe20000000000 */
[----:B------:R-:W-:-:S02]  /*4190*/  UMOV UR9, 0x40000040 ;  /* 0x4000004000097882 */ /* 0x000fc40000000000 */
[----:B------:R-:W-:Y:S01]  /*41a0*/  ULEA UR18, UR36, UR18, 0x9 ;  /* 0x0000001224127291 */ /* 0x000fe2000f8e483f */
[----:B------:R-:W3:Y:S01]  /*41b0*/  LDC.64 R8, c[0x0][0x9e0] ;  /* 0x00027800ff087b82 */ /* 0x000ee20000000a00 */
        /* <DEDUP_REMOVED lines=10> */
[----:B0-----:R-:W-:Y:S01]  /*4260*/  ISETP.NE.AND P5, PT, R3, 0x1, PT ;  /* 0x000000010300780c */ /* 0x001fe20003fa5270 */
[----:B------:R-:W-:Y:S01]  /*4270*/  VIADD R3, R185, UR40 ;  /* 0x00000028b9037c36 */ /* 0x000fe20008000000 */
[----:B------:R-:W-:Y:S01]  /*4280*/  ULEA UR18, UR50, 0xffffffc0, 0x6 ;  /* 0xffffffc032127891 */ /* 0x000fe2000f8e303f */
[----:B---3--:R-:W-:-:S10]  /*4290*/  ISETP.GE.AND P6, PT, R9, 0x1, PT ;  /* 0x000000010900780c */ /* 0x008fd40003fc6270 */
[----:B------:R-:W0:Y:S08]  /*42a0*/  @P5 LDC R4, c[0x0][0x44c] ;  /* 0x00011300ff045b82 */ /* 0x000e300000000800 */
[----:B------:R-:W3:Y:S01]  /*42b0*/  @P5 LDC R6, c[0x0][0x450] ;  /* 0x00011400ff065b82 */ /* 0x000ee20000000800 */
[----:B0-----:R-:W-:-:S04]  /*42c0*/  @P5 IMAD.HI.U32 R5, R3, R4, RZ ;  /* 0x0000000403055227 */ /* 0x001fc800078e00ff */
[----:B------:R-:W-:Y:S02]  /*42d0*/  IMAD.MOV.U32 R4, RZ, RZ, R3 ;  /* 0x000000ffff047224 */ /* 0x000fe400078e0003 */
[----:B------:R-:W-:Y:S01]  /*42e0*/  @!P4 VIADD R3, R7, 0x28c40 ;  /* 0x00028c400703c836 */ /* 0x000fe20000000000 */
[----:B---3--:R-:W-:-:S04]  /*42f0*/  @P5 SHF.R.U32.HI R4, RZ, R6, R5 ;  /* 0x00000006ff045219 */ /* 0x008fc80000011605 */
[----:B------:R-:W-:Y:S01]  /*4300*/  @!P4 PRMT R3, RZ, 0x654, R3 ;  /* 0x00000654ff03c816 */ /* 0x000fe20000000003 */
[----:B------:R-:W0:Y:S01]  /*4310*/  SHFL.IDX PT, R12, R4, RZ, 0x1c1f ;  /* 0x001c1fff040c7589 */ /* 0x000e2200000e0000 */
[----:B------:R-:W-:Y:S02]  /*4320*/  WARPGROUP.DEPBAR.LE gsb0, 0x0 ;  /* 0x00008000000079c5 */ /* 0x000fe40000010000 */
[----:B------:R-:W-:-:S06]  /*4330*/  WARPGROUP.ARRIVE ;  /* 0x00000000000079c5 */ /* 0x000fcc0000000000 */
[----:B------:R-:W-:Y:S01]  /*4340*/  HGMMA.64x64x16.F32 R24, gdesc[UR4], R24, gsb0 ;  /* 0x00e00000041879f0 */ /* 0x000fe20008000818 */
[----:B------:R-:W-:Y:S02]  /*4350*/  UMOV UR6, 0xffffffc0 ;  /* 0xffffffc000067882 */ /* 0x000fe40000000000 */
[----:B------:R-:W-:Y:S01]  /*4360*/  UIMAD UR6, UR50, UR6, 0x41 ;  /* 0x00000041320674a4 */ /* 0x000fe2000f8e0206 */
[----:B------:R-:W-:Y:S02]  /*4370*/  WARPGROUP.DEPBAR.LE gsb0, 0x0 ;  /* 0x00008000000079c5 */ /* 0x000fe40000010000 */
[----:B------:R-:W-:-:S06]  /*4380*/  WARPGROUP.ARRIVE ;  /* 0x00000000000079c5 */ /* 0x000fcc0000000000 */
[----:B------:R-:W-:Y:S01]  /*4390*/  HGMMA.64x64x16.F32 R24, gdesc[UR8], R24, gsb0 ;  /* 0x00e00000081879f0 */ /* 0x000fe20008000818 */
[----:B------:R-:W-:Y:S02]  /*43a0*/  ULDC UR11, c[0x0][0x2f0] ;  /* 0x0000bc00000b7ab9 */ /* 0x000fe40000000800 */
[----:B------:R-:W-:Y:S02]  /*43b0*/  UIMAD UR10, UR49, UR11, UR6 ;  /* 0x0000000b310a72a4 */ /* 0x000fe4000f8e0206 */
[----:B------:R-:W-:Y:S02]  /*43c0*/  UIMAD UR7, UR49, UR11, -UR18 ;  /* 0x0000000b310772a4 */ /* 0x000fe4000f8e0a12 */
[----:B------:R-:W-:-:S04]  /*43d0*/  UIADD3 UR6, UR6, -0x1, URZ ;  /* 0xffffffff06067890 */ /* 0x000fc8000fffe03f */
[----:B------:R-:W-:Y:S01]  /*43e0*/  IADD3 R11, -R2, UR7, RZ ;  /* 0x00000007020b7c10 */ /* 0x000fe2000fffe1ff */
[----:B------:R-:W-:Y:S02]  /*43f0*/  WARPGROUP.DEPBAR.LE gsb0, 0x0 ;  /* 0x00008000000079c5 */ /* 0x000fe40000010000 */
[----:B------:R-:W-:-:S06]  /*4400*/  WARPGROUP.ARRIVE ;  /* 0x00000000000079c5 */ /* 0x000fcc0000000000 */
[----:B------:R-:W-:Y:S01]  /*4410*/  HGMMA.64x64x16.F32 R24, gdesc[UR12], R24, gsb0 ;  /* 0x00e000000c1879f0 */ /* 0x000fe20008000818 */
[----:B------:R-:W-:Y:S01]  /*4420*/  ULDC UR14, c[0x0][0x288] ;  /* 0x0000a200000e7ab9 */ /* 0x000fe20000000800 */
[----:B------:R-:W-:Y:S01]  /*4430*/  ULDC UR15, c[0x0][0x9dc] ;  /* 0x00027700000f7ab9 */ /* 0x000fe20000000800 */
[----:B------:R-:W-:Y:S02]  /*4440*/  WARPGROUP.DEPBAR.LE gsb0, 0x0 ;  /* 0x00008000000079c5 */ /* 0x000fe40000010000 */
[----:B------:R3:W-:Y:S02]  /*4450*/  @!P4 SYNCS.ARRIVE.TRANS64.RED.A1T0 RZ, [R3+URZ], RZ ;  /* 0x000000ff03ffc9a7 */ /* 0x0007e4000810043f */
[----:B---3--:R-:W-:Y:S01]  /*4460*/  IMAD.U32 R3, RZ, RZ, UR10 ;  /* 0x0000000aff037e24 */ /* 0x008fe2000f8e00ff */
[----:B------:R-:W-:-:S04]  /*4470*/  ULOP3.LUT UR10, URZ, UR15, URZ, 0x33, !UPT ;  /* 0x0000000f3f0a7292 */ /* 0x000fc8000f8e333f */
[----:B------:R-:W-:-:S05]  /*4480*/  IADD3 R3, R3, -UR14, -R2 ;  /* 0x8000000e03037c10 */ /* 0x000fca000fffe802 */
[C---:B------:R-:W-:Y:S02]  /*4490*/  IMAD.IADD R14, R3.reuse, 0x1, R8 ;  /* 0x00000001030e7824 */ /* 0x040fe400078e0208 */
[----:B------:R-:W-:-:S03]  /*44a0*/  VIADD R13, R3, UR10 ;  /* 0x0000000a030d7c36 */ /* 0x000fc60008000000 */
[----:B0-----:R-:W-:Y:S01]  /*44b0*/  VIADDMNMX R6, R12, R14, R11, PT ;  /* 0x0000000e0c067246 */ /* 0x001fe2000380010b */
[----:B------:R-:W-:Y:S01]  /*44c0*/  IMAD.IADD R3, R13, 0x1, R12 ;  /* 0x000000010d037824 */ /* 0x000fe200078e020c */
[----:B------:R-:W-:Y:S06]  /*44d0*/  @!P6 BRA `(.L_x_1752) ;  /* 0x000000000058e947 */ /* 0x000fec0003800000 */
[----:B------:R-:W-:Y:S01]  /*44e0*/  IMAD.U32 R5, RZ, RZ, UR49 ;  /* 0x00000031ff057e24 */ /* 0x000fe2000f8e00ff */
[----:B------:R-:W-:Y:S03]  /*44f0*/  BSSY B0, `(.L_x_1753) ;  /* 0x0000010000007945 */ /* 0x000fe60003800000 */
[----:B------:R-:W-:-:S04]  /*4500*/  IMAD R5, R5, UR11, R12 ;  /* 0x0000000b05057c24 */ /* 0x000fc8000f8e020c */
[----:B------:R-:W-:-:S05]  /*4510*/  VIADD R5, R5, -UR14 ;  /* 0x8000000e05057c36 */ /* 0x000fca0008000000 */
        /* <DEDUP_REMOVED lines=9> */
.L_x_1754:
[----:B------:R-:W-:-:S13]  /*45b0*/  ISETP.NE.AND P0, PT, R9, 0x1, PT ;  /* 0x000000010900780c */ /* 0x000fda0003f05270 */
[----:B------:R-:W0:Y:S02]  /*45c0*/  @P0 LDC.64 R20, c[0x0][0x9e8] ;  /* 0x00027a00ff140b82 */ /* 0x000e240000000a00 */
[----:B0-----:R-:W-:-:S05]  /*45d0*/  @P0 IMAD.HI.U32 R12, R5, R20, RZ ;  /* 0x00000014050c0227 */ /* 0x001fca00078e00ff */
[----:B------:R-:W-:-:S07]  /*45e0*/  @P0 SHF.R.U32.HI R5, RZ, R21, R12 ;  /* 0x00000015ff050219 */ /* 0x000fce000001160c */
.L_x_1755:
[----:B------:R-:W-:Y:S05]  /*45f0*/  BSYNC B0 ;  /* 0x0000000000007941 */ /* 0x000fea0003800000 */
.L_x_1753:
[----:B------:R-:W-:-:S04]  /*4600*/  IMAD R5, R5, R9, -UR18 ;  /* 0x8000001205057e24 */ /* 0x000fc8000f8e0209 */
[----:B------:R-:W-:-:S05]  /*4610*/  IMAD.IADD R12, R5, 0x1, -R2 ;  /* 0x00000001050c7824 */ /* 0x000fca00078e0a02 */
[----:B------:R-:W-:Y:S02]  /*4620*/  VIMNMX R3, R3, R12, !PT ;  /* 0x0000000c03037248 */ /* 0x000fe40007fe0100 */
[----:B------:R-:W-:-:S07]  /*4630*/  VIADDMNMX R6, R12, R9, R6, PT ;  /* 0x000000090c067246 */ /* 0x000fce0003800106 */
.L_x_1752:
[----:B------:R-:W-:Y:S01]  /*4640*/  UISETP.GE.AND UP0, UPT, UR6, 0x1, UPT ;  /* 0x000000010600788c */ /* 0x000fe2000bf06270 */
[----:B------:R-:W0:Y:S01]  /*4650*/  SHFL.IDX PT, R12, R4, 0x1, 0x1c1f ;  /* 0x003c1f00040c7f89 */ /* 0x000e2200000e0000 */
[----:B------:R-:W-:Y:S02]  /*4660*/  UISETP.GE.AND UP1, UPT, UR6, 0x2, UPT ;  /* 0x000000020600788c */ /* 0x000fe4000bf26270 */
[----:B------:R-:W-:Y:S02]  /*4670*/  UP2UR UR10, UPR, URZ, 0x1 ;  /* 0x000000013f0a7883 */ /* 0x000fe40008000000 */
[----:B------:R-:W-:Y:S01]  /*4680*/  PLOP3.LUT P1, PT, PT, PT, UP0, 0x40, 0x0 ;  /* 0x000000000000781c */ /* 0x000fe20003f2e808 */
[----:B------:R-:W-:Y:S01]  /*4690*/  UISETP.GE.AND UP0, UPT, UR6, 0xa, UPT ;  /* 0x0000000a0600788c */ /* 0x000fe2000bf06270 */
[----:B------:R-:W-:Y:S01]  /*46a0*/  PLOP3.LUT P0, PT, PT, PT, UP1, 0x40, 0x0 ;  /* 0x000000000000781c */ /* 0x000fe20003f0e818 */
[----:B------:R-:W-:Y:S01]  /*46b0*/  UISETP.GE.AND UP3, UPT, UR6, 0x9, UPT ;  /* 0x000000090600788c */ /* 0x000fe2000bf66270 */
[C---:B------:R-:W-:Y:S01]  /*46c0*/  ISETP.GT.AND P1, PT, R3.reuse, RZ, P1 ;  /* 0x000000ff0300720c */ /* 0x040fe20000f24270 */
[----:B------:R-:W-:Y:S01]  /*46d0*/  UISETP.GE.AND UP2, UPT, UR6, 0x11, UPT ;  /* 0x000000110600788c */ /* 0x000fe2000bf46270 */
[C---:B------:R-:W-:Y:S01]  /*46e0*/  ISETP.GT.AND P0, PT, R3.reuse, 0x1, P0 ;  /* 0x000000010300780c */ /* 0x040fe20000704270 */
[----:B------:R-:W-:Y:S01]  /*46f0*/  UP2UR UR22, UPR, URZ, 0x1 ;  /* 0x000000013f167883 */ /* 0x000fe20008000000 */
[----:B------:R-:W-:Y:S01]  /*4700*/  ISETP.LT.OR P1, PT, R6, 0x1, P1 ;  /* 0x000000010600780c */ /* 0x000fe20000f21670 */
[----:B------:R-:W-:Y:S01]  /*4710*/  UP2UR UR7, UPR, URZ, 0x2 ;  /* 0x000000023f077883 */ /* 0x000fe20008000000 */
[----:B------:R-:W-:Y:S01]  /*4720*/  PLOP3.LUT P2, PT, PT, PT, UP3, 0x40, 0x0 ;  /* 0x000000000000781c */ /* 0x000fe20003f4e838 */
[----:B------:R-:W-:Y:S01]  /*4730*/  UISETP.GE.AND UP1, UPT, UR6, 0x12, UPT ;  /* 0x000000120600788c */ /* 0x000fe2000bf26270 */
[----:B------:R-:W-:Y:S01]  /*4740*/  FSEL R15, R24, -INF , !P1 ;  /* 0xff800000180f7808 */ /* 0x000fe20004800000 */
[----:B------:R-:W-:Y:S01]  /*4750*/  UP2UR UR21, UPR, URZ, 0x8 ;  /* 0x000000083f157883 */ /* 0x000fe20008000000 */
[----:B------:R-:W-:Y:S01]  /*4760*/  PLOP3.LUT P1, PT, PT, PT, UP0, 0x40, 0x0 ;  /* 0x000000000000781c */ /* 0x000fe20003f2e808 */
[----:B------:R-:W-:Y:S01]  /*4770*/  UISETP.GE.AND UP0, UPT, UR6, 0x19, UPT ;  /* 0x000000190600788c */ /* 0x000fe2000bf06270 */
[C---:B------:R-:W-:Y:S01]  /*4780*/  ISETP.LT.OR P0, PT, R6.reuse, 0x2, P0 ;  /* 0x000000020600780c */ /* 0x040fe20000701670 */
[----:B------:R-:W-:Y:S01]  /*4790*/  UP2UR UR23, UPR, URZ, 0x4 ;  /* 0x000000043f177883 */ /* 0x000fe20008000000 */
[C---:B------:R-:W-:Y:S01]  /*47a0*/  ISETP.GT.AND P1, PT, R3.reuse, 0x9, P1 ;  /* 0x000000090300780c */ /* 0x040fe20000f24270 */
[----:B------:R-:W-:Y:S01]  /*47b0*/  UP2UR UR25, UPR, URZ, 0x1 ;  /* 0x000000013f197883 */ /* 0x000fe20008000000 */
[----:B------:R-:W-:Y:S01]  /*47c0*/  ISETP.GT.AND P2, PT, R3, 0x8, P2 ;  /* 0x000000080300780c */ /* 0x000fe20001744270 */
[----:B------:R-:W-:Y:S01]  /*47d0*/  UP2UR UR24, UPR, URZ, 0x2 ;  /* 0x000000023f187883 */ /* 0x000fe20008000000 */
[----:B------:R-:W-:Y:S01]  /*47e0*/  FSEL R25, R25, -INF , !P0 ;  /* 0xff80000019197808 */ /* 0x000fe20004000000 */
[----:B------:R-:W-:Y:S01]  /*47f0*/  UISETP.GE.AND UP3, UPT, UR6, 0x31, UPT ;  /* 0x000000310600788c */ /* 0x000fe2000bf66270 */
[----:B------:R-:W-:Y:S01]  /*4800*/  PLOP3.LUT P0, PT, PT, PT, UP2, 0x40, 0x0 ;  /* 0x000000000000781c */ /* 0x000fe20003f0e828 */
[----:B------:R-:W-:Y:S01]  /*4810*/  UISETP.GE.AND UP2, UPT, UR6, 0x2a, UPT ;  /* 0x0000002a0600788c */ /* 0x000fe2000bf46270 */
[C---:B------:R-:W-:Y:S01]  /*4820*/  ISETP.LT.OR P1, PT, R6.reuse, 0xa, P1 ;  /* 0x0000000a0600780c */ /* 0x040fe20000f21670 */
[----:B------:R-:W-:Y:S01]  /*4830*/  UISETP.GE.AND UP4, UPT, UR6, 0x32, UPT ;  /* 0x000000320600788c */ /* 0x000fe2000bf86270 */
[----:B------:R-:W-:Y:S01]  /*4840*/  ISETP.LT.OR P2, PT, R6, 0x9, P2 ;  /* 0x000000090600780c */ /* 0x000fe20001741670 */
[----:B------:R-:W-:Y:S01]  /*4850*/  UISETP.GE.AND UP5, UPT, UR6, 0x39, UPT ;  /* 0x000000390600788c */ /* 0x000fe2000bfa6270 */
[----:B------:R-:W-:Y:S01]  /*4860*/  ISETP.GT.AND P0, PT, R3, 0x10, P0 ;  /* 0x000000100300780c */ /* 0x000fe20000704270 */
[----:B------:R-:W-:Y:S01]  /*4870*/  UISETP.GE.AND UP6, UPT, UR6, 0x3a, UPT ;  /* 0x0000003a0600788c */ /* 0x000fe2000bfc6270 */
[----:B------:R-:W-:-:S02]  /*4880*/  FSEL R29, R29, -INF , !P1 ;  /* 0xff8000001d1d7808 */ /* 0x000fc40004800000 */
[----:B------:R-:W-:Y:S02]  /*4890*/  FSEL R21, R28, -INF , !P2 ;  /* 0xff8000001c157808 */ /* 0x000fe40005000000 */
[----:B------:R-:W-:Y:S01]  /*48a0*/  PLOP3.LUT P1, PT, PT, PT, UP0, 0x40, 0x0 ;  /* 0x000000000000781c */ /* 0x000fe20003f2e808 */
[----:B------:R-:W-:Y:S01]  /*48b0*/  UISETP.GE.AND UP0, UPT, UR6, 0x1a, UPT ;  /* 0x0000001a0600788c */ /* 0x000fe2000bf06270 */
[----:B------:R-:W-:Y:S01]  /*48c0*/  PLOP3.LUT P2, PT, PT, PT, UP1, 0x40, 0x0 ;  /* 0x000000000000781c */ /* 0x000fe20003f4e818 */
[----:B------:R-:W-:Y:S01]  /*48d0*/  UISETP.GE.AND UP1, UPT, UR6, 0x29, UPT ;  /* 0x000000290600788c */ /* 0x000fe2000bf26270 */
[----:B------:R-:W-:Y:S01]  /*48e0*/  ISETP.LT.OR P0, PT, R6, 0x11, P0 ;  /* 0x000000110600780c */ /* 0x000fe20000701670 */
[----:B------:R-:W-:Y:S01]  /*48f0*/  UP2UR UR26, UPR, URZ, 0x1 ;  /* 0x000000013f1a7883 */ /* 0x000fe20008000000 */
[----:B------:R-:W-:Y:S02]  /*4900*/  ISETP.GT.AND P2, PT, R3, 0x11, P2 ;  /* 0x000000110300780c */ /* 0x000fe40001744270 */
[----:B------:R-:W-:-:S02]  /*4910*/  FSEL R57, R32, -INF , !P0 ;  /* 0xff80000020397808 */ /* 0x000fc40004000000 */
[----:B------:R-:W-:Y:S01]  /*4920*/  PLOP3.LUT P0, PT, PT, PT, UP0, 0x40, 0x0 ;  /* 0x000000000000781c */ /* 0x000fe20003f0e808 */
[----:B------:R-:W-:Y:S01]  /*4930*/  UISETP.GE.AND UP0, UPT, UR6, 0x21, UPT ;  /* 0x000000210600788c */ /* 0x000fe2000bf06270 */
[C---:B------:R-:W-:Y:S02]  /*4940*/  ISETP.LT.OR P2, PT, R6.reuse, 0x12, P2 ;  /* 0x000000120600780c */ /* 0x040fe40001741670 */
[----:B------:R-:W-:Y:S01]  /*4950*/  ISETP.GT.AND P1, PT, R3, 0x18, P1 ;  /* 0x000000180300780c */ /* 0x000fe20000f24270 */
[----:B------:R-:W-:Y:S01]  /*4960*/  UP2UR UR27, UPR, URZ, 0x1 ;  /* 0x000000013f1b7883 */ /* 0x000fe20008000000 */
[----:B------:R-:W-:Y:S02]  /*4970*/  FSEL R33, R33, -INF , !P2 ;  /* 0xff80000021217808 */ /* 0x000fe40005000000 */
[----:B------:R-:W-:Y:S01]  /*4980*/  PLOP3.LUT P2, PT, PT, PT, UP0, 0x40, 0x0 ;  /* 0x000000000000781c */ /* 0x000fe20003f4e808 */
[----:B------:R-:W-:Y:S01]  /*4990*/  UISETP.GE.AND UP0, UPT, UR6, 0x22, UPT ;  /* 0x000000220600788c */ /* 0x000fe2000bf06270 */
[----:B------:R-:W-:-:S02]  /*49a0*/  ISETP.LT.OR P1, PT, R6, 0x19, P1 ;  /* 0x000000190600780c */ /* 0x000fc40000f21670 */
[C---:B------:R-:W-:Y:S02]  /*49b0*/  ISETP.GT.AND P0, PT, R3.reuse, 0x19, P0 ;  /* 0x000000190300780c */ /* 0x040fe40000704270 */
[----:B------:R-:W-:Y:S02]  /*49c0*/  FSEL R59, R36, -INF , !P1 ;  /* 0xff800000243b7808 */ /* 0x000fe40004800000 */
[----:B------:R-:W-:Y:S02]  /*49d0*/  PLOP3.LUT P1, PT, PT, PT, UP0, 0x40, 0x0 ;  /* 0x000000000000781c */ /* 0x000fe40003f2e808 */
[C---:B------:R-:W-:Y:S02]  /*49e0*/  ISETP.GT.AND P2, PT, R3.reuse, 0x20, P2 ;  /* 0x000000200300780c */ /* 0x040fe40001744270 */
[----:B------:R-:W-:Y:S02]  /*49f0*/  ISETP.GT.AND P1, PT, R3, 0x21, P1 ;  /* 0x000000210300780c */ /* 0x000fe40000f24270 */
[----:B------:R-:W-:-:S02]  /*4a00*/  ISETP.LT.OR P0, PT, R6, 0x1a, P0 ;  /* 0x0000001a0600780c */ /* 0x000fc40000701670 */
[C---:B------:R-:W-:Y:S02]  /*4a10*/  ISETP.LT.OR P2, PT, R6.reuse, 0x21, P2 ;  /* 0x000000210600780c */ /* 0x040fe40001741670 */
[----:B------:R-:W-:Y:S02]  /*4a20*/  ISETP.LT.OR P1, PT, R6, 0x22, P1 ;  /* 0x000000220600780c */ /* 0x000fe40000f21670 */
[----:B------:R-:W-:Y:S02]  /*4a30*/  FSEL R37, R37, -INF , !P0 ;  /* 0xff80000025257808 */ /* 0x000fe40004000000 */
[----:B------:R-:W-:Y:S02]  /*4a40*/  FSEL R61, R40, -INF , !P2 ;  /* 0xff800000283d7808 */ /* 0x000fe40005000000 */
[----:B------:R-:W-:Y:S02]  /*4a50*/  FSEL R41, R41, -INF , !P1 ;  /* 0xff80000029297808 */ /* 0x000fe40004800000 */
[----:B------:R-:W-:-:S02]  /*4a60*/  PLOP3.LUT P0, PT, PT, PT, UP1, 0x40, 0x0 ;  /* 0x000000000000781c */ /* 0x000fc40003f0e818 */
[----:B------:R-:W-:Y:S02]  /*4a70*/  PLOP3.LUT P2, PT, PT, PT, UP2, 0x40, 0x0 ;  /* 0x000000000000781c */ /* 0x000fe40003f4e828 */
[----:B------:R-:W-:Y:S02]  /*4a80*/  PLOP3.LUT P1, PT, PT, PT, UP3, 0x40, 0x0 ;  /* 0x000000000000781c */ /* 0x000fe40003f2e838 */
[C---:B------:R-:W-:Y:S02]  /*4a90*/  ISETP.GT.AND P0, PT, R3.reuse, 0x28, P0 ;  /* 0x000000280300780c */ /* 0x040fe40000704270 */
        /* <DEDUP_REMOVED lines=13> */
[----:B------:R-:W-:Y:S01]  /*4b70*/  ISETP.GT.AND P1, PT, R3, 0x39, P1 ;  /* 0x000000390300780c */ /* 0x000fe20000f24270 */
[----:B0-----:R-:W-:Y:S01]  /*4b80*/  IMAD.IADD R3, R13, 0x1, R12 ;  /* 0x000000010d037824 */ /* 0x001fe200078e020c */
[----:B------:R-:W-:-:S02]  /*4b90*/  ISETP.LT.OR P0, PT, R6, 0x32, P0 ;  /* 0x000000320600780c */ /* 0x000fc40000701670 */
[C---:B------:R-:W-:Y:S02]  /*4ba0*/  ISETP.LT.OR P2, PT, R6.reuse, 0x39, P2 ;  /* 0x000000390600780c */ /* 0x040fe40001741670 */
[----:B------:R-:W-:Y:S02]  /*4bb0*/  ISETP.LT.OR P1, PT, R6, 0x3a, P1 ;  /* 0x0000003a0600780c */ /* 0x000fe40000f21670 */
[----:B------:R-:W-:Y:S02]  /*4bc0*/  VIADDMNMX R4, R12, R14, R11, PT ;  /* 0x0000000e0c047246 */ /* 0x000fe4000380010b */
[----:B------:R-:W-:Y:S02]  /*4bd0*/  FSEL R49, R49, -INF , !P0 ;  /* 0xff80000031317808 */ /* 0x000fe40004000000 */
[----:B------:R-:W-:Y:S02]  /*4be0*/  FSEL R67, R52, -INF , !P2 ;  /* 0xff80000034437808 */ /* 0x000fe40005000000 */
[----:B------:R-:W-:Y:S01]  /*4bf0*/  FSEL R53, R53, -INF , !P1 ;  /* 0xff80000035357808 */ /* 0x000fe20004800000 */
        /* <DEDUP_REMOVED lines=14> */
.L_x_1758:
[----:B------:R-:W-:-:S13]  /*4ce0*/  ISETP.NE.AND P0, PT, R9, 0x1, PT ;  /* 0x000000010900780c */ /* 0x000fda0003f05270 */
[----:B------:R-:W0:Y:S02]  /*4cf0*/  @P0 LDC.64 R12, c[0x0][0x9e8] ;  /* 0x00027a00ff0c0b82 */ /* 0x000e240000000a00 */
[----:B0-----:R-:W-:-:S05]  /*4d00*/  @P0 IMAD.HI.U32 R6, R5, R12, RZ ;  /* 0x0000000c05060227 */ /* 0x001fca00078e00ff */
[----:B------:R-:W-:-:S07]  /*4d10*/  @P0 SHF.R.U32.HI R5, RZ, R13, R6 ;  /* 0x0000000dff050219 */ /* 0x000fce0000011606 */
.L_x_1759:
[----:B------:R-:W-:Y:S05]  /*4d20*/  BSYNC B0 ;  /* 0x0000000000007941 */ /* 0x000fea0003800000 */
.L_x_1757:
[----:B------:R-:W-:-:S04]  /*4d30*/  IMAD R5, R5, R9, -UR18 ;  /* 0x8000001205057e24 */ /* 0x000fc8000f8e0209 */
[----:B------:R-:W-:-:S05]  /*4d40*/  IMAD.IADD R6, R5, 0x1, -R2 ;  /* 0x0000000105067824 */ /* 0x000fca00078e0a02 */
[----:B------:R-:W-:Y:S02]  /*4d50*/  VIMNMX R3, R3, R6, !PT ;  /* 0x0000000603037248 */ /* 0x000fe40007fe0100 */
[----:B------:R-:W-:-:S07]  /*4d60*/  VIADDMNMX R4, R6, R9, R4, PT ;  /* 0x0000000906047246 */ /* 0x000fce0003800104 */
.L_x_1756:
[----:B------:R-:W-:Y:S01]  /*4d70*/  FMNMX.FTZ R5, R15, R25, !PT ;  /* 0x000000190f057209 */ /* 0x000fe20007810000 */
[----:B------:R-:W-:Y:S01]  /*4d80*/  UP2UR UR6, UPR, URZ, 0x4 ;  /* 0x000000043f067883 */ /* 0x000fe20008000000 */
[----:B------:R-:W-:Y:S01]  /*4d90*/  BAR.SYNC.DEFER_BLOCKING 0xf, 0x100 ;  /* 0x03c4000000007b1d */ /* 0x000fe20000010000 */
[----:B------:R-:W-:Y:S01]  /*4da0*/  UISETP.NE.AND UP2, UPT, UR7, URZ, UPT ;  /* 0x0000003f0700728c */ /* 0x000fe2000bf45270 */
[----:B------:R-:W-:Y:S01]  /*4db0*/  FMNMX.FTZ R5, R21, R5, !PT ;  /* 0x0000000515057209 */ /* 0x000fe20007810000 */
[----:B------:R-:W-:Y:S02]  /*4dc0*/  UP2UR UR7, UPR, URZ, 0x8 ;  /* 0x000000083f077883 */ /* 0x000fe40008000000 */
[----:B------:R-:W-:Y:S01]  /*4dd0*/  UISETP.NE.AND UP3, UPT, UR10, URZ, UPT ;  /* 0x0000003f0a00728c */ /* 0x000fe2000bf65270 */
[----:B------:R-:W-:Y:S01]  /*4de0*/  FMNMX.FTZ R5, R29, R5, !PT ;  /* 0x000000051d057209 */ /* 0x000fe20007810000 */
[----:B------:R-:W-:Y:S01]  /*4df0*/  UP2UR UR18, UPR, URZ, 0x10 ;  /* 0x000000103f127883 */ /* 0x000fe20008000000 */
[----:B------:R-:W-:Y:S01]  /*4e00*/  PLOP3.LUT P0, PT, PT, PT, UP2, 0x40, 0x0 ;  /* 0x000000000000781c */ /* 0x000fe20003f0e828 */
[----:B------:R-:W-:Y:S01]  /*4e10*/  ULDC UR10, c[0x0][0x988] ;  /* 0x00026200000a7ab9 */ /* 0x000fe20000000800 */
[----:B------:R-:W-:Y:S01]  /*4e20*/  FMNMX.FTZ R5, R57, R5, !PT ;  /* 0x0000000539057209 */ /* 0x000fe20007810000 */
[----:B------:R-:W-:Y:S01]  /*4e30*/  UP2UR UR19, UPR, URZ, 0x20 ;  /* 0x000000203f137883 */ /* 0x000fe20008000000 */
[----:B------:R-:W-:Y:S01]  /*4e40*/  PLOP3.LUT P1, PT, PT, PT, UP3, 0x40, 0x0 ;  /* 0x000000000000781c */ /* 0x000fe20003f2e838 */
[----:B------:R-:W-:Y:S01]  /*4e50*/  UISETP.NE.AND UP4, UPT, UR21, URZ, UPT ;  /* 0x0000003f1500728c */ /* 0x000fe2000bf85270 */
[----:B------:R-:W-:Y:S01]  /*4e60*/  FMNMX.FTZ R5, R33, R5, !PT ;  /* 0x0000000521057209 */ /* 0x000fe20007810000 */
[----:B------:R-:W-:Y:S01]  /*4e70*/  UISETP.NE.AND UP5, UPT, UR22, URZ, UPT ;  /* 0x0000003f1600728c */ /* 0x000fe2000bfa5270 */
[----:B------:R-:W-:Y:S01]  /*4e80*/  ISETP.GT.AND P1, PT, R3, RZ, P1 ;  /* 0x000000ff0300720c */ /* 0x000fe20000f24270 */
[----:B------:R-:W-:Y:S01]  /*4e90*/  UISETP.NE.AND UP2, UPT, UR23, URZ, UPT ;  /* 0x0000003f1700728c */ /* 0x000fe2000bf45270 */
[----:B------:R-:W-:Y:S01]  /*4ea0*/  FMNMX.FTZ R5, R59, R5, !PT ;  /* 0x000000053b057209 */ /* 0x000fe20007810000 */
[----:B------:R-:W-:Y:S01]  /*4eb0*/  UISETP.NE.AND UP3, UPT, UR24, URZ, UPT ;  /* 0x0000003f1800728c */ /* 0x000fe2000bf65270 */
[----:B------:R-:W-:Y:S01]  /*4ec0*/  ISETP.LT.OR P1, PT, R4, 0x1, P1 ;  /* 0x000000010400780c */ /* 0x000fe20000f21670 */
[----:B------:R-:W-:Y:S01]  /*4ed0*/  UP2UR UR20, UPR, URZ, 0x40 ;  /* 0x000000403f147883 */ /* 0x000fe20008000000 */
[----:B------:R-:W-:Y:S01]  /*4ee0*/  FMNMX.FTZ R5, R37, R5, !PT ;  /* 0x0000000525057209 */ /* 0x000fe20007810000 */
[----:B------:R-:W-:Y:S01]  /*4ef0*/  UISETP.NE.AND UP6, UPT, UR27, URZ, UPT ;  /* 0x0000003f1b00728c */ /* 0x000fe2000bfc5270 */
[----:B------:R-:W-:-:S02]  /*4f00*/  FSEL R26, R26, -INF , !P1 ;  /* 0xff8000001a1a7808 */ /* 0x000fc40004800000 */
[----:B------:R-:W-:Y:S02]  /*4f10*/  FMNMX.FTZ R5, R61, R5, !PT ;  /* 0x000000053d057209 */ /* 0x000fe40007810000 */
[----:B------:R-:W-:Y:S01]  /*4f20*/  PLOP3.LUT P1, PT, PT, PT, UP5, 0x40, 0x0 ;  /* 0x000000000000781c */ /* 0x000fe20003f2e858 */
[----:B------:R-:W-:Y:S01]  /*4f30*/  UISETP.NE.AND UP5, UPT, UR26, URZ, UPT ;  /* 0x0000003f1a00728c */ /* 0x000fe2000bfa5270 */
[----:B------:R-:W-:Y:S02]  /*4f40*/  FMNMX.FTZ R5, R41, R5, !PT ;  /* 0x0000000529057209 */ /* 0x000fe40007810000 */
[----:B------:R-:W-:Y:S02]  /*4f50*/  ISETP.GT.AND P0, PT, R3, 0x1, P0 ;  /* 0x000000010300780c */ /* 0x000fe40000704270 */
[----:B------:R-:W-:Y:S02]  /*4f60*/  FMNMX.FTZ R5, R63, R5, !PT ;  /* 0x000000053f057209 */ /* 0x000fe40007810000 */
[----:B------:R-:W-:-:S02]  /*4f70*/  ISETP.GT.AND P1, PT, R3, 0x9, P1 ;  /* 0x000000090300780c */ /* 0x000fc40000f24270 */
[----:B------:R-:W-:Y:S02]  /*4f80*/  FMNMX.FTZ R5, R45, R5, !PT ;  /* 0x000000052d057209 */ /* 0x000fe40007810000 */
[C---:B------:R-:W-:Y:S02]  /*4f90*/  ISETP.LT.OR P0, PT, R4.reuse, 0x2, P0 ;  /* 0x000000020400780c */ /* 0x040fe40000701670 */
[----:B------:R-:W-:Y:S02]  /*4fa0*/  FMNMX.FTZ R5, R65, R5, !PT ;  /* 0x0000000541057209 */ /* 0x000fe40007810000 */
[----:B------:R-:W-:Y:S02]  /*4fb0*/  ISETP.LT.OR P1, PT, R4, 0xa, P1 ;  /* 0x0000000a0400780c */ /* 0x000fe40000f21670 */
[----:B------:R-:W-:Y:S02]  /*4fc0*/  FMNMX.FTZ R5, R49, R5, !PT ;  /* 0x0000000531057209 */ /* 0x000fe40007810000 */
[----:B------:R-:W-:-:S02]  /*4fd0*/  FSEL R27, R27, -INF , !P0 ;  /* 0xff8000001b1b7808 */ /* 0x000fc40004000000 */
[----:B------:R-:W-:Y:S02]  /*4fe0*/  FMNMX.FTZ R5, R67, R5, !PT ;  /* 0x0000000543057209 */ /* 0x000fe40007810000 */
[----:B------:R-:W-:Y:S01]  /*4ff0*/  PLOP3.LUT P0, PT, PT, PT, UP2, 0x40, 0x0 ;  /* 0x000000000000781c */ /* 0x000fe20003f0e828 */
[----:B------:R-:W-:Y:S01]  /*5000*/  UISETP.NE.AND UP2, UPT, UR6, URZ, UPT ;  /* 0x0000003f0600728c */ /* 0x000fe2000bf45270 */
[----:B------:R-:W-:Y:S02]  /*5010*/  FMNMX.FTZ R6, R53, R5, !PT ;  /* 0x0000000535067209 */ /* 0x000fe40007810000 */
[----:B------:R-:W-:Y:S02]  /*5020*/  FSEL R31, R31, -INF , !P1 ;  /* 0xff8000001f1f7808 */ /* 0x000fe40004800000 */
[----:B------:R-:W-:Y:S01]  /*5030*/  ISETP.GT.AND P0, PT, R3, 0x10, P0 ;  /* 0x000000100300780c */ /* 0x000fe20000704270 */
[----:B------:R-:W0:Y:S03]  /*5040*/  SHFL.BFLY PT, R5, R6, 0x2, 0x1f ;  /* 0x0c401f0006057f89 */ /* 0x000e2600000e0000 */
[----:B------:R-:W-:-:S04]  /*5050*/  ISETP.LT.OR P0, PT, R4, 0x11, P0 ;  /* 0x000000110400780c */ /* 0x000fc80000701670 */
[----:B------:R-:W-:Y:S02]  /*5060*/  FSEL R34, R34, -INF , !P0 ;  /* 0xff80000022227808 */ /* 0x000fe40004000000 */
[----:B------:R-:W-:Y:S01]  /*5070*/  PLOP3.LUT P0, PT, PT, PT, UP5, 0x40, 0x0 ;  /* 0x000000000000781c */ /* 0x000fe20003f0e858 */
[----:B------:R-:W-:-:S03]  /*5080*/  UISETP.NE.AND UP5, UPT, UR19, URZ, UPT ;  /* 0x0000003f1300728c */ /* 0x000fc6000bfa5270 */
[----:B------:R-:W-:-:S04]  /*5090*/  ISETP.GT.AND P0, PT, R3, 0x19, P0 ;  /* 0x000000190300780c */ /* 0x000fc80000704270 */
[----:B------:R-:W-:-:S04]  /*50a0*/  ISETP.LT.OR P0, PT, R4, 0x1a, P0 ;  /* 0x0000001a0400780c */ /* 0x000fc80000701670 */
[----:B------:R-:W-:Y:S02]  /*50b0*/  FSEL R39, R39, -INF , !P0 ;  /* 0xff80000027277808 */ /* 0x000fe40004000000 */
[----:B------:R-:W-:Y:S02]  /*50c0*/  PLOP3.LUT P0, PT, PT, PT, UP1, 0x40, 0x0 ;  /* 0x000000000000781c */ /* 0x000fe40003f0e818 */
[----:B0-----:R-:W-:Y:S02]  /*50d0*/  FMNMX.FTZ R11, R6, R5, !PT ;  /* 0x00000005060b7209 */ /* 0x001fe40007810000 */
[----:B------:R-:W-:-:S03]  /*50e0*/  ISETP.GT.AND P0, PT, R3, 0x28, P0 ;  /* 0x000000280300780c */ /* 0x000fc60000704270 */
[----:B------:R-:W0:Y:S01]  /*50f0*/  SHFL.BFLY PT, R12, R11, 0x1, 0x1f ;  /* 0x0c201f000b0c7f89 */ /* 0x000e2200000e0000 */
[----:B------:R-:W-:-:S04]  /*5100*/  ISETP.LT.OR P0, PT, R4, 0x29, P0 ;  /* 0x000000290400780c */ /* 0x000fc80000701670 */
[----:B------:R-:W-:Y:S02]  /*5110*/  FSEL R46, R46, -INF , !P0 ;  /* 0xff8000002e2e7808 */ /* 0x000fe40004000000 */
[----:B0-----:R-:W-:Y:S02]  /*5120*/  FMNMX.FTZ R5, R11, R12, !PT ;  /* 0x0000000c0b057209 */ /* 0x001fe40007810000 */
[----:B------:R-:W-:Y:S02]  /*5130*/  FMNMX.FTZ R11, R26, R27, !PT ;  /* 0x0000001b1a0b7209 */ /* 0x000fe40007810000 */
[C---:B------:R-:W-:Y:S01]  /*5140*/  FSETP.NEU.FTZ.AND P2, PT, R5.reuse, -INF , PT ;  /* 0xff8000000500780b */ /* 0x040fe20003f5d000 */
[----:B------:R-:W-:-:S05]  /*5150*/  FMUL.FTZ R12, R5, UR10 ;  /* 0x0000000a050c7c20 */ /* 0x000fca0008410000 */
[----:B------:R-:W-:Y:S02]  /*5160*/  FSEL R12, R12, RZ, P2 ;  /* 0x000000ff0c0c7208 */ /* 0x000fe40001000000 */
[----:B------:R-:W-:Y:S01]  /*5170*/  PLOP3.LUT P2, PT, PT, PT, UP4, 0x40, 0x0 ;  /* 0x000000000000781c */ /* 0x000fe20003f4e848 */
[----:B------:R-:W-:Y:S02]  /*5180*/  UISETP.NE.AND UP4, UPT, UR25, URZ, UPT ;  /* 0x0000003f1900728c */ /* 0x000fe4000bf85270 */
[--C-:B------:R-:W-:Y:S01]  /*5190*/  FFMA.FTZ R13, R15, UR10, -R12.reuse ;  /* 0x0000000a0f0d7c23 */ /* 0x100fe2000801080c */
[----:B------:R-:W-:Y:S01]  /*51a0*/  ISETP.GT.AND P2, PT, R3, 0x8, P2 ;  /* 0x000000080300780c */ /* 0x000fe20001744270 */
[--C-:B------:R-:W-:Y:S01]  /*51b0*/  FFMA.FTZ R14, R29, UR10, -R12.reuse ;  /* 0x0000000a1d0e7c23 */ /* 0x100fe2000801080c */
[--C-:B------:R-:W-:Y:S01]  /*51c0*/  FFMA.FTZ R20, R57, UR10, -R12.reuse ;  /* 0x0000000a39147c23 */ /* 0x100fe2000801080c */
[----:B------:R-:W-:Y:S01]  /*51d0*/  PLOP3.LUT P1, PT, PT, PT, UP4, 0x40, 0x0 ;  /* 0x000000000000781c */ /* 0x000fe20003f2e848 */
[----:B------:R-:W-:Y:S01]  /*51e0*/  UISETP.NE.AND UP4, UPT, UR18, URZ, UPT ;  /* 0x0000003f1200728c */ /* 0x000fe2000bf85270 */
[----:B------:R-:W-:Y:S01]  /*51f0*/  ISETP.LT.OR P2, PT, R4, 0x9, P2 ;  /* 0x000000090400780c */ /* 0x000fe20001741670 */
[----:B------:R-:W-:Y:S01]  /*5200*/  MUFU.EX2 R13, R13 ;  /* 0x0000000d000d7308 */ /* 0x000fe20000000800 */
[----:B------:R-:W-:Y:S01]  /*5210*/  ISETP.GT.AND P1, PT, R3, 0x18, P1 ;  /* 0x000000180300780c */ /* 0x000fe20000f24270 */
[--C-:B------:R-:W-:Y:S01]  /*5220*/  FFMA.FTZ R24, R37, UR10, -R12.reuse ;  /* 0x0000000a25187c23 */ /* 0x100fe2000801080c */
[----:B------:R-:W-:Y:S01]  /*5230*/  FSEL R30, R30, -INF , !P2 ;  /* 0xff8000001e1e7808 */ /* 0x000fe20005000000 */
[--C-:B------:R-:W-:Y:S01]  /*5240*/  FFMA.FTZ R28, R45, UR10, -R12.reuse ;  /* 0x0000000a2d1c7c23 */ /* 0x100fe2000801080c */
[----:B------:R-:W-:Y:S01]  /*5250*/  PLOP3.LUT P2, PT, PT, PT, UP3, 0x40, 0x0 ;  /* 0x000000000000781c */ /* 0x000fe20003f4e838 */
[----:B------:R-:W-:Y:S01]  /*5260*/  UISETP.NE.AND UP3, UPT, UR7, URZ, UPT ;  /* 0x0000003f0700728c */ /* 0x000fe2000bf65270 */
[----:B------:R-:W-:Y:S01]  /*5270*/  ISETP.LT.OR P1, PT, R4, 0x19, P1 ;  /* 0x000000190400780c */ /* 0x000fe20000f21670 */
[----:B------:R0:W-:Y:S01]  /*5280*/  MUFU.EX2 R15, R14 ;  /* 0x0000000e000f7308 */ /* 0x0001e20000000800 */
[----:B------:R-:W-:Y:S01]  /*5290*/  ISETP.GT.AND P2, PT, R3, 0x11, P2 ;  /* 0x000000110300780c */ /* 0x000fe20001744270 */
[----:B------:R-:W-:Y:S01]  /*52a0*/  FFMA.FTZ R32, R65, UR10, -R12 ;  /* 0x0000000a41207c23 */ /* 0x000fe2000801080c */
[----:B------:R-:W-:-:S02]  /*52b0*/  FMNMX.FTZ R6, R30, R11, !PT ;  /* 0x0000000b1e067209 */ /* 0x000fc40007810000 */
[----:B------:R-:W-:Y:S02]  /*52c0*/  ISETP.LT.OR P2, PT, R4, 0x12, P2 ;  /* 0x000000120400780c */ /* 0x000fe40001741670 */
[----:B------:R-:W-:Y:S01]  /*52d0*/  FSEL R38, R38, -INF , !P1 ;  /* 0xff80000026267808 */ /* 0x000fe20004800000 */
[----:B------:R-:W-:Y:S01]  /*52e0*/  MUFU.EX2 R20, R20 ;  /* 0x0000001400147308 */ /* 0x000fe20000000800 */
[----:B------:R-:W-:Y:S01]  /*52f0*/  FSEL R35, R35, -INF , !P2 ;  /* 0xff80000023237808 */ /* 0x000fe20005000000 */
[----:B0-----:R-:W-:Y:S01]  /*5300*/  FFMA.FTZ R14, R63, UR10, -R12 ;  /* 0x0000000a3f0e7c23 */ /* 0x001fe2000801080c */
[----:B------:R-:W-:Y:S02]  /*5310*/  FMNMX.FTZ R11, R31, R6, !PT ;  /* 0x000000061f0b7209 */ /* 0x000fe40007810000 */
[----:B------:R-:W-:Y:S01]  /*5320*/  PLOP3.LUT P2, PT, PT, PT, UP6, 0x40, 0x0 ;  /* 0x000000000000781c */ /* 0x000fe20003f4e868 */
[----:B------:R-:W-:Y:S01]  /*5330*/  UISETP.NE.AND UP6, UPT, UR20, URZ, UPT ;  /* 0x0000003f1400728c */ /* 0x000fe2000bfc5270 */
[----:B------:R-:W-:Y:S01]  /*5340*/  PLOP3.LUT P1, PT, PT, PT, UP0, 0x40, 0x0 ;  /* 0x000000000000781c */ /* 0x000fe20003f2e808 */
[----:B------:R-:W-:Y:S01]  /*5350*/  MUFU.EX2 R29, R28 ;  /* 0x0000001c001d7308 */ /* 0x000fe20000000800 */
[----:B------:R-:W-:-:S02]  /*5360*/  FMNMX.FTZ R6, R34, R11, !PT ;  /* 0x0000000b22067209 */ /* 0x000fc40007810000 */
[C---:B------:R-:W-:Y:S02]  /*5370*/  ISETP.GT.AND P2, PT, R3.reuse, 0x20, P2 ;  /* 0x000000200300780c */ /* 0x040fe40001744270 */
[----:B------:R-:W-:Y:S02]  /*5380*/  ISETP.GT.AND P1, PT, R3, 0x21, P1 ;  /* 0x000000210300780c */ /* 0x000fe40000f24270 */
[----:B------:R-:W-:Y:S01]  /*5390*/  FMNMX.FTZ R11, R35, R6, !PT ;  /* 0x00000006230b7209 */ /* 0x000fe20007810000 */
[----:B------:R-:W-:Y:S01]  /*53a0*/  MUFU.EX2 R24, R24 ;  /* 0x0000001800187308 */ /* 0x000fe20000000800 */
[C---:B------:R-:W-:Y:S02]  /*53b0*/  ISETP.LT.OR P2, PT, R4.reuse, 0x21, P2 ;  /* 0x000000210400780c */ /* 0x040fe40001741670 */
[----:B------:R-:W-:Y:S02]  /*53c0*/  ISETP.LT.OR P1, PT, R4, 0x22, P1 ;  /* 0x000000220400780c */ /* 0x000fe40000f21670 */
[----:B------:R-:W-:-:S02]  /*53d0*/  FMNMX.FTZ R6, R38, R11, !PT ;  /* 0x0000000b26067209 */ /* 0x000fc40007810000 */
[----:B------:R-:W-:Y:S01]  /*53e0*/  FSEL R42, R42, -INF , !P2 ;  /* 0xff8000002a2a7808 */ /* 0x000fe20005000000 */
[----:B------:R-:W-:Y:S01]  /*53f0*/  MUFU.EX2 R14, R14 ;  /* 0x0000000e000e7308 */ /* 0x000fe20000000800 */
[----:B------:R-:W-:Y:S02]  /*5400*/  FSEL R43, R43, -INF , !P1 ;  /* 0xff8000002b2b7808 */ /* 0x000fe40004800000 */
[----:B------:R-:W-:Y:S02]  /*5410*/  PLOP3.LUT P2, PT, PT, PT, UP2, 0x40, 0x0 ;  /* 0x000000000000781c */ /* 0x000fe40003f4e828 */
[----:B------:R-:W-:Y:S02]  /*5420*/  PLOP3.LUT P1, PT, PT, PT, UP3, 0x40, 0x0 ;  /* 0x000000000000781c */ /* 0x000fe40003f2e838 */
[----:B------:R-:W-:Y:S01]  /*5430*/  FMNMX.FTZ R11, R39, R6, !PT ;  /* 0x00000006270b7209 */ /* 0x000fe20007810000 */
[----:B------:R-:W-:Y:S01]  /*5440*/  MUFU.EX2 R32, R32 ;  /* 0x0000002000207308 */ /* 0x000fe20000000800 */
[----:B------:R-:W-:-:S02]  /*5450*/  ISETP.GT.AND P2, PT, R3, 0x29, P2 ;  /* 0x000000290300780c */ /* 0x000fc40001744270 */
[----:B------:R-:W-:Y:S02]  /*5460*/  ISETP.GT.AND P1, PT, R3, 0x30, P1 ;  /* 0x000000300300780c */ /* 0x000fe40000f24270 */
[----:B------:R-:W-:Y:S02]  /*5470*/  FMNMX.FTZ R6, R42, R11, !PT ;  /* 0x0000000b2a067209 */ /* 0x000fe40007810000 */
[C---:B------:R-:W-:Y:S02]  /*5480*/  ISETP.LT.OR P2, PT, R4.reuse, 0x2a, P2 ;  /* 0x0000002a0400780c */ /* 0x040fe40001741670 */
[----:B------:R-:W-:Y:S02]  /*5490*/  ISETP.LT.OR P1, PT, R4, 0x31, P1 ;  /* 0x000000310400780c */ /* 0x000fe40000f21670 */
[----:B------:R-:W-:Y:S02]  /*54a0*/  PLOP3.LUT P0, PT, PT, PT, UP4, 0x40, 0x0 ;  /* 0x000000000000781c */ /* 0x000fe40003f0e848 */
[----:B------:R-:W-:-:S02]  /*54b0*/  FMNMX.FTZ R11, R43, R6, !PT ;  /* 0x000000062b0b7209 */ /* 0x000fc40007810000 */
[----:B------:R-:W-:Y:S02]  /*54c0*/  FSEL R47, R47, -INF , !P2 ;  /* 0xff8000002f2f7808 */ /* 0x000fe40005000000 */
[----:B------:R-:W-:Y:S02]  /*54d0*/  FSEL R50, R50, -INF , !P1 ;  /* 0xff80000032327808 */ /* 0x000fe40004800000 */
[----:B------:R-:W-:Y:S02]  /*54e0*/  PLOP3.LUT P2, PT, PT, PT, UP5, 0x40, 0x0 ;  /* 0x000000000000781c */ /* 0x000fe40003f4e858 */
[----:B------:R-:W-:Y:S02]  /*54f0*/  PLOP3.LUT P1, PT, PT, PT, UP6, 0x40, 0x0 ;  /* 0x000000000000781c */ /* 0x000fe40003f2e868 */
[----:B------:R-:W-:Y:S02]  /*5500*/  ISETP.GT.AND P0, PT, R3, 0x31, P0 ;  /* 0x000000310300780c */ /* 0x000fe40000704270 */
[----:B------:R-:W-:Y:S01]  /*5510*/  FMNMX.FTZ R6, R46, R11, !PT ;  /* 0x0000000b2e067209 */ /* 0x000fe20007810000 */
[--C-:B------:R-:W-:Y:S01]  /*5520*/  FFMA.FTZ R11, R25, UR10, -R12.reuse ;  /* 0x0000000a190b7c23 */ /* 0x100fe2000801080c */
[----:B------:R-:W-:Y:S01]  /*5530*/  ISETP.GT.AND P2, PT, R3, 0x38, P2 ;  /* 0x000000380300780c */ /* 0x000fe20001744270 */
[----:B------:R-:W-:Y:S01]  /*5540*/  FFMA.FTZ R25, R61, UR10, -R12 ;  /* 0x0000000a3d197c23 */ /* 0x000fe2000801080c */
[----:B------:R-:W-:Y:S01]  /*5550*/  ISETP.GT.AND P1, PT, R3, 0x39, P1 ;  /* 0x000000390300780c */ /* 0x000fe20000f24270 */
[----:B------:R0:W3:Y:S01]  /*5560*/  MUFU.EX2 R152, R11 ;  /* 0x0000000b00987308 */ /* 0x0000e20000000800 */
[----:B------:R-:W-:-:S02]  /*5570*/  ISETP.LT.OR P0, PT, R4, 0x32, P0 ;  /* 0x000000320400780c */ /* 0x000fc40000701670 */
[----:B------:R-:W-:Y:S02]  /*5580*/  FMNMX.FTZ R3, R47, R6, !PT ;  /* 0x000000062f037209 */ /* 0x000fe40007810000 */
[----:B------:R-:W-:Y:S02]  /*5590*/  ISETP.LT.OR P2, PT, R4, 0x39, P2 ;  /* 0x000000390400780c */ /* 0x000fe40001741670 */
[----:B------:R-:W-:Y:S01]  /*55a0*/  FSEL R51, R51, -INF , !P0 ;  /* 0xff80000033337808 */ /* 0x000fe20004000000 */
[----:B------:R-:W-:Y:S01]  /*55b0*/  MUFU.EX2 R25, R25 ;  /* 0x0000001900197308 */ /* 0x000fe20000000800 */
[----:B------:R-:W-:Y:S01]  /*55c0*/  FMNMX.FTZ R6, R50, R3, !PT ;  /* 0x0000000332067209 */ /* 0x000fe20007810000 */
[--C-:B0-----:R-:W-:Y:S01]  /*55d0*/  FFMA.FTZ R11, R33, UR10, -R12.reuse ;  /* 0x0000000a210b7c23 */ /* 0x101fe2000801080c */
[----:B------:R-:W-:Y:S01]  /*55e0*/  ISETP.LT.OR P1, PT, R4, 0x3a, P1 ;  /* 0x0000003a0400780c */ /* 0x000fe20000f21670 */
[----:B------:R-:W-:Y:S01]  /*55f0*/  FFMA.FTZ R33, R49, UR10, -R12 ;  /* 0x0000000a31217c23 */ /* 0x000fe2000801080c */
[----:B------:R-:W-:-:S02]  /*5600*/  FSEL R54, R54, -INF , !P2 ;  /* 0xff80000036367808 */ /* 0x000fc40005000000 */
[----:B------:R-:W-:Y:S01]  /*5610*/  FMNMX.FTZ R3, R51, R6, !PT ;  /* 0x0000000633037209 */ /* 0x000fe20007810000 */
[--C-:B------:R-:W-:Y:S01]  /*5620*/  FFMA.FTZ R6, R21, UR10, -R12.reuse ;  /* 0x0000000a15067c23 */ /* 0x100fe2000801080c */
[----:B------:R-:W-:Y:S01]  /*5630*/  FSEL R55, R55, -INF , !P1 ;  /* 0xff80000037377808 */ /* 0x000fe20004800000 */
[----:B------:R-:W-:Y:S01]  /*5640*/  FFMA.FTZ R21, R59, UR10, -R12 ;  /* 0x0000000a3b157c23 */ /* 0x000fe2000801080c */
[----:B------:R-:W-:Y:S01]  /*5650*/  FMNMX.FTZ R4, R54, R3, !PT ;  /* 0x0000000336047209 */ /* 0x000fe20007810000 */
[----:B------:R-:W0:Y:S01]  /*5660*/  MUFU.EX2 R154, R6 ;  /* 0x00000006009a7308 */ /* 0x000e220000000800 */
[----:B---3--:R-:W-:Y:S01]  /*5670*/  FADD.FTZ R37, R13, R152 ;  /* 0x000000980d257221 */ /* 0x008fe20000010000 */
[----:B------:R-:W-:Y:S02]  /*5680*/  F2FP.F16.F32.PACK_AB R152, R152, R13 ;  /* 0x0000000d9898723e */ /* 0x000fe400000000ff */
[----:B------:R-:W-:Y:S02]  /*5690*/  FMNMX.FTZ R4, R55, R4, !PT ;  /* 0x0000000437047209 */ /* 0x000fe40007810000 */
[----:B------:R-:W-:-:S02]  /*56a0*/  F2FP.F16.F32.PACK_AB R162, R29, R14 ;  /* 0x0000000e1da2723e */ /* 0x000fc400000000ff */
[----:B------:R-:W3:Y:S01]  /*56b0*/  MUFU.EX2 R11, R11 ;  /* 0x0000000b000b7308 */ /* 0x000ee20000000800 */
[----:B------:R-:W4:Y:S07]  /*56c0*/  SHFL.BFLY PT, R3, R4, 0x2, 0x1f ;  /* 0x0c401f0004037f89 */ /* 0x000f2e00000e0000 */
[----:B------:R-:W5:Y:S01]  /*56d0*/  MUFU.EX2 R21, R21 ;  /* 0x0000001500157308 */ /* 0x000f620000000800 */
[----:B0-----:R-:W-:Y:S01]  /*56e0*/  FADD.FTZ R28, R154, R37 ;  /* 0x000000259a1c7221 */ /* 0x001fe20000010000 */
[----:B------:R-:W-:-:S06]  /*56f0*/  F2FP.F16.F32.PACK_AB R154, R15, R154 ;  /* 0x0000009a0f9a723e */ /* 0x000fcc00000000ff */
[----:B------:R-:W0:Y:S01]  /*5700*/  MUFU.EX2 R33, R33 ;  /* 0x0000002100217308 */ /* 0x000e220000000800 */
[----:B---3--:R-:W-:Y:S02]  /*5710*/  F2FP.F16.F32.PACK_AB R156, R11, R20 ;  /* 0x000000140b9c723e */ /* 0x008fe400000000ff */
[----:B----4-:R-:W-:Y:S01]  /*5720*/  FMNMX.FTZ R3, R4, R3, !PT ;  /* 0x0000000304037209 */ /* 0x010fe20007810000 */
[----:B------:R-:W-:Y:S01]  /*5730*/  FFMA.FTZ R4, R41, UR10, -R12 ;  /* 0x0000000a29047c23 */ /* 0x000fe2000801080c */
[----:B------:R-:W-:Y:S01]  /*5740*/  FADD.FTZ R41, R15, R28 ;  /* 0x0000001c0f297221 */ /* 0x000fe20000010000 */
[----:B-----5:R-:W-:Y:S02]  /*5750*/  F2FP.F16.F32.PACK_AB R158, R24, R21 ;  /* 0x00000015189e723e */ /* 0x020fe400000000ff */
[----:B------:R-:W3:Y:S01]  /*5760*/  SHFL.BFLY PT, R6, R3, 0x1, 0x1f ;  /* 0x0c201f0003067f89 */ /* 0x000ee200000e0000 */
[----:B------:R-:W-:Y:S01]  /*5770*/  FADD.FTZ R40, R20, R41 ;  /* 0x0000002914287221 */ /* 0x000fe20000010000 */
[----:B------:R-:W4:Y:S01]  /*5780*/  MUFU.EX2 R4, R4 ;  /* 0x0000000400047308 */ /* 0x000f220000000800 */
[----:B0-----:R-:W-:-:S02]  /*5790*/  F2FP.F16.F32.PACK_AB R164, R33, R32 ;  /* 0x0000002021a4723e */ /* 0x001fc400000000ff */
[----:B------:R-:W-:Y:S01]  /*57a0*/  FADD.FTZ R40, R11, R40 ;  /* 0x000000280b287221 */ /* 0x000fe20000010000 */
[----:B----4-:R-:W-:Y:S02]  /*57b0*/  F2FP.F16.F32.PACK_AB R160, R4, R25 ;  /* 0x0000001904a0723e */ /* 0x010fe400000000ff */
[----:B---3--:R-:W-:Y:S01]  /*57c0*/  FMNMX.FTZ R6, R3, R6, !PT ;  /* 0x0000000603067209 */ /* 0x008fe20007810000 */
[--C-:B------:R-:W-:Y:S01]  /*57d0*/  FFMA.FTZ R3, R67, UR10, -R12.reuse ;  /* 0x0000000a43037c23 */ /* 0x100fe2000801080c */
[----:B------:R-:W-:Y:S02]  /*57e0*/  FFMA.FTZ R12, R53, UR10, -R12 ;  /* 0x0000000a350c7c23 */ /* 0x000fe4000801080c */
[C---:B------:R-:W-:Y:S01]  /*57f0*/  FSETP.NEU.FTZ.AND P0, PT, R6.reuse, -INF , PT ;  /* 0xff8000000600780b */ /* 0x040fe20003f1d000 */
[----:B------:R-:W-:Y:S02]  /*5800*/  FMUL.FTZ R36, R6, UR10 ;  /* 0x0000000a06247c20 */ /* 0x000fe40008410000 */
[----:B------:R-:W-:Y:S03]  /*5810*/  MUFU.EX2 R3, R3 ;  /* 0x0000000300037308 */ /* 0x000fe60000000800 */
[----:B------:R-:W-:-:S05]  /*5820*/  FSEL R36, R36, RZ, P0 ;  /* 0x000000ff24247208 */ /* 0x000fca0000000000 */
        /* <DEDUP_REMOVED lines=13> */
[--C-:B------:R-:W-:Y:S01]  /*5900*/  FFMA.FTZ R50, R50, UR10, -R36.reuse ;  /* 0x0000000a32327c23 */ /* 0x100fe20008010824 */
[----:B------:R-:W0:Y:S01]  /*5910*/  MUFU.EX2 R27, R27 ;  /* 0x0000001b001b7308 */ /* 0x000e220000000800 */
[--C-:B------:R-:W-:Y:S01]  /*5920*/  FFMA.FTZ R51, R51, UR10, -R36.reuse ;  /* 0x0000000a33337c23 */ /* 0x100fe20008010824 */
[--C-:B------:R-:W-:Y:S01]  /*5930*/  FFMA.FTZ R54, R54, UR10, -R36.reuse ;  /* 0x0000000a36367c23 */ /* 0x100fe20008010824 */
[----:B------:R-:W-:-:S05]  /*5940*/  FFMA.FTZ R36, R55, UR10, -R36 ;  /* 0x0000000a37247c23 */ /* 0x000fca0008010824 */
[----:B------:R-:W3:Y:S08]  /*5950*/  MUFU.EX2 R30, R30 ;  /* 0x0000001e001e7308 */ /* 0x000ef00000000800 */
[----:B------:R-:W4:Y:S01]  /*5960*/  MUFU.EX2 R31, R31 ;  /* 0x0000001f001f7308 */ /* 0x000f220000000800 */
[----:B0-----:R-:W-:Y:S01]  /*5970*/  FADD.FTZ R37, R26, R27 ;  /* 0x0000001b1a257221 */ /* 0x001fe20000010000 */
[----:B------:R-:W-:-:S06]  /*5980*/  F2FP.F16.F32.PACK_AB R153, R27, R26 ;  /* 0x0000001a1b99723e */ /* 0x000fcc00000000ff */
[----:B------:R-:W0:Y:S01]  /*5990*/  MUFU.EX2 R34, R34 ;  /* 0x0000002200227308 */ /* 0x000e220000000800 */
[----:B---3--:R-:W-:-:S07]  /*59a0*/  FADD.FTZ R28, R30, R37 ;  /* 0x000000251e1c7221 */ /* 0x008fce0000010000 */
[----:B------:R-:W3:Y:S01]  /*59b0*/  MUFU.EX2 R35, R35 ;  /* 0x0000002300237308 */ /* 0x000ee20000000800 */
[C---:B----4-:R-:W-:Y:S01]  /*59c0*/  FADD.FTZ R37, R31.reuse, R28 ;  /* 0x0000001c1f257221 */ /* 0x050fe20000010000 */
[----:B------:R-:W-:-:S05]  /*59d0*/  F2FP.F16.F32.PACK_AB R155, R31, R30 ;  /* 0x0000001e1f9b723e */ /* 0x000fca00000000ff */
[----:B------:R4:W-:Y:S01]  /*59e0*/  STSM.16.M88.4 [R18+0x26800], R152 ;  /* 0x0268009812007844 */ /* 0x0009e20000000200 */
[----:B------:R-:W5:Y:S01]  /*59f0*/  MUFU.EX2 R38, R38 ;  /* 0x0000002600267308 */ /* 0x000f620000000800 */
[----:B0-----:R-:W-:Y:S01]  /*5a00*/  FADD.FTZ R28, R34, R37 ;  /* 0x00000025221c7221 */ /* 0x001fe20000010000 */
[----:B------:R-:W-:-:S06]  /*5a10*/  FADD.FTZ R37, R21, R40 ;  /* 0x0000002815257221 */ /* 0x000fcc0000010000 */
[----:B------:R-:W0:Y:S01]  /*5a20*/  MUFU.EX2 R39, R39 ;  /* 0x0000002700277308 */ /* 0x000e220000000800 */
[C---:B---3--:R-:W-:Y:S01]  /*5a30*/  FADD.FTZ R13, R35.reuse, R28 ;  /* 0x0000001c230d7221 */ /* 0x048fe20000010000 */
[----:B------:R-:W-:Y:S01]  /*5a40*/  FADD.FTZ R28, R24, R37 ;  /* 0x00000025181c7221 */ /* 0x000fe20000010000 */
[----:B------:R-:W-:-:S03]  /*5a50*/  F2FP.F16.F32.PACK_AB R157, R35, R34 ;  /* 0x00000022239d723e */ /* 0x000fc600000000ff */
[----:B------:R-:W-:Y:S02]  /*5a60*/  FADD.FTZ R15, R25, R28 ;  /* 0x0000001c190f7221 */ /* 0x000fe40000010000 */
[----:B------:R-:W3:Y:S01]  /*5a70*/  MUFU.EX2 R42, R42 ;  /* 0x0000002a002a7308 */ /* 0x000ee20000000800 */
[----:B-----5:R-:W-:Y:S01]  /*5a80*/  FADD.FTZ R20, R38, R13 ;  /* 0x0000000d26147221 */ /* 0x020fe20000010000 */
[----:B------:R-:W-:-:S06]  /*5a90*/  FADD.FTZ R15, R4, R15 ;  /* 0x0000000f040f7221 */ /* 0x000fcc0000010000 */
[----:B------:R-:W5:Y:S01]  /*5aa0*/  MUFU.EX2 R43, R43 ;  /* 0x0000002b002b7308 */ /* 0x000f620000000800 */
[C---:B0-----:R-:W-:Y:S01]  /*5ab0*/  FADD.FTZ R13, R39.reuse, R20 ;  /* 0x00000014270d7221 */ /* 0x041fe20000010000 */
[----:B------:R-:W-:-:S05]  /*5ac0*/  F2FP.F16.F32.PACK_AB R159, R39, R38 ;  /* 0x00000026279f723e */ /* 0x000fca00000000ff */
[----:B------:R4:W-:Y:S01]  /*5ad0*/  STSM.16.M88.4 [R19], R156 ;  /* 0x0000009c13007844 */ /* 0x0009e20000000200 */
[----:B------:R-:W0:Y:S01]  /*5ae0*/  MUFU.EX2 R46, R46 ;  /* 0x0000002e002e7308 */ /* 0x000e220000000800 */
[----:B---3--:R-:W-:-:S07]  /*5af0*/  FADD.FTZ R4, R42, R13 ;  /* 0x0000000d2a047221 */ /* 0x008fce0000010000 */
[----:B------:R-:W3:Y:S01]  /*5b00*/  MUFU.EX2 R47, R47 ;  /* 0x0000002f002f7308 */ /* 0x000ee20000000800 */
[C---:B-----5:R-:W-:Y:S01]  /*5b10*/  FADD.FTZ R13, R43.reuse, R4 ;  /* 0x000000042b0d7221 */ /* 0x060fe20000010000 */
[----:B------:R-:W-:Y:S01]  /*5b20*/  FADD.FTZ R4, R14, R15 ;  /* 0x0000000f0e047221 */ /* 0x000fe20000010000 */
[----:B------:R-:W-:-:S03]  /*5b30*/  F2FP.F16.F32.PACK_AB R161, R43, R42 ;  /* 0x0000002a2ba1723e */ /* 0x000fc600000000ff */
[----:B------:R-:W-:Y:S02]  /*5b40*/  FADD.FTZ R29, R29, R4 ;  /* 0x000000041d1d7221 */ /* 0x000fe40000010000 */
[----:B------:R-:W-:Y:S01]  /*5b50*/  MUFU.EX2 R50, R50 ;  /* 0x0000003200327308 */ /* 0x000fe20000000800 */
[----:B0-----:R-:W-:Y:S01]  /*5b60*/  FADD.FTZ R14, R46, R13 ;  /* 0x0000000d2e0e7221 */ /* 0x001fe20000010000 */
[----:B------:R-:W-:-:S04]  /*5b70*/  FADD.FTZ R32, R32, R29 ;  /* 0x0000001d20207221 */ /* 0x000fc80000010000 */
[----:B------:R-:W-:Y:S02]  /*5b80*/  FADD.FTZ R32, R33, R32 ;  /* 0x0000002021207221 */ /* 0x000fe40000010000 */
[----:B------:R-:W0:Y:S01]  /*5b90*/  MUFU.EX2 R51, R51 ;  /* 0x0000003300337308 */ /* 0x000e220000000800 */
[C---:B---3--:R-:W-:Y:S01]  /*5ba0*/  F2FP.F16.F32.PACK_AB R163, R47.reuse, R46 ;  /* 0x0000002e2fa3723e */ /* 0x048fe200000000ff */
[----:B------:R-:W-:-:S04]  /*5bb0*/  FADD.FTZ R47, R47, R14 ;  /* 0x0000000e2f2f7221 */ /* 0x000fc80000010000 */
[----:B------:R4:W-:Y:S02]  /*5bc0*/  STSM.16.M88.4 [R23], R160 ;  /* 0x000000a017007844 */ /* 0x0009e40000000200 */
[----:B------:R-:W3:Y:S08]  /*5bd0*/  MUFU.EX2 R12, R12 ;  /* 0x0000000c000c7308 */ /* 0x000ef00000000800 */
[----:B------:R-:W5:Y:S01]  /*5be0*/  MUFU.EX2 R54, R54 ;  /* 0x0000003600367308 */ /* 0x000f620000000800 */
[----:B0-----:R-:W-:Y:S01]  /*5bf0*/  F2FP.F16.F32.PACK_AB R165, R51, R50 ;  /* 0x0000003233a5723e */ /* 0x001fe200000000ff */
[----:B------:R-:W-:-:S04]  /*5c00*/  FADD.FTZ R50, R50, R47 ;  /* 0x0000002f32327221 */ /* 0x000fc80000010000 */
[----:B------:R-:W-:Y:S02]  /*5c10*/  FADD.FTZ R51, R51, R50 ;  /* 0x0000003233337221 */ /* 0x000fe40000010000 */
[----:B------:R-:W0:Y:S01]  /*5c20*/  MUFU.EX2 R11, R36 ;  /* 0x00000024000b7308 */ /* 0x000e220000000800 */
[----:B---3--:R-:W-:Y:S01]  /*5c30*/  F2FP.F16.F32.PACK_AB R166, R12, R3 ;  /* 0x000000030ca6723e */ /* 0x008fe200000000ff */
[----:B------:R-:W-:-:S04]  /*5c40*/  FADD.FTZ R3, R3, R32 ;  /* 0x0000002003037221 */ /* 0x000fc80000010000 */
[----:B------:R-:W-:Y:S01]  /*5c50*/  FADD.FTZ R3, R12, R3 ;  /* 0x000000030c037221 */ /* 0x000fe20000010000 */
[----:B-----5:R-:W-:Y:S01]  /*5c60*/  FADD.FTZ R4, R54, R51 ;  /* 0x0000003336047221 */ /* 0x020fe20000010000 */
[----:B0-----:R-:W-:-:S03]  /*5c70*/  F2FP.F16.F32.PACK_AB R167, R11, R54 ;  /* 0x000000360ba7723e */ /* 0x001fc600000000ff */
[----:B------:R-:W-:Y:S02]  /*5c80*/  FADD.FTZ R4, R11, R4 ;  /* 0x000000040b047221 */ /* 0x000fe40000010000 */
[----:B------:R4:W-:Y:S01]  /*5c90*/  STSM.16.M88.4 [R22], R164 ;  /* 0x000000a416007844 */ /* 0x0009e20000000200 */
[----:B------:R-:W-:Y:S05]  /*5ca0*/  @!P3 BRA `(.L_x_1760) ;  /* 0x000000000004b947 */ /* 0x000fea0003800000 */
[----:B------:R-:W-:Y:S01]  /*5cb0*/  BPT.TRAP 0x1 ;  /* 0x000000040000795c */ /* 0x000fe20000300000 */
.L_x_1760:
[----:B------:R0:W3:Y:S01]  /*5cc0*/  SYNCS.PHASECHK.TRANS64.TRYWAIT P0, [R7+URZ+0x28c50], R10 ;  /* 0x028c500a070075a7 */ /* 0x0000e2000800017f */
[----:B------:R-:W-:Y:S05]  /*5cd0*/  @!P3 BRA `(.L_x_1761) ;  /* 0x000000000004b947 */ /* 0x000fea0003800000 */
[----:B------:R-:W-:Y:S01]  /*5ce0*/  BPT.TRAP 0x1 ;  /* 0x000000040000795c */ /* 0x000fe20000300000 */
.L_x_1761:
[----:B---3--:R-:W-:Y:S05]  /*5cf0*/  @P0 BRA `(.L_x_1762) ;  /* 0x0000000000080947 */ /* 0x008fea0003800000 */
[----:B------:R-:W3:Y:S02]  /*5d00*/  SYNCS.PHASECHK.TRANS64.TRYWAIT P0, [R7+URZ+0x28c50], R10 ;  /* 0x028c500a070075a7 */ /* 0x000ee4000800017f */
[----:B---3--:R-:W-:Y:S05]  /*5d10*/  @!P0 BRA `(.L_x_1763) ;  /* 0x000000f400988947 */ /* 0x008fea0003800000 */
.L_x_1762:
[----:B------:R-:W-:Y:S01]  /*5d20*/  ULEA UR18, UR36, UR48, 0xc ;  /* 0x0000003024127291 */ /* 0x000fe2000f8e603f */
[----:B------:R-:W-:Y:S01]  /*5d30*/  WARPGROUP.ARRIVE ;  /* 0x00000000000079c5 */ /* 0x000fe20000000000 */
[----:B------:R-:W-:Y:S01]  /*5d40*/  UMOV UR7, 0x40000040 ;  /* 0x4000004000077882 */ /* 0x000fe20000000000 */
[----:B0123--:R-:W0:Y:S01]  /*5d50*/  @P5 LDC R10, c[0x0][0x44c] ;  /* 0x00011300ff0a5b82 */ /* 0x00fe220000000800 */
[----:B------:R-:W-:Y:S01]  /*5d60*/  @!P4 VIADD R7, R7, 0x28c60 ;  /* 0x00028c600707c836 */ /* 0x000fe20000000000 */
[----:B------:R-:W-:Y:S02]  /*5d70*/  UIADD3 UR50, UR50, -0x2, URZ ;  /* 0xfffffffe32327890 */ /* 0x000fe4000fffe03f */
[----:B------:R-:W-:Y:S02]  /*5d80*/  UMOV UR6, UR18 ;  /* 0x0000001200067c82 */ /* 0x000fe40008000000 */
[----:B------:R-:W-:Y:S01]  /*5d90*/  HGMMA.64x256x16.F32 R24, R152, gdesc[UR4].tnspB, RZ, !UPT, gsb0 ;  /* 0x43e0000498187df0 */ /* 0x000fe2000c0008ff */
[----:B------:R-:W-:Y:S01]  /*5da0*/  UIADD3 UR6, UR18, 0x80, URZ ;  /* 0x0000008012067890 */ /* 0x000fe2000fffe03f */
[----:B------:R-:W1:Y:S01]  /*5db0*/  @P5 LDC R11, c[0x0][0x450] ;  /* 0x00011400ff0b5b82 */ /* 0x000e620000000800 */
[----:B------:R-:W-:Y:S01]  /*5dc0*/  UMOV UR7, 0x40000040 ;  /* 0x4000004000077882 */ /* 0x000fe20000000000 */
[----:B------:R-:W-:Y:S01]  /*5dd0*/  @!P4 PRMT R7, RZ, 0x654, R7 ;  /* 0x00000654ff07c816 */ /* 0x000fe20000000007 */
[----:B0-----:R-:W-:Y:S01]  /*5de0*/  @P5 IMAD.HI.U32 R10, R10, UR40, RZ ;  /* 0x000000280a0a5c27 */ /* 0x001fe2000f8e00ff */
[----:B------:R-:W-:-:S02]  /*5df0*/  WARPGROUP.DEPBAR.LE gsb0, 0x0 ;  /* 0x00008000000079c5 */ /* 0x000fc40000010000 */
[----:B------:R-:W-:-:S15]  /*5e00*/  WARPGROUP.ARRIVE ;  /* 0x00000000000079c5 */ /* 0x000fde0000000000 */
[----:B------:R-:W-:-:S05]  /*5e10*/  NOP ;  /* 0x0000000000007918 */ /* 0x000fca0000000000 */
        /* <DEDUP_REMOVED lines=12> */
[----:B------:R-:W-:Y:S01]  /*5ee0*/  HGMMA.64x256x16.F32 R24, R164, gdesc[UR4].tnspB, R24, gsb0 ;  /* 0x43e00004a4187df0 */ /* 0x000fe20008000818 */
[----:B------:R-:W-:Y:S02]  /*5ef0*/  UIMAD UR6, UR49, UR11, -UR14 ;  /* 0x0000000b310672a4 */ /* 0x000fe4000f8e0a0e */
        /* <DEDUP_REMOVED lines=9> */
[----:B------:R0:W-:Y:S02]  /*5f90*/  @!P4 SYNCS.ARRIVE.TRANS64.RED.A1T0 RZ, [R7+URZ], RZ ;  /* 0x000000ff07ffc9a7 */ /* 0x0001e4000810043f */
[----:B0-----:R-:W-:Y:S01]  /*5fa0*/  IMAD.U32 R7, RZ, RZ, UR40 ;  /* 0x00000028ff077e24 */ /* 0x001fe2000f8e00ff */
        /* <DEDUP_REMOVED lines=14> */
.L_x_1765:
[----:B------:R-:W-:-:S13]  /*6090*/  ISETP.NE.AND P0, PT, R9, 0x1, PT ;  /* 0x000000010900780c */ /* 0x000fda0003f05270 */
[----:B------:R-:W0:Y:S02]  /*60a0*/  @P0 LDC.64 R10, c[0x0][0x9e8] ;  /* 0x00027a00ff0a0b82 */ /* 0x000e240000000a00 */
[----:B0-----:R-:W-:-:S05]  /*60b0*/  @P0 IMAD.HI.U32 R10, R7, R10, RZ ;  /* 0x0000000a070a0227 */ /* 0x001fca00078e00ff */
[----:B------:R-:W-:-:S07]  /*60c0*/  @P0 SHF.R.U32.HI R7, RZ, R11, R10 ;  /* 0x0000000bff070219 */ /* 0x000fce000001160a */
.L_x_1766:
[----:B------:R-:W-:-:S05]  /*60d0*/  IMAD R7, R7, R9, R9 ;  /* 0x0000000907077224 */ /* 0x000fca00078e0209 */
[----:B------:R-:W-:-:S07]  /*60e0*/  VIMNMX R8, R8, R7, PT ;  /* 0x0000000708087248 */ /* 0x000fce0003fe0100 */
.L_x_1764:
[----:B------:R-:W-:Y:S01]  /*60f0*/  SHF.R.S32.HI R7, RZ, 0x1f, R8 ;  /* 0x0000001fff077819 */ /* 0x000fe20000011408 */
[----:B------:R-:W-:Y:S01]  /*6100*/  ULDC UR25, c[0x0][0x9e4] ;  /* 0x0002790000197ab9 */ /* 0x000fe20000000800 */
[----:B------:R-:W-:Y:S01]  /*6110*/  ULDC UR20, c[0x0][0x288] ;  /* 0x0000a20000147ab9 */ /* 0x000fe20000000800 */
[----:B------:R-:W-:Y:S01]  /*6120*/  ULDC UR21, c[0x0][0x9dc] ;  /* 0x0002770000157ab9 */ /* 0x000fe20000000800 */
[----:B------:R-:W-:Y:S01]  /*6130*/  LEA.HI R7, R7, R8, RZ, 0x6 ;  /* 0x0000000807077211 */ /* 0x000fe200078f30ff */
[----:B------:R-:W-:Y:S01]  /*6140*/  ULDC UR22, c[0x0][0x2f0] ;  /* 0x0000bc0000167ab9 */ /* 0x000fe20000000800 */
[----:B------:R-:W-:Y:S01]  /*6150*/  ULDC UR23, c[0x0][0x988] ;  /* 0x0002620000177ab9 */ /* 0x000fe20000000800 */
[----:B------:R-:W-:Y:S01]  /*6160*/  ULDC UR26, c[0x0][0x9e0] ;  /* 0x00027800001a7ab9 */ /* 0x000fe20000000800 */
[----:B------:R-:W-:-:S04]  /*6170*/  SHF.R.S32.HI R7, RZ, 0x6, R7 ;  /* 0x00000006ff077819 */ /* 0x000fc80000011407 */
[----:B------:R-:W-:-:S04]  /*6180*/  VIMNMX R11, R186, R7, !PT ;  /* 0x00000007ba0b7248 */ /* 0x000fc80007fe0100 */
[----:B------:R-:W-:-:S13]  /*6190*/  ISETP.LE.AND P0, PT, R11, UR50, PT ;  /* 0x000000320b007c0c */ /* 0x000fda000bf03270 */
[----:B------:R-:W-:Y:S05]  /*61a0*/  @!P0 BRA `(.L_x_1767) ;  /* 0x0000002000e48947 */ /* 0x000fea0003800000 */
.L_x_1784:
[----:B------:R-:W-:-:S04]  /*61b0*/  UIADD3 UR24, UR36, 0x1, URZ ;  /* 0x0000000124187890 */ /* 0x000fc8000fffe03f */
[----:B------:R-:W-:-:S04]  /*61c0*/  UISETP.NE.AND UP0, UPT, UR24, 0x2, UPT ;  /* 0x000000021800788c */ /* 0x000fc8000bf05270 */
[----:B------:R-:W-:Y:S02]  /*61d0*/  USEL UR6, URZ, 0x1, UP0 ;  /* 0x000000013f067887 */ /* 0x000fe40008000000 */
[----:B------:R-:W-:Y:S02]  /*61e0*/  USEL UR24, UR24, URZ, UP0 ;  /* 0x0000003f18187287 */ /* 0x000fe40008000000 */
[----:B------:R-:W-:Y:S01]  /*61f0*/  ULOP3.LUT UR37, UR37, UR6, URZ, 0x3c, !UPT ;  /* 0x0000000625257292 */ /* 0x000fe2000f8e3c3f */
[----:B012---:R-:W-:Y:S11]  /*6200*/  @!P3 BRA `(.L_x_1768) ;  /* 0x000000000004b947 */ /* 0x007ff60003800000 */
[----:B------:R-:W-:Y:S01]  /*6210*/  BPT.TRAP 0x1 ;  /* 0x000000040000795c */ /* 0x000fe20000300000 */
.L_x_1768:
[----:B------:R-:W-:Y:S01]  /*6220*/  ULEA UR27, UR24, UR43, 0x3 ;  /* 0x0000002b181b7291 */ /* 0x000fe2000f8e183f */
[----:B------:R-:W-:-:S05]  /*6230*/  IMAD.U32 R10, RZ, RZ, UR37 ;  /* 0x00000025ff0a7e24 */ /* 0x000fca000f8e00ff */
[----:B------:R-:W-:-:S04]  /*6240*/  SHF.L.U32 R10, R10, 0x1f, RZ ;  /* 0x0000001f0a0a7819 */ /* 0x000fc800000006ff */
[----:B------:R0:W1:Y:S01]  /*6250*/  SYNCS.PHASECHK.TRANS64.TRYWAIT P0, [UR27+0x28c30], R10 ;  /* 0x028c300aff0075a7 */ /* 0x000062000800015b */
[----:B------:R-:W-:Y:S05]  /*6260*/  @!P3 BRA `(.L_x_1769) ;  /* 0x000000000004b947 */ /* 0x000fea0003800000 */
[----:B------:R-:W-:Y:S01]  /*6270*/  BPT.TRAP 0x1 ;  /* 0x000000040000795c */ /* 0x000fe20000300000 */
.L_x_1769:
[----:B-1----:R-:W-:Y:S05]  /*6280*/  @P0 BRA `(.L_x_1770) ;  /* 0x0000000000080947 */ /* 0x002fea0003800000 */
[----:B------:R-:W1:Y:S02]  /*6290*/  SYNCS.PHASECHK.TRANS64.TRYWAIT P0, [UR27+0x28c30], R10 ;  /* 0x028c300aff0075a7 */ /* 0x000e64000800015b */
[----:B-1----:R-:W-:Y:S05]  /*62a0*/  @!P0 BRA `(.L_x_1771) ;  /* 0x000000f000488947 */ /* 0x002fea0003800000 */
.L_x_1770:
[----:B------:R-:W-:Y:S01]  /*62b0*/  R2UR UR18, R0 ;  /* 0x00000000001272ca */ /* 0x000fe200000e0000 */
[----:B----4-:R-:W-:Y:S01]  /*62c0*/  WARPGROUP.ARRIVE ;  /* 0x00000000000079c5 */ /* 0x010fe20000000000 */
[----:B------:R-:W-:Y:S01]  /*62d0*/  UMOV UR19, 0x40000040 ;  /* 0x4000004000137882 */ /* 0x000fe20000000000 */
[----:B------:R-:W-:Y:S01]  /*62e0*/  UMOV UR7, 0x40000040 ;  /* 0x4000004000077882 */ /* 0x000fe20000000000 */
[----:B------:R-:W-:Y:S01]  /*62f0*/  UMOV UR11, 0x40000040 ;  /* 0x40000040000b7882 */ /* 0x000fe20000000000 */
[----:B------:R-:W-:Y:S01]  /*6300*/  UMOV UR15, 0x40000040 ;  /* 0x40000040000f7882 */ /* 0x000fe20000000000 */
[----:B-1----:R-:W1:Y:S01]  /*6310*/  @P5 LDC R7, c[0x0][0x44c] ;  /* 0x00011300ff075b82 */ /* 0x002e620000000800 */
[----:B------:R-:W-:Y:S02]  /*6320*/  VIADD R12, R185, UR40 ;  /* 0x00000028b90c7c36 */ /* 0x000fe40008000000 */
[----:B------:R-:W-:-:S04]  /*6330*/  IMAD.U32 R14, RZ, RZ, UR49 ;  /* 0x00000031ff0e7e24 */ /* 0x000fc8000f8e00ff */
[----:B------:R-:W-:Y:S01]  /*6340*/  ULEA UR18, UR24, UR18, 0x9 ;  /* 0x0000001218127291 */ /* 0x000fe2000f8e483f */
[----:B------:R-:W2:Y:S03]  /*6350*/  @P5 LDC R9, c[0x0][0x450] ;  /* 0x00011400ff095b82 */ /* 0x000ea60000000800 */
[----:B------:R-:W-:Y:S02]  /*6360*/  UIADD3 UR6, UR18, 0x2, URZ ;  /* 0x0000000212067890 */ /* 0x000fe4000fffe03f */
[----:B------:R-:W-:Y:S02]  /*6370*/  UIADD3 UR10, UR18, 0x4, URZ ;  /* 0x00000004120a7890 */ /* 0x000fe4000fffe03f */
[----:B------:R-:W-:Y:S02]  /*6380*/  UIADD3 UR14, UR18, 0x6, URZ ;  /* 0x00000006120e7890 */ /* 0x000fe4000fffe03f */
[----:B------:R-:W-:Y:S01]  /*6390*/  HGMMA.64x64x16.F32 R152, gdesc[UR16], RZ, !UPT, gsb0 ;  /* 0x00e00000109879f0 */ /* 0x000fe2000c0008ff */
[----:B-1----:R-:W-:-:S04]  /*63a0*/  @P5 IMAD.HI.U32 R8, R12, R7, RZ ;  /* 0x000000070c085227 */ /* 0x002fc800078e00ff */
[----:B------:R-:W-:Y:S01]  /*63b0*/  IMAD.U32 R7, RZ, RZ, UR27 ;  /* 0x0000001bff077e24 */ /* 0x000fe2000f8e00ff */
[----:B--2---:R-:W-:-:S03]  /*63c0*/  @P5 SHF.R.U32.HI R12, RZ, R9, R8 ;  /* 0x00000009ff0c5219 */ /* 0x004fc60000011608 */
[----:B------:R-:W-:Y:S02]  /*63d0*/  @!P4 VIADD R8, R7, 0x28c40 ;  /* 0x00028c400708c836 */ /* 0x000fe40000000000 */
[----:B------:R-:W1:Y:S03]  /*63e0*/  SHFL.IDX PT, R21, R12, RZ, 0x1c1f ;  /* 0x001c1fff0c157589 */ /* 0x000e6600000e0000 */
[----:B------:R-:W-:Y:S01]  /*63f0*/  @!P4 PRMT R8, RZ, 0x654, R8 ;  /* 0x00000654ff08c816 */ /* 0x000fe20000000008 */
[----:B------:R-:W-:Y:S02]  /*6400*/  WARPGROUP.DEPBAR.LE gsb0, 0x0 ;  /* 0x00008000000079c5 */ /* 0x000fe40000010000 */
[----:B------:R-:W-:-:S06]  /*6410*/  WARPGROUP.ARRIVE ;  /* 0x00000000000079c5 */ /* 0x000fcc0000000000 */
[----:B------:R-:W-:Y:S01]  /*6420*/  HGMMA.64x64x16.F32 R152, gdesc[UR4], R152, gsb0 ;  /* 0x00e00000049879f0 */ /* 0x000fe20008000898 */
[----:B------:R-:W-:-:S06]  /*6430*/  USHF.L.U32 UR6, UR50, 0x6, URZ ;  /* 0x0000000632067899 */ /* 0x000fcc000800063f */
[----:B------:R-:W-:-:S05]  /*6440*/  IMAD.U32 R9, RZ, RZ, UR6 ;  /* 0x00000006ff097e24 */ /* 0x000fca000f8e00ff */
[----:B------:R-:W-:Y:S01]  /*6450*/  IADD3 R9, -R2, 0x1, -R9 ;  /* 0x0000000102097810 */ /* 0x000fe20007ffe909 */
[----:B------:R-:W-:Y:S02]  /*6460*/  WARPGROUP.DEPBAR.LE gsb0, 0x0 ;  /* 0x00008000000079c5 */ /* 0x000fe40000010000 */
[----:B------:R-:W-:-:S06]  /*6470*/  WARPGROUP.ARRIVE ;  /* 0x00000000000079c5 */ /* 0x000fcc0000000000 */
[----:B------:R-:W-:Y:S01]  /*6480*/  HGMMA.64x64x16.F32 R152, gdesc[UR8], R152, gsb0 ;  /* 0x00e00000089879f0 */ /* 0x000fe20008000898 */
[----:B------:R-:W-:Y:S02]  /*6490*/  UMOV UR11, UR22 ;  /* 0x00000016000b7c82 */ /* 0x000fe40008000000 */
[----:B------:R-:W-:Y:S01]  /*64a0*/  IMAD R9, R14, UR11, R9 ;  /* 0x0000000b0e097c24 */ /* 0x000fe2000f8e0209 */
[----:B------:R-:W-:Y:S02]  /*64b0*/  WARPGROUP.DEPBAR.LE gsb0, 0x0 ;  /* 0x00008000000079c5 */ /* 0x000fe40000010000 */
[----:B------:R-:W-:-:S06]  /*64c0*/  WARPGROUP.ARRIVE ;  /* 0x00000000000079c5 */ /* 0x000fcc0000000000 */
[----:B------:R-:W-:Y:S01]  /*64d0*/  HGMMA.64x64x16.F32 R152, gdesc[UR12], R152, gsb0 ;  /* 0x00e000000c9879f0 */ /* 0x000fe20008000898 */
[----:B------:R-:W-:Y:S01]  /*64e0*/  UMOV UR15, UR21 ;  /* 0x00000015000f7c82 */ /* 0x000fe20008000000 */
[----:B------:R-:W-:Y:S01]  /*64f0*/  UMOV UR14, UR20 ;  /* 0x00000014000e7c82 */ /* 0x000fe20008000000 */
[----:B------:R-:W-:Y:S01]  /*6500*/  ULOP3.LUT UR7, URZ, UR15, URZ, 0x33, !UPT ;  /* 0x0000000f3f077292 */ /* 0x000fe2000f8e333f */
[----:B------:R-:W-:-:S04]  /*6510*/  VIADD R9, R9, -UR14 ;  /* 0x8000000e09097c36 */ /* 0x000fc80008000000 */
[C---:B------:R-:W-:Y:S02]  /*6520*/  VIADD R20, R9.reuse, UR26 ;  /* 0x0000001a09147c36 */ /* 0x040fe40008000000 */
[----:B------:R-:W-:Y:S02]  /*6530*/  VIADD R192, R9, UR7 ;  /* 0x0000000709c07c36 */ /* 0x000fe40008000000 */
[C---:B-1----:R-:W-:Y:S02]  /*6540*/  IMAD.IADD R13, R21.reuse, 0x1, R20 ;  /* 0x00000001150d7824 */ /* 0x042fe400078e0214 */
[----:B------:R-:W-:Y:S01]  /*6550*/  IMAD.IADD R15, R21, 0x1, R192 ;  /* 0x00000001150f7824 */ /* 0x000fe200078e02c0 */
[----:B------:R-:W-:Y:S02]  /*6560*/  WARPGROUP.DEPBAR.LE gsb0, 0x0 ;  /* 0x00008000000079c5 */ /* 0x000fe40000010000 */
[----:B------:R1:W-:Y:S01]  /*6570*/  @!P4 SYNCS.ARRIVE.TRANS64.RED.A1T0 RZ, [R8+URZ], RZ ;  /* 0x000000ff08ffc9a7 */ /* 0x0003e2000810043f */
[----:B------:R-:W-:Y:S05]  /*6580*/  @!P6 BRA `(.L_x_1772) ;  /* 0x00000000005ce947 */ /* 0x000fea0003800000 */
[----:B-1----:R-:W-:Y:S01]  /*6590*/  IMAD R8, R14, UR11, R21 ;  /* 0x0000000b0e087c24 */ /* 0x002fe2000f8e0215 */
[----:B------:R-:W-:Y:S03]  /*65a0*/  BSSY B0, `(.L_x_1773) ;  /* 0x0000011000007945 */ /* 0x000fe60003800000 */
[----:B------:R-:W-:-:S05]  /*65b0*/  VIADD R21, R8, -UR14 ;  /* 0x8000000e08157c36 */ /* 0x000fca0008000000 */
[----:B------:R-:W-:-:S13]  /*65c0*/  ISETP.GT.AND P0, PT, R21, -0x1, PT ;  /* 0xffffffff1500780c */ /* 0x000fda0003f04270 */
[----:B------:R-:W-:Y:S05]  /*65d0*/  @P0 BRA `(.L_x_1774) ;  /* 0x0000000000200947 */ /* 0x000fea0003800000 */
[----:B------:R-:W-:Y:S01]  /*65e0*/  IMAD.U32 R194, RZ, RZ, UR25 ;  /* 0x00000019ffc27e24 */ /* 0x000fe2000f8e00ff */
[----:B------:R-:W-:-:S04]  /*65f0*/  LOP3.LUT R21, RZ, R21, RZ, 0x33, !PT ;  /* 0x00000015ff157212 */ /* 0x000fc800078e33ff */
[----:B------:R-:W-:-:S13]  /*6600*/  ISETP.NE.AND P0, PT, R194, 0x1, PT ;  /* 0x00000001c200780c */ /* 0x000fda0003f05270 */
[----:B------:R-:W1:Y:S02]  /*6610*/  @P0 LDC.64 R8, c[0x0][0x9e8] ;  /* 0x00027a00ff080b82 */ /* 0x000e640000000a00 */
[----:B-1----:R-:W-:-:S05]  /*6620*/  @P0 IMAD.HI.U32 R8, R21, R8, RZ ;  /* 0x0000000815080227 */ /* 0x002fca00078e00ff */
[----:B------:R-:W-:-:S04]  /*6630*/  @P0 SHF.R.U32.HI R21, RZ, R9, R8 ;  /* 0x00000009ff150219 */ /* 0x000fc80000011608 */
[----:B------:R-:W-:Y:S01]  /*6640*/  LOP3.LUT R21, RZ, R21, RZ, 0x33, !PT ;  /* 0x00000015ff157212 */ /* 0x000fe200078e33ff */
[----:B------:R-:W-:Y:S06]  /*6650*/  BRA `(.L_x_1775) ;  /* 0x0000000000147947 */ /* 0x000fec0003800000 */
.L_x_1774:
[----:B------:R-:W-:-:S05]  /*6660*/  IMAD.U32 R194, RZ, RZ, UR25 ;  /* 0x00000019ffc27e24 */ /* 0x000fca000f8e00ff */
[----:B------:R-:W-:-:S13]  /*6670*/  ISETP.NE.AND P0, PT, R194, 0x1, PT ;  /* 0x00000001c200780c */ /* 0x000fda0003f05270 */
[----:B------:R-:W1:Y:S02]  /*6680*/  @P0 LDC.64 R8, c[0x0][0x9e8] ;  /* 0x00027a00ff080b82 */ /* 0x000e640000000a00 */
[----:B-1----:R-:W-:-:S05]  /*6690*/  @P0 IMAD.HI.U32 R8, R21, R8, RZ ;  /* 0x0000000815080227 */ /* 0x002fca00078e00ff */
[----:B------:R-:W-:-:S07]  /*66a0*/  @P0 SHF.R.U32.HI R21, RZ, R9, R8 ;  /* 0x00000009ff150219 */ /* 0x000fce0000011608 */
.L_x_1775:
[----:B------:R-:W-:Y:S05]  /*66b0*/  BSYNC B0 ;  /* 0x0000000000007941 */ /* 0x000fea0003800000 */
.L_x_1773:
[----:B------:R-:W-:-:S04]  /*66c0*/  IMAD R21, R21, R194, -UR6 ;  /* 0x8000000615157e24 */ /* 0x000fc8000f8e02c2 */
[----:B------:R-:W-:-:S05]  /*66d0*/  IMAD.IADD R8, R21, 0x1, -R2 ;  /* 0x0000000115087824 */ /* 0x000fca00078e0a02 */
[----:B------:R-:W-:Y:S02]  /*66e0*/  VIADDMNMX R13, R8, R194, R13, PT ;  /* 0x000000c2080d7246 */ /* 0x000fe4000380010d */
[----:B------:R-:W-:-:S07]  /*66f0*/  VIMNMX R15, R15, R8, !PT ;  /* 0x000000080f0f7248 */ /* 0x000fce0007fe0100 */
.L_x_1772:
[----:B------:R-:W-:Y:S01]  /*6700*/  UISETP.GT.AND UP0, UPT, UR50, -0x1, UPT ;  /* 0xffffffff3200788c */ /* 0x000fe2000bf04270 */
[----:B------:R-:W2:Y:S05]  /*6710*/  SHFL.IDX PT, R9, R12, 0x1, 0x1c1f ;  /* 0x003c1f000c097f89 */ /* 0x000eaa00000e0000 */
[----:B------:R-:W-:-:S04]  /*6720*/  PLOP3.LUT P0, PT, PT, PT, UP0, 0x80, 0x0 ;  /* 0x000000000000781c */ /* 0x000fc80003f0f008 */
[C---:B------:R-:W-:Y:S02]  /*6730*/  ISETP.GT.AND P2, PT, R15.reuse, RZ, P0 ;  /* 0x000000ff0f00720c */ /* 0x040fe40000744270 */
[----:B------:R-:W-:Y:S02]  /*6740*/  ISETP.GT.AND P1, PT, R15, 0x1, P0 ;  /* 0x000000010f00780c */ /* 0x000fe40000724270 */
[C---:B------:R-:W-:Y:S02]  /*6750*/  ISETP.LT.OR P2, PT, R13.reuse, 0x1, P2 ;  /* 0x000000010d00780c */ /* 0x040fe40001741670 */
[----:B------:R-:W-:Y:S02]  /*6760*/  ISETP.LT.OR P1, PT, R13, 0x2, P1 ;  /* 0x000000020d00780c */ /* 0x000fe40000f21670 */
[----:B------:R-:W-:Y:S02]  /*6770*/  FSEL R152, R152, -INF , !P2 ;  /* 0xff80000098987808 */ /* 0x000fe40005000000 */
[----:B------:R-:W-:-:S02]  /*6780*/  FSEL R153, R153, -INF , !P1 ;  /* 0xff80000099997808 */ /* 0x000fc40004800000 */
[C---:B------:R-:W-:Y:S02]  /*6790*/  ISETP.GT.AND P2, PT, R15.reuse, 0x8, P0 ;  /* 0x000000080f00780c */ /* 0x040fe40000744270 */
[----:B------:R-:W-:Y:S01]  /*67a0*/  ISETP.GT.AND P1, PT, R15, 0x9, P0 ;  /* 0x000000090f00780c */ /* 0x000fe20000724270 */
[----:B--2---:R-:W-:Y:S01]  /*67b0*/  IMAD.IADD R12, R20, 0x1, R9 ;  /* 0x00000001140c7824 */ /* 0x004fe200078e0209 */
[C---:B------:R-:W-:Y:S02]  /*67c0*/  ISETP.LT.OR P2, PT, R13.reuse, 0x9, P2 ;  /* 0x000000090d00780c */ /* 0x040fe40001741670 */
[----:B------:R-:W-:Y:S02]  /*67d0*/  ISETP.LT.OR P1, PT, R13, 0xa, P1 ;  /* 0x0000000a0d00780c */ /* 0x000fe40000f21670 */
[----:B------:R-:W-:Y:S02]  /*67e0*/  FSEL R156, R156, -INF , !P2 ;  /* 0xff8000009c9c7808 */ /* 0x000fe40005000000 */
[----:B------:R-:W-:-:S02]  /*67f0*/  FSEL R157, R157, -INF , !P1 ;  /* 0xff8000009d9d7808 */ /* 0x000fc40004800000 */
[C---:B------:R-:W-:Y:S02]  /*6800*/  ISETP.GT.AND P2, PT, R15.reuse, 0x10, P0 ;  /* 0x000000100f00780c */ /* 0x040fe40000744270 */
[----:B------:R-:W-:Y:S02]  /*6810*/  ISETP.GT.AND P1, PT, R15, 0x11, P0 ;  /* 0x000000110f00780c */ /* 0x000fe40000724270 */
        /* <DEDUP_REMOVED lines=31> */
[----:B------:R-:W-:Y:S01]  /*6a10*/  ISETP.LT.OR P1, PT, R13, 0x3a, P1 ;  /* 0x0000003a0d00780c */ /* 0x000fe20000f21670 */
[----:B------:R-:W-:Y:S01]  /*6a20*/  IMAD.IADD R13, R192, 0x1, R9 ;  /* 0x00000001c00d7824 */ /* 0x000fe200078e0209 */
[----:B------:R-:W-:Y:S02]  /*6a30*/  FSEL R180, R180, -INF , !P2 ;  /* 0xff800000b4b47808 */ /* 0x000fe40005000000 */
[----:B------:R-:W-:Y:S01]  /*6a40*/  FSEL R181, R181, -INF , !P1 ;  /* 0xff800000b5b57808 */ /* 0x000fe20004800000 */
[----:B------:R-:W-:Y:S08]  /*6a50*/  @!P6 BRA `(.L_x_1776) ;  /* 0x00000000005ce947 */ /* 0x000ff00003800000 */
[----:B------:R-:W-:Y:S01]  /*6a60*/  IMAD R14, R14, UR11, R9 ;  /* 0x0000000b0e0e7c24 */ /* 0x000fe2000f8e0209 */
[----:B------:R-:W-:Y:S03]  /*6a70*/  BSSY B0, `(.L_x_1777) ;  /* 0x0000011000007945 */ /* 0x000fe60003800000 */
[----:B------:R-:W-:-:S05]  /*6a80*/  VIADD R15, R14, -UR14 ;  /* 0x8000000e0e0f7c36 */ /* 0x000fca0008000000 */
[----:B------:R-:W-:-:S13]  /*6a90*/  ISETP.GT.AND P1, PT, R15, -0x1, PT ;  /* 0xffffffff0f00780c */ /* 0x000fda0003f24270 */
[----:B------:R-:W-:Y:S05]  /*6aa0*/  @P1 BRA `(.L_x_1778) ;  /* 0x0000000000201947 */ /* 0x000fea0003800000 */
[----:B------:R-:W-:Y:S01]  /*6ab0*/  IMAD.U32 R14, RZ, RZ, UR25 ;  /* 0x00000019ff0e7e24 */ /* 0x000fe2000f8e00ff */
[----:B------:R-:W-:-:S04]  /*6ac0*/  LOP3.LUT R15, RZ, R15, RZ, 0x33, !PT ;  /* 0x0000000fff0f7212 */ /* 0x000fc800078e33ff */
[----:B------:R-:W-:-:S13]  /*6ad0*/  ISETP.NE.AND P1, PT, R14, 0x1, PT ;  /* 0x000000010e00780c */ /* 0x000fda0003f25270 */
[----:B-1----:R-:W1:Y:S02]  /*6ae0*/  @P1 LDC.64 R8, c[0x0][0x9e8] ;  /* 0x00027a00ff081b82 */ /* 0x002e640000000a00 */
[----:B-1----:R-:W-:-:S05]  /*6af0*/  @P1 IMAD.HI.U32 R8, R15, R8, RZ ;  /* 0x000000080f081227 */ /* 0x002fca00078e00ff */
[----:B------:R-:W-:-:S04]  /*6b00*/  @P1 SHF.R.U32.HI R15, RZ, R9, R8 ;  /* 0x00000009ff0f1219 */ /* 0x000fc80000011608 */
[----:B------:R-:W-:Y:S01]  /*6b10*/  LOP3.LUT R15, RZ, R15, RZ, 0x33, !PT ;  /* 0x0000000fff0f7212 */ /* 0x000fe200078e33ff */
[----:B------:R-:W-:Y:S06]  /*6b20*/  BRA `(.L_x_1779) ;  /* 0x0000000000147947 */ /* 0x000fec0003800000 */
.L_x_1778:
[----:B------:R-:W-:-:S05]  /*6b30*/  IMAD.U32 R14, RZ, RZ, UR25 ;  /* 0x00000019ff0e7e24 */ /* 0x000fca000f8e00ff */
[----:B------:R-:W-:-:S13]  /*6b40*/  ISETP.NE.AND P1, PT, R14, 0x1, PT ;  /* 0x000000010e00780c */ /* 0x000fda0003f25270 */
[----:B-1----:R-:W1:Y:S02]  /*6b50*/  @P1 LDC.64 R8, c[0x0][0x9e8] ;  /* 0x00027a00ff081b82 */ /* 0x002e640000000a00 */
[----:B-1----:R-:W-:-:S05]  /*6b60*/  @P1 IMAD.HI.U32 R8, R15, R8, RZ ;  /* 0x000000080f081227 */ /* 0x002fca00078e00ff */
[----:B------:R-:W-:-:S07]  /*6b70*/  @P1 SHF.R.U32.HI R15, RZ, R9, R8 ;  /* 0x00000009ff0f1219 */ /* 0x000fce0000011608 */
.L_x_1779:
[----:B------:R-:W-:Y:S05]  /*6b80*/  BSYNC B0 ;  /* 0x0000000000007941 */ /* 0x000fea0003800000 */
.L_x_1777:
[----:B------:R-:W-:-:S04]  /*6b90*/  IMAD R15, R15, R14, -UR6 ;  /* 0x800000060f0f7e24 */ /* 0x000fc8000f8e020e */
[----:B------:R-:W-:-:S05]  /*6ba0*/  IMAD.IADD R15, R15, 0x1, -R2 ;  /* 0x000000010f0f7824 */ /* 0x000fca00078e0a02 */
[----:B------:R-:W-:Y:S02]  /*6bb0*/  VIADDMNMX R12, R15, R14, R12, PT ;  /* 0x0000000e0f0c7246 */ /* 0x000fe4000380010c */
[----:B------:R-:W-:-:S07]  /*6bc0*/  VIMNMX R13, R13, R15, !PT ;  /* 0x0000000f0d0d7248 */ /* 0x000fce0007fe0100 */
.L_x_1776:
[----:B-1----:R-:W-:Y:S01]  /*6bd0*/  FMNMX.FTZ R8, R152, R5, !PT ;  /* 0x0000000598087209 */ /* 0x002fe20007810000 */
[----:B------:R-:W-:Y:S01]  /*6be0*/  UMOV UR10, UR23 ;  /* 0x00000017000a7c82 */ /* 0x000fe20008000000 */
[----:B------:R-:W-:Y:S02]  /*6bf0*/  ISETP.GT.AND P2, PT, R13, 0x1, P0 ;  /* 0x000000010d00780c */ /* 0x000fe40000744270 */
[----:B------:R-:W-:Y:S02]  /*6c00*/  FMNMX.FTZ R9, R153, R8, !PT ;  /* 0x0000000899097209 */ /* 0x000fe40007810000 */
[----:B------:R-:W-:Y:S02]  /*6c10*/  ISETP.LT.OR P2, PT, R12, 0x2, P2 ;  /* 0x000000020c00780c */ /* 0x000fe40001741670 */
[----:B------:R-:W-:Y:S02]  /*6c20*/  FMNMX.FTZ R8, R156, R9, !PT ;  /* 0x000000099c087209 */ /* 0x000fe40007810000 */
[----:B------:R-:W-:-:S02]  /*6c30*/  FSEL R155, R155, -INF , !P2 ;  /* 0xff8000009b9b7808 */ /* 0x000fc40005000000 */
[----:B------:R-:W-:Y:S02]  /*6c40*/  FMNMX.FTZ R9, R157, R8, !PT ;  /* 0x000000089d097209 */ /* 0x000fe40007810000 */
[C---:B------:R-:W-:Y:S02]  /*6c50*/  ISETP.GT.AND P2, PT, R13.reuse, 0x9, P0 ;  /* 0x000000090d00780c */ /* 0x040fe40000744270 */
[----:B------:R-:W-:Y:S02]  /*6c60*/  FMNMX.FTZ R8, R160, R9, !PT ;  /* 0x00000009a0087209 */ /* 0x000fe40007810000 */
[----:B------:R-:W-:Y:S02]  /*6c70*/  ISETP.GT.AND P1, PT, R13, 0x8, P0 ;  /* 0x000000080d00780c */ /* 0x000fe40000724270 */
[----:B------:R-:W-:Y:S02]  /*6c80*/  FMNMX.FTZ R9, R161, R8, !PT ;  /* 0x00000008a1097209 */ /* 0x000fe40007810000 */
[----:B------:R-:W-:-:S02]  /*6c90*/  ISETP.LT.OR P2, PT, R12, 0xa, P2 ;  /* 0x0000000a0c00780c */ /* 0x000fc40001741670 */
[----:B------:R-:W-:Y:S02]  /*6ca0*/  FMNMX.FTZ R8, R164, R9, !PT ;  /* 0x00000009a4087209 */ /* 0x000fe40007810000 */
[----:B------:R-:W-:Y:S02]  /*6cb0*/  ISETP.LT.OR P1, PT, R12, 0x9, P1 ;  /* 0x000000090c00780c */ /* 0x000fe40000f21670 */
[----:B------:R-:W-:Y:S02]  /*6cc0*/  FMNMX.FTZ R9, R165, R8, !PT ;  /* 0x00000008a5097209 */ /* 0x000fe40007810000 */
[----:B------:R-:W-:Y:S02]  /*6cd0*/  FSEL R159, R159, -INF , !P2 ;  /* 0xff8000009f9f7808 */ /* 0x000fe40005000000 */
[----:B------:R-:W-:Y:S02]  /*6ce0*/  FMNMX.FTZ R8, R168, R9, !PT ;  /* 0x00000009a8087209 */ /* 0x000fe40007810000 */
[----:B------:R-:W-:-:S02]  /*6cf0*/  ISETP.GT.AND P2, PT, R13, 0x11, P0 ;  /* 0x000000110d00780c */ /* 0x000fc40000744270 */
[----:B------:R-:W-:Y:S02]  /*6d00*/  FMNMX.FTZ R9, R169, R8, !PT ;  /* 0x00000008a9097209 */ /* 0x000fe40007810000 */
[----:B------:R-:W-:Y:S02]  /*6d10*/  FSEL R158, R158, -INF , !P1 ;  /* 0xff8000009e9e7808 */ /* 0x000fe40004800000 */
        /* <DEDUP_REMOVED lines=9> */
[----:B------:R-:W-:-:S02]  /*6db0*/  ISETP.GT.AND P2, PT, R13, RZ, P0 ;  /* 0x000000ff0d00720c */ /* 0x000fc40000744270 */
[----:B------:R-:W-:Y:S02]  /*6dc0*/  FMNMX.FTZ R8, R181, R8, !PT ;  /* 0x00000008b5087209 */ /* 0x000fe40007810000 */
[----:B------:R-:W-:Y:S02]  /*6dd0*/  FSEL R162, R162, -INF , !P1 ;  /* 0xff800000a2a27808 */ /* 0x000fe40004800000 */
[----:B------:R-:W-:Y:S01]  /*6de0*/  ISETP.GT.AND P1, PT, R13, 0x18, P0 ;  /* 0x000000180d00780c */ /* 0x000fe20000724270 */
[----:B------:R-:W1:Y:S01]  /*6df0*/  SHFL.BFLY PT, R9, R8, 0x2, 0x1f ;  /* 0x0c401f0008097f89 */ /* 0x000e6200000e0000 */
[C---:B------:R-:W-:Y:S02]  /*6e00*/  ISETP.LT.OR P2, PT, R12.reuse, 0x1, P2 ;  /* 0x000000010c00780c */ /* 0x040fe40001741670 */
[----:B------:R-:W-:-:S04]  /*6e10*/  ISETP.LT.OR P1, PT, R12, 0x19, P1 ;  /* 0x000000190c00780c */ /* 0x000fc80000f21670 */
[----:B------:R-:W-:Y:S02]  /*6e20*/  FSEL R166, R166, -INF , !P1 ;  /* 0xff800000a6a67808 */ /* 0x000fe40004800000 */
[----:B------:R-:W-:-:S04]  /*6e30*/  ISETP.GT.AND P1, PT, R13, 0x19, P0 ;  /* 0x000000190d00780c */ /* 0x000fc80000724270 */
[----:B------:R-:W-:-:S04]  /*6e40*/  ISETP.LT.OR P1, PT, R12, 0x1a, P1 ;  /* 0x0000001a0c00780c */ /* 0x000fc80000f21670 */
[----:B------:R-:W-:Y:S02]  /*6e50*/  FSEL R167, R167, -INF , !P1 ;  /* 0xff800000a7a77808 */ /* 0x000fe40004800000 */
[----:B------:R-:W-:-:S04]  /*6e60*/  ISETP.GT.AND P1, PT, R13, 0x21, P0 ;  /* 0x000000210d00780c */ /* 0x000fc80000724270 */
[----:B------:R-:W-:Y:S02]  /*6e70*/  ISETP.LT.OR P1, PT, R12, 0x22, P1 ;  /* 0x000000220c00780c */ /* 0x000fe40000f21670 */
[----:B-1----:R-:W-:Y:S02]  /*6e80*/  FMNMX.FTZ R15, R8, R9, !PT ;  /* 0x00000009080f7209 */ /* 0x002fe40007810000 */
[----:B------:R-:W-:Y:S02]  /*6e90*/  FSEL R9, R154, -INF , !P2 ;  /* 0xff8000009a097808 */ /* 0x000fe40005000000 */
[----:B------:R-:W-:Y:S01]  /*6ea0*/  ISETP.GT.AND P2, PT, R13, 0x20, P0 ;  /* 0x000000200d00780c */ /* 0x000fe20000744270 */
[----:B------:R-:W1:Y:S01]  /*6eb0*/  SHFL.BFLY PT, R8, R15, 0x1, 0x1f ;  /* 0x0c201f000f087f89 */ /* 0x000e6200000e0000 */
[----:B------:R-:W-:Y:S02]  /*6ec0*/  FMNMX.FTZ R14, R9, R6, !PT ;  /* 0x00000006090e7209 */ /* 0x000fe40007810000 */
[----:B------:R-:W-:-:S02]  /*6ed0*/  ISETP.LT.OR P2, PT, R12, 0x21, P2 ;  /* 0x000000210c00780c */ /* 0x000fc40001741670 */
[----:B------:R-:W-:Y:S02]  /*6ee0*/  FSEL R171, R171, -INF , !P1 ;  /* 0xff800000abab7808 */ /* 0x000fe40004800000 */
[----:B------:R-:W-:Y:S02]  /*6ef0*/  FSEL R170, R170, -INF , !P2 ;  /* 0xff800000aaaa7808 */ /* 0x000fe40005000000 */
[C---:B------:R-:W-:Y:S02]  /*6f00*/  ISETP.GT.AND P2, PT, R13.reuse, 0x28, P0 ;  /* 0x000000280d00780c */ /* 0x040fe40000744270 */
[----:B------:R-:W-:Y:S02]  /*6f10*/  ISETP.GT.AND P1, PT, R13, 0x29, P0 ;  /* 0x000000290d00780c */ /* 0x000fe40000724270 */
[C---:B------:R-:W-:Y:S02]  /*6f20*/  ISETP.LT.OR P2, PT, R12.reuse, 0x29, P2 ;  /* 0x000000290c00780c */ /* 0x040fe40001741670 */
[----:B------:R-:W-:-:S02]  /*6f30*/  ISETP.LT.OR P1, PT, R12, 0x2a, P1 ;  /* 0x0000002a0c00780c */ /* 0x000fc40000f21670 */
[----:B------:R-:W-:Y:S02]  /*6f40*/  FSEL R174, R174, -INF , !P2 ;  /* 0xff800000aeae7808 */ /* 0x000fe40005000000 */
[----:B------:R-:W-:Y:S02]  /*6f50*/  FSEL R175, R175, -INF , !P1 ;  /* 0xff800000afaf7808 */ /* 0x000fe40004800000 */
[----:B------:R-:W-:Y:S02]  /*6f60*/  ISETP.GT.AND P1, PT, R13, 0x30, P0 ;  /* 0x000000300d00780c */ /* 0x000fe40000724270 */
[----:B-1----:R-:W-:Y:S02]  /*6f70*/  FMNMX.FTZ R8, R15, R8, !PT ;  /* 0x000000080f087209 */ /* 0x002fe40007810000 */
[----:B------:R-:W-:Y:S02]  /*6f80*/  FMNMX.FTZ R15, R155, R14, !PT ;  /* 0x0000000e9b0f7209 */ /* 0x000fe40007810000 */
[C---:B------:R-:W-:Y:S01]  /*6f90*/  FSETP.NEU.FTZ.AND P2, PT, R8.reuse, -INF , PT ;  /* 0xff8000000800780b */ /* 0x040fe20003f5d000 */
[----:B------:R-:W-:Y:S01]  /*6fa0*/  FMUL.FTZ R20, R8, UR10 ;  /* 0x0000000a08147c20 */ /* 0x000fe20008410000 */
[----:B------:R-:W-:-:S02]  /*6fb0*/  FMNMX.FTZ R14, R158, R15, !PT ;  /* 0x0000000f9e0e7209 */ /* 0x000fc40007810000 */
[----:B------:R-:W-:Y:S02]  /*6fc0*/  ISETP.LT.OR P1, PT, R12, 0x31, P1 ;  /* 0x000000310c00780c */ /* 0x000fe40000f21670 */
[----:B------:R-:W-:Y:S02]  /*6fd0*/  FMNMX.FTZ R15, R159, R14, !PT ;  /* 0x0000000e9f0f7209 */ /* 0x000fe40007810000 */
[----:B------:R-:W-:Y:S02]  /*6fe0*/  FSEL R178, R178, -INF , !P1 ;  /* 0xff800000b2b27808 */ /* 0x000fe40004800000 */
[----:B------:R-:W-:Y:S02]  /*6ff0*/  FMNMX.FTZ R14, R162, R15, !PT ;  /* 0x0000000fa20e7209 */ /* 0x000fe40007810000 */
[----:B------:R-:W-:Y:S02]  /*7000*/  ISETP.GT.AND P1, PT, R13, 0x31, P0 ;  /* 0x000000310d00780c */ /* 0x000fe40000724270 */
[----:B------:R-:W-:-:S02]  /*7010*/  FMNMX.FTZ R15, R163, R14, !PT ;  /* 0x0000000ea30f7209 */ /* 0x000fc40007810000 */
[----:B------:R-:W-:Y:S02]  /*7020*/  FSEL R14, R20, RZ, P2 ;  /* 0x000000ff140e7208 */ /* 0x000fe40001000000 */
[----:B------:R-:W-:Y:S02]  /*7030*/  FMNMX.FTZ R20, R166, R15, !PT ;  /* 0x0000000fa6147209 */ /* 0x000fe40007810000 */
[----:B------:R-:W-:Y:S01]  /*7040*/  ISETP.LT.OR P1, PT, R12, 0x32, P1 ;  /* 0x000000320c00780c */ /* 0x000fe20000f21670 */
[--C-:B------:R-:W-:Y:S01]  /*7050*/  FFMA.FTZ R154, R156, UR10, -R14.reuse ;  /* 0x0000000a9c9a7c23 */ /* 0x100fe2000801080e */
[----:B------:R-:W-:Y:S01]  /*7060*/  FMNMX.FTZ R15, R167, R20, !PT ;  /* 0x00000014a70f7209 */ /* 0x000fe20007810000 */
[--C-:B------:R-:W-:Y:S01]  /*7070*/  FFMA.FTZ R156, R160, UR10, -R14.reuse ;  /* 0x0000000aa09c7c23 */ /* 0x100fe2000801080e */
[----:B------:R-:W-:Y:S01]  /*7080*/  FSEL R179, R179, -INF , !P1 ;  /* 0xff800000b3b37808 */ /* 0x000fe20004800000 */
[--C-:B------:R-:W-:Y:S01]  /*7090*/  FFMA.FTZ R160, R168, UR10, -R14.reuse ;  /* 0x0000000aa8a07c23 */ /* 0x100fe2000801080e */
[----:B------:R-:W-:Y:S01]  /*70a0*/  FMNMX.FTZ R20, R170, R15, !PT ;  /* 0x0000000faa147209 */ /* 0x000fe20007810000 */
[--C-:B------:R-:W-:Y:S01]  /*70b0*/  FFMA.FTZ R152, R152, UR10, -R14.reuse ;  /* 0x0000000a98987c23 */ /* 0x100fe2000801080e */
[----:B------:R-:W-:Y:S01]  /*70c0*/  ISETP.GT.AND P1, PT, R13, 0x38, P0 ;  /* 0x000000380d00780c */ /* 0x000fe20000724270 */
[--C-:B------:R-:W-:Y:S01]  /*70d0*/  FFMA.FTZ R15, R153, UR10, -R14.reuse ;  /* 0x0000000a990f7c23 */ /* 0x100fe2000801080e */
[----:B------:R-:W-:Y:S01]  /*70e0*/  FMNMX.FTZ R21, R171, R20, !PT ;  /* 0x00000014ab157209 */ /* 0x000fe20007810000 */
[----:B------:R-:W-:Y:S01]  /*70f0*/  MUFU.EX2 R154, R154 ;  /* 0x0000009a009a7308 */ /* 0x000fe20000000800 */
[----:B------:R-:W-:Y:S01]  /*7100*/  ISETP.GT.AND P0, PT, R13, 0x39, P0 ;  /* 0x000000390d00780c */ /* 0x000fe20000704270 */
[--C-:B------:R-:W-:Y:S01]  /*7110*/  FFMA.FTZ R13, R157, UR10, -R14.reuse ;  /* 0x0000000a9d0d7c23 */ /* 0x100fe2000801080e */
[----:B------:R-:W-:Y:S01]  /*7120*/  FMNMX.FTZ R20, R174, R21, !PT ;  /* 0x00000015ae147209 */ /* 0x000fe20007810000 */
[--C-:B------:R-:W-:Y:S01]  /*7130*/  FFMA.FTZ R157, R169, UR10, -R14.reuse ;  /* 0x0000000aa99d7c23 */ /* 0x100fe2000801080e */
[C---:B------:R-:W-:Y:S01]  /*7140*/  ISETP.LT.OR P1, PT, R12.reuse, 0x39, P1 ;  /* 0x000000390c00780c */ /* 0x040fe20000f21670 */
[--C-:B------:R-:W-:Y:S01]  /*7150*/  FFMA.FTZ R153, R165, UR10, -R14.reuse ;  /* 0x0000000aa5997c23 */ /* 0x100fe2000801080e */
[----:B------:R-:W-:Y:S01]  /*7160*/  FMNMX.FTZ R21, R175, R20, !PT ;  /* 0x00000014af157209 */ /* 0x000fe20007810000 */
[----:B------:R-:W-:Y:S01]  /*7170*/  MUFU.EX2 R152, R152 ;  /* 0x0000009800987308 */ /* 0x000fe20000000800 */
[----:B------:R-:W-:Y:S01]  /*7180*/  ISETP.LT.OR P0, PT, R12, 0x3a, P0 ;  /* 0x0000003a0c00780c */ /* 0x000fe20000701670 */
[--C-:B------:R-:W-:Y:S01]  /*7190*/  FFMA.FTZ R165, R177, UR10, -R14.reuse ;  /* 0x0000000ab1a57c23 */ /* 0x100fe2000801080e */
[----:B------:R-:W-:Y:S01]  /*71a0*/  FMNMX.FTZ R20, R178, R21, !PT ;  /* 0x00000015b2147209 */ /* 0x000fe20007810000 */
[----:B------:R-:W-:Y:S01]  /*71b0*/  FFMA.FTZ R180, R180, UR10, -R14 ;  /* 0x0000000ab4b47c23 */ /* 0x000fe2000801080e */
[----:B------:R-:W-:Y:S01]  /*71c0*/  FSEL R182, R182, -INF , !P1 ;  /* 0xff800000b6b67808 */ /* 0x000fe20004800000 */
[----:B------:R-:W-:Y:S01]  /*71d0*/  IMAD.U32 R177, RZ, RZ, UR36 ;  /* 0x00000024ffb17e24 */ /* 0x000fe2000f8e00ff */
[----:B------:R-:W-:Y:S01]  /*71e0*/  FMNMX.FTZ R21, R179, R20, !PT ;  /* 0x00000014b3157209 */ /* 0x000fe20007810000 */
[----:B------:R-:W-:Y:S01]  /*71f0*/  MUFU.EX2 R15, R15 ;  /* 0x0000000f000f7308 */ /* 0x000fe20000000800 */
[----:B------:R-:W-:-:S02]  /*7200*/  FSEL R183, R183, -INF , !P0 ;  /* 0xff800000b7b77808 */ /* 0x000fc40004000000 */
[----:B------:R-:W-:Y:S01]  /*7210*/  FMNMX.FTZ R12, R182, R21, !PT ;  /* 0x00000015b60c7209 */ /* 0x000fe20007810000 */
[----:B------:R-:W-:-:S03]  /*7220*/  FFMA.FTZ R21, R161, UR10, -R14 ;  /* 0x0000000aa1157c23 */ /* 0x000fc6000801080e */
[----:B------:R-:W-:Y:S01]  /*7230*/  FMNMX.FTZ R20, R183, R12, !PT ;  /* 0x0000000cb7147209 */ /* 0x000fe20007810000 */
[----:B------:R-:W-:Y:S01]  /*7240*/  FFMA.FTZ R12, R164, UR10, -R14 ;  /* 0x0000000aa40c7c23 */ /* 0x000fe2000801080e */
[----:B------:R-:W-:Y:S01]  /*7250*/  FSEL R164, R8, RZ, P2 ;  /* 0x000000ff08a47208 */ /* 0x000fe20001000000 */
[----:B------:R-:W-:Y:S02]  /*7260*/  MUFU.EX2 R13, R13 ;  /* 0x0000000d000d7308 */ /* 0x000fe40000000800 */
[----:B------:R-:W1:Y:S02]  /*7270*/  SHFL.BFLY PT, R161, R20, 0x2, 0x1f ;  /* 0x0c401f0014a17f89 */ /* 0x000e6400000e0000 */
[----:B------:R-:W-:-:S04]  /*7280*/  FADD.FTZ R164, -R164, R5 ;  /* 0x00000005a4a47221 */ /* 0x000fc80000010100 */
[----:B------:R-:W-:Y:S01]  /*7290*/  FMUL.FTZ R5, R164, UR10 ;  /* 0x0000000aa4057c20 */ /* 0x000fe20008410000 */
[----:B------:R-:W-:Y:S01]  /*72a0*/  MUFU.EX2 R156, R156 ;  /* 0x0000009c009c7308 */ /* 0x000fe20000000800 */
[----:B------:R-:W-:-:S07]  /*72b0*/  FFMA.FTZ R164, R176, UR10, -R14 ;  /* 0x0000000ab0a47c23 */ /* 0x000fce000801080e */
[----:B------:R-:W2:Y:S08]  /*72c0*/  MUFU.EX2 R5, R5 ;  /* 0x0000000500057308 */ /* 0x000eb00000000800 */
[----:B------:R-:W3:Y:S01]  /*72d0*/  MUFU.EX2 R21, R21 ;  /* 0x0000001500157308 */ /* 0x000ee20000000800 */
[----:B-1----:R-:W-:Y:S01]  /*72e0*/  FMNMX.FTZ R168, R20, R161, !PT ;  /* 0x000000a114a87209 */ /* 0x002fe20007810000 */
[----:B------:R-:W-:Y:S01]  /*72f0*/  FFMA.FTZ R161, R173, UR10, -R14 ;  /* 0x0000000aada17c23 */ /* 0x000fe2000801080e */
[----:B------:R-:W-:-:S02]  /*7300*/  IMAD.MOV R173, RZ, RZ, -R17 ;  /* 0x000000ffffad7224 */ /* 0x000fc400078e0a11 */
[--C-:B------:R-:W-:Y:S01]  /*7310*/  FFMA.FTZ R20, R172, UR10, -R14.reuse ;  /* 0x0000000aac147c23 */ /* 0x100fe2000801080e */
[----:B------:R-:W-:Y:S01]  /*7320*/  FFMA.FTZ R172, R181, UR10, -R14 ;  /* 0x0000000ab5ac7c23 */ /* 0x000fe2000801080e */
[----:B------:R-:W1:Y:S01]  /*7330*/  SHFL.BFLY PT, R169, R168, 0x1, 0x1f ;  /* 0x0c201f00a8a97f89 */ /* 0x000e6200000e0000 */
[----:B------:R-:W-:Y:S01]  /*7340*/  ISETP.NE.AND P0, PT, R2, R173, PT ;  /* 0x000000ad0200720c */ /* 0x000fe20003f05270 */
[----:B--2---:R-:W-:Y:S01]  /*7350*/  FFMA.FTZ R176, R5, R3, R152 ;  /* 0x0000000305b07223 */ /* 0x004fe20000010098 */
[----:B------:R-:W2:Y:S01]  /*7360*/  MUFU.EX2 R12, R12 ;  /* 0x0000000c000c7308 */ /* 0x000ea20000000800 */
[C---:B------:R-:W-:Y:S01]  /*7370*/  F2FP.F16.F32.PACK_AB R152, R15.reuse, R152 ;  /* 0x000000980f98723e */ /* 0x040fe200000000ff */
[-C--:B------:R-:W-:Y:S01]  /*7380*/  FMUL.FTZ R24, R24, R5.reuse ;  /* 0x0000000518187220 */ /* 0x080fe20000410000 */
[----:B------:R-:W-:Y:S01]  /*7390*/  FADD.FTZ R173, R15, R176 ;  /* 0x000000b00fad7221 */ /* 0x000fe20000010000 */
[-C--:B------:R-:W-:Y:S01]  /*73a0*/  FMUL.FTZ R25, R25, R5.reuse ;  /* 0x0000000519197220 */ /* 0x080fe20000410000 */
[-C--:B------:R-:W-:Y:S01]  /*73b0*/  FMUL.FTZ R28, R28, R5.reuse ;  /* 0x000000051c1c7220 */ /* 0x080fe20000410000 */
[-C--:B------:R-:W-:Y:S01]  /*73c0*/  FMUL.FTZ R29, R29, R5.reuse ;  /* 0x000000051d1d7220 */ /* 0x080fe20000410000 */
[----:B------:R-:W-:Y:S01]  /*73d0*/  FADD.FTZ R14, R154, R173 ;  /* 0x000000ad9a0e7221 */ /* 0x000fe20000010000 */
[----:B------:R-:W4:Y:S01]  /*73e0*/  MUFU.EX2 R153, R153 ;  /* 0x0000009900997308 */ /* 0x000f220000000800 */
[C---:B------:R-:W-:Y:S01]  /*73f0*/  F2FP.F16.F32.PACK_AB R154, R13.reuse, R154 ;  /* 0x0000009a0d9a723e */ /* 0x040fe200000000ff */
[----:B------:R-:W-:Y:S01]  /*7400*/  FMUL.FTZ R32, R32, R5 ;  /* 0x0000000520207220 */ /* 0x000fe20000410000 */
[----:B------:R-:W-:Y:S01]  /*7410*/  FADD.FTZ R173, R13, R14 ;  /* 0x0000000e0dad7221 */ /* 0x000fe20000010000 */
[----:B------:R-:W-:-:S02]  /*7420*/  @!P0 IMAD R14, R177, 0x40, R16 ;  /* 0x00000040b10e8824 */ /* 0x000fc400078e0210 */
[-C--:B------:R-:W-:Y:S01]  /*7430*/  FMUL.FTZ R33, R33, R5.reuse ;  /* 0x0000000521217220 */ /* 0x080fe20000410000 */
[-C--:B------:R-:W-:Y:S01]  /*7440*/  FMUL.FTZ R36, R36, R5.reuse ;  /* 0x0000000524247220 */ /* 0x080fe20000410000 */
[-C--:B------:R-:W-:Y:S01]  /*7450*/  FMUL.FTZ R37, R37, R5.reuse ;  /* 0x0000000525257220 */ /* 0x080fe20000410000 */
[----:B------:R-:W5:Y:S01]  /*7460*/  MUFU.EX2 R160, R160 ;  /* 0x000000a000a07308 */ /* 0x000f620000000800 */
[-C--:B------:R-:W-:Y:S01]  /*7470*/  FMUL.FTZ R40, R40, R5.reuse ;  /* 0x0000000528287220 */ /* 0x080fe20000410000 */
[-C--:B------:R-:W-:Y:S01]  /*7480*/  FMUL.FTZ R41, R41, R5.reuse ;  /* 0x0000000529297220 */ /* 0x080fe20000410000 */
[----:B------:R-:W-:Y:S01]  /*7490*/  FMUL.FTZ R44, R44, R5 ;  /* 0x000000052c2c7220 */ /* 0x000fe20000410000 */
[----:B-1----:R-:W-:Y:S01]  /*74a0*/  FMNMX.FTZ R168, R168, R169, !PT ;  /* 0x000000a9a8a87209 */ /* 0x002fe20007810000 */
[-C--:B------:R-:W-:Y:S01]  /*74b0*/  FMUL.FTZ R45, R45, R5.reuse ;  /* 0x000000052d2d7220 */ /* 0x080fe20000410000 */
[-C--:B------:R-:W-:Y:S01]  /*74c0*/  FMUL.FTZ R48, R48, R5.reuse ;  /* 0x0000000530307220 */ /* 0x080fe20000410000 */
[-C--:B------:R-:W-:Y:S01]  /*74d0*/  FMUL.FTZ R49, R49, R5.reuse ;  /* 0x0000000531317220 */ /* 0x080fe20000410000 */
[C---:B------:R-:W-:Y:S01]  /*74e0*/  FSETP.NEU.FTZ.AND P1, PT, R168.reuse, -INF , PT ;  /* 0xff800000a800780b */ /* 0x040fe20003f3d000 */
[----:B------:R-:W-:Y:S01]  /*74f0*/  FMUL.FTZ R3, R168, UR10 ;  /* 0x0000000aa8037c20 */ /* 0x000fe20008410000 */
[----:B------:R1:W-:Y:S01]  /*7500*/  MUFU.EX2 R169, R180 ;  /* 0x000000b400a97308 */ /* 0x0003e20000000800 */
[-C--:B------:R-:W-:Y:S01]  /*7510*/  FMUL.FTZ R52, R52, R5.reuse ;  /* 0x0000000534347220 */ /* 0x080fe20000410000 */
[-C--:B------:R-:W-:Y:S01]  /*7520*/  FMUL.FTZ R53, R53, R5.reuse ;  /* 0x0000000535357220 */ /* 0x080fe20000410000 */
[-C--:B------:R-:W-:Y:S01]  /*7530*/  FMUL.FTZ R56, R56, R5.reuse ;  /* 0x0000000538387220 */ /* 0x080fe20000410000 */
[----:B------:R-:W-:Y:S01]  /*7540*/  FSEL R176, R3, RZ, P1 ;  /* 0x000000ff03b07208 */ /* 0x000fe20000800000 */
[-C--:B------:R-:W-:Y:S01]  /*7550*/  FMUL.FTZ R57, R57, R5.reuse ;  /* 0x0000000539397220 */ /* 0x080fe20000410000 */
[----:B------:R-:W-:Y:S01]  /*7560*/  FSEL R3, R168, RZ, P1 ;  /* 0x000000ffa8037208 */ /* 0x000fe20000800000 */
[-C--:B------:R-:W-:Y:S01]  /*7570*/  FMUL.FTZ R60, R60, R5.reuse ;  /* 0x000000053c3c7220 */ /* 0x080fe20000410000 */
[----:B------:R-:W0:Y:S01]  /*7580*/  MUFU.EX2 R157, R157 ;  /* 0x0000009d009d7308 */ /* 0x000e220000000800 */
[----:B-1----:R-:W-:Y:S01]  /*7590*/  FADD.FTZ R180, R156, R173 ;  /* 0x000000ad9cb47221 */ /* 0x002fe20000010000 */
[----:B------:R-:W-:Y:S01]  /*75a0*/  FFMA.FTZ R9, R9, UR10, -R176 ;  /* 0x0000000a09097c23 */ /* 0x000fe200080108b0 */
[----:B------:R-:W-:Y:S01]  /*75b0*/  FADD.FTZ R3, -R3, R6 ;  /* 0x0000000603037221 */ /* 0x000fe20000010100 */
[----:B------:R-:W-:Y:S01]  /*75c0*/  FFMA.FTZ R155, R155, UR10, -R176 ;  /* 0x0000000a9b9b7c23 */ /* 0x000fe200080108b0 */
[----:B---3--:R-:W-:Y:S01]  /*75d0*/  FADD.FTZ R177, R21, R180 ;  /* 0x000000b415b17221 */ /* 0x008fe20000010000 */
[----:B------:R-:W-:Y:S01]  /*75e0*/  @!P0 LEA R173, R14, UR43, 0x2 ;  /* 0x0000002b0ead8c11 */ /* 0x000fe2000f8e10ff */
[----:B------:R-:W-:Y:S01]  /*75f0*/  FMUL.FTZ R3, R3, UR10 ;  /* 0x0000000a03037c20 */ /* 0x000fe20008410000 */
[----:B------:R-:W1:Y:S01]  /*7600*/  MUFU.EX2 R20, R20 ;  /* 0x0000001400147308 */ /* 0x000e620000000800 */
[----:B--2---:R-:W-:Y:S01]  /*7610*/  FADD.FTZ R6, R12, R177 ;  /* 0x000000b10c067221 */ /* 0x004fe20000010000 */
[--C-:B------:R-:W-:Y:S01]  /*7620*/  FFMA.FTZ R177, R162, UR10, -R176.reuse ;  /* 0x0000000aa2b17c23 */ /* 0x100fe200080108b0 */
[--C-:B------:R-:W-:Y:S01]  /*7630*/  FFMA.FTZ R158, R158, UR10, -R176.reuse ;  /* 0x0000000a9e9e7c23 */ /* 0x100fe200080108b0 */
[----:B------:R-:W-:Y:S01]  /*7640*/  FFMA.FTZ R159, R159, UR10, -R176 ;  /* 0x0000000a9f9f7c23 */ /* 0x000fe200080108b0 */
[----:B----4-:R-:W-:Y:S01]  /*7650*/  FADD.FTZ R181, R153, R6 ;  /* 0x0000000699b57221 */ /* 0x010fe20000010000 */
[--C-:B------:R-:W-:Y:S01]  /*7660*/  FFMA.FTZ R163, R163, UR10, -R176.reuse ;  /* 0x0000000aa3a37c23 */ /* 0x100fe200080108b0 */
[--C-:B------:R-:W-:Y:S01]  /*7670*/  FFMA.FTZ R180, R166, UR10, -R176.reuse ;  /* 0x0000000aa6b47c23 */ /* 0x100fe200080108b0 */
[----:B------:R-:W2:Y:S01]  /*7680*/  MUFU.EX2 R161, R161 ;  /* 0x000000a100a17308 */ /* 0x000ea20000000800 */
[----:B-----5:R-:W-:Y:S01]  /*7690*/  FADD.FTZ R162, R160, R181 ;  /* 0x000000b5a0a27221 */ /* 0x020fe20000010000 */
[--C-:B------:R-:W-:Y:S01]  /*76a0*/  FFMA.FTZ R181, R170, UR10, -R176.reuse ;  /* 0x0000000aaab57c23 */ /* 0x100fe200080108b0 */
[--C-:B------:R-:W-:Y:S01]  /*76b0*/  FFMA.FTZ R167, R167, UR10, -R176.reuse ;  /* 0x0000000aa7a77c23 */ /* 0x100fe200080108b0 */
[----:B------:R-:W-:Y:S01]  /*76c0*/  FFMA.FTZ R171, R171, UR10, -R176 ;  /* 0x0000000aabab7c23 */ /* 0x000fe200080108b0 */
[----:B0-----:R-:W-:Y:S01]  /*76d0*/  FADD.FTZ R193, R157, R162 ;  /* 0x000000a29dc17221 */ /* 0x001fe20000010000 */
[--C-:B------:R-:W-:Y:S01]  /*76e0*/  FFMA.FTZ R174, R174, UR10, -R176.reuse ;  /* 0x0000000aaeae7c23 */ /* 0x100fe200080108b0 */
[--C-:B------:R-:W-:Y:S01]  /*76f0*/  FFMA.FTZ R175, R175, UR10, -R176.reuse ;  /* 0x0000000aafaf7c23 */ /* 0x100fe200080108b0 */
[----:B------:R-:W-:Y:S01]  /*7700*/  MUFU.EX2 R9, R9 ;  /* 0x0000000900097308 */ /* 0x000fe20000000800 */
[----:B-1----:R-:W-:Y:S01]  /*7710*/  FADD.FTZ R162, R20, R193 ;  /* 0x000000c114a27221 */ /* 0x002fe20000010000 */
[--C-:B------:R-:W-:Y:S01]  /*7720*/  FFMA.FTZ R178, R178, UR10, -R176.reuse ;  /* 0x0000000ab2b27c23 */ /* 0x100fe200080108b0 */
[--C-:B------:R-:W-:Y:S01]  /*7730*/  FFMA.FTZ R179, R179, UR10, -R176.reuse ;  /* 0x0000000ab3b37c23 */ /* 0x100fe200080108b0 */
[--C-:B------:R-:W-:Y:S01]  /*7740*/  FFMA.FTZ R182, R182, UR10, -R176.reuse ;  /* 0x0000000ab6b67c23 */ /* 0x100fe200080108b0 */
[----:B------:R-:W-:Y:S01]  /*7750*/  FFMA.FTZ R176, R183, UR10, -R176 ;  /* 0x0000000ab7b07c23 */ /* 0x000fe200080108b0 */
[----:B------:R0:W-:Y:S01]  /*7760*/  @!P0 STS [R173+0x28800], R5 ;  /* 0x02880005ad008388 */ /* 0x0001e20000000800 */
[----:B------:R-:W-:Y:S01]  /*7770*/  F2FP.F16.F32.PACK_AB R160, R157, R160 ;  /* 0x000000a09da0723e */ /* 0x000fe200000000ff */
[----:B------:R2:W1:Y:S01]  /*7780*/  MUFU.EX2 R6, R3 ;  /* 0x0000000300067308 */ /* 0x0004620000000800 */
[----:B------:R-:W-:Y:S01]  /*7790*/  F2FP.F16.F32.PACK_AB R156, R21, R156 ;  /* 0x0000009c159c723e */ /* 0x000fe200000000ff */
        /* <DEDUP_REMOVED lines=15> */
[----:B-1----:R-:W-:Y:S01]  /*7890*/  FFMA.FTZ R13, R6, R4, R9 ;  /* 0x00000004060d7223 */ /* 0x002fe20000010009 */
[----:B------:R1:W-:Y:S01]  /*78a0*/  @!P0 STS [R173+0x28820], R6 ;  /* 0x02882006ad008388 */ /* 0x0003e20000000800 */
[-C--:B------:R-:W-:Y:S01]  /*78b0*/  FMUL.FTZ R85, R85, R5.reuse ;  /* 0x0000000555557220 */ /* 0x080fe20000410000 */
[-C--:B------:R-:W-:Y:S01]  /*78c0*/  FMUL.FTZ R88, R88, R5.reuse ;  /* 0x0000000558587220 */ /* 0x080fe20000410000 */
[-C--:B------:R-:W-:Y:S01]  /*78d0*/  FMUL.FTZ R89, R89, R5.reuse ;  /* 0x0000000559597220 */ /* 0x080fe20000410000 */
[-C--:B------:R-:W-:Y:S01]  /*78e0*/  FMUL.FTZ R92, R92, R5.reuse ;  /* 0x000000055c5c7220 */ /* 0x080fe20000410000 */
[-C--:B------:R-:W-:Y:S01]  /*78f0*/  FMUL.FTZ R93, R93, R5.reuse ;  /* 0x000000055d5d7220 */ /* 0x080fe20000410000 */
[----:B------:R-:W4:Y:S01]  /*7900*/  MUFU.EX2 R165, R165 ;  /* 0x000000a500a57308 */ /* 0x000f220000000800 */
[----:B---3--:R-:W-:Y:S01]  /*7910*/  FADD.FTZ R162, R164, R3 ;  /* 0x00000003a4a27221 */ /* 0x008fe20000010000 */
[-C--:B------:R-:W-:Y:S01]  /*7920*/  FMUL.FTZ R96, R96, R5.reuse ;  /* 0x0000000560607220 */ /* 0x080fe20000410000 */
[-C--:B------:R-:W-:Y:S01]  /*7930*/  FMUL.FTZ R97, R97, R5.reuse ;  /* 0x0000000561617220 */ /* 0x080fe20000410000 */
[-C--:B------:R-:W-:Y:S01]  /*7940*/  FMUL.FTZ R100, R100, R5.reuse ;  /* 0x0000000564647220 */ /* 0x080fe20000410000 */
[-C--:B------:R-:W-:Y:S01]  /*7950*/  FMUL.FTZ R101, R101, R5.reuse ;  /* 0x0000000565657220 */ /* 0x080fe20000410000 */
[-C--:B------:R-:W-:Y:S01]  /*7960*/  FMUL.FTZ R104, R104, R5.reuse ;  /* 0x0000000568687220 */ /* 0x080fe20000410000 */
[-C--:B------:R-:W-:Y:S01]  /*7970*/  FMUL.FTZ R105, R105, R5.reuse ;  /* 0x0000000569697220 */ /* 0x080fe20000410000 */
[----:B------:R3:W5:Y:S01]  /*7980*/  MUFU.EX2 R155, R158 ;  /* 0x0000009e009b7308 */ /* 0x0007620000000800 */
        /* <DEDUP_REMOVED lines=8> */
[----:B---3--:R-:W-:Y:S01]  /*7a10*/  F2FP.F16.F32.PACK_AB R158, R153, R12 ;  /* 0x0000000c999e723e */ /* 0x008fe200000000ff */
[C---:B----4-:R-:W-:Y:S01]  /*7a20*/  FADD.FTZ R162, R165.reuse, R162 ;  /* 0x000000a2a5a27221 */ /* 0x050fe20000010000 */
[----:B------:R-:W-:Y:S01]  /*7a30*/  F2FP.F16.F32.PACK_AB R164, R165, R164 ;  /* 0x000000a4a5a4723e */ /* 0x000fe200000000ff */
[----:B------:R-:W-:Y:S01]  /*7a40*/  FMUL.FTZ R120, R120, R5 ;  /* 0x0000000578787220 */ /* 0x000fe20000410000 */
[----:B------:R-:W-:Y:S01]  /*7a50*/  F2FP.F16.F32.PACK_AB R153, R14, R9 ;  /* 0x000000090e99723e */ /* 0x000fe200000000ff */
[----:B------:R-:W-:Y:S01]  /*7a60*/  FADD.FTZ R3, R169, R162 ;  /* 0x000000a2a9037221 */ /* 0x000fe20000010000 */
[----:B------:R-:W-:Y:S01]  /*7a70*/  F2FP.F16.F32.PACK_AB R162, R161, R20 ;  /* 0x00000014a1a2723e */ /* 0x000fe200000000ff */
[----:B------:R-:W-:Y:S01]  /*7a80*/  MUFU.EX2 R177, R177 ;  /* 0x000000b100b17308 */ /* 0x000fe20000000800 */
[----:B-----5:R-:W-:Y:S01]  /*7a90*/  FADD.FTZ R13, R155, R4 ;  /* 0x000000049b0d7221 */ /* 0x020fe20000010000 */
[-C--:B------:R-:W-:Y:S01]  /*7aa0*/  FMUL.FTZ R121, R121, R5.reuse ;  /* 0x0000000579797220 */ /* 0x080fe20000410000 */
[-C--:B------:R-:W-:Y:S01]  /*7ab0*/  FMUL.FTZ R124, R124, R5.reuse ;  /* 0x000000057c7c7220 */ /* 0x080fe20000410000 */
[-C--:B------:R-:W-:Y:S01]  /*7ac0*/  FMUL.FTZ R125, R125, R5.reuse ;  /* 0x000000057d7d7220 */ /* 0x080fe20000410000 */
[-C--:B------:R-:W-:Y:S01]  /*7ad0*/  FMUL.FTZ R128, R128, R5.reuse ;  /* 0x0000000580807220 */ /* 0x080fe20000410000 */
[-C--:B------:R-:W-:Y:S01]  /*7ae0*/  FMUL.FTZ R129, R129, R5.reuse ;  /* 0x0000000581817220 */ /* 0x080fe20000410000 */
[----:B------:R-:W-:Y:S01]  /*7af0*/  FMUL.FTZ R132, R132, R5 ;  /* 0x0000000584847220 */ /* 0x000fe20000410000 */
[----:B------:R-:W3:Y:S01]  /*7b00*/  MUFU.EX2 R172, R172 ;  /* 0x000000ac00ac7308 */ /* 0x000ee20000000800 */
[----:B--2---:R-:W-:Y:S01]  /*7b10*/  F2FP.F16.F32.PACK_AB R155, R170, R155 ;  /* 0x0000009baa9b723e */ /* 0x004fe200000000ff */
[----:B------:R-:W-:Y:S01]  /*7b20*/  BAR.SYNC.DEFER_BLOCKING 0xf, 0x100 ;  /* 0x03c4000000007b1d */ /* 0x000fe20000010000 */
        /* <DEDUP_REMOVED lines=9> */
[----:B------:R-:W-:Y:S01]  /*7bc0*/  FMUL.FTZ R149, R149, R5 ;  /* 0x0000000595957220 */ /* 0x000fe20000410000 */
[-C--:B------:R-:W-:Y:S01]  /*7bd0*/  FMUL.FTZ R26, R26, R6.reuse ;  /* 0x000000061a1a7220 */ /* 0x080fe20000410000 */
[-C--:B------:R-:W-:Y:S01]  /*7be0*/  FMUL.FTZ R27, R27, R6.reuse ;  /* 0x000000061b1b7220 */ /* 0x080fe20000410000 */
[-C--:B------:R-:W-:Y:S01]  /*7bf0*/  FMUL.FTZ R30, R30, R6.reuse ;  /* 0x000000061e1e7220 */ /* 0x080fe20000410000 */
[----:B------:R4:W5:Y:S01]  /*7c00*/  MUFU.EX2 R159, R180 ;  /* 0x000000b4009f7308 */ /* 0x0009620000000800 */
[C---:B---3--:R-:W-:Y:S01]  /*7c10*/  FADD.FTZ R3, R172.reuse, R3 ;  /* 0x00000003ac037221 */ /* 0x048fe20000010000 */
[----:B------:R-:W-:Y:S01]  /*7c20*/  F2FP.F16.F32.PACK_AB R166, R172, R169 ;  /* 0x000000a9aca6723e */ /* 0x000fe200000000ff */
[-C--:B------:R-:W-:Y:S01]  /*7c30*/  FMUL.FTZ R31, R31, R6.reuse ;  /* 0x000000061f1f7220 */ /* 0x080fe20000410000 */
[-C--:B------:R-:W-:Y:S01]  /*7c40*/  FMUL.FTZ R34, R34, R6.reuse ;  /* 0x0000000622227220 */ /* 0x080fe20000410000 */
[-C--:B------:R-:W-:Y:S01]  /*7c50*/  FMUL.FTZ R35, R35, R6.reuse ;  /* 0x0000000623237220 */ /* 0x080fe20000410000 */
[-C--:B------:R-:W-:Y:S01]  /*7c60*/  FMUL.FTZ R38, R38, R6.reuse ;  /* 0x0000000626267220 */ /* 0x080fe20000410000 */
[-C--:B------:R-:W-:Y:S01]  /*7c70*/  FMUL.FTZ R39, R39, R6.reuse ;  /* 0x0000000627277220 */ /* 0x080fe20000410000 */
[----:B------:R-:W3:Y:S01]  /*7c80*/  MUFU.EX2 R20, R167 ;  /* 0x000000a700147308 */ /* 0x000ee20000000800 */
[----:B----4-:R-:W-:Y:S01]  /*7c90*/  FADD.FTZ R180, R170, R13 ;  /* 0x0000000daab47221 */ /* 0x010fe20000010000 */
[----:B--2---:R-:W-:Y:S01]  /*7ca0*/  F2FP.F16.F32.PACK_AB R157, R12, R177 ;  /* 0x000000b10c9d723e */ /* 0x004fe200000000ff */
[----:B------:R1:W-:Y:S01]  /*7cb0*/  STSM.16.M88.4 [R18+0x26800], R152 ;  /* 0x0268009812007844 */ /* 0x0003e20000000200 */
[-C--:B------:R-:W-:Y:S01]  /*7cc0*/  FMUL.FTZ R42, R42, R6.reuse ;  /* 0x000000062a2a7220 */ /* 0x080fe20000410000 */
[----:B------:R-:W-:Y:S01]  /*7cd0*/  FADD.FTZ R13, R177, R180 ;  /* 0x000000b4b10d7221 */ /* 0x000fe20000010000 */
        /* <DEDUP_REMOVED lines=11> */
[-C--:B------:R-:W-:Y:S01]  /*7d90*/  FMUL.FTZ R62, R62, R6.reuse ;  /* 0x000000063e3e7220 */ /* 0x080fe20000410000 */
[-C--:B------:R-:W-:Y:S01]  /*7da0*/  FMUL.FTZ R63, R63, R6.reuse ;  /* 0x000000063f3f7220 */ /* 0x080fe20000410000 */
[-C--:B------:R-:W-:Y:S01]  /*7db0*/  FMUL.FTZ R66, R66, R6.reuse ;  /* 0x0000000642427220 */ /* 0x080fe20000410000 */
[-C--:B------:R-:W-:Y:S01]  /*7dc0*/  FMUL.FTZ R67, R67, R6.reuse ;  /* 0x0000000643437220 */ /* 0x080fe20000410000 */
[-C--:B------:R-:W-:Y:S01]  /*7dd0*/  FMUL.FTZ R70, R70, R6.reuse ;  /* 0x0000000646467220 */ /* 0x080fe20000410000 */
[-C--:B------:R-:W-:Y:S01]  /*7de0*/  FMUL.FTZ R71, R71, R6.reuse ;  /* 0x0000000647477220 */ /* 0x080fe20000410000 */
[-C--:B------:R-:W-:Y:S01]  /*7df0*/  FMUL.FTZ R74, R74, R6.reuse ;  /* 0x000000064a4a7220 */ /* 0x080fe20000410000 */
[----:B------:R0:W1:Y:S01]  /*7e00*/  MUFU.EX2 R163, R174 ;  /* 0x000000ae00a37308 */ /* 0x0000620000000800 */
        /* <DEDUP_REMOVED lines=8> */
[----:B0-----:R-:W-:Y:S01]  /*7e90*/  FADD.FTZ R174, R12, R13 ;  /* 0x0000000d0cae7221 */ /* 0x001fe20000010000 */
[-C--:B------:R-:W-:Y:S01]  /*7ea0*/  FMUL.FTZ R90, R90, R6.reuse ;  /* 0x000000065a5a7220 */ /* 0x080fe20000410000 */
[-C--:B------:R-:W-:Y:S01]  /*7eb0*/  FMUL.FTZ R91, R91, R6.reuse ;  /* 0x000000065b5b7220 */ /* 0x080fe20000410000 */
[-C--:B------:R-:W-:Y:S01]  /*7ec0*/  FMUL.FTZ R94, R94, R6.reuse ;  /* 0x000000065e5e7220 */ /* 0x080fe20000410000 */
[----:B-----5:R-:W-:Y:S01]  /*7ed0*/  FADD.FTZ R13, R159, R174 ;  /* 0x000000ae9f0d7221 */ /* 0x020fe20000010000 */
[C---:B---3--:R-:W-:Y:S01]  /*7ee0*/  F2FP.F16.F32.PACK_AB R159, R20.reuse, R159 ;  /* 0x0000009f149f723e */ /* 0x048fe200000000ff */
[-C--:B------:R-:W-:Y:S01]  /*7ef0*/  FMUL.FTZ R95, R95, R6.reuse ;  /* 0x000000065f5f7220 */ /* 0x080fe20000410000 */
[----:B------:R0:W3:Y:S01]  /*7f00*/  MUFU.EX2 R165, R178 ;  /* 0x000000b200a57308 */ /* 0x0000e20000000800 */
[----:B------:R-:W-:Y:S01]  /*7f10*/  FADD.FTZ R180, R20, R13 ;  /* 0x0000000d14b47221 */ /* 0x000fe20000010000 */
[-C--:B------:R-:W-:Y:S01]  /*7f20*/  FMUL.FTZ R98, R98, R6.reuse ;  /* 0x0000000662627220 */ /* 0x080fe20000410000 */
[----:B------:R3:W-:Y:S01]  /*7f30*/  STSM.16.M88.4 [R19], R156 ;  /* 0x0000009c13007844 */ /* 0x0007e20000000200 */
[-C--:B------:R-:W-:Y:S01]  /*7f40*/  FMUL.FTZ R99, R99, R6.reuse ;  /* 0x0000000663637220 */ /* 0x080fe20000410000 */
[----:B--2---:R-:W-:Y:S01]  /*7f50*/  FADD.FTZ R13, R161, R180 ;  /* 0x000000b4a10d7221 */ /* 0x004fe20000010000 */
[----:B----4-:R-:W-:Y:S01]  /*7f60*/  F2FP.F16.F32.PACK_AB R161, R172, R161 ;  /* 0x000000a1aca1723e */ /* 0x010fe200000000ff */
[-C--:B------:R-:W-:Y:S01]  /*7f70*/  FMUL.FTZ R102, R102, R6.reuse ;  /* 0x0000000666667220 */ /* 0x080fe20000410000 */
[----:B------:R-:W2:Y:S01]  /*7f80*/  MUFU.EX2 R174, R179 ;  /* 0x000000b300ae7308 */ /* 0x000ea20000000800 */
[----:B0-----:R-:W-:Y:S01]  /*7f90*/  FADD.FTZ R178, R172, R13 ;  /* 0x0000000dacb27221 */ /* 0x001fe20000010000 */
[-C--:B------:R-:W-:Y:S01]  /*7fa0*/  FMUL.FTZ R103, R103, R6.reuse ;  /* 0x0000000667677220 */ /* 0x080fe20000410000 */
[-C--:B------:R-:W-:Y:S01]  /*7fb0*/  FMUL.FTZ R106, R106, R6.reuse ;  /* 0x000000066a6a7220 */ /* 0x080fe20000410000 */
[-C--:B------:R-:W-:Y:S01]  /*7fc0*/  FMUL.FTZ R107, R107, R6.reuse ;  /* 0x000000066b6b7220 */ /* 0x080fe20000410000 */
[----:B-1----:R-:W-:Y:S01]  /*7fd0*/  FADD.FTZ R13, R163, R178 ;  /* 0x000000b2a30d7221 */ /* 0x002fe20000010000 */
[----:B------:R-:W-:Y:S01]  /*7fe0*/  F2FP.F16.F32.PACK_AB R163, R4, R163 ;  /* 0x000000a304a3723e */ /* 0x000fe200000000ff */
[-C--:B------:R-:W-:Y:S01]  /*7ff0*/  FMUL.FTZ R110, R110, R6.reuse ;  /* 0x000000066e6e7220 */ /* 0x080fe20000410000 */
[----:B------:R-:W0:Y:S01]  /*8000*/  MUFU.EX2 R167, R182 ;  /* 0x000000b600a77308 */ /* 0x000e220000000800 */
[----:B------:R-:W-:Y:S01]  /*8010*/  FADD.FTZ R178, R4, R13 ;  /* 0x0000000d04b27221 */ /* 0x000fe20000010000 */
[-C--:B------:R-:W-:Y:S01]  /*8020*/  FMUL.FTZ R111, R111, R6.reuse ;  /* 0x000000066f6f7220 */ /* 0x080fe20000410000 */
[----:B------:R1:W-:Y:S01]  /*8030*/  STSM.16.M88.4 [R23], R160 ;  /* 0x000000a017007844 */ /* 0x0003e20000000200 */
[-C--:B------:R-:W-:Y:S01]  /*8040*/  FMUL.FTZ R114, R114, R6.reuse ;  /* 0x0000000672727220 */ /* 0x080fe20000410000 */
[----:B---3--:R-:W-:Y:S01]  /*8050*/  FADD.FTZ R13, R165, R178 ;  /* 0x000000b2a50d7221 */ /* 0x008fe20000010000 */
[-C--:B------:R-:W-:Y:S01]  /*8060*/  FMUL.FTZ R115, R115, R6.reuse ;  /* 0x0000000673737220 */ /* 0x080fe20000410000 */
[-C--:B------:R-:W-:Y:S01]  /*8070*/  FMUL.FTZ R118, R118, R6.reuse ;  /* 0x0000000676767220 */ /* 0x080fe20000410000 */
[----:B------:R-:W3:Y:S01]  /*8080*/  MUFU.EX2 R176, R176 ;  /* 0x000000b000b07308 */ /* 0x000ee20000000800 */
[C---:B--2---:R-:W-:Y:S01]  /*8090*/  FADD.FTZ R14, R174.reuse, R13 ;  /* 0x0000000dae0e7221 */ /* 0x044fe20000010000 */
[----:B------:R-:W-:Y:S01]  /*80a0*/  F2FP.F16.F32.PACK_AB R165, R174, R165 ;  /* 0x000000a5aea5723e */ /* 0x000fe200000000ff */
[-C--:B------:R-:W-:Y:S01]  /*80b0*/  FMUL.FTZ R119, R119, R6.reuse ;  /* 0x0000000677777220 */ /* 0x080fe20000410000 */
[-C--:B------:R-:W-:Y:S01]  /*80c0*/  FMUL.FTZ R122, R122, R6.reuse ;  /* 0x000000067a7a7220 */ /* 0x080fe20000410000 */
[-C--:B------:R-:W-:Y:S01]  /*80d0*/  FMUL.FTZ R123, R123, R6.reuse ;  /* 0x000000067b7b7220 */ /* 0x080fe20000410000 */
[-C--:B------:R-:W-:Y:S01]  /*80e0*/  FMUL.FTZ R126, R126, R6.reuse ;  /* 0x000000067e7e7220 */ /* 0x080fe20000410000 */
[-C--:B------:R-:W-:Y:S01]  /*80f0*/  FMUL.FTZ R127, R127, R6.reuse ;  /* 0x000000067f7f7220 */ /* 0x080fe20000410000 */
[-C--:B------:R-:W-:Y:S01]  /*8100*/  FMUL.FTZ R130, R130, R6.reuse ;  /* 0x0000000682827220 */ /* 0x080fe20000410000 */
[----:B0-----:R-:W-:Y:S01]  /*8110*/  FADD.FTZ R5, R167, R14 ;  /* 0x0000000ea7057221 */ /* 0x001fe20000010000 */
[-C--:B------:R-:W-:Y:S01]  /*8120*/  FMUL.FTZ R131, R131, R6.reuse ;  /* 0x0000000683837220 */ /* 0x080fe20000410000 */
[-C--:B------:R-:W-:Y:S01]  /*8130*/  FMUL.FTZ R134, R134, R6.reuse ;  /* 0x0000000686867220 */ /* 0x080fe20000410000 */
[-C--:B------:R-:W-:Y:S01]  /*8140*/  FMUL.FTZ R135, R135, R6.reuse ;  /* 0x0000000687877220 */ /* 0x080fe20000410000 */
[-C--:B------:R-:W-:Y:S01]  /*8150*/  FMUL.FTZ R138, R138, R6.reuse ;  /* 0x000000068a8a7220 */ /* 0x080fe20000410000 */
[-C--:B------:R-:W-:Y:S01]  /*8160*/  FMUL.FTZ R139, R139, R6.reuse ;  /* 0x000000068b8b7220 */ /* 0x080fe20000410000 */
[-C--:B------:R-:W-:Y:S01]  /*8170*/  FMUL.FTZ R142, R142, R6.reuse ;  /* 0x000000068e8e7220 */ /* 0x080fe20000410000 */
[-C--:B------:R-:W-:Y:S01]  /*8180*/  FMUL.FTZ R143, R143, R6.reuse ;  /* 0x000000068f8f7220 */ /* 0x080fe20000410000 */
[C---:B---3--:R-:W-:Y:S01]  /*8190*/  F2FP.F16.F32.PACK_AB R167, R176.reuse, R167 ;  /* 0x000000a7b0a7723e */ /* 0x048fe200000000ff */
[----:B------:R-:W-:Y:S01]  /*81a0*/  FADD.FTZ R4, R176, R5 ;  /* 0x00000005b0047221 */ /* 0x000fe20000010000 */
[-C--:B------:R-:W-:Y:S01]  /*81b0*/  FMUL.FTZ R146, R146, R6.reuse ;  /* 0x0000000692927220 */ /* 0x080fe20000410000 */
[-C--:B------:R-:W-:Y:S01]  /*81c0*/  FMUL.FTZ R147, R147, R6.reuse ;  /* 0x0000000693937220 */ /* 0x080fe20000410000 */
[-C--:B------:R-:W-:Y:S01]  /*81d0*/  FMUL.FTZ R150, R150, R6.reuse ;  /* 0x0000000696967220 */ /* 0x080fe20000410000 */
[----:B------:R1:W-:Y:S01]  /*81e0*/  STSM.16.M88.4 [R22], R164 ;  /* 0x000000a416007844 */ /* 0x0003e20000000200 */
[----:B------:R-:W-:Y:S01]  /*81f0*/  FMUL.FTZ R151, R151, R6 ;  /* 0x0000000697977220 */ /* 0x000fe20000410000 */
[----:B------:R-:W-:Y:S06]  /*8200*/  @!P3 BRA `(.L_x_1780) ;  /* 0x000000000004b947 */ /* 0x000fec0003800000 */
[----:B------:R-:W-:Y:S01]  /*8210*/  BPT.TRAP 0x1 ;  /* 0x000000040000795c */ /* 0x000fe20000300000 */
.L_x_1780:
[----:B------:R0:W2:Y:S01]  /*8220*/  SYNCS.PHASECHK.TRANS64.TRYWAIT P0, [UR27+0x28c50], R10 ;  /* 0x028c500aff0075a7 */ /* 0x0000a2000800015b */
[----:B------:R-:W-:Y:S05]  /*8230*/  @!P3 BRA `(.L_x_1781) ;  /* 0x000000000004b947 */ /* 0x000fea0003800000 */
[----:B------:R-:W-:Y:S01]  /*8240*/  BPT.TRAP 0x1 ;  /* 0x000000040000795c */ /* 0x000fe20000300000 */
.L_x_1781:
[----:B--2---:R-:W-:Y:S05]  /*8250*/  @P0 BRA `(.L_x_1782) ;  /* 0x0000000000080947 */ /* 0x004fea0003800000 */
[----:B------:R-:W2:Y:S02]  /*8260*/  SYNCS.PHASECHK.TRANS64.TRYWAIT P0, [UR27+0x28c50], R10 ;  /* 0x028c500aff0075a7 */ /* 0x000ea4000800015b */
[----:B--2---:R-:W-:Y:S05]  /*8270*/  @!P0 BRA `(.L_x_1783) ;  /* 0x000000d0006c8947 */ /* 0x004fea0003800000 */
.L_x_1782:
[----:B------:R-:W-:Y:S01]  /*8280*/  ULEA UR18, UR24, UR48, 0xc ;  /* 0x0000003018127291 */ /* 0x000fe2000f8e603f */
[----:B------:R-:W-:Y:S01]  /*8290*/  WARPGROUP.ARRIVE ;  /* 0x00000000000079c5 */ /* 0x000fe20000000000 */
[----:B------:R-:W-:Y:S01]  /*82a0*/  UMOV UR7, 0x40000040 ;  /* 0x4000004000077882 */ /* 0x000fe20000000000 */
[----:B------:R-:W-:Y:S01]  /*82b0*/  ISETP.LT.AND P0, PT, R11, UR50, PT ;  /* 0x000000320b007c0c */ /* 0x000fe2000bf01270 */
[----:B--2---:R-:W-:Y:S01]  /*82c0*/  @!P4 VIADD R7, R7, 0x28c60 ;  /* 0x00028c600707c836 */ /* 0x004fe20000000000 */
[----:B------:R-:W-:Y:S01]  /*82d0*/  UIADD3 UR50, UR50, -0x1, URZ ;  /* 0xffffffff32327890 */ /* 0x000fe2000fffe03f */
[----:B------:R-:W-:Y:S01]  /*82e0*/  IMAD.MOV.U32 R6, RZ, RZ, R168 ;  /* 0x000000ffff067224 */ /* 0x000fe200078e00a8 */
[----:B------:R-:W-:Y:S01]  /*82f0*/  UMOV UR6, UR18 ;  /* 0x0000001200067c82 */ /* 0x000fe20008000000 */
[----:B------:R-:W-:Y:S01]  /*8300*/  UMOV UR36, UR24 ;  /* 0x0000001800247c82 */ /* 0x000fe20008000000 */
[----:B------:R-:W-:Y:S01]  /*8310*/  HGMMA.64x256x16.F32 R24, R152, gdesc[UR4].tnspB, R24, gsb0 ;  /* 0x43e0000498187df0 */ /* 0x000fe20008000818 */
[----:B------:R-:W-:Y:S01]  /*8320*/  UIADD3 UR6, UR18, 0x80, URZ ;  /* 0x0000008012067890 */ /* 0x000fe2000fffe03f */
[----:B------:R-:W-:Y:S01]  /*8330*/  @!P4 PRMT R7, RZ, 0x654, R7 ;  /* 0x00000654ff07c816 */ /* 0x000fe20000000007 */
[----:B------:R-:W-:Y:S01]  /*8340*/  UMOV UR7, 0x40000040 ;  /* 0x4000004000077882 */ /* 0x000fe20000000000 */
[----:B------:R-:W-:Y:S01]  /*8350*/  IMAD.MOV.U32 R5, RZ, RZ, R8 ;  /* 0x000000ffff057224 */ /* 0x000fe200078e0008 */
[----:B------:R-:W-:-:S02]  /*8360*/  WARPGROUP.DEPBAR.LE gsb0, 0x0 ;  /* 0x00008000000079c5 */ /* 0x000fc40000010000 */
        /* <DEDUP_REMOVED lines=26> */
[----:B------:R-:W-:Y:S01]  /*8510*/  IMAD.MOV.U32 R6, RZ, RZ, R168 ;  /* 0x000000ffff067224 */ /* 0x000fe200078e00a8 */
[----:B------:R-:W-:Y:S01]  /*8520*/  UMOV UR36, UR24 ;  /* 0x0000001800247c82 */ /* 0x000fe20008000000 */
[----:B------:R-:W-:-:S07]  /*8530*/  IMAD.MOV.U32 R5, RZ, RZ, R8 ;  /* 0x000000ffff057224 */ /* 0x000fce00078e0008 */
.L_x_1767:
[----:B--2---:R-:W2:Y:S01]  /*8540*/  LDC R7, c[0x0][0x448] ;  /* 0x00011200ff077b82 */ /* 0x004ea20000000800 */
[----:B------:R-:W-:Y:S02]  /*8550*/  UIADD3 UR6, UR40, 0x3f, URZ ;  /* 0x0000003f28067890 */ /* 0x000fe4000fffe03f */
[----:B------:R-:W-:-:S04]  /*8560*/  UIADD3 UR14, -UR14, 0x1, URZ ;  /* 0x000000010e0e7890 */ /* 0x000fc8000fffe13f */
[----:B------:R-:W-:Y:S01]  /*8570*/  UIMAD UR14, UR49, UR11, UR14 ;  /* 0x0000000b310e72a4 */ /* 0x000fe2000f8e020e */
[----:B------:R-:W3:Y:S01]  /*8580*/  LDC R12, c[0x0][0x9e4] ;  /* 0x00027900ff0c7b82 */ /* 0x000ee20000000800 */
[----:B--2---:R-:W-:Y:S02]  /*8590*/  ISETP.NE.AND P5, PT, R7, 0x1, PT ;  /* 0x000000010700780c */ /* 0x004fe40003fa5270 */
[----:B---3--:R-:W-:-:S11]  /*85a0*/  ISETP.GE.AND P6, PT, R12, 0x1, PT ;  /* 0x000000010c00780c */ /* 0x008fd60003fc6270 */
[----:B------:R-:W2:Y:S08]  /*85b0*/  @P5 LDC R7, c[0x0][0x44c] ;  /* 0x00011300ff075b82 */ /* 0x000eb00000000800 */
[----:B------:R-:W3:Y:S01]  /*85c0*/  @P5 LDC R9, c[0x0][0x450] ;  /* 0x00011400ff095b82 */ /* 0x000ee20000000800 */
[----:B--2---:R-:W-:-:S04]  /*85d0*/  @P5 IMAD.HI.U32 R8, R7, UR6, RZ ;  /* 0x0000000607085c27 */ /* 0x004fc8000f8e00ff */
[----:B------:R-:W-:Y:S01]  /*85e0*/  IMAD.U32 R7, RZ, RZ, UR6 ;  /* 0x00000006ff077e24 */ /* 0x000fe2000f8e00ff */
[----:B---3--:R-:W-:-:S05]  /*85f0*/  @P5 SHF.R.U32.HI R7, RZ, R9, R8 ;  /* 0x00000009ff075219 */ /* 0x008fca0000011608 */
[----:B------:R-:W-:-:S04]  /*8600*/  VIADD R7, R7, UR14 ;  /* 0x0000000e07077c36 */ /* 0x000fc80008000000 */
[----:B------:R-:W-:Y:S01]  /*8610*/  VIADD R8, R7, -UR15 ;  /* 0x8000000f07087c36 */ /* 0x000fe20008000000 */
[----:B------:R-:W-:Y:S06]  /*8620*/  @!P6 BRA `(.L_x_1785) ;  /* 0x00000000003ce947 */ /* 0x000fec0003800000 */
[----:B------:R-:W-:-:S13]  /*8630*/  ISETP.GT.AND P0, PT, R7, -0x1, PT ;  /* 0xffffffff0700780c */ /* 0x000fda0003f04270 */
[----:B------:R-:W-:Y:S05]  /*8640*/  @P0 BRA `(.L_x_1786) ;  /* 0x00000000001c0947 */ /* 0x000fea0003800000 */
[----:B------:R-:W-:Y:S02]  /*8650*/  ISETP.NE.AND P0, PT, R12, 0x1, PT ;  /* 0x000000010c00780c */ /* 0x000fe40003f05270 */
[----:B------:R-:W-:-:S11]  /*8660*/  LOP3.LUT R7, RZ, R7, RZ, 0x33, !PT ;  /* 0x00000007ff077212 */ /* 0x000fd600078e33ff */
[----:B0-----:R-:W0:Y:S02]  /*8670*/  @P0 LDC.64 R10, c[0x0][0x9e8] ;  /* 0x00027a00ff0a0b82 */ /* 0x001e240000000a00 */
[----:B0-----:R-:W-:-:S05]  /*8680*/  @P0 IMAD.HI.U32 R10, R7, R10, RZ ;  /* 0x0000000a070a0227 */ /* 0x001fca00078e00ff */
[----:B------:R-:W-:-:S04]  /*8690*/  @P0 SHF.R.U32.HI R7, RZ, R11, R10 ;  /* 0x0000000bff070219 */ /* 0x000fc8000001160a */
[----:B------:R-:W-:Y:S01]  /*86a0*/  LOP3.LUT R7, RZ, R7, RZ, 0x33, !PT ;  /* 0x00000007ff077212 */ /* 0x000fe200078e33ff */
[----:B------:R-:W-:Y:S06]  /*86b0*/  BRA `(.L_x_1787) ;  /* 0x0000000000107947 */ /* 0x000fec0003800000 */
.L_x_1786:
[----:B------:R-:W-:-:S13]  /*86c0*/  ISETP.NE.AND P0, PT, R12, 0x1, PT ;  /* 0x000000010c00780c */ /* 0x000fda0003f05270 */
[----:B0-----:R-:W0:Y:S02]  /*86d0*/  @P0 LDC.64 R10, c[0x0][0x9e8] ;  /* 0x00027a00ff0a0b82 */ /* 0x001e240000000a00 */
[----:B0-----:R-:W-:-:S05]  /*86e0*/  @P0 IMAD.HI.U32 R10, R7, R10, RZ ;  /* 0x0000000a070a0227 */ /* 0x001fca00078e00ff */
[----:B------:R-:W-:-:S07]  /*86f0*/  @P0 SHF.R.U32.HI R7, RZ, R11, R10 ;  /* 0x0000000bff070219 */ /* 0x000fce000001160a */
.L_x_1787:
[----:B------:R-:W-:-:S05]  /*8700*/  IMAD R7, R7, R12, RZ ;  /* 0x0000000c07077224 */ /* 0x000fca00078e02ff */
[----:B------:R-:W-:-:S07]  /*8710*/  VIMNMX R8, R8, R7, !PT ;  /* 0x0000000708087248 */ /* 0x000fce0007fe0100 */
.L_x_1785:
[----:B------:R-:W-:-:S05]  /*8720*/  VIADD R8, R8, 0x3f ;  /* 0x0000003f08087836 */ /* 0x000fca0000000000 */
[----:B------:R-:W-:-:S04]  /*8730*/  SHF.R.S32.HI R7, RZ, 0x1f, R8 ;  /* 0x0000001fff077819 */ /* 0x000fc80000011408 */
[----:B------:R-:W-:-:S04]  /*8740*/  LEA.HI R7, R7, R8, RZ, 0x6 ;  /* 0x0000000807077211 */ /* 0x000fc800078f30ff */
[----:B------:R-:W-:-:S04]  /*8750*/  SHF.R.S32.HI R7, RZ, 0x6, R7 ;  /* 0x00000006ff077819 */ /* 0x000fc80000011407 */
[----:B------:R-:W-:-:S04]  /*8760*/  VIMNMX R7, R186, R7, !PT ;  /* 0x00000007ba077248 */ /* 0x000fc80007fe0100 */
[----:B------:R-:W-:-:S13]  /*8770*/  ISETP.LE.AND P0, PT, R7, UR50, PT ;  /* 0x0000003207007c0c */ /* 0x000fda000bf03270 */
[----:B------:R-:W-:Y:S05]  /*8780*/  @!P0 BRA `(.L_x_1788) ;  /* 0x0000001800388947 */ /* 0x000fea0003800000 */
[----:B------:R-:W-:Y:S01]  /*8790*/  IMAD.MOV.U32 R9, RZ, RZ, R6 ;  /* 0x000000ffff097224 */ /* 0x000fe200078e0006 */
[----:B------:R-:W-:Y:S01]  /*87a0*/  UMOV UR22, UR36 ;  /* 0x0000002400167c82 */ /* 0x000fe20008000000 */
[----:B0-----:R-:W-:Y:S01]  /*87b0*/  IMAD.MOV.U32 R10, RZ, RZ, R5 ;  /* 0x000000ffff0a7224 */ /* 0x001fe200078e0005 */
[----:B------:R-:W-:-:S06]  /*87c0*/  ULDC UR21, c[0x0][0x988] ;  /* 0x0002620000157ab9 */ /* 0x000fcc0000000800 */
.L_x_1797:
[----:B------:R-:W-:Y:S01]  /*87d0*/  UIADD3 UR36, UR22, 0x1, URZ ;  /* 0x0000000116247890 */ /* 0x000fe2000fffe03f */
[----:B------:R-:W-:Y:S01]  /*87e0*/  IMAD.U32 R6, RZ, RZ, UR50 ;  /* 0x00000032ff067e24 */ /* 0x000fe2000f8e00ff */
[----:B------:R-:W-:Y:S02]  /*87f0*/  UIADD3 UR20, UR50, -0x1, URZ ;  /* 0xffffffff32147890 */ /* 0x000fe4000fffe03f */
[----:B------:R-:W-:Y:S02]  /*8800*/  UISETP.NE.AND UP0, UPT, UR36, 0x2, UPT ;  /* 0x000000022400788c */ /* 0x000fe4000bf05270 */
[----:B------:R-:W-:Y:S02]  /*8810*/  ISETP.GT.AND P0, PT, R6, R7, PT ;  /* 0x000000070600720c */ /* 0x000fe40003f04270 */
[----:B------:R-:W-:Y:S02]  /*8820*/  USEL UR6, URZ, 0x1, UP0 ;  /* 0x000000013f067887 */ /* 0x000fe40008000000 */
[----:B------:R-:W-:-:S02]  /*8830*/  USEL UR36, UR36, URZ, UP0 ;  /* 0x0000003f24247287 */ /* 0x000fc40008000000 */
[----:B------:R-:W-:Y:S01]  /*8840*/  ULOP3.LUT UR37, UR37, UR6, URZ, 0x3c, !UPT ;  /* 0x0000000625257292 */ /* 0x000fe2000f8e3c3f */
[----:B------:R-:W-:Y:S01]  /*8850*/  UMOV UR50, UR20 ;  /* 0x0000001400327c82 */ /* 0x000fe20008000000 */
[----:B0123--:R-:W-:Y:S10]  /*8860*/  @!P3 BRA `(.L_x_1789) ;  /* 0x000000000004b947 */ /* 0x00fff40003800000 */
[----:B------:R-:W-:Y:S01]  /*8870*/  BPT.TRAP 0x1 ;  /* 0x000000040000795c */ /* 0x000fe20000300000 */
.L_x_1789:
[----:B------:R-:W-:Y:S01]  /*8880*/  ULEA UR23, UR36, UR43, 0x3 ;  /* 0x0000002b24177291 */ /* 0x000fe2000f8e183f */
[----:B------:R-:W-:-:S05]  /*8890*/  IMAD.U32 R8, RZ, RZ, UR37 ;  /* 0x00000025ff087e24 */ /* 0x000fca000f8e00ff */
[----:B------:R-:W-:-:S04]  /*88a0*/  SHF.L.U32 R8, R8, 0x1f, RZ ;  /* 0x0000001f08087819 */ /* 0x000fc800000006ff */
[----:B------:R0:W2:Y:S01]  /*88b0*/  SYNCS.PHASECHK.TRANS64.TRYWAIT P1, [UR23+0x28c30], R8 ;  /* 0x028c3008ff0075a7 */ /* 0x0000a20008020157 */
[----:B------:R-:W-:Y:S05]  /*88c0*/  @!P3 BRA `(.L_x_1790) ;  /* 0x000000000004b947 */ /* 0x000fea0003800000 */
[----:B------:R-:W-:Y:S01]  /*88d0*/  BPT.TRAP 0x1 ;  /* 0x000000040000795c */ /* 0x000fe20000300000 */
.L_x_1790:
[----:B--2---:R-:W-:Y:S05]  /*88e0*/  @P1 BRA `(.L_x_1791) ;  /* 0x0000000000081947 */ /* 0x004fea0003800000 */
[----:B------:R-:W2:Y:S02]  /*88f0*/  SYNCS.PHASECHK.TRANS64.TRYWAIT P1, [UR23+0x28c30], R8 ;  /* 0x028c3008ff0075a7 */ /* 0x000ea40008020157 */
[----:B--2---:R-:W-:Y:S05]  /*8900*/  @!P1 BRA `(.L_x_1792) ;  /* 0x000000c800dc9947 */ /* 0x004fea0003800000 */
.L_x_1791:
[----:B------:R-:W-:Y:S01]  /*8910*/  R2UR UR18, R0 ;  /* 0x00000000001272ca */ /* 0x000fe200000e0000 */
[----:B-1--4-:R-:W-:Y:S01]  /*8920*/  WARPGROUP.ARRIVE ;  /* 0x00000000000079c5 */ /* 0x012fe20000000000 */
[----:B------:R-:W-:Y:S01]  /*8930*/  UMOV UR19, 0x40000040 ;  /* 0x4000004000137882 */ /* 0x000fe20000000000 */
[----:B------:R-:W-:Y:S01]  /*8940*/  UMOV UR7, 0x40000040 ;  /* 0x4000004000077882 */ /* 0x000fe20000000000 */
[----:B------:R-:W-:Y:S01]  /*8950*/  UMOV UR11, 0x40000040 ;  /* 0x40000040000b7882 */ /* 0x000fe20000000000 */
[----:B------:R-:W-:-:S08]  /*8960*/  UMOV UR15, 0x40000040 ;  /* 0x40000040000f7882 */ /* 0x000fd00000000000 */
[----:B------:R-:W-:-:S04]  /*8970*/  ULEA UR18, UR36, UR18, 0x9 ;  /* 0x0000001224127291 */ /* 0x000fc8000f8e483f */
[----:B------:R-:W-:Y:S02]  /*8980*/  UIADD3 UR6, UR18, 0x2, URZ ;  /* 0x0000000212067890 */ /* 0x000fe4000fffe03f */
[----:B------:R-:W-:Y:S02]  /*8990*/  UIADD3 UR10, UR18, 0x4, URZ ;  /* 0x00000004120a7890 */ /* 0x000fe4000fffe03f */
[----:B------:R-:W-:Y:S02]  /*89a0*/  UIADD3 UR14, UR18, 0x6, URZ ;  /* 0x00000006120e7890 */ /* 0x000fe4000fffe03f */
[----:B------:R-:W-:Y:S03]  /*89b0*/  HGMMA.64x64x16.F32 R152, gdesc[UR16], RZ, !UPT, gsb0 ;  /* 0x00e00000109879f0 */ /* 0x000fe6000c0008ff */
[----:B------:R-:W-:Y:S02]  /*89c0*/  WARPGROUP.DEPBAR.LE gsb0, 0x0 ;  /* 0x00008000000079c5 */ /* 0x000fe40000010000 */
[----:B------:R-:W-:-:S06]  /*89d0*/  WARPGROUP.ARRIVE ;  /* 0x00000000000079c5 */ /* 0x000fcc0000000000 */
[----:B------:R-:W-:Y:S03]  /*89e0*/  HGMMA.64x64x16.F32 R152, gdesc[UR4], R152, gsb0 ;  /* 0x00e00000049879f0 */ /* 0x000fe60008000898 */
[----:B------:R-:W-:Y:S02]  /*89f0*/  WARPGROUP.DEPBAR.LE gsb0, 0x0 ;  /* 0x00008000000079c5 */ /* 0x000fe40000010000 */
[----:B------:R-:W-:-:S06]  /*8a00*/  WARPGROUP.ARRIVE ;  /* 0x00000000000079c5 */ /* 0x000fcc0000000000 */
[----:B------:R-:W-:Y:S01]  /*8a10*/  HGMMA.64x64x16.F32 R152, gdesc[UR8], R152, gsb0 ;  /* 0x00e00000089879f0 */ /* 0x000fe20008000898 */
[----:B------:R-:W-:Y:S02]  /*8a20*/  UMOV UR10, UR21 ;  /* 0x00000015000a7c82 */ /* 0x000fe40008000000 */
        /* <DEDUP_REMOVED lines=21> */
[----:B------:R-:W1:Y:S02]  /*8b80*/  SHFL.BFLY PT, R5, R12, 0x2, 0x1f ;  /* 0x0c401f000c057f89 */ /* 0x000e6400000e0000 */
[----:B-1----:R-:W-:Y:S02]  /*8b90*/  FMNMX.FTZ R13, R12, R5, !PT ;  /* 0x000000050c0d7209 */ /* 0x002fe40007810000 */
[----:B------:R-:W-:-:S03]  /*8ba0*/  FMNMX.FTZ R5, R155, R6, !PT ;  /* 0x000000069b057209 */ /* 0x000fc60007810000 */
[----:B------:R-:W1:Y:S01]  /*8bb0*/  SHFL.BFLY PT, R14, R13, 0x1, 0x1f ;  /* 0x0c201f000d0e7f89 */ /* 0x000e6200000e0000 */
[----:B------:R-:W-:-:S04]  /*8bc0*/  FMNMX.FTZ R6, R158, R5, !PT ;  /* 0x000000059e067209 */ /* 0x000fc80007810000 */
[----:B------:R-:W-:-:S04]  /*8bd0*/  FMNMX.FTZ R5, R159, R6, !PT ;  /* 0x000000069f057209 */ /* 0x000fc80007810000 */
[----:B------:R-:W-:-:S04]  /*8be0*/  FMNMX.FTZ R6, R162, R5, !PT ;  /* 0x00000005a2067209 */ /* 0x000fc80007810000 */
[----:B------:R-:W-:-:S04]  /*8bf0*/  FMNMX.FTZ R11, R163, R6, !PT ;  /* 0x00000006a30b7209 */ /* 0x000fc80007810000 */
[----:B------:R-:W-:-:S04]  /*8c00*/  FMNMX.FTZ R6, R166, R11, !PT ;  /* 0x0000000ba6067209 */ /* 0x000fc80007810000 */
[----:B------:R-:W-:Y:S02]  /*8c10*/  FMNMX.FTZ R11, R167, R6, !PT ;  /* 0x00000006a70b7209 */ /* 0x000fe40007810000 */
[----:B-1----:R-:W-:Y:S02]  /*8c20*/  FMNMX.FTZ R5, R13, R14, !PT ;  /* 0x0000000e0d057209 */ /* 0x002fe40007810000 */
[----:B------:R-:W-:-:S03]  /*8c30*/  FMNMX.FTZ R6, R170, R11, !PT ;  /* 0x0000000baa067209 */ /* 0x000fc60007810000 */
[----:B------:R-:W-:Y:S01]  /*8c40*/  FMUL.FTZ R20, R5, UR10 ;  /* 0x0000000a05147c20 */ /* 0x000fe20008410000 */
        /* <DEDUP_REMOVED lines=10> */
[--C-:B------:R-:W-:Y:S01]  /*8cf0*/  FFMA.FTZ R160, R168, UR10, -R20.reuse ;  /* 0x0000000aa8a07c23 */ /* 0x100fe20008010814 */
[----:B------:R-:W-:Y:S01]  /*8d00*/  FMNMX.FTZ R6, R178, R13, !PT ;  /* 0x0000000db2067209 */ /* 0x000fe20007810000 */
[--C-:B------:R-:W-:Y:S01]  /*8d10*/  FFMA.FTZ R168, R177, UR10, -R20.reuse ;  /* 0x0000000ab1a87c23 */ /* 0x100fe20008010814 */
[----:B------:R-:W1:Y:S01]  /*8d20*/  MUFU.EX2 R10, R10 ;  /* 0x0000000a000a7308 */ /* 0x000e620000000800 */
[--C-:B------:R-:W-:Y:S01]  /*8d30*/  FFMA.FTZ R15, R161, UR10, -R20.reuse ;  /* 0x0000000aa10f7c23 */ /* 0x100fe20008010814 */
[----:B------:R-:W-:Y:S01]  /*8d40*/  FMNMX.FTZ R13, R179, R6, !PT ;  /* 0x00000006b30d7209 */ /* 0x000fe20007810000 */
[--C-:B------:R-:W-:Y:S01]  /*8d50*/  FFMA.FTZ R161, R176, UR10, -R20.reuse ;  /* 0x0000000ab0a17c23 */ /* 0x100fe20008010814 */
[--C-:B------:R-:W-:Y:S01]  /*8d60*/  FFMA.FTZ R180, R180, UR10, -R20.reuse ;  /* 0x0000000ab4b47c23 */ /* 0x100fe20008010814 */
[--C-:B------:R-:W-:Y:S01]  /*8d70*/  FFMA.FTZ R14, R164, UR10, -R20.reuse ;  /* 0x0000000aa40e7c23 */ /* 0x100fe20008010814 */
[----:B------:R-:W-:Y:S01]  /*8d80*/  FMNMX.FTZ R6, R182, R13, !PT ;  /* 0x0000000db6067209 */ /* 0x000fe20007810000 */
[--C-:B------:R-:W-:Y:S01]  /*8d90*/  FFMA.FTZ R13, R157, UR10, -R20.reuse ;  /* 0x0000000a9d0d7c23 */ /* 0x100fe20008010814 */
[----:B------:R-:W2:Y:S01]  /*8da0*/  MUFU.EX2 R11, R11 ;  /* 0x0000000b000b7308 */ /* 0x000ea20000000800 */
[--C-:B------:R-:W-:Y:S01]  /*8db0*/  FFMA.FTZ R157, R172, UR10, -R20.reuse ;  /* 0x0000000aac9d7c23 */ /* 0x100fe20008010814 */
[----:B------:R-:W-:Y:S01]  /*8dc0*/  FMNMX.FTZ R6, R183, R6, !PT ;  /* 0x00000006b7067209 */ /* 0x000fe20007810000 */
[----:B------:R-:W-:-:S04]  /*8dd0*/  FFMA.FTZ R164, R173, UR10, -R20 ;  /* 0x0000000aada47c23 */ /* 0x000fc80008010814 */
[----:B------:R-:W3:Y:S01]  /*8de0*/  SHFL.BFLY PT, R153, R6, 0x2, 0x1f ;  /* 0x0c401f0006997f89 */ /* 0x000ee200000e0000 */
[----:B------:R-:W4:Y:S01]  /*8df0*/  MUFU.EX2 R152, R152 ;  /* 0x0000009800987308 */ /* 0x000f220000000800 */
[-C--:B-1----:R-:W-:Y:S01]  /*8e00*/  FMUL.FTZ R24, R24, R10.reuse ;  /* 0x0000000a18187220 */ /* 0x082fe20000410000 */
[-C--:B------:R-:W-:Y:S01]  /*8e10*/  FMUL.FTZ R25, R25, R10.reuse ;  /* 0x0000000a19197220 */ /* 0x080fe20000410000 */
[-C--:B------:R-:W-:Y:S01]  /*8e20*/  FMUL.FTZ R28, R28, R10.reuse ;  /* 0x0000000a1c1c7220 */ /* 0x080fe20000410000 */
[-C--:B------:R-:W-:Y:S01]  /*8e30*/  FMUL.FTZ R29, R29, R10.reuse ;  /* 0x0000000a1d1d7220 */ /* 0x080fe20000410000 */
[-C--:B------:R-:W-:Y:S01]  /*8e40*/  FMUL.FTZ R32, R32, R10.reuse ;  /* 0x0000000a20207220 */ /* 0x080fe20000410000 */
[-C--:B------:R-:W-:Y:S01]  /*8e50*/  FMUL.FTZ R33, R33, R10.reuse ;  /* 0x0000000a21217220 */ /* 0x080fe20000410000 */
[-C--:B------:R-:W-:Y:S01]  /*8e60*/  FMUL.FTZ R36, R36, R10.reuse ;  /* 0x0000000a24247220 */ /* 0x080fe20000410000 */
[----:B------:R-:W-:Y:S01]  /*8e70*/  MUFU.EX2 R12, R12 ;  /* 0x0000000c000c7308 */ /* 0x000fe20000000800 */
[----:B--2---:R-:W-:Y:S01]  /*8e80*/  FFMA.FTZ R3, R10, R3, R11 ;  /* 0x000000030a037223 */ /* 0x004fe2000001000b */
[-C--:B------:R-:W-:Y:S01]  /*8e90*/  FMUL.FTZ R37, R37, R10.reuse ;  /* 0x0000000a25257220 */ /* 0x080fe20000410000 */
[-C--:B------:R-:W-:Y:S01]  /*8ea0*/  FMUL.FTZ R40, R40, R10.reuse ;  /* 0x0000000a28287220 */ /* 0x080fe20000410000 */
[-C--:B------:R-:W-:Y:S01]  /*8eb0*/  FMUL.FTZ R41, R41, R10.reuse ;  /* 0x0000000a29297220 */ /* 0x080fe20000410000 */
[-C--:B------:R-:W-:Y:S01]  /*8ec0*/  FMUL.FTZ R44, R44, R10.reuse ;  /* 0x0000000a2c2c7220 */ /* 0x080fe20000410000 */
[-C--:B------:R-:W-:Y:S01]  /*8ed0*/  FMUL.FTZ R45, R45, R10.reuse ;  /* 0x0000000a2d2d7220 */ /* 0x080fe20000410000 */
[-C--:B------:R-:W-:Y:S01]  /*8ee0*/  FMUL.FTZ R48, R48, R10.reuse ;  /* 0x0000000a30307220 */ /* 0x080fe20000410000 */
[----:B------:R-:W-:Y:S01]  /*8ef0*/  MUFU.EX2 R13, R13 ;  /* 0x0000000d000d7308 */ /* 0x000fe20000000800 */
[----:B----4-:R-:W-:Y:S01]  /*8f00*/  FADD.FTZ R3, R152, R3 ;  /* 0x0000000398037221 */ /* 0x010fe20000010000 */
[-C--:B------:R-:W-:Y:S01]  /*8f10*/  FMUL.FTZ R49, R49, R10.reuse ;  /* 0x0000000a31317220 */ /* 0x080fe20000410000 */
[-C--:B------:R-:W-:Y:S01]  /*8f20*/  FMUL.FTZ R52, R52, R10.reuse ;  /* 0x0000000a34347220 */ /* 0x080fe20000410000 */
[-C--:B------:R-:W-:Y:S01]  /*8f30*/  FMUL.FTZ R53, R53, R10.reuse ;  /* 0x0000000a35357220 */ /* 0x080fe20000410000 */
[-C--:B------:R-:W-:Y:S01]  /*8f40*/  FMUL.FTZ R56, R56, R10.reuse ;  /* 0x0000000a38387220 */ /* 0x080fe20000410000 */
[-C--:B------:R-:W-:Y:S01]  /*8f50*/  FMUL.FTZ R57, R57, R10.reuse ;  /* 0x0000000a39397220 */ /* 0x080fe20000410000 */
[----:B---3--:R-:W-:Y:S01]  /*8f60*/  FMNMX.FTZ R165, R6, R153, !PT ;  /* 0x0000009906a57209 */ /* 0x008fe20007810000 */
[--C-:B------:R-:W-:Y:S01]  /*8f70*/  FFMA.FTZ R153, R169, UR10, -R20.reuse ;  /* 0x0000000aa9997c23 */ /* 0x100fe20008010814 */
[----:B------:R-:W-:Y:S01]  /*8f80*/  MUFU.EX2 R156, R156 ;  /* 0x0000009c009c7308 */ /* 0x000fe20000000800 */
[----:B------:R-:W-:Y:S01]  /*8f90*/  FFMA.FTZ R20, R181, UR10, -R20 ;  /* 0x0000000ab5147c23 */ /* 0x000fe20008010814 */
[----:B------:R-:W-:Y:S01]  /*8fa0*/  IMAD.U32 R181, RZ, RZ, UR22 ;  /* 0x00000016ffb57e24 */ /* 0x000fe2000f8e00ff */
[----:B------:R-:W1:Y:S01]  /*8fb0*/  SHFL.BFLY PT, R6, R165, 0x1, 0x1f ;  /* 0x0c201f00a5067f89 */ /* 0x000e6200000e0000 */
        /* <DEDUP_REMOVED lines=23> */
[----:B-1----:R-:W-:Y:S01]  /*9130*/  FMNMX.FTZ R6, R165, R6, !PT ;  /* 0x00000006a5067209 */ /* 0x002fe20007810000 */
        /* <DEDUP_REMOVED lines=8> */
[--C-:B------:R-:W-:Y:S01]  /*91c0*/  FFMA.FTZ R192, R167, UR10, -R177.reuse ;  /* 0x0000000aa7c07c23 */ /* 0x100fe200080108b1 */
[----:B------:R-:W-:Y:S01]  /*91d0*/  FMUL.FTZ R9, R9, UR10 ;  /* 0x0000000a09097c20 */ /* 0x000fe20008410000 */
[--C-:B------:R-:W-:Y:S01]  /*91e0*/  FFMA.FTZ R172, R154, UR10, -R177.reuse ;  /* 0x0000000a9aac7c23 */ /* 0x100fe200080108b1 */
[--C-:B------:R-:W-:Y:S01]  /*91f0*/  FFMA.FTZ R167, R170, UR10, -R177.reuse ;  /* 0x0000000aaaa77c23 */ /* 0x100fe200080108b1 */
[----:B------:R-:W-:Y:S01]  /*9200*/  FFMA.FTZ R170, R171, UR10, -R177 ;  /* 0x0000000aabaa7c23 */ /* 0x000fe200080108b1 */
[----:B------:R-:W-:-:S02]  /*9210*/  IMAD.MOV R171, RZ, RZ, -R17 ;  /* 0x000000ffffab7224 */ /* 0x000fc400078e0a11 */
[--C-:B------:R-:W-:Y:S01]  /*9220*/  FFMA.FTZ R155, R155, UR10, -R177.reuse ;  /* 0x0000000a9b9b7c23 */ /* 0x100fe200080108b1 */
[----:B------:R-:W-:Y:S01]  /*9230*/  MUFU.EX2 R9, R9 ;  /* 0x0000000900097308 */ /* 0x000fe20000000800 */
[--C-:B------:R-:W-:Y:S01]  /*9240*/  FFMA.FTZ R169, R158, UR10, -R177.reuse ;  /* 0x0000000a9ea97c23 */ /* 0x100fe200080108b1 */
[--C-:B------:R-:W-:Y:S01]  /*9250*/  FFMA.FTZ R176, R159, UR10, -R177.reuse ;  /* 0x0000000a9fb07c23 */ /* 0x100fe200080108b1 */
[----:B------:R-:W-:Y:S01]  /*9260*/  ISETP.NE.AND P1, PT, R2, R171, PT ;  /* 0x000000ab0200720c */ /* 0x000fe20003f25270 */
[----:B------:R-:W-:Y:S02]  /*9270*/  IMAD.U32 R171, RZ, RZ, UR23 ;  /* 0x00000017ffab7e24 */ /* 0x000fe4000f8e00ff */
[--C-:B------:R-:W-:Y:S01]  /*9280*/  FFMA.FTZ R159, R162, UR10, -R177.reuse ;  /* 0x0000000aa29f7c23 */ /* 0x100fe200080108b1 */
[--C-:B-1----:R-:W-:Y:S01]  /*9290*/  FFMA.FTZ R180, R163, UR10, -R177.reuse ;  /* 0x0000000aa3b47c23 */ /* 0x102fe200080108b1 */
[----:B------:R-:W-:Y:S01]  /*92a0*/  FFMA.FTZ R163, R166, UR10, -R177 ;  /* 0x0000000aa6a37c23 */ /* 0x000fe200080108b1 */
[----:B------:R-:W1:Y:S01]  /*92b0*/  MUFU.EX2 R172, R172 ;  /* 0x000000ac00ac7308 */ /* 0x000e620000000800 */
[----:B------:R-:W-:-:S02]  /*92c0*/  @!P4 VIADD R154, R171, 0x28c40 ;  /* 0x00028c40ab9ac836 */ /* 0x000fc40000000000 */
[--C-:B------:R-:W-:Y:S01]  /*92d0*/  FFMA.FTZ R173, R174, UR10, -R177.reuse ;  /* 0x0000000aaead7c23 */ /* 0x100fe200080108b1 */
[--C-:B------:R-:W-:Y:S01]  /*92e0*/  FFMA.FTZ R174, R175, UR10, -R177.reuse ;  /* 0x0000000aafae7c23 */ /* 0x100fe200080108b1 */
[--C-:B------:R-:W-:Y:S01]  /*92f0*/  FFMA.FTZ R175, R178, UR10, -R177.reuse ;  /* 0x0000000ab2af7c23 */ /* 0x100fe200080108b1 */
[--C-:B------:R-:W-:Y:S01]  /*9300*/  FFMA.FTZ R178, R179, UR10, -R177.reuse ;  /* 0x0000000ab3b27c23 */ /* 0x100fe200080108b1 */
[----:B------:R-:W-:Y:S01]  /*9310*/  @!P4 PRMT R154, RZ, 0x654, R154 ;  /* 0x00000654ff9ac816 */ /* 0x000fe2000000009a */
[--C-:B------:R-:W-:Y:S01]  /*9320*/  FFMA.FTZ R182, R182, UR10, -R177.reuse ;  /* 0x0000000ab6b67c23 */ /* 0x100fe200080108b1 */
[----:B------:R-:W2:Y:S01]  /*9330*/  MUFU.EX2 R155, R155 ;  /* 0x0000009b009b7308 */ /* 0x000ea20000000800 */
[----:B------:R-:W-:Y:S01]  /*9340*/  @!P1 IMAD R158, R181, 0x40, R16 ;  /* 0x00000040b59e9824 */ /* 0x000fe200078e0210 */
[----:B------:R3:W-:Y:S01]  /*9350*/  @!P4 SYNCS.ARRIVE.TRANS64.RED.A1T0 RZ, [R154+URZ], RZ ;  /* 0x000000ff9affc9a7 */ /* 0x0007e2000810043f */
[----:B------:R-:W-:Y:S01]  /*9360*/  FFMA.FTZ R177, R183, UR10, -R177 ;  /* 0x0000000ab7b17c23 */ /* 0x000fe200080108b1 */
[-C--:B------:R-:W-:Y:S01]  /*9370*/  FMUL.FTZ R109, R109, R10.reuse ;  /* 0x0000000a6d6d7220 */ /* 0x080fe20000410000 */
[-C--:B------:R-:W-:Y:S01]  /*9380*/  FMUL.FTZ R112, R112, R10.reuse ;  /* 0x0000000a70707220 */ /* 0x080fe20000410000 */
[----:B------:R-:W-:Y:S01]  /*9390*/  @!P1 LEA R158, R158, UR43, 0x2 ;  /* 0x0000002b9e9e9c11 */ /* 0x000fe2000f8e10ff */
[----:B------:R-:W-:Y:S01]  /*93a0*/  FMUL.FTZ R113, R113, R10 ;  /* 0x0000000a71717220 */ /* 0x000fe20000410000 */
[----:B------:R-:W4:Y:S01]  /*93b0*/  MUFU.EX2 R169, R169 ;  /* 0x000000a900a97308 */ /* 0x000f220000000800 */
[----:B-1----:R-:W-:Y:S01]  /*93c0*/  FFMA.FTZ R4, R9, R4, R172 ;  /* 0x0000000409047223 */ /* 0x002fe200000100ac */
[----:B---3--:R-:W-:Y:S01]  /*93d0*/  FADD.FTZ R154, R12, R3 ;  /* 0x000000030c9a7221 */ /* 0x008fe20000010000 */
[----:B------:R-:W-:Y:S01]  /*93e0*/  @!P1 STS [R158+0x28800], R10 ;  /* 0x0288000a9e009388 */ /* 0x000fe20000000800 */
[-C--:B------:R-:W-:Y:S01]  /*93f0*/  FMUL.FTZ R116, R116, R10.reuse ;  /* 0x0000000a74747220 */ /* 0x080fe20000410000 */
[-C--:B------:R-:W-:Y:S01]  /*9400*/  FMUL.FTZ R117, R117, R10.reuse ;  /* 0x0000000a75757220 */ /* 0x080fe20000410000 */
[----:B------:R-:W-:Y:S01]  /*9410*/  FADD.FTZ R3, R13, R154 ;  /* 0x0000009a0d037221 */ /* 0x000fe20000010000 */
[----:B------:R1:W-:Y:S01]  /*9420*/  @!P1 STS [R158+0x28820], R9 ;  /* 0x028820099e009388 */ /* 0x0003e20000000800 */
[----:B------:R-:W3:Y:S01]  /*9430*/  MUFU.EX2 R176, R176 ;  /* 0x000000b000b07308 */ /* 0x000ee20000000800 */
[----:B--2---:R-:W-:Y:S01]  /*9440*/  FADD.FTZ R4, R155, R4 ;  /* 0x000000049b047221 */ /* 0x004fe20000010000 */
[----:B------:R-:W-:Y:S01]  /*9450*/  FADD.FTZ R154, R156, R3 ;  /* 0x000000039c9a7221 */ /* 0x000fe20000010000 */
[-C--:B------:R-:W-:Y:S01]  /*9460*/  FMUL.FTZ R120, R120, R10.reuse ;  /* 0x0000000a78787220 */ /* 0x080fe20000410000 */
[-C--:B------:R-:W-:Y:S01]  /*9470*/  FMUL.FTZ R121, R121, R10.reuse ;  /* 0x0000000a79797220 */ /* 0x080fe20000410000 */
[-C--:B------:R-:W-:Y:S01]  /*9480*/  FMUL.FTZ R124, R124, R10.reuse ;  /* 0x0000000a7c7c7220 */ /* 0x080fe20000410000 */
[----:B------:R-:W-:Y:S01]  /*9490*/  FADD.FTZ R179, R15, R154 ;  /* 0x0000009a0fb37221 */ /* 0x000fe20000010000 */
[-C--:B------:R-:W-:Y:S01]  /*94a0*/  FMUL.FTZ R125, R125, R10.reuse ;  /* 0x0000000a7d7d7220 */ /* 0x080fe20000410000 */
[----:B------:R-:W2:Y:S01]  /*94b0*/  MUFU.EX2 R159, R159 ;  /* 0x0000009f009f7308 */ /* 0x000ea20000000800 */
[----:B----4-:R-:W-:Y:S01]  /*94c0*/  FADD.FTZ R3, R169, R4 ;  /* 0x00000004a9037221 */ /* 0x010fe20000010000 */
[----:B------:R-:W-:Y:S01]  /*94d0*/  FADD.FTZ R154, R14, R179 ;  /* 0x000000b30e9a7221 */ /* 0x000fe20000010000 */
[-C--:B------:R-:W-:Y:S01]  /*94e0*/  FMUL.FTZ R128, R128, R10.reuse ;  /* 0x0000000a80807220 */ /* 0x080fe20000410000 */
[-C--:B------:R-:W-:Y:S01]  /*94f0*/  FMUL.FTZ R129, R129, R10.reuse ;  /* 0x0000000a81817220 */ /* 0x080fe20000410000 */
[-C--:B------:R-:W-:Y:S01]  /*9500*/  FMUL.FTZ R132, R132, R10.reuse ;  /* 0x0000000a84847220 */ /* 0x080fe20000410000 */
[----:B------:R-:W-:Y:S01]  /*9510*/  FADD.FTZ R179, R21, R154 ;  /* 0x0000009a15b37221 */ /* 0x000fe20000010000 */
        /* <DEDUP_REMOVED lines=12> */
[----:B------:R-:W-:Y:S01]  /*95e0*/  FMUL.FTZ R149, R149, R10 ;  /* 0x0000000a95957220 */ /* 0x000fe20000410000 */
[----:B------:R-:W-:Y:S01]  /*95f0*/  F2FP.F16.F32.PACK_AB R152, R152, R11 ;  /* 0x0000000b9898723e */ /* 0x000fe200000000ff */
[-C--:B------:R-:W-:Y:S01]  /*9600*/  FMUL.FTZ R26, R26, R9.reuse ;  /* 0x000000091a1a7220 */ /* 0x080fe20000410000 */
[----:B------:R-:W-:Y:S01]  /*9610*/  F2FP.F16.F32.PACK_AB R156, R15, R156 ;  /* 0x0000009c0f9c723e */ /* 0x000fe200000000ff */
[-C--:B------:R-:W-:Y:S01]  /*9620*/  FMUL.FTZ R27, R27, R9.reuse ;  /* 0x000000091b1b7220 */ /* 0x080fe20000410000 */
[----:B------:R-:W2:Y:S01]  /*9630*/  MUFU.EX2 R160, R160 ;  /* 0x000000a000a07308 */ /* 0x000ea20000000800 */
[----:B----4-:R-:W-:Y:S01]  /*9640*/  FADD.FTZ R4, R180, R3 ;  /* 0x00000003b4047221 */ /* 0x010fe20000010000 */
[----:B-1----:R-:W-:Y:S01]  /*9650*/  F2FP.F16.F32.PACK_AB R158, R21, R14 ;  /* 0x0000000e159e723e */ /* 0x002fe200000000ff */
[-C--:B------:R-:W-:Y:S01]  /*9660*/  FMUL.FTZ R30, R30, R9.reuse ;  /* 0x000000091e1e7220 */ /* 0x080fe20000410000 */
        /* <DEDUP_REMOVED lines=21> */
[----:B-1----:R-:W-:Y:S01]  /*97c0*/  FADD.FTZ R4, R192, R3 ;  /* 0x00000003c0047221 */ /* 0x002fe20000010000 */
[-C--:B------:R-:W-:Y:S01]  /*97d0*/  FMUL.FTZ R63, R63, R9.reuse ;  /* 0x000000093f3f7220 */ /* 0x080fe20000410000 */
[-C--:B------:R-:W-:Y:S01]  /*97e0*/  FMUL.FTZ R66, R66, R9.reuse ;  /* 0x0000000942427220 */ /* 0x080fe20000410000 */
[-C--:B------:R-:W-:Y:S01]  /*97f0*/  FMUL.FTZ R67, R67, R9.reuse ;  /* 0x0000000943437220 */ /* 0x080fe20000410000 */
[-C--:B------:R-:W-:Y:S01]  /*9800*/  FMUL.FTZ R70, R70, R9.reuse ;  /* 0x0000000946467220 */ /* 0x080fe20000410000 */
[-C--:B------:R-:W-:Y:S01]  /*9810*/  FMUL.FTZ R71, R71, R9.reuse ;  /* 0x0000000947477220 */ /* 0x080fe20000410000 */
[-C--:B------:R-:W-:Y:S01]  /*9820*/  FMUL.FTZ R74, R74, R9.reuse ;  /* 0x000000094a4a7220 */ /* 0x080fe20000410000 */
[----:B------:R-:W1:Y:S01]  /*9830*/  MUFU.EX2 R157, R157 ;  /* 0x0000009d009d7308 */ /* 0x000e620000000800 */
[C---:B---3--:R-:W-:Y:S01]  /*9840*/  FADD.FTZ R154, R153.reuse, R154 ;  /* 0x0000009a999a7221 */ /* 0x048fe20000010000 */
[----:B------:R-:W-:Y:S01]  /*9850*/  F2FP.F16.F32.PACK_AB R160, R153, R160 ;  /* 0x000000a099a0723e */ /* 0x000fe200000000ff */
[-C--:B------:R-:W-:Y:S01]  /*9860*/  FMUL.FTZ R75, R75, R9.reuse ;  /* 0x000000094b4b7220 */ /* 0x080fe20000410000 */
[----:B------:R-:W-:Y:S01]  /*9870*/  F2FP.F16.F32.PACK_AB R153, R155, R172 ;  /* 0x000000ac9b99723e */ /* 0x000fe200000000ff */
[----:B------:R-:W-:Y:S01]  /*9880*/  FMUL.FTZ R78, R78, R9 ;  /* 0x000000094e4e7220 */ /* 0x000fe20000410000 */
[----:B------:R-:W-:Y:S01]  /*9890*/  F2FP.F16.F32.PACK_AB R155, R176, R169 ;  /* 0x000000a9b09b723e */ /* 0x000fe200000000ff */
        /* <DEDUP_REMOVED lines=11> */
[----:B------:R-:W-:Y:S01]  /*9950*/  F2FP.F16.F32.PACK_AB R154, R13, R12 ;  /* 0x0000000c0d9a723e */ /* 0x000fe200000000ff */
[----:B------:R-:W-:Y:S01]  /*9960*/  BAR.SYNC.DEFER_BLOCKING 0xf, 0x100 ;  /* 0x03c4000000007b1d */ /* 0x000fe20000010000 */
        /* <DEDUP_REMOVED lines=16> */
[----:B------:R-:W-:Y:S01]  /*9a70*/  FMUL.FTZ R115, R115, R9 ;  /* 0x0000000973737220 */ /* 0x000fe20000410000 */
[----:B------:R-:W-:Y:S01]  /*9a80*/  F2FP.F16.F32.PACK_AB R157, R180, R159 ;  /* 0x0000009fb49d723e */ /* 0x000fe200000000ff */
[----:B------:R-:W-:Y:S01]  /*9a90*/  FMUL.FTZ R118, R118, R9 ;  /* 0x0000000976767220 */ /* 0x000fe20000410000 */
[----:B------:R-:W-:Y:S01]  /*9aa0*/  F2FP.F16.F32.PACK_AB R159, R192, R163 ;  /* 0x000000a3c09f723e */ /* 0x000fe200000000ff */
[-C--:B------:R-:W-:Y:S01]  /*9ab0*/  FMUL.FTZ R119, R119, R9.reuse ;  /* 0x0000000977777220 */ /* 0x080fe20000410000 */
[----:B------:R-:W2:Y:S01]  /*9ac0*/  MUFU.EX2 R174, R174 ;  /* 0x000000ae00ae7308 */ /* 0x000ea20000000800 */
[----:B-1----:R-:W-:Y:S01]  /*9ad0*/  FADD.FTZ R3, R173, R4 ;  /* 0x00000004ad037221 */ /* 0x002fe20000010000 */
[----:B------:R1:W-:Y:S01]  /*9ae0*/  STSM.16.M88.4 [R18+0x26800], R152 ;  /* 0x0268009812007844 */ /* 0x0003e20000000200 */
[-C--:B------:R-:W-:Y:S01]  /*9af0*/  FMUL.FTZ R122, R122, R9.reuse ;  /* 0x000000097a7a7220 */ /* 0x080fe20000410000 */
[-C--:B------:R-:W-:Y:S01]  /*9b00*/  FMUL.FTZ R123, R123, R9.reuse ;  /* 0x000000097b7b7220 */ /* 0x080fe20000410000 */
[-C--:B------:R-:W-:Y:S01]  /*9b10*/  FMUL.FTZ R126, R126, R9.reuse ;  /* 0x000000097e7e7220 */ /* 0x080fe20000410000 */
[----:B------:R1:W-:Y:S01]  /*9b20*/  STSM.16.M88.4 [R19], R156 ;  /* 0x0000009c13007844 */ /* 0x0003e20000000200 */
        /* <DEDUP_REMOVED lines=18> */
[C---:B----4-:R-:W-:Y:S01]  /*9c50*/  FADD.FTZ R10, R168.reuse, R11 ;  /* 0x0000000ba80a7221 */ /* 0x050fe20000010000 */
[----:B------:R-:W-:Y:S01]  /*9c60*/  F2FP.F16.F32.PACK_AB R164, R168, R161 ;  /* 0x000000a1a8a4723e */ /* 0x000fe200000000ff */
[----:B------:R-:W-:Y:S01]  /*9c70*/  FMUL.FTZ R151, R151, R9 ;  /* 0x0000000997977220 */ /* 0x000fe20000410000 */
[----:B------:R-:W-:Y:S01]  /*9c80*/  F2FP.F16.F32.PACK_AB R161, R170, R167 ;  /* 0x000000a7aaa1723e */ /* 0x000fe200000000ff */
[----:B------:R-:W-:-:S03]  /*9c90*/  FADD.FTZ R3, R165, R10 ;  /* 0x0000000aa5037221 */ /* 0x000fc60000010000 */
[----:B------:R-:W4:Y:S01]  /*9ca0*/  MUFU.EX2 R178, R178 ;  /* 0x000000b200b27308 */ /* 0x000f220000000800 */
[----:B---3--:R-:W-:Y:S01]  /*9cb0*/  FADD.FTZ R11, R175, R4 ;  /* 0x00000004af0b7221 */ /* 0x008fe20000010000 */
[----:B------:R1:W-:Y:S06]  /*9cc0*/  STSM.16.M88.4 [R23], R160 ;  /* 0x000000a017007844 */ /* 0x0003ec0000000200 */
[----:B------:R-:W3:Y:S01]  /*9cd0*/  MUFU.EX2 R182, R182 ;  /* 0x000000b600b67308 */ /* 0x000ee20000000800 */
[C---:B--2---:R-:W-:Y:S01]  /*9ce0*/  F2FP.F16.F32.PACK_AB R166, R20.reuse, R165 ;  /* 0x000000a514a6723e */ /* 0x044fe200000000ff */
[----:B------:R-:W-:-:S06]  /*9cf0*/  FADD.FTZ R3, R20, R3 ;  /* 0x0000000314037221 */ /* 0x000fcc0000010000 */
[----:B------:R-:W2:Y:S01]  /*9d00*/  MUFU.EX2 R177, R177 ;  /* 0x000000b100b17308 */ /* 0x000ea20000000800 */
[C---:B----4-:R-:W-:Y:S01]  /*9d10*/  FADD.FTZ R11, R178.reuse, R11 ;  /* 0x0000000bb20b7221 */ /* 0x050fe20000010000 */
[----:B------:R-:W-:-:S03]  /*9d20*/  F2FP.F16.F32.PACK_AB R165, R178, R175 ;  /* 0x000000afb2a5723e */ /* 0x000fc600000000ff */
[----:B---3--:R-:W-:Y:S01]  /*9d30*/  FADD.FTZ R4, R182, R11 ;  /* 0x0000000bb6047221 */ /* 0x008fe20000010000 */
[----:B--2---:R-:W-:-:S03]  /*9d40*/  F2FP.F16.F32.PACK_AB R167, R177, R182 ;  /* 0x000000b6b1a7723e */ /* 0x004fc600000000ff */
[----:B------:R-:W-:Y:S02]  /*9d50*/  FADD.FTZ R4, R177, R4 ;  /* 0x00000004b1047221 */ /* 0x000fe40000010000 */
[----:B------:R1:W-:Y:S01]  /*9d60*/  STSM.16.M88.4 [R22], R164 ;  /* 0x000000a416007844 */ /* 0x0003e20000000200 */
[----:B------:R-:W-:Y:S05]  /*9d70*/  @!P3 BRA `(.L_x_1793) ;  /* 0x000000000004b947 */ /* 0x000fea0003800000 */
[----:B------:R-:W-:Y:S01]  /*9d80*/  BPT.TRAP 0x1 ;  /* 0x000000040000795c */ /* 0x000fe20000300000 */
.L_x_1793:
[----:B------:R2:W3:Y:S01]  /*9d90*/  SYNCS.PHASECHK.TRANS64.TRYWAIT P1, [UR23+0x28c50], R8 ;  /* 0x028c5008ff0075a7 */ /* 0x0004e20008020157 */
[----:B------:R-:W-:Y:S05]  /*9da0*/  @!P3 BRA `(.L_x_1794) ;  /* 0x000000000004b947 */ /* 0x000fea0003800000 */
[----:B------:R-:W-:Y:S01]  /*9db0*/  BPT.TRAP 0x1 ;  /* 0x000000040000795c */ /* 0x000fe20000300000 */
.L_x_1794:
[----:B---3--:R-:W-:Y:S05]  /*9dc0*/  @P1 BRA `(.L_x_1795) ;  /* 0x0000000000081947 */ /* 0x008fea0003800000 */
[----:B------:R-:W3:Y:S02]  /*9dd0*/  SYNCS.PHASECHK.TRANS64.TRYWAIT P1, [UR23+0x28c50], R8 ;  /* 0x028c5008ff0075a7 */ /* 0x000ee40008020157 */
[----:B---3--:R-:W-:Y:S05]  /*9de0*/  @!P1 BRA `(.L_x_1796) ;  /* 0x000000b400bc9947 */ /* 0x008fea0003800000 */
.L_x_1795:
        /* <DEDUP_REMOVED lines=39> */
[----:B------:R-:W-:-:S05]  /*a060*/  UMOV UR50, UR20 ;  /* 0x0000001400327c82 */ /* 0x000fca0008000000 */
.L_x_1788:
[----:B------:R-:W-:-:S13]  /*a070*/  ISETP.LE.AND P0, PT, R186, UR50, PT ;  /* 0x00000032ba007c0c */ /* 0x000fda000bf03270 */
[----:B------:R-:W-:Y:S05]  /*a080*/  @!P0 BRA `(.L_x_1798) ;  /* 0x0000002000ec8947 */ /* 0x000fea0003800000 */
[----:B0-----:R-:W-:Y:S01]  /*a090*/  IMAD.MOV.U32 R10, RZ, RZ, R6 ;  /* 0x000000ffff0a7224 */ /* 0x001fe200078e0006 */
[----:B------:R-:W-:Y:S01]  /*a0a0*/  UMOV UR21, UR36 ;  /* 0x0000002400157c82 */ /* 0x000fe20008000000 */
[----:B------:R-:W-:Y:S01]  /*a0b0*/  IMAD.MOV.U32 R11, RZ, RZ, R5 ;  /* 0x000000ffff0b7224 */ /* 0x000fe200078e0005 */
[----:B------:R-:W-:Y:S01]  /*a0c0*/  ULDC UR22, c[0x0][0x9e4] ;  /* 0x0002790000167ab9 */ /* 0x000fe20000000800 */
[----:B------:R-:W-:Y:S01]  /*a0d0*/  ULDC UR23, c[0x0][0x288] ;  /* 0x0000a20000177ab9 */ /* 0x000fe20000000800 */
[----:B------:R-:W-:Y:S01]  /*a0e0*/  ULDC UR24, c[0x0][0x9dc] ;  /* 0x0002770000187ab9 */ /* 0x000fe20000000800 */
[----:B------:R-:W-:Y:S01]  /*a0f0*/  ULDC UR20, c[0x0][0x988] ;  /* 0x0002620000147ab9 */ /* 0x000fe20000000800 */
[----:B------:R-:W-:-:S05]  /*a100*/  ULDC UR25, c[0x0][0x9e0] ;  /* 0x0002780000197ab9 */ /* 0x000fca0000000800 */
.L_x_1815:
[----:B------:R-:W-:-:S04]  /*a110*/  UIADD3 UR36, UR21, 0x1, URZ ;  /* 0x0000000115247890 */ /* 0x000fc8000fffe03f */
[----:B------:R-:W-:-:S04]  /*a120*/  UISETP.NE.AND UP0, UPT, UR36, 0x2, UPT ;  /* 0x000000022400788c */ /* 0x000fc8000bf05270 */
[----:B------:R-:W-:Y:S02]  /*a130*/  USEL UR6, URZ, 0x1, UP0 ;  /* 0x000000013f067887 */ /* 0x000fe40008000000 */
[----:B------:R-:W-:Y:S02]  /*a140*/  USEL UR36, UR36, URZ, UP0 ;  /* 0x0000003f24247287 */ /* 0x000fe40008000000 */
[----:B------:R-:W-:Y:S01]  /*a150*/  ULOP3.LUT UR37, UR37, UR6, URZ, 0x3c, !UPT ;  /* 0x0000000625257292 */ /* 0x000fe2000f8e3c3f */
[----:B0-----:R-:W-:Y:S11]  /*a160*/  @!P3 BRA `(.L_x_1799) ;  /* 0x000000000004b947 */ /* 0x001ff60003800000 */
[----:B------:R-:W-:Y:S01]  /*a170*/  BPT.TRAP 0x1 ;  /* 0x000000040000795c */ /* 0x000fe20000300000 */
.L_x_1799:
[----:B------:R-:W-:Y:S01]  /*a180*/  ULEA UR26, UR36, UR43, 0x3 ;  /* 0x0000002b241a7291 */ /* 0x000fe2000f8e183f */
[----:B------:R-:W-:-:S05]  /*a190*/  IMAD.U32 R9, RZ, RZ, UR37 ;  /* 0x00000025ff097e24 */ /* 0x000fca000f8e00ff */
[----:B------:R-:W-:-:S04]  /*a1a0*/  SHF.L.U32 R9, R9, 0x1f, RZ ;  /* 0x0000001f09097819 */ /* 0x000fc800000006ff */
[----:B------:R0:W0:Y:S01]  /*a1b0*/  SYNCS.PHASECHK.TRANS64.TRYWAIT P0, [UR26+0x28c30], R9 ;  /* 0x028c3009ff0075a7 */ /* 0x000022000800015a */
[----:B------:R-:W-:Y:S05]  /*a1c0*/  @!P3 BRA `(.L_x_1800) ;  /* 0x000000000004b947 */ /* 0x000fea0003800000 */
[----:B------:R-:W-:Y:S01]  /*a1d0*/  BPT.TRAP 0x1 ;  /* 0x000000040000795c */ /* 0x000fe20000300000 */
.L_x_1800:
[----:B0-----:R-:W-:Y:S05]  /*a1e0*/  @P0 BRA `(.L_x_1801) ;  /* 0x0000000000080947 */ /* 0x001fea0003800000 */
[----:B------:R-:W0:Y:S02]  /*a1f0*/  SYNCS.PHASECHK.TRANS64.TRYWAIT P0, [UR26+0x28c30], R9 ;  /* 0x028c3009ff0075a7 */ /* 0x000e24000800015a */
[----:B0-----:R-:W-:Y:S05]  /*a200*/  @!P0 BRA `(.L_x_1802) ;  /* 0x000000b000c88947 */ /* 0x001fea0003800000 */
.L_x_1801:
[----:B------:R-:W-:Y:S01]  /*a210*/  R2UR UR18, R0 ;  /* 0x00000000001272ca */ /* 0x000fe200000e0000 */
[----:B-1-34-:R-:W-:Y:S01]  /*a220*/  WARPGROUP.ARRIVE ;  /* 0x00000000000079c5 */ /* 0x01afe20000000000 */
[----:B------:R-:W-:Y:S01]  /*a230*/  UMOV UR19, 0x40000040 ;  /* 0x4000004000137882 */ /* 0x000fe20000000000 */
[----:B------:R-:W-:Y:S01]  /*a240*/  UMOV UR7, 0x40000040 ;  /* 0x4000004000077882 */ /* 0x000fe20000000000 */
[----:B------:R-:W-:Y:S01]  /*a250*/  UMOV UR11, 0x40000040 ;  /* 0x40000040000b7882 */ /* 0x000fe20000000000 */
[----:B------:R-:W-:Y:S01]  /*a260*/  UMOV UR15, 0x40000040 ;  /* 0x40000040000f7882 */ /* 0x000fe20000000000 */
[----:B------:R-:W0:Y:S01]  /*a270*/  @P5 LDC R7, c[0x0][0x44c] ;  /* 0x00011300ff075b82 */ /* 0x000e220000000800 */
[----:B------:R-:W-:Y:S02]  /*a280*/  VIADD R12, R185, UR40 ;  /* 0x00000028b90c7c36 */ /* 0x000fe40008000000 */
[----:B--2---:R-:W-:-:S04]  /*a290*/  IMAD.U32 R8, RZ, RZ, UR26 ;  /* 0x0000001aff087e24 */ /* 0x004fc8000f8e00ff */
[----:B------:R-:W-:Y:S01]  /*a2a0*/  ULEA UR18, UR36, UR18, 0x9 ;  /* 0x0000001224127291 */ /* 0x000fe2000f8e483f */
[----:B------:R-:W1:Y:S03]  /*a2b0*/  @P5 LDC R6, c[0x0][0x450] ;  /* 0x00011400ff065b82 */ /* 0x000e660000000800 */
[----:B------:R-:W-:Y:S02]  /*a2c0*/  UIADD3 UR6, UR18, 0x2, URZ ;  /* 0x0000000212067890 */ /* 0x000fe4000fffe03f */
[----:B------:R-:W-:Y:S02]  /*a2d0*/  UIADD3 UR10, UR18, 0x4, URZ ;  /* 0x00000004120a7890 */ /* 0x000fe4000fffe03f */
[----:B------:R-:W-:Y:S02]  /*a2e0*/  UIADD3 UR14, UR18, 0x6, URZ ;  /* 0x00000006120e7890 */ /* 0x000fe4000fffe03f */
[----:B------:R-:W-:Y:S01]  /*a2f0*/  HGMMA.64x64x16.F32 R152, gdesc[UR16], RZ, !UPT, gsb0 ;  /* 0x00e00000109879f0 */ /* 0x000fe2000c0008ff */
[----:B------:R-:W2:Y:S01]  /*a300*/  LDC R5, c[0x0][0x2f0] ;  /* 0x0000bc00ff057b82 */ /* 0x000ea20000000800 */
[----:B0-----:R-:W-:-:S05]  /*a310*/  @P5 IMAD.HI.U32 R7, R12, R7, RZ ;  /* 0x000000070c075227 */ /* 0x001fca00078e00ff */
[----:B-1----:R-:W-:Y:S01]  /*a320*/  @P5 SHF.R.U32.HI R12, RZ, R6, R7 ;  /* 0x00000006ff0c5219 */ /* 0x002fe20000011607 */
[----:B------:R-:W-:-:S04]  /*a330*/  @!P4 VIADD R6, R8, 0x28c40 ;  /* 0x00028c400806c836 */ /* 0x000fc80000000000 */
[----:B------:R-:W0:Y:S01]  /*a340*/  SHFL.IDX PT, R192, R12, RZ, 0x1c1f ;  /* 0x001c1fff0cc07589 */ /* 0x000e2200000e0000 */
[----:B------:R-:W-:Y:S01]  /*a350*/  @!P4 PRMT R6, RZ, 0x654, R6 ;  /* 0x00000654ff06c816 */ /* 0x000fe20000000006 */
[----:B------:R-:W-:Y:S02]  /*a360*/  WARPGROUP.DEPBAR.LE gsb0, 0x0 ;  /* 0x00008000000079c5 */ /* 0x000fe40000010000 */
[----:B------:R-:W-:-:S06]  /*a370*/  WARPGROUP.ARRIVE ;  /* 0x00000000000079c5 */ /* 0x000fcc0000000000 */
[----:B------:R-:W-:Y:S01]  /*a380*/  HGMMA.64x64x16.F32 R152, gdesc[UR4], R152, gsb0 ;  /* 0x00e00000049879f0 */ /* 0x000fe20008000898 */
[----:B------:R-:W-:Y:S02]  /*a390*/  USHF.L.U32 UR6, UR50, 0x6, URZ ;  /* 0x0000000632067899 */ /* 0x000fe4000800063f */
[----:B------:R-:W-:-:S04]  /*a3a0*/  ULOP3.LUT UR7, URZ, UR24, URZ, 0x33, !UPT ;  /* 0x000000183f077292 */ /* 0x000fc8000f8e333f */
[----:B------:R-:W-:-:S05]  /*a3b0*/  IMAD.U32 R7, RZ, RZ, UR6 ;  /* 0x00000006ff077e24 */ /* 0x000fca000f8e00ff */
[----:B------:R-:W-:-:S05]  /*a3c0*/  IADD3 R14, -R2, 0x1, -R7 ;  /* 0x00000001020e7810 */ /* 0x000fca0007ffe907 */
[----:B--2---:R-:W-:-:S04]  /*a3d0*/  IMAD R14, R5, UR49, R14 ;  /* 0x00000031050e7c24 */ /* 0x004fc8000f8e020e */
[----:B------:R-:W-:-:S04]  /*a3e0*/  VIADD R14, R14, -UR23 ;  /* 0x800000170e0e7c36 */ /* 0x000fc80008000000 */
[C---:B------:R-:W-:Y:S02]  /*a3f0*/  VIADD R20, R14.reuse, UR25 ;  /* 0x000000190e147c36 */ /* 0x040fe40008000000 */
[----:B------:R-:W-:Y:S02]  /*a400*/  VIADD R21, R14, UR7 ;  /* 0x000000070e157c36 */ /* 0x000fe40008000000 */
[--C-:B0-----:R-:W-:Y:S02]  /*a410*/  IMAD.IADD R13, R20, 0x1, R192.reuse ;  /* 0x00000001140d7824 */ /* 0x101fe400078e02c0 */
[----:B------:R-:W-:Y:S01]  /*a420*/  IMAD.IADD R14, R21, 0x1, R192 ;  /* 0x00000001150e7824 */ /* 0x000fe200078e02c0 */
[----:B------:R-:W-:Y:S02]  /*a430*/  WARPGROUP.DEPBAR.LE gsb0, 0x0 ;  /* 0x00008000000079c5 */ /* 0x000fe40000010000 */
[----:B------:R-:W-:-:S06]  /*a440*/  WARPGROUP.ARRIVE ;  /* 0x00000000000079c5 */ /* 0x000fcc0000000000 */
[----:B------:R-:W-:Y:S03]  /*a450*/  HGMMA.64x64x16.F32 R152, gdesc[UR8], R152, gsb0 ;  /* 0x00e00000089879f0 */ /* 0x000fe60008000898 */
[----:B------:R-:W-:Y:S02]  /*a460*/  WARPGROUP.DEPBAR.LE gsb0, 0x0 ;  /* 0x00008000000079c5 */ /* 0x000fe40000010000 */
[----:B------:R-:W-:-:S06]  /*a470*/  WARPGROUP.ARRIVE ;  /* 0x00000000000079c5 */ /* 0x000fcc0000000000 */
[----:B------:R-:W-:Y:S03]  /*a480*/  HGMMA.64x64x16.F32 R152, gdesc[UR12], R152, gsb0 ;  /* 0x00e000000c9879f0 */ /* 0x000fe60008000898 */
[----:B------:R-:W-:Y:S02]  /*a490*/  WARPGROUP.DEPBAR.LE gsb0, 0x0 ;  /* 0x00008000000079c5 */ /* 0x000fe40000010000 */
[----:B------:R0:W-:Y:S01]  /*a4a0*/  @!P4 SYNCS.ARRIVE.TRANS64.RED.A1T0 RZ, [R6+URZ], RZ ;  /* 0x000000ff06ffc9a7 */ /* 0x0001e2000810043f */
[----:B------:R-:W-:Y:S05]  /*a4b0*/  @!P6 BRA `(.L_x_1803) ;  /* 0x00000000005ce947 */ /* 0x000fea0003800000 */
[----:B0-----:R-:W-:Y:S01]  /*a4c0*/  IMAD R6, R5, UR49, R192 ;  /* 0x0000003105067c24 */ /* 0x001fe2000f8e02c0 */
[----:B------:R-:W-:Y:S03]  /*a4d0*/  BSSY B0, `(.L_x_1804) ;  /* 0x0000011000007945 */ /* 0x000fe60003800000 */
[----:B------:R-:W-:-:S05]  /*a4e0*/  VIADD R15, R6, -UR23 ;  /* 0x80000017060f7c36 */ /* 0x000fca0008000000 */
[----:B------:R-:W-:-:S13]  /*a4f0*/  ISETP.GT.AND P0, PT, R15, -0x1, PT ;  /* 0xffffffff0f00780c */ /* 0x000fda0003f04270 */
[----:B------:R-:W-:Y:S05]  /*a500*/  @P0 BRA `(.L_x_1805) ;  /* 0x0000000000200947 */ /* 0x000fea0003800000 */
[----:B------:R-:W-:Y:S01]  /*a510*/  IMAD.U32 R192, RZ, RZ, UR22 ;  /* 0x00000016ffc07e24 */ /* 0x000fe2000f8e00ff */
[----:B------:R-:W-:-:S04]  /*a520*/  LOP3.LUT R15, RZ, R15, RZ, 0x33, !PT ;  /* 0x0000000fff0f7212 */ /* 0x000fc800078e33ff */
[----:B------:R-:W-:-:S13]  /*a530*/  ISETP.NE.AND P0, PT, R192, 0x1, PT ;  /* 0x00000001c000780c */ /* 0x000fda0003f05270 */
[----:B------:R-:W0:Y:S02]  /*a540*/  @P0 LDC.64 R6, c[0x0][0x9e8] ;  /* 0x00027a00ff060b82 */ /* 0x000e240000000a00 */
[----:B0-----:R-:W-:-:S05]  /*a550*/  @P0 IMAD.HI.U32 R6, R15, R6, RZ ;  /* 0x000000060f060227 */ /* 0x001fca00078e00ff */
[----:B------:R-:W-:-:S04]  /*a560*/  @P0 SHF.R.U32.HI R15, RZ, R7, R6 ;  /* 0x00000007ff0f0219 */ /* 0x000fc80000011606 */
[----:B------:R-:W-:Y:S01]  /*a570*/  LOP3.LUT R15, RZ, R15, RZ, 0x33, !PT ;  /* 0x0000000fff0f7212 */ /* 0x000fe200078e33ff */
[----:B------:R-:W-:Y:S06]  /*a580*/  BRA `(.L_x_1806) ;  /* 0x0000000000147947 */ /* 0x000fec0003800000 */
.L_x_1805:
[----:B------:R-:W-:-:S05]  /*a590*/  IMAD.U32 R192, RZ, RZ, UR22 ;  /* 0x00000016ffc07e24 */ /* 0x000fca000f8e00ff */
[----:B------:R-:W-:-:S13]  /*a5a0*/  ISETP.NE.AND P0, PT, R192, 0x1, PT ;  /* 0x00000001c000780c */ /* 0x000fda0003f05270 */
[----:B------:R-:W0:Y:S02]  /*a5b0*/  @P0 LDC.64 R6, c[0x0][0x9e8] ;  /* 0x00027a00ff060b82 */ /* 0x000e240000000a00 */
[----:B0-----:R-:W-:-:S05]  /*a5c0*/  @P0 IMAD.HI.U32 R6, R15, R6, RZ ;  /* 0x000000060f060227 */ /* 0x001fca00078e00ff */
[----:B------:R-:W-:-:S07]  /*a5d0*/  @P0 SHF.R.U32.HI R15, RZ, R7, R6 ;  /* 0x00000007ff0f0219 */ /* 0x000fce0000011606 */
.L_x_1806:
[----:B------:R-:W-:Y:S05]  /*a5e0*/  BSYNC B0 ;  /* 0x0000000000007941 */ /* 0x000fea0003800000 */
.L_x_1804:
[----:B------:R-:W-:-:S04]  /*a5f0*/  IMAD R15, R15, R192, -UR6 ;  /* 0x800000060f0f7e24 */ /* 0x000fc8000f8e02c0 */
[----:B------:R-:W-:-:S05]  /*a600*/  IMAD.IADD R15, R15, 0x1, -R2 ;  /* 0x000000010f0f7824 */ /* 0x000fca00078e0a02 */
[----:B------:R-:W-:Y:S02]  /*a610*/  VIADDMNMX R13, R15, R192, R13, PT ;  /* 0x000000c00f0d7246 */ /* 0x000fe4000380010d */
[----:B------:R-:W-:-:S07]  /*a620*/  VIMNMX R14, R14, R15, !PT ;  /* 0x0000000f0e0e7248 */ /* 0x000fce0007fe0100 */
.L_x_1803:
[----:B------:R-:W-:Y:S01]  /*a630*/  UISETP.GT.AND UP0, UPT, UR50, -0x1, UPT ;  /* 0xffffffff3200788c */ /* 0x000fe2000bf04270 */
[----:B0-----:R-:W0:Y:S05]  /*a640*/  SHFL.IDX PT, R6, R12, 0x1, 0x1c1f ;  /* 0x003c1f000c067f89 */ /* 0x001e2a00000e0000 */
        /* <DEDUP_REMOVED lines=9> */
[----:B0-----:R-:W-:Y:S01]  /*a6e0*/  IMAD.IADD R12, R20, 0x1, R6 ;  /* 0x00000001140c7824 */ /* 0x001fe200078e0206 */
        /* <DEDUP_REMOVED lines=55> */
.L_x_1809:
[----:B------:R-:W-:-:S05]  /*aa60*/  IMAD.U32 R14, RZ, RZ, UR22 ;  /* 0x00000016ff0e7e24 */ /* 0x000fca000f8e00ff */
[----:B------:R-:W-:-:S13]  /*aa70*/  ISETP.NE.AND P1, PT, R14, 0x1, PT ;  /* 0x000000010e00780c */ /* 0x000fda0003f25270 */
[----:B------:R-:W0:Y:S02]  /*aa80*/  @P1 LDC.64 R6, c[0x0][0x9e8] ;  /* 0x00027a00ff061b82 */ /* 0x000e240000000a00 */
[----:B0-----:R-:W-:-:S05]  /*aa90*/  @P1 IMAD.HI.U32 R6, R5, R6, RZ ;  /* 0x0000000605061227 */ /* 0x001fca00078e00ff */
[----:B------:R-:W-:-:S07]  /*aaa0*/  @P1 SHF.R.U32.HI R5, RZ, R7, R6 ;  /* 0x00000007ff051219 */ /* 0x000fce0000011606 */
.L_x_1810:
[----:B------:R-:W-:Y:S05]  /*aab0*/  BSYNC B0 ;  /* 0x0000000000007941 */ /* 0x000fea0003800000 */
.L_x_1808:
[----:B------:R-:W-:-:S04]  /*aac0*/  IMAD R5, R5, R14, -UR6 ;  /* 0x8000000605057e24 */ /* 0x000fc8000f8e020e */
[----:B------:R-:W-:-:S05]  /*aad0*/  IMAD.IADD R5, R5, 0x1, -R2 ;  /* 0x0000000105057824 */ /* 0x000fca00078e0a02 */
[----:B------:R-:W-:Y:S02]  /*aae0*/  VIADDMNMX R12, R5, R14, R12, PT ;  /* 0x0000000e050c7246 */ /* 0x000fe4000380010c */
[----:B------:R-:W-:-:S07]  /*aaf0*/  VIMNMX R13, R13, R5, !PT ;  /* 0x000000050d0d7248 */ /* 0x000fce0007fe0100 */
.L_x_1807:
[----:B------:R-:W-:Y:S01]  /*ab00*/  FMNMX.FTZ R6, R152, R11, !PT ;  /* 0x0000000b98067209 */ /* 0x000fe20007810000 */
        /* <DEDUP_REMOVED lines=33> */
[----:B------:R-:W0:Y:S01]  /*ad20*/  SHFL.BFLY PT, R5, R6, 0x2, 0x1f ;  /* 0x0c401f0006057f89 */ /* 0x000e2200000e0000 */
[C---:B------:R-:W-:Y:S02]  /*ad30*/  ISETP.LT.OR P2, PT, R12.reuse, 0x1, P2 ;  /* 0x000000010c00780c */ /* 0x040fe40001741670 */
[----:B------:R-:W-:Y:S02]  /*ad40*/  ISETP.LT.OR P1, PT, R12, 0x19, P1 ;  /* 0x000000190c00780c */ /* 0x000fe40000f21670 */
[----:B------:R-:W-:-:S02]  /*ad50*/  FSEL R7, R154, -INF , !P2 ;  /* 0xff8000009a077808 */ /* 0x000fc40005000000 */
[----:B------:R-:W-:Y:S02]  /*ad60*/  FSEL R166, R166, -INF , !P1 ;  /* 0xff800000a6a67808 */ /* 0x000fe40004800000 */
[C---:B------:R-:W-:Y:S02]  /*ad70*/  ISETP.GT.AND P1, PT, R13.reuse, 0x19, P0 ;  /* 0x000000190d00780c */ /* 0x040fe40000724270 */
[----:B------:R-:W-:Y:S02]  /*ad80*/  ISETP.GT.AND P2, PT, R13, 0x20, P0 ;  /* 0x000000200d00780c */ /* 0x000fe40000744270 */
[C---:B------:R-:W-:Y:S02]  /*ad90*/  ISETP.LT.OR P1, PT, R12.reuse, 0x1a, P1 ;  /* 0x0000001a0c00780c */ /* 0x040fe40000f21670 */
[----:B------:R-:W-:Y:S02]  /*ada0*/  ISETP.LT.OR P2, PT, R12, 0x21, P2 ;  /* 0x000000210c00780c */ /* 0x000fe40001741670 */
[----:B------:R-:W-:-:S02]  /*adb0*/  FSEL R167, R167, -INF , !P1 ;  /* 0xff800000a7a77808 */ /* 0x000fc40004800000 */
[----:B------:R-:W-:Y:S02]  /*adc0*/  ISETP.GT.AND P1, PT, R13, 0x21, P0 ;  /* 0x000000210d00780c */ /* 0x000fe40000724270 */
[----:B------:R-:W-:Y:S02]  /*add0*/  FSEL R170, R170, -INF , !P2 ;  /* 0xff800000aaaa7808 */ /* 0x000fe40005000000 */
[----:B------:R-:W-:Y:S02]  /*ade0*/  ISETP.LT.OR P1, PT, R12, 0x22, P1 ;  /* 0x000000220c00780c */ /* 0x000fe40000f21670 */
[----:B0-----:R-:W-:Y:S02]  /*adf0*/  FMNMX.FTZ R5, R6, R5, !PT ;  /* 0x0000000506057209 */ /* 0x001fe40007810000 */
[----:B------:R-:W-:Y:S02]  /*ae00*/  FMNMX.FTZ R6, R7, R10, !PT ;  /* 0x0000000a07067209 */ /* 0x000fe40007810000 */
[----:B------:R-:W-:Y:S01]  /*ae10*/  FSEL R171, R171, -INF , !P1 ;  /* 0xff800000abab7808 */ /* 0x000fe20004800000 */
[----:B------:R-:W0:Y:S01]  /*ae20*/  SHFL.BFLY PT, R14, R5, 0x1, 0x1f ;  /* 0x0c201f00050e7f89 */ /* 0x000e2200000e0000 */
[----:B------:R-:W-:-:S02]  /*ae30*/  FMNMX.FTZ R15, R155, R6, !PT ;  /* 0x000000069b0f7209 */ /* 0x000fc40007810000 */
[----:B------:R-:W-:Y:S02]  /*ae40*/  ISETP.GT.AND P1, PT, R13, 0x29, P0 ;  /* 0x000000290d00780c */ /* 0x000fe40000724270 */
[----:B------:R-:W-:Y:S02]  /*ae50*/  FMNMX.FTZ R6, R158, R15, !PT ;  /* 0x0000000f9e067209 */ /* 0x000fe40007810000 */
[----:B------:R-:W-:Y:S02]  /*ae60*/  ISETP.LT.OR P1, PT, R12, 0x2a, P1 ;  /* 0x0000002a0c00780c */ /* 0x000fe40000f21670 */
[----:B------:R-:W-:Y:S02]  /*ae70*/  FMNMX.FTZ R15, R159, R6, !PT ;  /* 0x000000069f0f7209 */ /* 0x000fe40007810000 */
[----:B------:R-:W-:Y:S02]  /*ae80*/  FSEL R175, R175, -INF , !P1 ;  /* 0xff800000afaf7808 */ /* 0x000fe40004800000 */
[----:B------:R-:W-:-:S02]  /*ae90*/  FMNMX.FTZ R6, R162, R15, !PT ;  /* 0x0000000fa2067209 */ /* 0x000fc40007810000 */
[----:B------:R-:W-:Y:S02]  /*aea0*/  ISETP.GT.AND P1, PT, R13, 0x30, P0 ;  /* 0x000000300d00780c */ /* 0x000fe40000724270 */
[----:B------:R-:W-:Y:S02]  /*aeb0*/  FMNMX.FTZ R15, R163, R6, !PT ;  /* 0x00000006a30f7209 */ /* 0x000fe40007810000 */
[----:B------:R-:W-:Y:S02]  /*aec0*/  ISETP.GT.AND P2, PT, R13, 0x28, P0 ;  /* 0x000000280d00780c */ /* 0x000fe40000744270 */
[----:B------:R-:W-:Y:S02]  /*aed0*/  FMNMX.FTZ R6, R166, R15, !PT ;  /* 0x0000000fa6067209 */ /* 0x000fe40007810000 */
[----:B------:R-:W-:Y:S02]  /*aee0*/  ISETP.LT.OR P1, PT, R12, 0x31, P1 ;  /* 0x000000310c00780c */ /* 0x000fe40000f21670 */
[----:B------:R-:W-:-:S02]  /*aef0*/  FMNMX.FTZ R15, R167, R6, !PT ;  /* 0x00000006a70f7209 */ /* 0x000fc40007810000 */
[----:B------:R-:W-:Y:S02]  /*af00*/  ISETP.LT.OR P2, PT, R12, 0x29, P2 ;  /* 0x000000290c00780c */ /* 0x000fe40001741670 */
[----:B------:R-:W-:Y:S02]  /*af10*/  FMNMX.FTZ R6, R170, R15, !PT ;  /* 0x0000000faa067209 */ /* 0x000fe40007810000 */
[----:B------:R-:W-:Y:S02]  /*af20*/  FSEL R178, R178, -INF , !P1 ;  /* 0xff800000b2b27808 */ /* 0x000fe40004800000 */
[----:B------:R-:W-:Y:S02]  /*af30*/  ISETP.GT.AND P1, PT, R13, 0x31, P0 ;  /* 0x000000310d00780c */ /* 0x000fe40000724270 */
[----:B------:R-:W-:Y:S02]  /*af40*/  FSEL R174, R174, -INF , !P2 ;  /* 0xff800000aeae7808 */ /* 0x000fe40005000000 */
[----:B------:R-:W-:-:S02]  /*af50*/  FMNMX.FTZ R21, R171, R6, !PT ;  /* 0x00000006ab157209 */ /* 0x000fc40007810000 */
[----:B------:R-:W-:Y:S02]  /*af60*/  ISETP.LT.OR P1, PT, R12, 0x32, P1 ;  /* 0x000000320c00780c */ /* 0x000fe40000f21670 */
[----:B------:R-:W-:Y:S02]  /*af70*/  FMNMX.FTZ R6, R174, R21, !PT ;  /* 0x00000015ae067209 */ /* 0x000fe40007810000 */
[----:B------:R-:W-:Y:S02]  /*af80*/  FSEL R179, R179, -INF , !P1 ;  /* 0xff800000b3b37808 */ /* 0x000fe40004800000 */
[----:B------:R-:W-:Y:S02]  /*af90*/  ISETP.GT.AND P1, PT, R13, 0x38, P0 ;  /* 0x000000380d00780c */ /* 0x000fe40000724270 */
[----:B------:R-:W-:Y:S02]  /*afa0*/  FMNMX.FTZ R21, R175, R6, !PT ;  /* 0x00000006af157209 */ /* 0x000fe40007810000 */
[----:B------:R-:W-:-:S02]  /*afb0*/  ISETP.GT.AND P0, PT, R13, 0x39, P0 ;  /* 0x000000390d00780c */ /* 0x000fc40000704270 */
[----:B------:R-:W-:Y:S02]  /*afc0*/  ISETP.LT.OR P1, PT, R12, 0x39, P1 ;  /* 0x000000390c00780c */ /* 0x000fe40000f21670 */
[----:B------:R-:W-:Y:S02]  /*afd0*/  FMNMX.FTZ R6, R178, R21, !PT ;  /* 0x00000015b2067209 */ /* 0x000fe40007810000 */
[----:B0-----:R-:W-:Y:S02]  /*afe0*/  FMNMX.FTZ R5, R5, R14, !PT ;  /* 0x0000000e05057209 */ /* 0x001fe40007810000 */
[----:B------:R-:W-:Y:S02]  /*aff0*/  ISETP.LT.OR P0, PT, R12, 0x3a, P0 ;  /* 0x0000003a0c00780c */ /* 0x000fe40000701670 */
[----:B------:R-:W-:Y:S01]  /*b000*/  FSEL R182, R182, -INF , !P1 ;  /* 0xff800000b6b67808 */ /* 0x000fe20004800000 */
[----:B------:R-:W-:Y:S01]  /*b010*/  FMUL.FTZ R14, R5, UR10 ;  /* 0x0000000a050e7c20 */ /* 0x000fe20008410000 */
[----:B------:R-:W-:-:S02]  /*b020*/  FMNMX.FTZ R21, R179, R6, !PT ;  /* 0x00000006b3157209 */ /* 0x000fc40007810000 */
[----:B------:R-:W-:Y:S02]  /*b030*/  FSETP.NEU.FTZ.AND P2, PT, R5, -INF , PT ;  /* 0xff8000000500780b */ /* 0x000fe40003f5d000 */
[----:B------:R-:W-:Y:S02]  /*b040*/  FSEL R183, R183, -INF , !P0 ;  /* 0xff800000b7b77808 */ /* 0x000fe40004000000 */
[----:B------:R-:W-:Y:S02]  /*b050*/  FMNMX.FTZ R6, R182, R21, !PT ;  /* 0x00000015b6067209 */ /* 0x000fe40007810000 */
[----:B------:R-:W-:Y:S02]  /*b060*/  FSEL R14, R14, RZ, P2 ;  /* 0x000000ff0e0e7208 */ /* 0x000fe40001000000 */
[----:B------:R-:W-:-:S03]  /*b070*/  FMNMX.FTZ R6, R183, R6, !PT ;  /* 0x00000006b7067209 */ /* 0x000fc60007810000 */
[--C-:B------:R-:W-:Y:S01]  /*b080*/  FFMA.FTZ R21, R161, UR10, -R14.reuse ;  /* 0x0000000aa1157c23 */ /* 0x100fe2000801080e */
[--C-:B------:R-:W-:Y:S01]  /*b090*/  FFMA.FTZ R154, R156, UR10, -R14.reuse ;  /* 0x0000000a9c9a7c23 */ /* 0x100fe2000801080e */
[----:B------:R-:W0:Y:S01]  /*b0a0*/  SHFL.BFLY PT, R161, R6, 0x2, 0x1f ;  /* 0x0c401f0006a17f89 */ /* 0x000e2200000e0000 */
        /* <DEDUP_REMOVED lines=13> */
[----:B------:R-:W-:Y:S01]  /*b180*/  IMAD.U32 R177, RZ, RZ, UR21 ;  /* 0x00000015ffb17e24 */ /* 0x000fe2000f8e00ff */
[----:B------:R-:W-:Y:S08]  /*b190*/  MUFU.EX2 R152, R152 ;  /* 0x0000009800987308 */ /* 0x000ff00000000800 */
[----:B------:R-:W-:Y:S01]  /*b1a0*/  MUFU.EX2 R15, R15 ;  /* 0x0000000f000f7308 */ /* 0x000fe20000000800 */
[----:B0-----:R-:W-:Y:S01]  /*b1b0*/  FMNMX.FTZ R168, R6, R161, !PT ;  /* 0x000000a106a87209 */ /* 0x001fe20007810000 */
[----:B------:R-:W-:Y:S01]  /*b1c0*/  FFMA.FTZ R161, R173, UR10, -R14 ;  /* 0x0000000aada17c23 */ /* 0x000fe2000801080e */
[----:B------:R-:W-:Y:S01]  /*b1d0*/  FSEL R6, R5, RZ, P2 ;  /* 0x000000ff05067208 */ /* 0x000fe20001000000 */
[----:B------:R-:W-:-:S02]  /*b1e0*/  IMAD.MOV R173, RZ, RZ, -R17 ;  /* 0x000000ffffad7224 */ /* 0x000fc400078e0a11 */
[----:B------:R-:W0:Y:S02]  /*b1f0*/  SHFL.BFLY PT, R169, R168, 0x1, 0x1f ;  /* 0x0c201f00a8a97f89 */ /* 0x000e2400000e0000 */
[----:B------:R-:W-:Y:S01]  /*b200*/  FADD.FTZ R6, -R6, R11 ;  /* 0x0000000b06067221 */ /* 0x000fe20000010100 */
[----:B------:R-:W-:Y:S01]  /*b210*/  MUFU.EX2 R13, R13 ;  /* 0x0000000d000d7308 */ /* 0x000fe20000000800 */
[----:B------:R-:W-:Y:S02]  /*b220*/  ISETP.NE.AND P1, PT, R2, R173, PT ;  /* 0x000000ad0200720c */ /* 0x000fe40003f25270 */
[----:B------:R-:W-:-:S05]  /*b230*/  FMUL.FTZ R11, R6, UR10 ;  /* 0x0000000a060b7c20 */ /* 0x000fca0008410000 */
[----:B------:R-:W-:Y:S08]  /*b240*/  MUFU.EX2 R156, R156 ;  /* 0x0000009c009c7308 */ /* 0x000ff00000000800 */
[----:B------:R-:W1:Y:S01]  /*b250*/  MUFU.EX2 R11, R11 ;  /* 0x0000000b000b7308 */ /* 0x000e620000000800 */
[----:B0-----:R-:W-:Y:S01]  /*b260*/  FMNMX.FTZ R6, R168, R169, !PT ;  /* 0x000000a9a8067209 */ /* 0x001fe20007810000 */
[----:B------:R-:W-:-:S06]  /*b270*/  FFMA.FTZ R169, R181, UR10, -R14 ;  /* 0x0000000ab5a97c23 */ /* 0x000fcc000801080e */
[----:B------:R-:W0:Y:S01]  /*b280*/  MUFU.EX2 R21, R21 ;  /* 0x0000001500157308 */ /* 0x000e220000000800 */
[C---:B------:R-:W-:Y:S01]  /*b290*/  FSETP.NEU.FTZ.AND P0, PT, R6.reuse, -INF , PT ;  /* 0xff8000000600780b */ /* 0x040fe20003f1d000 */
[----:B------:R-:W-:-:S05]  /*b2a0*/  FMUL.FTZ R176, R6, UR10 ;  /* 0x0000000a06b07c20 */ /* 0x000fca0008410000 */
[----:B------:R-:W-:Y:S01]  /*b2b0*/  FSEL R176, R176, RZ, P0 ;  /* 0x000000ffb0b07208 */ /* 0x000fe20000000000 */
[----:B------:R-:W2:Y:S01]  /*b2c0*/  MUFU.EX2 R12, R12 ;  /* 0x0000000c000c7308 */ /* 0x000ea20000000800 */
[----:B-1----:R-:W-:Y:S01]  /*b2d0*/  FFMA.FTZ R172, R11, R3, R152 ;  /* 0x000000030bac7223 */ /* 0x002fe20000010098 */
[----:B------:R-:W-:Y:S01]  /*b2e0*/  F2FP.F16.F32.PACK_AB R152, R15, R152 ;  /* 0x000000980f98723e */ /* 0x000fe200000000ff */
[----:B------:R-:W-:Y:S01]  /*b2f0*/  FMUL.FTZ R24, R24, R11 ;  /* 0x0000000b18187220 */ /* 0x000fe20000410000 */
[----:B------:R-:W-:Y:S01]  /*b300*/  FFMA.FTZ R7, R7, UR10, -R176 ;  /* 0x0000000a07077c23 */ /* 0x000fe200080108b0 */
[----:B------:R-:W-:Y:S01]  /*b310*/  FADD.FTZ R3, R15, R172 ;  /* 0x000000ac0f037221 */ /* 0x000fe20000010000 */
[--C-:B------:R-:W-:Y:S01]  /*b320*/  FFMA.FTZ R155, R155, UR10, -R176.reuse ;  /* 0x0000000a9b9b7c23 */ /* 0x100fe200080108b0 */
[--C-:B------:R-:W-:Y:S01]  /*b330*/  FFMA.FTZ R158, R158, UR10, -R176.reuse ;  /* 0x0000000a9e9e7c23 */ /* 0x100fe200080108b0 */
[----:B------:R-:W1:Y:S01]  /*b340*/  MUFU.EX2 R153, R153 ;  /* 0x0000009900997308 */ /* 0x000e620000000800 */
[----:B------:R-:W-:Y:S01]  /*b350*/  FADD.FTZ R14, R154, R3 ;  /* 0x000000039a0e7221 */ /* 0x000fe20000010000 */
[----:B------:R-:W-:Y:S01]  /*b360*/  FSEL R3, R6, RZ, P0 ;  /* 0x000000ff06037208 */ /* 0x000fe20000000000 */
[--C-:B------:R-:W-:Y:S01]  /*b370*/  FFMA.FTZ R159, R159, UR10, -R176.reuse ;  /* 0x0000000a9f9f7c23 */ /* 0x100fe200080108b0 */
[----:B------:R-:W-:Y:S01]  /*b380*/  FFMA.FTZ R163, R163, UR10, -R176 ;  /* 0x0000000aa3a37c23 */ /* 0x000fe200080108b0 */
[----:B------:R-:W-:Y:S01]  /*b390*/  FADD.FTZ R173, R13, R14 ;  /* 0x0000000e0dad7221 */ /* 0x000fe20000010000 */
[----:B------:R-:W-:-:S02]  /*b3a0*/  @!P1 IMAD R14, R177, 0x40, R16 ;  /* 0x00000040b10e9824 */ /* 0x000fc400078e0210 */
[----:B------:R-:W-:Y:S01]  /*b3b0*/  FADD.FTZ R3, -R3, R10 ;  /* 0x0000000a03037221 */ /* 0x000fe20000010100 */
[----:B------:R-:W3:Y:S01]  /*b3c0*/  MUFU.EX2 R160, R160 ;  /* 0x000000a000a07308 */ /* 0x000ee20000000800 */
[----:B------:R-:W-:Y:S01]  /*b3d0*/  FADD.FTZ R172, R156, R173 ;  /* 0x000000ad9cac7221 */ /* 0x000fe20000010000 */
[----:B------:R-:W-:Y:S01]  /*b3e0*/  F2FP.F16.F32.PACK_AB R154, R13, R154 ;  /* 0x0000009a0d9a723e */ /* 0x000fe200000000ff */
[----:B------:R-:W-:Y:S01]  /*b3f0*/  FMUL.FTZ R3, R3, UR10 ;  /* 0x0000000a03037c20 */ /* 0x000fe20008410000 */
[----:B------:R-:W-:Y:S01]  /*b400*/  FFMA.FTZ R177, R166, UR10, -R176 ;  /* 0x0000000aa6b17c23 */ /* 0x000fe200080108b0 */
[----:B0-----:R-:W-:Y:S01]  /*b410*/  FADD.FTZ R173, R21, R172 ;  /* 0x000000ac15ad7221 */ /* 0x001fe20000010000 */
[----:B------:R-:W-:Y:S01]  /*b420*/  @!P1 LEA R172, R14, UR43, 0x2 ;  /* 0x0000002b0eac9c11 */ /* 0x000fe2000f8e10ff */
[--C-:B------:R-:W-:Y:S01]  /*b430*/  FFMA.FTZ R167, R167, UR10, -R176.reuse ;  /* 0x0000000aa7a77c23 */ /* 0x100fe200080108b0 */
[----:B------:R-:W0:Y:S01]  /*b440*/  MUFU.EX2 R157, R157 ;  /* 0x0000009d009d7308 */ /* 0x000e220000000800 */
[----:B--2---:R-:W-:Y:S01]  /*b450*/  FADD.FTZ R10, R12, R173 ;  /* 0x000000ad0c0a7221 */ /* 0x004fe20000010000 */
[--C-:B------:R-:W-:Y:S01]  /*b460*/  FFMA.FTZ R173, R162, UR10, -R176.reuse ;  /* 0x0000000aa2ad7c23 */ /* 0x100fe200080108b0 */
[----:B------:R-:W-:Y:S01]  /*b470*/  @!P1 STS [R172+0x28800], R11 ;  /* 0x0288000bac009388 */ /* 0x000fe20000000800 */
[----:B------:R-:W-:Y:S01]  /*b480*/  FFMA.FTZ R171, R171, UR10, -R176 ;  /* 0x0000000aabab7c23 */ /* 0x000fe200080108b0 */
[----:B-1----:R-:W-:Y:S01]  /*b490*/  FADD.FTZ R181, R153, R10 ;  /* 0x0000000a99b57221 */ /* 0x002fe20000010000 */
[--C-:B------:R-:W-:Y:S01]  /*b4a0*/  FFMA.FTZ R174, R174, UR10, -R176.reuse ;  /* 0x0000000aaeae7c23 */ /* 0x100fe200080108b0 */
[--C-:B------:R-:W-:Y:S01]  /*b4b0*/  FFMA.FTZ R175, R175, UR10, -R176.reuse ;  /* 0x0000000aafaf7c23 */ /* 0x100fe200080108b0 */
[----:B------:R-:W1:Y:S01]  /*b4c0*/  MUFU.EX2 R20, R20 ;  /* 0x0000001400147308 */ /* 0x000e620000000800 */
[----:B---3--:R-:W-:Y:S01]  /*b4d0*/  FADD.FTZ R162, R160, R181 ;  /* 0x000000b5a0a27221 */ /* 0x008fe20000010000 */
[--C-:B------:R-:W-:Y:S01]  /*b4e0*/  FFMA.FTZ R178, R178, UR10, -R176.reuse ;  /* 0x0000000ab2b27c23 */ /* 0x100fe200080108b0 */
[--C-:B------:R-:W-:Y:S01]  /*b4f0*/  FFMA.FTZ R179, R179, UR10, -R176.reuse ;  /* 0x0000000ab3b37c23 */ /* 0x100fe200080108b0 */
[----:B------:R-:W-:Y:S01]  /*b500*/  FFMA.FTZ R182, R182, UR10, -R176 ;  /* 0x0000000ab6b67c23 */ /* 0x000fe200080108b0 */
[----:B------:R-:W-:Y:S01]  /*b510*/  F2FP.F16.F32.PACK_AB R156, R21, R156 ;  /* 0x0000009c159c723e */ /* 0x000fe200000000ff */
[-C--:B------:R-:W-:Y:S01]  /*b520*/  FMUL.FTZ R25, R25, R11.reuse ;  /* 0x0000000b19197220 */ /* 0x080fe20000410000 */
[-C--:B------:R-:W-:Y:S01]  /*b530*/  FMUL.FTZ R28, R28, R11.reuse ;  /* 0x0000000b1c1c7220 */ /* 0x080fe20000410000 */
        /* <DEDUP_REMOVED lines=24> */
[----:B------:R3:W-:Y:S01]  /*b6c0*/  MUFU.EX2 R168, R180 ;  /* 0x000000b400a87308 */ /* 0x0007e20000000800 */
        /* <DEDUP_REMOVED lines=8> */
[--C-:B---3--:R-:W-:Y:S01]  /*b750*/  FFMA.FTZ R180, R170, UR10, -R176.reuse ;  /* 0x0000000aaab47c23 */ /* 0x108fe200080108b0 */
[----:B------:R-:W-:Y:S01]  /*b760*/  FFMA.FTZ R176, R183, UR10, -R176 ;  /* 0x0000000ab7b07c23 */ /* 0x000fe200080108b0 */
        /* <DEDUP_REMOVED lines=18> */
[----:B0-----:R-:W-:Y:S01]  /*b890*/  FADD.FTZ R162, R164, R3 ;  /* 0x00000003a4a27221 */ /* 0x001fe20000010000 */
[----:B-1----:R-:W-:Y:S01]  /*b8a0*/  F2FP.F16.F32.PACK_AB R164, R165, R164 ;  /* 0x000000a4a5a4723e */ /* 0x002fe200000000ff */
[-C--:B------:R-:W-:Y:S01]  /*b8b0*/  FMUL.FTZ R109, R109, R11.reuse ;  /* 0x0000000b6d6d7220 */ /* 0x080fe20000410000 */
[----:B------:R-:W0:Y:S01]  /*b8c0*/  MUFU.EX2 R14, R155 ;  /* 0x0000009b000e7308 */ /* 0x000e220000000800 */
[----:B------:R-:W-:Y:S01]  /*b8d0*/  FADD.FTZ R3, R165, R162 ;  /* 0x000000a2a5037221 */ /* 0x000fe20000010000 */
[----:B---3--:R-:W-:Y:S01]  /*b8e0*/  FFMA.FTZ R13, R10, R4, R7 ;  /* 0x000000040a0d7223 */ /* 0x008fe20000010007 */
[----:B------:R-:W-:Y:S01]  /*b8f0*/  F2FP.F16.F32.PACK_AB R162, R161, R20 ;  /* 0x00000014a1a2723e */ /* 0x000fe200000000ff */
[----:B------:R1:W-:Y:S01]  /*b900*/  @!P1 STS [R172+0x28820], R10 ;  /* 0x0288200aac009388 */ /* 0x0003e20000000800 */
[-C--:B------:R-:W-:Y:S01]  /*b910*/  FMUL.FTZ R112, R112, R11.reuse ;  /* 0x0000000b70707220 */ /* 0x080fe20000410000 */
[-C--:B------:R-:W-:Y:S01]  /*b920*/  FMUL.FTZ R113, R113, R11.reuse ;  /* 0x0000000b71717220 */ /* 0x080fe20000410000 */
[-C--:B------:R-:W-:Y:S01]  /*b930*/  FMUL.FTZ R116, R116, R11.reuse ;  /* 0x0000000b74747220 */ /* 0x080fe20000410000 */
[----:B------:R2:W3:Y:S01]  /*b940*/  MUFU.EX2 R155, R158 ;  /* 0x0000009e009b7308 */ /* 0x0004e20000000800 */
[----:B----4-:R-:W-:Y:S01]  /*b950*/  F2FP.F16.F32.PACK_AB R166, R169, R168 ;  /* 0x000000a8a9a6723e */ /* 0x010fe200000000ff */
[-C--:B------:R-:W-:Y:S01]  /*b960*/  FMUL.FTZ R117, R117, R11.reuse ;  /* 0x0000000b75757220 */ /* 0x080fe20000410000 */
[-C--:B------:R-:W-:Y:S01]  /*b970*/  FMUL.FTZ R120, R120, R11.reuse ;  /* 0x0000000b78787220 */ /* 0x080fe20000410000 */
[-C--:B------:R-:W-:Y:S01]  /*b980*/  FMUL.FTZ R121, R121, R11.reuse ;  /* 0x0000000b79797220 */ /* 0x080fe20000410000 */
[-C--:B------:R-:W-:Y:S01]  /*b990*/  FMUL.FTZ R124, R124, R11.reuse ;  /* 0x0000000b7c7c7220 */ /* 0x080fe20000410000 */
[-C--:B------:R-:W-:Y:S01]  /*b9a0*/  FMUL.FTZ R125, R125, R11.reuse ;  /* 0x0000000b7d7d7220 */ /* 0x080fe20000410000 */
[----:B------:R-:W-:Y:S01]  /*b9b0*/  FMUL.FTZ R128, R128, R11 ;  /* 0x0000000b80807220 */ /* 0x000fe20000410000 */
[----:B------:R-:W1:Y:S01]  /*b9c0*/  MUFU.EX2 R170, R159 ;  /* 0x0000009f00aa7308 */ /* 0x000e620000000800 */
[----:B--2---:R-:W-:Y:S01]  /*b9d0*/  F2FP.F16.F32.PACK_AB R158, R153, R12 ;  /* 0x0000000c999e723e */ /* 0x004fe200000000ff */
[----:B------:R-:W-:Y:S01]  /*b9e0*/  FADD.FTZ R12, R168, R3 ;  /* 0x00000003a80c7221 */ /* 0x000fe20000010000 */
[C---:B0-----:R-:W-:Y:S01]  /*b9f0*/  FADD.FTZ R4, R14.reuse, R13 ;  /* 0x0000000d0e047221 */ /* 0x041fe20000010000 */
[----:B------:R-:W-:Y:S01]  /*ba00*/  F2FP.F16.F32.PACK_AB R153, R14, R7 ;  /* 0x000000070e99723e */ /* 0x000fe200000000ff */
[-C--:B------:R-:W-:Y:S01]  /*ba10*/  FMUL.FTZ R129, R129, R11.reuse ;  /* 0x0000000b81817220 */ /* 0x080fe20000410000 */
[----:B------:R-:W-:Y:S01]  /*ba20*/  FADD.FTZ R3, R169, R12 ;  /* 0x0000000ca9037221 */ /* 0x000fe20000010000 */
        /* <DEDUP_REMOVED lines=10> */
[C---:B-1----:R-:W-:Y:S01]  /*bad0*/  FADD.FTZ R172, R170.reuse, R13 ;  /* 0x0000000daaac7221 */ /* 0x042fe20000010000 */
[----:B------:R-:W-:Y:S01]  /*bae0*/  F2FP.F16.F32.PACK_AB R155, R170, R155 ;  /* 0x0000009baa9b723e */ /* 0x000fe200000000ff */
[----:B------:R-:W-:Y:S01]  /*baf0*/  BAR.SYNC.DEFER_BLOCKING 0xf, 0x100 ;  /* 0x03c4000000007b1d */ /* 0x000fe20000010000 */
[-C--:B------:R-:W-:Y:S01]  /*bb00*/  FMUL.FTZ R145, R145, R11.reuse ;  /* 0x0000000b91917220 */ /* 0x080fe20000410000 */
[-C--:B------:R-:W-:Y:S01]  /*bb10*/  FMUL.FTZ R148, R148, R11.reuse ;  /* 0x0000000b94947220 */ /* 0x080fe20000410000 */
[----:B------:R-:W-:Y:S01]  /*bb20*/  FMUL.FTZ R149, R149, R11 ;  /* 0x0000000b95957220 */ /* 0x000fe20000410000 */
[-C--:B------:R-:W-:Y:S01]  /*bb30*/  FMUL.FTZ R26, R26, R10.reuse ;  /* 0x0000000a1a1a7220 */ /* 0x080fe20000410000 */
[-C--:B------:R-:W-:Y:S01]  /*bb40*/  FMUL.FTZ R27, R27, R10.reuse ;  /* 0x0000000a1b1b7220 */ /* 0x080fe20000410000 */
[----:B------:R-:W1:Y:S01]  /*bb50*/  MUFU.EX2 R159, R177 ;  /* 0x000000b1009f7308 */ /* 0x000e620000000800 */
        /* <DEDUP_REMOVED lines=8> */
[C---:B--2---:R-:W-:Y:S01]  /*bbe0*/  FADD.FTZ R172, R12.reuse, R13 ;  /* 0x0000000d0cac7221 */ /* 0x044fe20000010000 */
[----:B------:R-:W-:Y:S01]  /*bbf0*/  F2FP.F16.F32.PACK_AB R157, R12, R173 ;  /* 0x000000ad0c9d723e */ /* 0x000fe200000000ff */
[-C--:B------:R-:W-:Y:S01]  /*bc00*/  FMUL.FTZ R42, R42, R10.reuse ;  /* 0x0000000a2a2a7220 */ /* 0x080fe20000410000 */
[-C--:B------:R-:W-:Y:S01]  /*bc10*/  FMUL.FTZ R43, R43, R10.reuse ;  /* 0x0000000a2b2b7220 */ /* 0x080fe20000410000 */
[-C--:B------:R-:W-:Y:S01]  /*bc20*/  FMUL.FTZ R46, R46, R10.reuse ;  /* 0x0000000a2e2e7220 */ /* 0x080fe20000410000 */
[-C--:B------:R-:W-:Y:S01]  /*bc30*/  FMUL.FTZ R47, R47, R10.reuse ;  /* 0x0000000a2f2f7220 */ /* 0x080fe20000410000 */
[-C--:B------:R-:W-:Y:S01]  /*bc40*/  FMUL.FTZ R50, R50, R10.reuse ;  /* 0x0000000a32327220 */ /* 0x080fe20000410000 */
[----:B------:R-:W2:Y:S01]  /*bc50*/  MUFU.EX2 R161, R180 ;  /* 0x000000b400a17308 */ /* 0x000ea20000000800 */
[----:B-1----:R-:W-:Y:S01]  /*bc60*/  FADD.FTZ R13, R159, R172 ;  /* 0x000000ac9f0d7221 */ /* 0x002fe20000010000 */
[----:B------:R1:W-:Y:S01]  /*bc70*/  STSM.16.M88.4 [R18+0x26800], R152 ;  /* 0x0268009812007844 */ /* 0x0003e20000000200 */
[-C--:B------:R-:W-:Y:S01]  /*bc80*/  FMUL.FTZ R51, R51, R10.reuse ;  /* 0x0000000a33337220 */ /* 0x080fe20000410000 */
[-C--:B------:R-:W-:Y:S01]  /*bc90*/  FMUL.FTZ R54, R54, R10.reuse ;  /* 0x0000000a36367220 */ /* 0x080fe20000410000 */
[-C--:B------:R-:W-:Y:S01]  /*bca0*/  FMUL.FTZ R55, R55, R10.reuse ;  /* 0x0000000a37377220 */ /* 0x080fe20000410000 */
[-C--:B------:R-:W-:Y:S01]  /*bcb0*/  FMUL.FTZ R58, R58, R10.reuse ;  /* 0x0000000a3a3a7220 */ /* 0x080fe20000410000 */
[-C--:B------:R-:W-:Y:S01]  /*bcc0*/  FMUL.FTZ R59, R59, R10.reuse ;  /* 0x0000000a3b3b7220 */ /* 0x080fe20000410000 */
[----:B------:R-:W3:Y:S01]  /*bcd0*/  MUFU.EX2 R168, R171 ;  /* 0x000000ab00a87308 */ /* 0x000ee20000000800 */
[----:B0-----:R-:W-:Y:S01]  /*bce0*/  F2FP.F16.F32.PACK_AB R159, R20, R159 ;  /* 0x0000009f149f723e */ /* 0x001fe200000000ff */
[-C--:B------:R-:W-:Y:S01]  /*bcf0*/  FMUL.FTZ R62, R62, R10.reuse ;  /* 0x0000000a3e3e7220 */ /* 0x080fe20000410000 */
[-C--:B------:R-:W-:Y:S01]  /*bd00*/  FMUL.FTZ R63, R63, R10.reuse ;  /* 0x0000000a3f3f7220 */ /* 0x080fe20000410000 */
[-C--:B------:R-:W-:Y:S01]  /*bd10*/  FMUL.FTZ R66, R66, R10.reuse ;  /* 0x0000000a42427220 */ /* 0x080fe20000410000 */
[-C--:B------:R-:W-:Y:S01]  /*bd20*/  FMUL.FTZ R67, R67, R10.reuse ;  /* 0x0000000a43437220 */ /* 0x080fe20000410000 */
[----:B------:R1:W-:Y:S01]  /*bd30*/  STSM.16.M88.4 [R19], R156 ;  /* 0x0000009c13007844 */ /* 0x0003e20000000200 */
[-C--:B------:R-:W-:Y:S01]  /*bd40*/  FMUL.FTZ R70, R70, R10.reuse ;  /* 0x0000000a46467220 */ /* 0x080fe20000410000 */
[----:B------:R0:W4:Y:S01]  /*bd50*/  MUFU.EX2 R163, R174 ;  /* 0x000000ae00a37308 */ /* 0x0001220000000800 */
[-C--:B------:R-:W-:Y:S01]  /*bd60*/  FMUL.FTZ R71, R71, R10.reuse ;  /* 0x0000000a47477220 */ /* 0x080fe20000410000 */
[-C--:B------:R-:W-:Y:S01]  /*bd70*/  FMUL.FTZ R74, R74, R10.reuse ;  /* 0x0000000a4a4a7220 */ /* 0x080fe20000410000 */
[-C--:B------:R-:W-:Y:S01]  /*bd80*/  FMUL.FTZ R75, R75, R10.reuse ;  /* 0x0000000a4b4b7220 */ /* 0x080fe20000410000 */
[-C--:B------:R-:W-:Y:S01]  /*bd90*/  FMUL.FTZ R78, R78, R10.reuse ;  /* 0x0000000a4e4e7220 */ /* 0x080fe20000410000 */
[-C--:B------:R-:W-:Y:S01]  /*bda0*/  FMUL.FTZ R79, R79, R10.reuse ;  /* 0x0000000a4f4f7220 */ /* 0x080fe20000410000 */
[-C--:B------:R-:W-:Y:S01]  /*bdb0*/  FMUL.FTZ R82, R82, R10.reuse ;  /* 0x0000000a52527220 */ /* 0x080fe20000410000 */
[-C--:B------:R-:W-:Y:S01]  /*bdc0*/  FMUL.FTZ R83, R83, R10.reuse ;  /* 0x0000000a53537220 */ /* 0x080fe20000410000 */
[----:B------:R-:W5:Y:S01]  /*bdd0*/  MUFU.EX2 R4, R175 ;  /* 0x000000af00047308 */ /* 0x000f620000000800 */
[----:B0-----:R-:W-:Y:S01]  /*bde0*/  FADD.FTZ R174, R20, R13 ;  /* 0x0000000d14ae7221 */ /* 0x001fe20000010000 */
[-C--:B------:R-:W-:Y:S01]  /*bdf0*/  FMUL.FTZ R86, R86, R10.reuse ;  /* 0x0000000a56567220 */ /* 0x080fe20000410000 */
[-C--:B------:R-:W-:Y:S01]  /*be00*/  FMUL.FTZ R87, R87, R10.reuse ;  /* 0x0000000a57577220 */ /* 0x080fe20000410000 */
[-C--:B------:R-:W-:Y:S01]  /*be10*/  FMUL.FTZ R90, R90, R10.reuse ;  /* 0x0000000a5a5a7220 */ /* 0x080fe20000410000 */
[----:B--2---:R-:W-:Y:S01]  /*be20*/  FADD.FTZ R13, R161, R174 ;  /* 0x000000aea10d7221 */ /* 0x004fe20000010000 */
[C---:B---3--:R-:W-:Y:S01]  /*be30*/  F2FP.F16.F32.PACK_AB R161, R168.reuse, R161 ;  /* 0x000000a1a8a1723e */ /* 0x048fe200000000ff */
[-C--:B------:R-:W-:Y:S01]  /*be40*/  FMUL.FTZ R91, R91, R10.reuse ;  /* 0x0000000a5b5b7220 */ /* 0x080fe20000410000 */
[----:B------:R-:W0:Y:S01]  /*be50*/  MUFU.EX2 R165, R178 ;  /* 0x000000b200a57308 */ /* 0x000e220000000800 */
[----:B------:R-:W-:Y:S01]  /*be60*/  FADD.FTZ R174, R168, R13 ;  /* 0x0000000da8ae7221 */ /* 0x000fe20000010000 */
[-C--:B------:R-:W-:Y:S01]  /*be70*/  FMUL.FTZ R94, R94, R10.reuse ;  /* 0x0000000a5e5e7220 */ /* 0x080fe20000410000 */
[-C--:B------:R-:W-:Y:S01]  /*be80*/  FMUL.FTZ R95, R95, R10.reuse ;  /* 0x0000000a5f5f7220 */ /* 0x080fe20000410000 */
[-C--:B------:R-:W-:Y:S01]  /*be90*/  FMUL.FTZ R98, R98, R10.reuse ;  /* 0x0000000a62627220 */ /* 0x080fe20000410000 */
[----:B----4-:R-:W-:Y:S01]  /*bea0*/  FADD.FTZ R13, R163, R174 ;  /* 0x000000aea30d7221 */ /* 0x010fe20000010000 */
[-C--:B------:R-:W-:Y:S01]  /*beb0*/  FMUL.FTZ R99, R99, R10.reuse ;  /* 0x0000000a63637220 */ /* 0x080fe20000410000 */
[-C--:B------:R-:W-:Y:S01]  /*bec0*/  FMUL.FTZ R102, R102, R10.reuse ;  /* 0x0000000a66667220 */ /* 0x080fe20000410000 */
[----:B------:R-:W2:Y:S01]  /*bed0*/  MUFU.EX2 R172, R179 ;  /* 0x000000b300ac7308 */ /* 0x000ea20000000800 */
[C---:B-----5:R-:W-:Y:S01]  /*bee0*/  FADD.FTZ R174, R4.reuse, R13 ;  /* 0x0000000d04ae7221 */ /* 0x060fe20000010000 */
[----:B------:R-:W-:Y:S01]  /*bef0*/  F2FP.F16.F32.PACK_AB R163, R4, R163 ;  /* 0x000000a304a3723e */ /* 0x000fe200000000ff */
[-C--:B------:R-:W-:Y:S01]  /*bf00*/  FMUL.FTZ R103, R103, R10.reuse ;  /* 0x0000000a67677220 */ /* 0x080fe20000410000 */
[-C--:B------:R-:W-:Y:S01]  /*bf10*/  FMUL.FTZ R106, R106, R10.reuse ;  /* 0x0000000a6a6a7220 */ /* 0x080fe20000410000 */
[-C--:B------:R-:W-:Y:S01]  /*bf20*/  FMUL.FTZ R107, R107, R10.reuse ;  /* 0x0000000a6b6b7220 */ /* 0x080fe20000410000 */
[-C--:B------:R-:W-:Y:S01]  /*bf30*/  FMUL.FTZ R110, R110, R10.reuse ;  /* 0x0000000a6e6e7220 */ /* 0x080fe20000410000 */
[----:B------:R1:W-:Y:S01]  /*bf40*/  STSM.16.M88.4 [R23], R160 ;  /* 0x000000a017007844 */ /* 0x0003e20000000200 */
        /* <DEDUP_REMOVED lines=17> */
[----:B---3--:R-:W-:Y:S01]  /*c060*/  FADD.FTZ R7, R167, R14 ;  /* 0x0000000ea7077221 */ /* 0x008fe20000010000 */
[-C--:B------:R-:W-:Y:S01]  /*c070*/  FMUL.FTZ R135, R135, R10.reuse ;  /* 0x0000000a87877220 */ /* 0x080fe20000410000 */
[-C--:B------:R-:W-:Y:S01]  /*c080*/  FMUL.FTZ R138, R138, R10.reuse ;  /* 0x0000000a8a8a7220 */ /* 0x080fe20000410000 */
[-C--:B------:R-:W-:Y:S01]  /*c090*/  FMUL.FTZ R139, R139, R10.reuse ;  /* 0x0000000a8b8b7220 */ /* 0x080fe20000410000 */
[-C--:B------:R-:W-:Y:S01]  /*c0a0*/  FMUL.FTZ R142, R142, R10.reuse ;  /* 0x0000000a8e8e7220 */ /* 0x080fe20000410000 */
[-C--:B------:R-:W-:Y:S01]  /*c0b0*/  FMUL.FTZ R143, R143, R10.reuse ;  /* 0x0000000a8f8f7220 */ /* 0x080fe20000410000 */
[-C--:B------:R-:W-:Y:S01]  /*c0c0*/  FMUL.FTZ R146, R146, R10.reuse ;  /* 0x0000000a92927220 */ /* 0x080fe20000410000 */
[-C--:B------:R-:W-:Y:S01]  /*c0d0*/  FMUL.FTZ R147, R147, R10.reuse ;  /* 0x0000000a93937220 */ /* 0x080fe20000410000 */
[C---:B0-----:R-:W-:Y:S01]  /*c0e0*/  F2FP.F16.F32.PACK_AB R167, R176.reuse, R167 ;  /* 0x000000a7b0a7723e */ /* 0x041fe200000000ff */
[----:B------:R-:W-:Y:S01]  /*c0f0*/  FADD.FTZ R4, R176, R7 ;  /* 0x00000007b0047221 */ /* 0x000fe20000010000 */
[-C--:B------:R-:W-:Y:S01]  /*c100*/  FMUL.FTZ R150, R150, R10.reuse ;  /* 0x0000000a96967220 */ /* 0x080fe20000410000 */
[----:B------:R-:W-:-:S02]  /*c110*/  FMUL.FTZ R151, R151, R10 ;  /* 0x0000000a97977220 */ /* 0x000fc40000410000 */
[----:B------:R1:W-:Y:S01]  /*c120*/  STSM.16.M88.4 [R22], R164 ;  /* 0x000000a416007844 */ /* 0x0003e20000000200 */
[----:B------:R-:W-:Y:S05]  /*c130*/  @!P3 BRA `(.L_x_1811) ;  /* 0x000000000004b947 */ /* 0x000fea0003800000 */
[----:B------:R-:W-:Y:S01]  /*c140*/  BPT.TRAP 0x1 ;  /* 0x000000040000795c */ /* 0x000fe20000300000 */
.L_x_1811:
[----:B------:R0:W2:Y:S01]  /*c150*/  SYNCS.PHASECHK.TRANS64.TRYWAIT P0, [UR26+0x28c50], R9 ;  /* 0x028c5009ff0075a7 */ /* 0x0000a2000800015a */
[----:B------:R-:W-:Y:S05]  /*c160*/  @!P3 BRA `(.L_x_1812) ;  /* 0x000000000004b947 */ /* 0x000fea0003800000 */
[----:B------:R-:W-:Y:S01]  /*c170*/  BPT.TRAP 0x1 ;  /* 0x000000040000795c */ /* 0x000fe20000300000 */
.L_x_1812:
[----:B--2---:R-:W-:Y:S05]  /*c180*/  @P0 BRA `(.L_x_1813) ;  /* 0x0000000000080947 */ /* 0x004fea0003800000 */
[----:B------:R-:W2:Y:S02]  /*c190*/  SYNCS.PHASECHK.TRANS64.TRYWAIT P0, [UR26+0x28c50], R9 ;  /* 0x028c5009ff0075a7 */ /* 0x000ea4000800015a */
[----:B--2---:R-:W-:Y:S05]  /*c1a0*/  @!P0 BRA `(.L_x_1814) ;  /* 0x0000009000f88947 */ /* 0x004fea0003800000 */
.L_x_1813:
        /* <DEDUP_REMOVED lines=41> */
.L_x_1798:
[----:B------:R-:W5:Y:S01]  /*c440*/  SHFL.BFLY PT, R0, R3, 0x2, 0x1f ;  /* 0x0c401f0003007f89 */ /* 0x000f6200000e0000 */
[----:B0-----:R-:W-:Y:S01]  /*c450*/  IMAD.MOV.U32 R10, RZ, RZ, RZ ;  /* 0x000000ffff0a7224 */ /* 0x001fe200078e00ff */
[----:B------:R-:W-:Y:S01]  /*c460*/  UIADD3 UR38, UR38, 0x1, URZ ;  /* 0x0000000126267890 */ /* 0x000fe2000fffe03f */
[----:B------:R-:W-:Y:S01]  /*c470*/  IMAD.U32 R14, RZ, RZ, UR10 ;  /* 0x0000000aff0e7e24 */ /* 0x000fe2000f8e00ff */
[----:B------:R-:W0:Y:S01]  /*c480*/  SHFL.BFLY PT, R9, R4, 0x2, 0x1f ;  /* 0x0c401f0004097f89 */ /* 0x000e2200000e0000 */
[----:B------:R-:W-:Y:S08]  /*c490*/  BAR.ARV 0x8, 0x100 ;  /* 0x0204000000007b1d */ /* 0x000ff00000002000 */
[----:B------:R-:W-:Y:S01]  /*c4a0*/  BAR.SYNC.DEFER_BLOCKING 0xf, 0x100 ;  /* 0x03c4000000007b1d */ /* 0x000fe20000010000 */
[----:B-----5:R-:W-:Y:S01]  /*c4b0*/  FADD.FTZ R0, R0, R3 ;  /* 0x0000000300007221 */ /* 0x020fe20000010000 */
[----:B------:R-:W-:Y:S01]  /*c4c0*/  IMAD.U32 R3, RZ, RZ, UR36 ;  /* 0x00000024ff037e24 */ /* 0x000fe2000f8e00ff */
[----:B------:R-:W-:Y:S01]  /*c4d0*/  UIADD3 UR36, UR36, 0x1, URZ ;  /* 0x0000000124247890 */ /* 0x000fe2000fffe03f */
[----:B0-----:R-:W-:-:S02]  /*c4e0*/  FADD.FTZ R9, R9, R4 ;  /* 0x0000000409097221 */ /* 0x001fc40000010000 */
[----:B------:R-:W0:Y:S01]  /*c4f0*/  SHFL.BFLY PT, R7, R0, 0x1, 0x1f ;  /* 0x0c201f0000077f89 */ /* 0x000e2200000e0000 */
[----:B------:R-:W-:Y:S01]  /*c500*/  IMAD.MOV.U32 R4, RZ, RZ, RZ ;  /* 0x000000ffff047224 */ /* 0x000fe200078e00ff */
[----:B------:R-:W-:Y:S02]  /*c510*/  UISETP.NE.AND UP0, UPT, UR36, 0x2, UPT ;  /* 0x000000022400788c */ /* 0x000fe4000bf05270 */
[----:B--2---:R-:W2:Y:S02]  /*c520*/  SHFL.BFLY PT, R8, R9, 0x1, 0x1f ;  /* 0x0c201f0009087f89 */ /* 0x004ea400000e0000 */
[----:B------:R-:W-:Y:S02]  /*c530*/  USEL UR4, URZ, 0x1, UP0 ;  /* 0x000000013f047887 */ /* 0x000fe40008000000 */
[----:B------:R-:W-:Y:S02]  /*c540*/  USEL UR36, UR36, URZ, UP0 ;  /* 0x0000003f24247287 */ /* 0x000fe40008000000 */
[----:B------:R-:W-:Y:S01]  /*c550*/  ULOP3.LUT UR37, UR37, UR4, URZ, 0x3c, !UPT ;  /* 0x0000000425257292 */ /* 0x000fe2000f8e3c3f */
[----:B0-----:R-:W-:Y:S01]  /*c560*/  FADD.FTZ R12, R0, R7 ;  /* 0x00000007000c7221 */ /* 0x001fe20000010000 */
[----:B------:R-:W-:-:S02]  /*c570*/  IMAD.MOV R7, RZ, RZ, -R17 ;  /* 0x000000ffff077224 */ /* 0x000fc400078e0a11 */
[----:B--2---:R-:W-:Y:S02]  /*c580*/  FADD.FTZ R13, R9, R8 ;  /* 0x00000008090d7221 */ /* 0x004fe40000010000 */
[----:B------:R-:W-:Y:S01]  /*c590*/  FSETP.NE.FTZ.AND P1, PT, R12, RZ, PT ;  /* 0x000000ff0c00720b */ /* 0x000fe20003f35000 */
[----:B------:R-:W-:Y:S01]  /*c5a0*/  IMAD.U32 R8, RZ, RZ, UR10 ;  /* 0x0000000aff087e24 */ /* 0x000fe2000f8e00ff */
[----:B------:R-:W-:Y:S02]  /*c5b0*/  ISETP.NE.AND P0, PT, R2, R7, PT ;  /* 0x000000070200720c */ /* 0x000fe40003f05270 */
[----:B------:R-:W-:-:S09]  /*c5c0*/  FSETP.NE.FTZ.AND P2, PT, R13, RZ, PT ;  /* 0x000000ff0d00720b */ /* 0x000fd20003f55000 */
[----:B------:R-:W0:Y:S01]  /*c5d0*/  @P1 MUFU.RCP R10, R12 ;  /* 0x0000000c000a1308 */ /* 0x000e220000001000 */
[----:B------:R-:W-:Y:S01]  /*c5e0*/  @P1 FMUL.FTZ R8, R8, 0.69314718246459960938 ;  /* 0x3f31721808081820 */ /* 0x000fe20000410000 */
[----:B------:R-:W-:Y:S02]  /*c5f0*/  @!P0 IMAD R0, R3, 0x40, R16 ;  /* 0x0000004003008824 */ /* 0x000fe400078e0210 */
[----:B------:R-:W-:Y:S01]  /*c600*/  @P2 FMUL.FTZ R14, R14, 0.69314718246459960938 ;  /* 0x3f3172180e0e2820 */ /* 0x000fe20000410000 */
[----:B------:R-:W-:Y:S02]  /*c610*/  IMAD.MOV.U32 R3, RZ, RZ, -0x800000 ;  /* 0xff800000ff037424 */ /* 0x000fe400078e00ff */
[----:B------:R-:W-:Y:S01]  /*c620*/  @!P0 LEA R11, R0, UR43, 0x2 ;  /* 0x0000002b000b8c11 */ /* 0x000fe2000f8e10ff */
[----:B------:R-:W-:Y:S01]  /*c630*/  @P2 MUFU.RCP R4, R13 ;  /* 0x0000000d00042308 */ /* 0x000fe20000001000 */
[----:B------:R-:W-:-:S07]  /*c640*/  IMAD.MOV.U32 R0, RZ, RZ, -0x800000 ;  /* 0xff800000ff007424 */ /* 0x000fce00078e00ff */
[----:B------:R-:W2:Y:S01]  /*c650*/  @P1 MUFU.LG2 R9, R12 ;  /* 0x0000000c00091308 */ /* 0x000ea20000000c00 */
        /* <DEDUP_REMOVED lines=36> */
[-C--:B-1--4-:R-:W-:Y:S01]  /*c8a0*/  FMUL.FTZ R156, R96, R10.reuse ;  /* 0x0000000a609c7220 */ /* 0x092fe20000410000 */
        /* <DEDUP_REMOVED lines=32> */
[----:B------:R-:W-:Y:S01]  /*cab0*/  PLOP3.LUT P0, PT, PT, PT, PT, 0x8, 0x0 ;  /* 0x000000000000781c */ /* 0x000fe20003f0e170 */
        /* <DEDUP_REMOVED lines=67> */
.L_x_1731:
[----:B------:R-:W0:Y:S08]  /*cef0*/  S2UR UR4, SR_CgaCtaId ;  /* 0x00000000000479c3 */ /* 0x000e300000008800 */
[----:B------:R-:W-:Y:S06]  /*cf00*/  BAR.SYNC.DEFER_BLOCKING 0x5, 0x180 ;  /* 0x0146000000007b1d */ /* 0x000fec0000010000 */
[----:B------:R-:W-:Y:S01]  /*cf10*/  UMOV UR43, 0x400 ;  /* 0x00000400002b7882 */ /* 0x000fe20000000000 */
[----:B------:R-:W-:Y:S01]  /*cf20*/  BSSY B0, `(.L_x_1816) ;  /* 0x00002a8000007945 */ /* 0x000fe20003800000 */
[----:B0-----:R-:W-:-:S09]  /*cf30*/  ULEA UR43, UR4, UR43, 0x18 ;  /* 0x0000002b042b7291 */ /* 0x001fd2000f8ec03f */
[----:B------:R-:W0:Y:S02]  /*cf40*/  LDS R4, [UR43+0x28cd0] ;  /* 0x028cd02bff047984 */ /* 0x000e240008000800 */
[----:B0-----:R-:W-:Y:S01]  /*cf50*/  R2UR UR4, R4 ;  /* 0x00000000040472ca */ /* 0x001fe200000e0000 */
[----:B------:R-:W-:Y:S06]  /*cf60*/  BAR.ARV 0x4, 0x180 ;  /* 0x0106000000007b1d */ /* 0x000fec0000002000 */
[----:B------:R-:W-:Y:S08]  /*cf70*/  @P0 BRA `(.L_x_1817) ;  /* 0x0000001c00900947 */ /* 0x000ff00003800000 */
[----:B------:R-:W0:Y:S01]  /*cf80*/  S2UR UR5, SR_SWINHI ;  /* 0x00000000000579c3 */ /* 0x000e220000002f00 */
[----:B------:R-:W-:Y:S01]  /*cf90*/  IMAD R9, R211, 0x40, R184 ;  /* 0x00000040d3097824 */ /* 0x000fe200078e02b8 */
[----:B------:R-:W1:Y:S01]  /*cfa0*/  SHFL.IDX PT, R6, R212, RZ, 0x1f ;  /* 0x00001fffd4067589 */ /* 0x000e6200000e0000 */
[----:B------:R-:W-:Y:S01]  /*cfb0*/  F2FP.F16.F32.PACK_AB R104, R105, R104 ;  /* 0x000000686968723e */ /* 0x000fe200000000ff */
[----:B------:R-:W-:Y:S01]  /*cfc0*/  USHF.R.S32.HI UR12, URZ, 0x1f, UR39 ;  /* 0x0000001f3f0c7899 */ /* 0x000fe20008011427 */
[----:B------:R-:W-:-:S03]  /*cfd0*/  F2FP.F16.F32.PACK_AB R105, R107, R106 ;  /* 0x0000006a6b69723e */ /* 0x000fc600000000ff */
[----:B------:R-:W-:Y:S01]  /*cfe0*/  BAR.SYNC.DEFER_BLOCKING 0x1, 0x100 ;  /* 0x0044000000007b1d */ /* 0x000fe20000010000 */
[----:B------:R-:W-:Y:S01]  /*cff0*/  F2FP.F16.F32.PACK_AB R106, R109, R108 ;  /* 0x0000006c6d6a723e */ /* 0x000fe200000000ff */
[----:B------:R-:W-:Y:S01]  /*d000*/  USHF.R.S32.HI UR13, URZ, 0x1f, UR42 ;  /* 0x0000001f3f0d7899 */ /* 0x000fe2000801142a */
        /* <DEDUP_REMOVED lines=9> */
[----:B------:R-:W-:Y:S01]  /*d0a0*/  IMAD.U32 R114, RZ, RZ, UR6 ;  /* 0x00000006ff727e24 */ /* 0x000fe2000f8e00ff */
[----:B-1----:R-:W-:Y:S01]  /*d0b0*/  ISETP.NE.AND P0, PT, R6, RZ, PT ;  /* 0x000000ff0600720c */ /* 0x002fe20003f05270 */
[----:B------:R-:W-:Y:S02]  /*d0c0*/  IMAD.U32 R115, RZ, RZ, UR7 ;  /* 0x00000007ff737e24 */ /* 0x000fe4000f8e00ff */
[----:B------:R-:W-:-:S04]  /*d0d0*/  IMAD.WIDE R4, R215, 0x2, R114 ;  /* 0x00000002d7047825 */ /* 0x000fc800078e0272 */
[----:B------:R-:W-:Y:S01]  /*d0e0*/  IMAD.WIDE R114, R9, 0x2, R114 ;  /* 0x0000000209727825 */ /* 0x000fe200078e0272 */
[C---:B------:R-:W-:Y:S02]  /*d0f0*/  IADD3 R41, P2, R4.reuse, 0x20, RZ ;  /* 0x0000002004297810 */ /* 0x040fe40007f5e0ff */
[C---:B------:R-:W-:Y:S02]  /*d100*/  IADD3 R53, P4, R4.reuse, 0x60, RZ ;  /* 0x0000006004357810 */ /* 0x040fe40007f9e0ff */
[----:B------:R-:W-:Y:S01]  /*d110*/  LOP3.LUT R12, R41, 0x380, RZ, 0xc0, !PT ;  /* 0x00000380290c7812 */ /* 0x000fe200078ec0ff */
[--C-:B------:R-:W-:Y:S01]  /*d120*/  IMAD.X R13, RZ, RZ, R5.reuse, P2 ;  /* 0x000000ffff0d7224 */ /* 0x100fe200010e0605 */
[C---:B------:R-:W-:Y:S01]  /*d130*/  IADD3 R44, P2, R4.reuse, 0x2060, RZ ;  /* 0x00002060042c7810 */ /* 0x040fe20007f5e0ff */
[--C-:B------:R-:W-:Y:S01]  /*d140*/  IMAD.X R25, RZ, RZ, R5.reuse, P4 ;  /* 0x000000ffff197224 */ /* 0x100fe200020e0605 */
[----:B------:R-:W-:Y:S02]  /*d150*/  LOP3.LUT R24, R53, 0x380, RZ, 0xc0, !PT ;  /* 0x0000038035187812 */ /* 0x000fe400078ec0ff */
[C---:B------:R-:W-:Y:S01]  /*d160*/  IADD3 R57, P5, R4.reuse, 0x2000, RZ ;  /* 0x0000200004397810 */ /* 0x040fe20007fbe0ff */
[----:B------:R-:W-:Y:S01]  /*d170*/  IMAD.X R123, RZ, RZ, R5, P2 ;  /* 0x000000ffff7b7224 */ /* 0x000fe200010e0605 */
[----:B------:R-:W-:-:S02]  /*d180*/  IADD3 R20, P2, R4, 0x6020, RZ ;  /* 0x0000602004147810 */ /* 0x000fc40007f5e0ff */
[----:B------:R-:W-:Y:S01]  /*d190*/  SHF.R.U64 R12, R12, 0x3, RZ ;  /* 0x000000030c0c7819 */ /* 0x000fe200000012ff */
[--C-:B------:R-:W-:Y:S01]  /*d1a0*/  IMAD.X R29, RZ, RZ, R5.reuse, P5 ;  /* 0x000000ffff1d7224 */ /* 0x100fe200028e0605 */
[----:B------:R-:W-:Y:S01]  /*d1b0*/  SHF.R.U64 R24, R24, 0x3, RZ ;  /* 0x0000000318187819 */ /* 0x000fe200000012ff */
[--C-:B------:R-:W-:Y:S01]  /*d1c0*/  IMAD.X R147, RZ, RZ, R5.reuse, P2 ;  /* 0x000000ffff937224 */ /* 0x100fe200010e0605 */
[----:B------:R-:W-:Y:S02]  /*d1d0*/  IADD3 R81, P2, R114, 0x3000, RZ ;  /* 0x0000300072517810 */ /* 0x000fe40007f5e0ff */
[----:B------:R-:W-:Y:S02]  /*d1e0*/  IADD3 R56, P4, R4, 0x4020, RZ ;  /* 0x0000402004387810 */ /* 0x000fe40007f9e0ff */
[----:B------:R-:W-:Y:S02]  /*d1f0*/  LOP3.LUT R80, R81, 0x380, RZ, 0xc0, !PT ;  /* 0x0000038051507812 */ /* 0x000fe400078ec0ff */
[----:B------:R-:W-:Y:S01]  /*d200*/  LOP3.LUT R28, R57, 0x380, RZ, 0xc0, !PT ;  /* 0x00000380391c7812 */ /* 0x000fe200078ec0ff */
[----:B------:R-:W-:Y:S01]  /*d210*/  IMAD.X R131, RZ, RZ, R5, P4 ;  /* 0x000000ffff837224 */ /* 0x000fe200020e0605 */
[----:B------:R-:W-:-:S02]  /*d220*/  LOP3.LUT R12, R12, R41, RZ, 0x3c, !PT ;  /* 0x000000290c0c7212 */ /* 0x000fc400078e3cff */
[----:B------:R-:W-:Y:S02]  /*d230*/  LOP3.LUT R41, R44, 0x380, RZ, 0xc0, !PT ;  /* 0x000003802c297812 */ /* 0x000fe400078ec0ff */
[----:B------:R-:W-:Y:S02]  /*d240*/  LOP3.LUT R24, R24, R53, RZ, 0x3c, !PT ;  /* 0x0000003518187212 */ /* 0x000fe400078e3cff */
[----:B------:R-:W-:Y:S02]  /*d250*/  SHF.R.U64 R80, R80, 0x3, RZ ;  /* 0x0000000350507819 */ /* 0x000fe400000012ff */
[----:B------:R-:W-:Y:S02]  /*d260*/  IADD3 R45, P3, R4, 0x40, RZ ;  /* 0x00000040042d7810 */ /* 0x000fe40007f7e0ff */
[----:B------:R-:W-:Y:S02]  /*d270*/  SHF.R.U64 R28, R28, 0x3, RZ ;  /* 0x000000031c1c7819 */ /* 0x000fe400000012ff */
[----:B------:R-:W-:Y:S01]  /*d280*/  LOP3.LUT R53, R56, 0x380, RZ, 0xc0, !PT ;  /* 0x0000038038357812 */ /* 0x000fe200078ec0ff */
[----:B------:R-:W-:Y:S01]  /*d290*/  IMAD.X R15, RZ, RZ, R5, P3 ;  /* 0x000000ffff0f7224 */ /* 0x000fe200018e0605 */
[----:B------:R-:W-:-:S02]  /*d2a0*/  IADD3 R65, P1, R4, 0x2040, RZ ;  /* 0x0000204004417810 */ /* 0x000fc40007f3e0ff */
[----:B------:R-:W-:Y:S02]  /*d2b0*/  SHF.R.U64 R41, R41, 0x3, RZ ;  /* 0x0000000329297819 */ /* 0x000fe400000012ff */
[----:B------:R-:W-:Y:S01]  /*d2c0*/  IADD3 R10, P5, R4, 0x4040, RZ ;  /* 0x00004040040a7810 */ /* 0x000fe20007fbe0ff */
[----:B------:R-:W-:Y:S01]  /*d2d0*/  IMAD.X R49, RZ, RZ, R5, P1 ;  /* 0x000000ffff317224 */ /* 0x000fe200008e0605 */
[----:B------:R-:W-:Y:S01]  /*d2e0*/  LOP3.LUT R80, R80, R81, RZ, 0x3c, !PT ;  /* 0x0000005150507212 */ /* 0x000fe200078e3cff */
[----:B------:R-:W-:Y:S01]  /*d2f0*/  IMAD.X R81, RZ, RZ, R115, P2 ;  /* 0x000000ffff517224 */ /* 0x000fe200010e0673 */
[----:B------:R-:W-:Y:S01]  /*d300*/  IADD3 R61, P6, R4, 0x2020, RZ ;  /* 0x00002020043d7810 */ /* 0x000fe20007fde0ff */
[--C-:B------:R-:W-:Y:S01]  /*d310*/  IMAD.X R135, RZ, RZ, R5.reuse, P5 ;  /* 0x000000ffff877224 */ /* 0x100fe200028e0605 */
[----:B------:R-:W-:Y:S02]  /*d320*/  LOP3.LUT R28, R28, R57, RZ, 0x3c, !PT ;  /* 0x000000391c1c7212 */ /* 0x000fe400078e3cff */
[----:B------:R-:W-:Y:S01]  /*d330*/  SHF.R.U64 R53, R53, 0x3, RZ ;  /* 0x0000000335357819 */ /* 0x000fe200000012ff */
[----:B------:R-:W-:Y:S01]  /*d340*/  IMAD.X R33, RZ, RZ, R5, P6 ;  /* 0x000000ffff217224 */ /* 0x000fe200030e0605 */
[----:B------:R-:W-:-:S02]  /*d350*/  LOP3.LUT R9, R4, 0x380, RZ, 0xc0, !PT ;  /* 0x0000038004097812 */ /* 0x000fc400078ec0ff */
[----:B------:R-:W-:Y:S02]  /*d360*/  LOP3.LUT R40, R65, 0x380, RZ, 0xc0, !PT ;  /* 0x0000038041287812 */ /* 0x000fe400078ec0ff */
[----:B------:R-:W-:Y:S02]  /*d370*/  IADD3 R57, P2, R114, 0x9000, RZ ;  /* 0x0000900072397810 */ /* 0x000fe40007f5e0ff */
[----:B------:R-:W-:Y:S02]  /*d380*/  IADD3 R52, P3, R4, 0x4000, RZ ;  /* 0x0000400004347810 */ /* 0x000fe40007f7e0ff */
[----:B------:R-:W-:Y:S02]  /*d390*/  LOP3.LUT R122, R41, R44, RZ, 0x3c, !PT ;  /* 0x0000002c297a7212 */ /* 0x000fe400078e3cff */
[----:B------:R-:W-:Y:S01]  /*d3a0*/  LOP3.LUT R41, R10, 0x380, RZ, 0xc0, !PT ;  /* 0x000003800a297812 */ /* 0x000fe200078ec0ff */
[----:B------:R-:W-:Y:S01]  /*d3b0*/  IMAD.X R127, RZ, RZ, R5, P3 ;  /* 0x000000ffff7f7224 */ /* 0x000fe200018e0605 */
[----:B------:R-:W-:-:S02]  /*d3c0*/  LOP3.LUT R130, R53, R56, RZ, 0x3c, !PT ;  /* 0x0000003835827212 */ /* 0x000fc400078e3cff */
[----:B------:R-:W-:Y:S02]  /*d3d0*/  SHF.R.U64 R9, R9, 0x3, RZ ;  /* 0x0000000309097819 */ /* 0x000fe400000012ff */
[----:B------:R-:W-:Y:S02]  /*d3e0*/  SHF.R.U64 R40, R40, 0x3, RZ ;  /* 0x0000000328287819 */ /* 0x000fe400000012ff */
[----:B------:R-:W-:Y:S02]  /*d3f0*/  LOP3.LUT R56, R57, 0x380, RZ, 0xc0, !PT ;  /* 0x0000038039387812 */ /* 0x000fe400078ec0ff */
[C---:B------:R-:W-:Y:S02]  /*d400*/  IADD3 R37, P6, R4.reuse, 0x4060, RZ ;  /* 0x0000406004257810 */ /* 0x040fe40007fde0ff */
[----:B------:R-:W-:Y:S02]  /*d410*/  SHF.R.U64 R41, R41, 0x3, RZ ;  /* 0x0000000329297819 */ /* 0x000fe400000012ff */
[C---:B------:R-:W-:Y:S01]  /*d420*/  IADD3 R36, P1, R4.reuse, 0x6000, RZ ;  /* 0x0000600004247810 */ /* 0x040fe20007f3e0ff */
[----:B------:R-:W-:Y:S01]  /*d430*/  IMAD.X R139, RZ, RZ, R5, P6 ;  /* 0x000000ffff8b7224 */ /* 0x000fe200030e0605 */
[----:B------:R-:W-:-:S02]  /*d440*/  IADD3 R8, P3, R4, 0x6040, RZ ;  /* 0x0000604004087810 */ /* 0x000fc40007f7e0ff */
[----:B------:R-:W-:Y:S01]  /*d450*/  IADD3 R6, P4, R4, 0x6060, RZ ;  /* 0x0000606004067810 */ /* 0x000fe20007f9e0ff */
[--C-:B------:R-:W-:Y:S01]  /*d460*/  IMAD.X R143, RZ, RZ, R5.reuse, P1 ;  /* 0x000000ffff8f7224 */ /* 0x100fe200008e0605 */
[----:B------:R-:W-:Y:S01]  /*d470*/  LOP3.LUT R4, R9, R4, RZ, 0x3c, !PT ;  /* 0x0000000409047212 */ /* 0x000fe200078e3cff */
[--C-:B------:R-:W-:Y:S01]  /*d480*/  IMAD.X R9, RZ, RZ, R5.reuse, P3 ;  /* 0x000000ffff097224 */ /* 0x100fe200018e0605 */
[----:B------:R-:W-:Y:S01]  /*d490*/  LOP3.LUT R48, R40, R65, RZ, 0x3c, !PT ;  /* 0x0000004128307212 */ /* 0x000fe200078e3cff */
[----:B------:R-:W-:Y:S01]  /*d4a0*/  IMAD.X R11, RZ, RZ, R5, P4 ;  /* 0x000000ffff0b7224 */ /* 0x000fe200020e0605 */
[----:B------:R-:W-:Y:S02]  /*d4b0*/  SHF.R.U64 R56, R56, 0x3, RZ ;  /* 0x0000000338387819 */ /* 0x000fe400000012ff */
[----:B------:R-:W-:Y:S02]  /*d4c0*/  LOP3.LUT R40, R37, 0x380, RZ, 0xc0, !PT ;  /* 0x0000038025287812 */ /* 0x000fe400078ec0ff */
[----:B------:R-:W-:-:S02]  /*d4d0*/  LOP3.LUT R134, R41, R10, RZ, 0x3c, !PT ;  /* 0x0000000a29867212 */ /* 0x000fc400078e3cff */
[----:B------:R-:W-:Y:S02]  /*d4e0*/  LOP3.LUT R41, R6, 0x380, RZ, 0xc0, !PT ;  /* 0x0000038006297812 */ /* 0x000fe400078ec0ff */
[----:B------:R-:W-:Y:S01]  /*d4f0*/  LOP3.LUT R56, R56, R57, RZ, 0x3c, !PT ;  /* 0x0000003938387212 */ /* 0x000fe200078e3cff */
[----:B------:R-:W-:Y:S01]  /*d500*/  IMAD.X R57, RZ, RZ, R115, P2 ;  /* 0x000000ffff397224 */ /* 0x000fe200010e0673 */
[----:B------:R-:W-:Y:S02]  /*d510*/  MOV R224, R4 ;  /* 0x0000000400e07202 */ /* 0x000fe40000000f00 */
[----:B------:R-:W-:Y:S02]  /*d520*/  SHF.R.U64 R40, R40, 0x3, RZ ;  /* 0x0000000328287819 */ /* 0x000fe400000012ff */
[----:B------:R-:W-:Y:S02]  /*d530*/  F2FP.F16.F32.PACK_AB R5, R27, R26 ;  /* 0x0000001a1b05723e */ /* 0x000fe400000000ff */
[----:B------:R-:W-:-:S02]  /*d540*/  IADD3 R27, P2, R114, 0xf000, RZ ;  /* 0x0000f000721b7810 */ /* 0x000fc40007f5e0ff */
[----:B------:R-:W-:Y:S02]  /*d550*/  SHF.R.U64 R41, R41, 0x3, RZ ;  /* 0x0000000329297819 */ /* 0x000fe400000012ff */
[----:B------:R-:W-:Y:S01]  /*d560*/  LOP3.LUT R138, R40, R37, RZ, 0x3c, !PT ;  /* 0x00000025288a7212 */ /* 0x000fe200078e3cff */
[----:B------:R-:W-:Y:S01]  /*d570*/  IMAD.X R119, RZ, RZ, R115, P2 ;  /* 0x000000ffff777224 */ /* 0x000fe200010e0673 */
[----:B------:R-:W-:Y:S02]  /*d580*/  LOP3.LUT R14, R45, 0x380, RZ, 0xc0, !PT ;  /* 0x000003802d0e7812 */ /* 0x000fe400078ec0ff */
[----:B------:R-:W-:Y:S02]  /*d590*/  LOP3.LUT R37, R8, 0x380, RZ, 0xc0, !PT ;  /* 0x0000038008257812 */ /* 0x000fe400078ec0ff */
[----:B------:R-:W-:Y:S02]  /*d5a0*/  LOP3.LUT R26, R27, 0x380, RZ, 0xc0, !PT ;  /* 0x000003801b1a7812 */ /* 0x000fe400078ec0ff */
[----:B------:R-:W-:-:S02]  /*d5b0*/  IADD3 R89, P4, R114, 0x1000, RZ ;  /* 0x0000100072597810 */ /* 0x000fc40007f9e0ff */
[C---:B------:R-:W-:Y:S02]  /*d5c0*/  IADD3 R85, P3, R114.reuse, 0x2000, RZ ;  /* 0x0000200072557810 */ /* 0x040fe40007f7e0ff */
[----:B------:R-:W-:Y:S02]  /*d5d0*/  LOP3.LUT R10, R41, R6, RZ, 0x3c, !PT ;  /* 0x00000006290a7212 */ /* 0x000fe400078e3cff */
[----:B------:R-:W-:Y:S02]  /*d5e0*/  IADD3 R77, P1, R114, 0x4000, RZ ;  /* 0x00004000724d7810 */ /* 0x000fe40007f3e0ff */
[----:B------:R-:W-:Y:S02]  /*d5f0*/  F2FP.F16.F32.PACK_AB R6, R7, R205 ;  /* 0x000000cd0706723e */ /* 0x000fe400000000ff */
[----:B------:R-:W-:Y:S02]  /*d600*/  F2FP.F16.F32.PACK_AB R4, R21, R208 ;  /* 0x000000d01504723e */ /* 0x000fe400000000ff */
[----:B------:R-:W-:-:S02]  /*d610*/  F2FP.F16.F32.PACK_AB R7, R31, R30 ;  /* 0x0000001e1f07723e */ /* 0x000fc400000000ff */
[----:B------:R-:W-:Y:S02]  /*d620*/  LOP3.LUT R32, R61, 0x380, RZ, 0xc0, !PT ;  /* 0x000003803d207812 */ /* 0x000fe400078ec0ff */
[----:B------:R-:W-:Y:S01]  /*d630*/  SHF.R.U64 R14, R14, 0x3, RZ ;  /* 0x000000030e0e7819 */ /* 0x000fe200000012ff */
[----:B------:R0:W-:Y:S01]  /*d640*/  STSM.16.M88.4 [R224], R4 ;  /* 0x00000004e0007844 */ /* 0x0001e20000000200 */
[----:B------:R-:W-:Y:S02]  /*d650*/  SHF.R.U64 R37, R37, 0x3, RZ ;  /* 0x0000000325257819 */ /* 0x000fe400000012ff */
[----:B------:R-:W-:Y:S02]  /*d660*/  SHF.R.U64 R26, R26, 0x3, RZ ;  /* 0x000000031a1a7819 */ /* 0x000fe400000012ff */
[----:B------:R-:W-:Y:S02]  /*d670*/  LOP3.LUT R88, R89, 0x380, RZ, 0xc0, !PT ;  /* 0x0000038059587812 */ /* 0x000fe400078ec0ff */
[----:B------:R-:W-:-:S02]  /*d680*/  LOP3.LUT R84, R85, 0x380, RZ, 0xc0, !PT ;  /* 0x0000038055547812 */ /* 0x000fc400078ec0ff */
[----:B------:R-:W-:Y:S02]  /*d690*/  LOP3.LUT R76, R77, 0x380, RZ, 0xc0, !PT ;  /* 0x000003804d4c7812 */ /* 0x000fe400078ec0ff */
[----:B------:R-:W-:Y:S02]  /*d6a0*/  LOP3.LUT R53, R20, 0x380, RZ, 0xc0, !PT ;  /* 0x0000038014357812 */ /* 0x000fe400078ec0ff */
[----:B------:R-:W-:Y:S02]  /*d6b0*/  SHF.R.U64 R32, R32, 0x3, RZ ;  /* 0x0000000320207819 */ /* 0x000fe400000012ff */
[----:B------:R-:W-:Y:S02]  /*d6c0*/  LOP3.LUT R14, R14, R45, RZ, 0x3c, !PT ;  /* 0x0000002d0e0e7212 */ /* 0x000fe400078e3cff */
[----:B------:R-:W-:Y:S02]  /*d6d0*/  LOP3.LUT R8, R37, R8, RZ, 0x3c, !PT ;  /* 0x0000000825087212 */ /* 0x000fe400078e3cff */
[----:B------:R-:W-:-:S02]  /*d6e0*/  LOP3.LUT R118, R26, R27, RZ, 0x3c, !PT ;  /* 0x0000001b1a767212 */ /* 0x000fc400078e3cff */
[----:B------:R-:W-:Y:S02]  /*d6f0*/  LOP3.LUT R45, R52, 0x380, RZ, 0xc0, !PT ;  /* 0x00000380342d7812 */ /* 0x000fe400078ec0ff */
[----:B------:R-:W-:Y:S02]  /*d700*/  SHF.R.U64 R88, R88, 0x3, RZ ;  /* 0x0000000358587819 */ /* 0x000fe400000012ff */
[----:B------:R-:W-:Y:S02]  /*d710*/  SHF.R.U64 R84, R84, 0x3, RZ ;  /* 0x0000000354547819 */ /* 0x000fe400000012ff */
[----:B------:R-:W-:Y:S02]  /*d720*/  MOV R26, R12 ;  /* 0x0000000c001a7202 */ /* 0x000fe40000000f00 */
[----:B0-----:R-:W-:Y:S02]  /*d730*/  F2FP.F16.F32.PACK_AB R4, R206, R209 ;  /* 0x000000d1ce04723e */ /* 0x001fe400000000ff */
[----:B------:R-:W-:-:S02]  /*d740*/  F2FP.F16.F32.PACK_AB R5, R35, R34 ;  /* 0x000000222305723e */ /* 0x000fc400000000ff */
[----:B------:R-:W-:Y:S02]  /*d750*/  F2FP.F16.F32.PACK_AB R6, R203, R207 ;  /* 0x000000cfcb06723e */ /* 0x000fe400000000ff */
[----:B------:R-:W-:Y:S02]  /*d760*/  F2FP.F16.F32.PACK_AB R7, R39, R38 ;  /* 0x000000262707723e */ /* 0x000fe400000000ff */
[----:B------:R-:W-:Y:S02]  /*d770*/  SHF.R.U64 R76, R76, 0x3, RZ ;  /* 0x000000034c4c7819 */ /* 0x000fe400000012ff */
[----:B------:R-:W-:Y:S01]  /*d780*/  SHF.R.U64 R53, R53, 0x3, RZ ;  /* 0x0000000335357819 */ /* 0x000fe200000012ff */
[----:B------:R0:W-:Y:S01]  /*d790*/  STSM.16.M88.4 [R26], R4 ;  /* 0x000000041a007844 */ /* 0x0001e20000000200 */
[----:B------:R-:W-:Y:S02]  /*d7a0*/  LOP3.LUT R32, R32, R61, RZ, 0x3c, !PT ;  /* 0x0000003d20207212 */ /* 0x000fe400078e3cff */
[----:B------:R-:W-:-:S02]  /*d7b0*/  MOV R38, R8 ;  /* 0x0000000800267202 */ /* 0x000fc40000000f00 */
[----:B------:R-:W-:Y:S02]  /*d7c0*/  MOV R39, R10 ;  /* 0x0000000a00277202 */ /* 0x000fe40000000f00 */
[----:B------:R-:W-:Y:S02]  /*d7d0*/  SHF.R.U64 R45, R45, 0x3, RZ ;  /* 0x000000032d2d7819 */ /* 0x000fe400000012ff */
[----:B------:R-:W-:Y:S01]  /*d7e0*/  LOP3.LUT R88, R88, R89, RZ, 0x3c, !PT ;  /* 0x0000005958587212 */ /* 0x000fe200078e3cff */
[--C-:B------:R-:W-:Y:S01]  /*d7f0*/  IMAD.X R89, RZ, RZ, R115.reuse, P4 ;  /* 0x000000ffff597224 */ /* 0x100fe200020e0673 */
[----:B------:R-:W-:Y:S01]  /*d800*/  LOP3.LUT R84, R84, R85, RZ, 0x3c, !PT ;  /* 0x0000005554547212 */ /* 0x000fe200078e3cff */
[----:B------:R-:W-:Y:S01]  /*d810*/  IMAD.X R85, RZ, RZ, R115, P3 ;  /* 0x000000ffff557224 */ /* 0x000fe200018e0673 */
[----:B------:R-:W-:Y:S02]  /*d820*/  MOV R186, R14 ;  /* 0x0000000e00ba7202 */ /* 0x000fe40000000f00 */
[----:B------:R-:W-:-:S02]  /*d830*/  F2FP.F16.F32.PACK_AB R8, R201, R204 ;  /* 0x000000ccc908723e */ /* 0x000fc400000000ff */
[----:B------:R-:W-:Y:S02]  /*d840*/  F2FP.F16.F32.PACK_AB R9, R43, R42 ;  /* 0x0000002a2b09723e */ /* 0x000fe400000000ff */
[----:B------:R-:W-:Y:S02]  /*d850*/  F2FP.F16.F32.PACK_AB R10, R199, R202 ;  /* 0x000000cac70a723e */ /* 0x000fe400000000ff */
[----:B------:R-:W-:Y:S02]  /*d860*/  F2FP.F16.F32.PACK_AB R11, R47, R46 ;  /* 0x0000002e2f0b723e */ /* 0x000fe400000000ff */
[----:B------:R-:W-:Y:S01]  /*d870*/  LOP3.LUT R76, R76, R77, RZ, 0x3c, !PT ;  /* 0x0000004d4c4c7212 */ /* 0x000fe200078e3cff */
[----:B------:R-:W-:Y:S01]  /*d880*/  IMAD.X R77, RZ, RZ, R115, P1 ;  /* 0x000000ffff4d7224 */ /* 0x000fe200008e0673 */
[----:B------:R-:W-:Y:S01]  /*d890*/  MOV R205, R24 ;  /* 0x0000001800cd7202 */ /* 0x000fe20000000f00 */
[----:B------:R-:W-:Y:S01]  /*d8a0*/  STSM.16.M88.4 [R186], R8 ;  /* 0x00000008ba007844 */ /* 0x000fe20000000200 */
[----:B------:R-:W-:-:S02]  /*d8b0*/  F2FP.F16.F32.PACK_AB R12, R197, R200 ;  /* 0x000000c8c50c723e */ /* 0x000fc400000000ff */
[----:B------:R-:W-:Y:S02]  /*d8c0*/  F2FP.F16.F32.PACK_AB R13, R51, R50 ;  /* 0x00000032330d723e */ /* 0x000fe400000000ff */
[----:B------:R-:W-:Y:S02]  /*d8d0*/  F2FP.F16.F32.PACK_AB R14, R195, R198 ;  /* 0x000000c6c30e723e */ /* 0x000fe400000000ff */
[----:B------:R-:W-:Y:S02]  /*d8e0*/  F2FP.F16.F32.PACK_AB R15, R55, R54 ;  /* 0x00000036370f723e */ /* 0x000fe400000000ff */
[----:B------:R-:W-:Y:S02]  /*d8f0*/  LOP3.LUT R146, R53, R20, RZ, 0x3c, !PT ;  /* 0x0000001435927212 */ /* 0x000fe400078e3cff */
[C---:B------:R-:W-:Y:S01]  /*d900*/  IADD3 R73, P6, R114.reuse, 0x5000, RZ ;  /* 0x0000500072497810 */ /* 0x040fe20007fde0ff */
[----:B------:R-:W-:Y:S01]  /*d910*/  STSM.16.M88.4 [R205], R12 ;  /* 0x0000000ccd007844 */ /* 0x000fe20000000200 */
[----:B------:R-:W-:-:S02]  /*d920*/  IADD3 R69, P5, R114, 0x6000, RZ ;  /* 0x0000600072457810 */ /* 0x000fc40007fbe0ff */
[C---:B------:R-:W-:Y:S02]  /*d930*/  IADD3 R65, P4, R114.reuse, 0x7000, RZ ;  /* 0x0000700072417810 */ /* 0x040fe40007f9e0ff */
[----:B------:R-:W-:Y:S02]  /*d940*/  IADD3 R61, P3, R114, 0x8000, RZ ;  /* 0x00008000723d7810 */ /* 0x000fe40007f7e0ff */
[----:B------:R-:W-:Y:S02]  /*d950*/  MOV R208, R28 ;  /* 0x0000001c00d07202 */ /* 0x000fe40000000f00 */
[----:B0-----:R-:W-:Y:S02]  /*d960*/  F2FP.F16.F32.PACK_AB R4, R193, R196 ;  /* 0x000000c4c104723e */ /* 0x001fe400000000ff */
[----:B------:R-:W-:Y:S02]  /*d970*/  F2FP.F16.F32.PACK_AB R5, R59, R58 ;  /* 0x0000003a3b05723e */ /* 0x000fe400000000ff */
[----:B------:R-:W-:-:S02]  /*d980*/  F2FP.F16.F32.PACK_AB R6, R183, R194 ;  /* 0x000000c2b706723e */ /* 0x000fc400000000ff */
[----:B------:R-:W-:Y:S02]  /*d990*/  F2FP.F16.F32.PACK_AB R7, R63, R62 ;  /* 0x0000003e3f07723e */ /* 0x000fe400000000ff */
[----:B------:R-:W-:Y:S02]  /*d9a0*/  IADD3 R53, P1, R114, 0xa000, RZ ;  /* 0x0000a00072357810 */ /* 0x000fe40007f3e0ff */
[----:B------:R-:W-:Y:S01]  /*d9b0*/  MOV R32, R32 ;  /* 0x0000002000207202 */ /* 0x000fe20000000f00 */
[----:B------:R-:W-:Y:S01]  /*d9c0*/  STSM.16.M88.4 [R208], R4 ;  /* 0x00000004d0007844 */ /* 0x000fe20000000200 */
[----:B------:R-:W-:Y:S02]  /*d9d0*/  F2FP.F16.F32.PACK_AB R24, R181, R192 ;  /* 0x000000c0b518723e */ /* 0x000fe400000000ff */
[----:B------:R-:W-:Y:S02]  /*d9e0*/  F2FP.F16.F32.PACK_AB R25, R67, R66 ;  /* 0x000000424319723e */ /* 0x000fe400000000ff */
[----:B------:R-:W-:-:S02]  /*d9f0*/  F2FP.F16.F32.PACK_AB R26, R179, R182 ;  /* 0x000000b6b31a723e */ /* 0x000fc400000000ff */
[----:B------:R-:W-:Y:S02]  /*da00*/  F2FP.F16.F32.PACK_AB R27, R71, R70 ;  /* 0x00000046471b723e */ /* 0x000fe400000000ff */
[----:B------:R-:W-:Y:S02]  /*da10*/  LOP3.LUT R126, R45, R52, RZ, 0x3c, !PT ;  /* 0x000000342d7e7212 */ /* 0x000fe400078e3cff */
[----:B------:R-:W-:Y:S01]  /*da20*/  MOV R48, R48 ;  /* 0x0000003000307202 */ /* 0x000fe20000000f00 */
[----:B------:R0:W-:Y:S01]  /*da30*/  STSM.16.M88.4 [R32], R24 ;  /* 0x0000001820007844 */ /* 0x0001e20000000200 */
[----:B------:R-:W-:Y:S02]  /*da40*/  F2FP.F16.F32.PACK_AB R28, R177, R180 ;  /* 0x000000b4b11c723e */ /* 0x000fe400000000ff */
[----:B------:R-:W-:Y:S02]  /*da50*/  F2FP.F16.F32.PACK_AB R29, R75, R74 ;  /* 0x0000004a4b1d723e */ /* 0x000fe400000000ff */
[----:B------:R-:W-:-:S02]  /*da60*/  F2FP.F16.F32.PACK_AB R30, R175, R178 ;  /* 0x000000b2af1e723e */ /* 0x000fc400000000ff */
[----:B------:R-:W-:Y:S02]  /*da70*/  F2FP.F16.F32.PACK_AB R31, R79, R78 ;  /* 0x0000004e4f1f723e */ /* 0x000fe400000000ff */
[----:B------:R-:W-:Y:S02]  /*da80*/  LOP3.LUT R45, R36, 0x380, RZ, 0xc0, !PT ;  /* 0x00000380242d7812 */ /* 0x000fe400078ec0ff */
[----:B------:R-:W-:Y:S01]  /*da90*/  LOP3.LUT R72, R73, 0x380, RZ, 0xc0, !PT ;  /* 0x0000038049487812 */ /* 0x000fe200078ec0ff */
[----:B------:R1:W-:Y:S01]  /*daa0*/  STSM.16.M88.4 [R48], R28 ;  /* 0x0000001c30007844 */ /* 0x0003e20000000200 */
[----:B------:R-:W-:Y:S02]  /*dab0*/  LOP3.LUT R68, R69, 0x380, RZ, 0xc0, !PT ;  /* 0x0000038045447812 */ /* 0x000fe400078ec0ff */
[----:B------:R-:W-:Y:S02]  /*dac0*/  LOP3.LUT R64, R65, 0x380, RZ, 0xc0, !PT ;  /* 0x0000038041407812 */ /* 0x000fe400078ec0ff */
[----:B------:R-:W-:-:S02]  /*dad0*/  LOP3.LUT R60, R61, 0x380, RZ, 0xc0, !PT ;  /* 0x000003803d3c7812 */ /* 0x000fc400078ec0ff */
[----:B------:R-:W-:Y:S02]  /*dae0*/  LOP3.LUT R52, R53, 0x380, RZ, 0xc0, !PT ;  /* 0x0000038035347812 */ /* 0x000fe400078ec0ff */
[----:B------:R-:W-:Y:S02]  /*daf0*/  SHF.R.U64 R45, R45, 0x3, RZ ;  /* 0x000000032d2d7819 */ /* 0x000fe400000012ff */
[----:B------:R-:W-:Y:S02]  /*db00*/  MOV R122, R122 ;  /* 0x0000007a007a7202 */ /* 0x000fe40000000f00 */
[----:B0-----:R-:W-:Y:S02]  /*db10*/  F2FP.F16.F32.PACK_AB R32, R173, R176 ;  /* 0x000000b0ad20723e */ /* 0x001fe400000000ff */
[----:B------:R-:W-:Y:S02]  /*db20*/  F2FP.F16.F32.PACK_AB R33, R83, R82 ;  /* 0x000000525321723e */ /* 0x000fe400000000ff */
[----:B------:R-:W-:-:S02]  /*db30*/  F2FP.F16.F32.PACK_AB R34, R171, R174 ;  /* 0x000000aeab22723e */ /* 0x000fc400000000ff */
[----:B------:R-:W-:Y:S02]  /*db40*/  F2FP.F16.F32.PACK_AB R35, R87, R86 ;  /* 0x000000565723723e */ /* 0x000fe400000000ff */
[----:B------:R-:W-:Y:S02]  /*db50*/  SHF.R.U64 R72, R72, 0x3, RZ ;  /* 0x0000000348487819 */ /* 0x000fe400000012ff */
[----:B------:R-:W-:Y:S01]  /*db60*/  SHF.R.U64 R68, R68, 0x3, RZ ;  /* 0x0000000344447819 */ /* 0x000fe200000012ff */
[----:B------:R0:W-:Y:S01]  /*db70*/  STSM.16.M88.4 [R122], R32 ;  /* 0x000000207a007844 */ /* 0x0001e20000000200 */
[----:B------:R-:W-:Y:S02]  /*db80*/  SHF.R.U64 R64, R64, 0x3, RZ ;  /* 0x0000000340407819 */ /* 0x000fe400000012ff */
[----:B------:R-:W-:Y:S02]  /*db90*/  SHF.R.U64 R60, R60, 0x3, RZ ;  /* 0x000000033c3c7819 */ /* 0x000fe400000012ff */
[----:B------:R-:W-:-:S02]  /*dba0*/  MOV R126, R126 ;  /* 0x0000007e007e7202 */ /* 0x000fc40000000f00 */
[----:B-1----:R-:W-:Y:S02]  /*dbb0*/  F2FP.F16.F32.PACK_AB R48, R169, R172 ;  /* 0x000000aca930723e */ /* 0x002fe400000000ff */
[----:B------:R-:W-:Y:S02]  /*dbc0*/  F2FP.F16.F32.PACK_AB R49, R91, R90 ;  /* 0x0000005a5b31723e */ /* 0x000fe400000000ff */
[----:B------:R-:W-:Y:S02]  /*dbd0*/  F2FP.F16.F32.PACK_AB R50, R93, R170 ;  /* 0x000000aa5d32723e */ /* 0x000fe400000000ff */
[----:B------:R-:W-:Y:S02]  /*dbe0*/  F2FP.F16.F32.PACK_AB R51, R95, R94 ;  /* 0x0000005e5f33723e */ /* 0x000fe400000000ff */
[----:B------:R-:W-:Y:S02]  /*dbf0*/  SHF.R.U64 R52, R52, 0x3, RZ ;  /* 0x0000000334347819 */ /* 0x000fe400000012ff */
[----:B------:R-:W-:Y:S01]  /*dc00*/  MOV R130, R130 ;  /* 0x0000008200827202 */ /* 0x000fe20000000f00 */
[----:B------:R-:W-:Y:S01]  /*dc10*/  STSM.16.M88.4 [R126], R48 ;  /* 0x000000307e007844 */ /* 0x000fe20000000200 */
[----:B------:R-:W-:-:S02]  /*dc20*/  F2FP.F16.F32.PACK_AB R4, R97, R156 ;  /* 0x0000009c6104723e */ /* 0x000fc400000000ff */
[----:B------:R-:W-:Y:S02]  /*dc30*/  F2FP.F16.F32.PACK_AB R5, R99, R98 ;  /* 0x000000626305723e */ /* 0x000fe400000000ff */
[----:B------:R-:W-:Y:S02]  /*dc40*/  F2FP.F16.F32.PACK_AB R6, R101, R100 ;  /* 0x000000646506723e */ /* 0x000fe400000000ff */
[----:B------:R-:W-:Y:S02]  /*dc50*/  F2FP.F16.F32.PACK_AB R7, R103, R102 ;  /* 0x000000666707723e */ /* 0x000fe400000000ff */
[----:B------:R-:W-:Y:S02]  /*dc60*/  MOV R134, R134 ;  /* 0x0000008600867202 */ /* 0x000fe40000000f00 */
[----:B------:R-:W-:Y:S01]  /*dc70*/  LOP3.LUT R142, R45, R36, RZ, 0x3c, !PT ;  /* 0x000000242d8e7212 */ /* 0x000fe200078e3cff */
[----:B------:R1:W-:Y:S01]  /*dc80*/  STSM.16.M88.4 [R130], R4 ;  /* 0x0000000482007844 */ /* 0x0003e20000000200 */
[----:B------:R-:W-:-:S02]  /*dc90*/  MOV R138, R138 ;  /* 0x0000008a008a7202 */ /* 0x000fc40000000f00 */
[----:B------:R-:W-:Y:S01]  /*dca0*/  F2FP.F16.F32.PACK_AB R8, R113, R112 ;  /* 0x000000707108723e */ /* 0x000fe200000000ff */
[----:B------:R-:W-:Y:S01]  /*dcb0*/  STSM.16.M88.4 [R134], R104 ;  /* 0x0000006886007844 */ /* 0x000fe20000000200 */
[----:B------:R-:W-:Y:S02]  /*dcc0*/  F2FP.F16.F32.PACK_AB R9, R96, R92 ;  /* 0x0000005c6009723e */ /* 0x000fe400000000ff */
[----:B------:R-:W-:Y:S02]  /*dcd0*/  F2FP.F16.F32.PACK_AB R10, R117, R116 ;  /* 0x00000074750a723e */ /* 0x000fe400000000ff */
[----:B------:R-:W-:Y:S02]  /*dce0*/  F2FP.F16.F32.PACK_AB R11, R153, R152 ;  /* 0x00000098990b723e */ /* 0x000fe400000000ff */
        /* <DEDUP_REMOVED lines=8> */
[----:B------:R-:W-:Y:S01]  /*dd70*/  LOP3.LUT R52, R52, R53, RZ, 0x3c, !PT ;  /* 0x0000003534347212 */ /* 0x000fe200078e3cff */
[----:B------:R2:W-:Y:S01]  /*dd80*/  STSM.16.M88.4 [R138], R8 ;  /* 0x000000088a007844 */ /* 0x0005e20000000200 */
[----:B------:R-:W-:-:S02]  /*dd90*/  IADD3 R53, P6, R114, 0xb000, RZ ;  /* 0x0000b00072357810 */ /* 0x000fc40007fde0ff */
[C---:B------:R-:W-:Y:S02]  /*dda0*/  IADD3 R45, P5, R114.reuse, 0xc000, RZ ;  /* 0x0000c000722d7810 */ /* 0x040fe40007fbe0ff */
[C---:B------:R-:W-:Y:S02]  /*ddb0*/  IADD3 R41, P4, R114.reuse, 0xd000, RZ ;  /* 0x0000d00072297810 */ /* 0x040fe40007f9e0ff */
[----:B------:R-:W-:Y:S02]  /*ddc0*/  IADD3 R37, P3, R114, 0xe000, RZ ;  /* 0x0000e00072257810 */ /* 0x000fe40007f7e0ff */
[----:B------:R-:W-:Y:S02]  /*ddd0*/  MOV R142, R142 ;  /* 0x0000008e008e7202 */ /* 0x000fe40000000f00 */
[----:B0-----:R-:W-:Y:S02]  /*dde0*/  F2FP.F16.F32.PACK_AB R122, R125, R124 ;  /* 0x0000007c7d7a723e */ /* 0x001fe400000000ff */
[----:B------:R-:W-:-:S02]  /*ddf0*/  F2FP.F16.F32.PACK_AB R123, R158, R157 ;  /* 0x0000009d9e7b723e */ /* 0x000fc400000000ff */
[----:B------:R-:W-:Y:S02]  /*de00*/  MOV R146, R146 ;  /* 0x0000009200927202 */ /* 0x000fe40000000f00 */
[----:B-1----:R-:W-:Y:S01]  /*de10*/  F2FP.F16.F32.PACK_AB R130, R133, R132 ;  /* 0x000000848582723e */ /* 0x002fe200000000ff */
[----:B------:R0:W-:Y:S01]  /*de20*/  STSM.16.M88.4 [R142], R120 ;  /* 0x000000788e007844 */ /* 0x0001e20000000200 */
[----:B------:R-:W-:Y:S02]  /*de30*/  F2FP.F16.F32.PACK_AB R131, R162, R161 ;  /* 0x000000a1a283723e */ /* 0x000fe400000000ff */
[----:B--2---:R-:W-:Y:S02]  /*de40*/  F2FP.F16.F32.PACK_AB R138, R141, R140 ;  /* 0x0000008c8d8a723e */ /* 0x004fe400000000ff */
        /* <DEDUP_REMOVED lines=10> */
[----:B------:R-:W-:Y:S02]  /*def0*/  F2FP.F16.F32.PACK_AB R6, R149, R148 ;  /* 0x000000949506723e */ /* 0x000fe400000000ff */
[----:B------:R-:W-:Y:S02]  /*df00*/  F2FP.F16.F32.PACK_AB R7, R151, R150 ;  /* 0x000000969707723e */ /* 0x000fe400000000ff */
[----:B------:R-:W-:Y:S02]  /*df10*/  SHF.R.U64 R44, R44, 0x3, RZ ;  /* 0x000000032c2c7819 */ /* 0x000fe400000012ff */
[----:B------:R-:W-:Y:S01]  /*df20*/  SHF.R.U64 R40, R40, 0x3, RZ ;  /* 0x0000000328287819 */ /* 0x000fe200000012ff */
[----:B------:R0:W-:Y:S01]  /*df30*/  STSM.16.M88.4 [R39], R4 ;  /* 0x0000000427007844 */ /* 0x0001e20000000200 */
[----:B------:R-:W-:Y:S02]  /*df40*/  SHF.R.U64 R36, R36, 0x3, RZ ;  /* 0x0000000324247819 */ /* 0x000fe400000012ff */
[----:B------:R-:W-:-:S02]  /*df50*/  SHF.R.U64 R20, R20, 0x3, RZ ;  /* 0x0000000314147819 */ /* 0x000fc400000012ff */
        /* <DEDUP_REMOVED lines=12> */
[----:B0-----:R-:W-:Y:S05]  /*e020*/  @P0 BRA `(.L_x_1818) ;  /* 0x0000000000b80947 */ /* 0x001fea0003800000 */
[----:B------:R-:W0:Y:S01]  /*e030*/  LDC R8, c[0x0][0xbe8] ;  /* 0x0002fa00ff087b82 */ /* 0x000e220000000800 */
[----:B------:R-:W-:Y:S01]  /*e040*/  VIADD R10, R185, UR40 ;  /* 0x00000028b90a7c36 */ /* 0x000fe20008000000 */
[----:B------:R-:W-:Y:S01]  /*e050*/  ULDC.64 UR8, c[0x0][0xb90] ;  /* 0x0002e40000087ab9 */ /* 0x000fe20000000a00 */
[----:B------:R-:W-:Y:S01]  /*e060*/  ULDC.64 UR10, c[0x0][0xb98] ;  /* 0x0002e600000a7ab9 */ /* 0x000fe20000000a00 */
[----:B------:R-:W-:Y:S01]  /*e070*/  UIMAD UR5, UR12, UR8, URZ ;  /* 0x000000080c0572a4 */ /* 0x000fe2000f8e023f */
[----:B------:R-:W-:Y:S01]  /*e080*/  IMAD.MOV.U32 R4, RZ, RZ, R10 ;  /* 0x000000ffff047224 */ /* 0x000fe200078e000a */
[----:B------:R-:W-:Y:S01]  /*e090*/  UIMAD.WIDE.U32 UR6, UR39, UR8, URZ ;  /* 0x00000008270672a5 */ /* 0x000fe2000f8e003f */
[----:B------:R-:W-:Y:S01]  /*e0a0*/  IMAD.MOV R9, RZ, RZ, -R17 ;  /* 0x000000ffff097224 */ /* 0x000fe200078e0a11 */
[----:B------:R-:W-:Y:S01]  /*e0b0*/  UIMAD UR5, UR39, UR9, UR5 ;  /* 0x00000009270572a4 */ /* 0x000fe2000f8e0205 */
[----:B------:R-:W-:Y:S01]  /*e0c0*/  VIADD R13, R16, UR40 ;  /* 0x00000028100d7c36 */ /* 0x000fe20008000000 */
[----:B------:R-:W-:-:S02]  /*e0d0*/  UIMAD UR8, UR13, UR10, URZ ;  /* 0x0000000a0d0872a4 */ /* 0x000fc4000f8e023f */
[----:B------:R-:W-:Y:S02]  /*e0e0*/  UIADD3 UR7, UR7, UR5, URZ ;  /* 0x0000000507077290 */ /* 0x000fe4000fffe03f */
[----:B------:R-:W-:Y:S02]  /*e0f0*/  UIMAD UR8, UR42, UR11, UR8 ;  /* 0x0000000b2a0872a4 */ /* 0x000fe4000f8e0208 */
[----:B------:R-:W-:Y:S01]  /*e100*/  UIMAD.WIDE.U32 UR6, UR42, UR10, UR6 ;  /* 0x0000000a2a0672a5 */ /* 0x000fe2000f8e0006 */
[----:B------:R-:W-:Y:S01]  /*e110*/  ULDC UR5, c[0x0][0xa88] ;  /* 0x0002a20000057ab9 */ /* 0x000fe20000000800 */
        /* <DEDUP_REMOVED lines=8> */
[C---:B------:R-:W-:Y:S02]  /*e1a0*/  IMAD R7, R8.reuse, R7, R10 ;  /* 0x0000000708077224 */ /* 0x040fe400078e020a */
[----:B------:R-:W-:Y:S02]  /*e1b0*/  IMAD.U32 R10, RZ, RZ, UR8 ;  /* 0x00000008ff0a7e24 */ /* 0x000fe4000f8e00ff */
[----:B------:R-:W-:Y:S01]  /*e1c0*/  IMAD R8, R8, UR5, RZ ;  /* 0x0000000508087c24 */ /* 0x000fe2000f8e02ff */
        /* <DEDUP_REMOVED lines=20> */
.L_x_1818:
[----:B------:R-:W1:Y:S01]  /*e310*/  LDC R15, c[0x0][0xbe8] ;  /* 0x0002fa00ff0f7b82 */ /* 0x000e620000000800 */
[----:B------:R-:W-:Y:S01]  /*e320*/  ULDC UR10, c[0x0][0xac8] ;  /* 0x0002b200000a7ab9 */ /* 0x000fe20000000800 */
[----:B------:R-:W-:Y:S01]  /*e330*/  ULDC.64 UR8, c[0x0][0xae8] ;  /* 0x0002ba0000087ab9 */ /* 0x000fe20000000a00 */
[----:B------:R-:W-:Y:S01]  /*e340*/  ISETP.GE.AND P0, PT, R191, UR10, PT ;  /* 0x0000000abf007c0c */ /* 0x000fe2000bf06270 */
[----:B------:R-:W5:Y:S01]  /*e350*/  LD.E.128 R112, desc[UR46][R114.64] ;  /* 0x0000002e72707980 */ /* 0x000f62000c101d00 */
[----:B------:R-:W-:Y:S02]  /*e360*/  ISETP.GE.AND P1, PT, R184, UR10, PT ;  /* 0x0000000ab8007c0c */ /* 0x000fe4000bf26270 */
[----:B0-----:R-:W-:Y:S01]  /*e370*/  SEL R3, RZ, 0xffffffff, P0 ;  /* 0xffffffffff037807 */ /* 0x001fe20000000000 */
[----:B------:R-:W5:Y:S01]  /*e380*/  LD.E.128 R88, desc[UR46][R88.64] ;  /* 0x0000002e58587980 */ /* 0x000f62000c101d00 */
[----:B------:R-:W-:Y:S02]  /*e390*/  ISETP.GE.AND P0, PT, R190, UR10, PT ;  /* 0x0000000abe007c0c */ /* 0x000fe4000bf06270 */
[----:B------:R-:W-:Y:S01]  /*e3a0*/  SEL R0, RZ, 0x1, P1 ;  /* 0x00000001ff007807 */ /* 0x000fe20000800000 */
[----:B------:R-:W-:Y:S01]  /*e3b0*/  IMAD.SHL.U32 R11, R3, 0x2, RZ ;  /* 0x00000002030b7824 */ /* 0x000fe200078e00ff */
[----:B------:R-:W5:Y:S04]  /*e3c0*/  LD.E.128 R84, desc[UR46][R84.64] ;  /* 0x0000002e54547980 */ /* 0x000f68000c101d00 */
[----:B------:R-:W5:Y:S04]  /*e3d0*/  LD.E.128 R80, desc[UR46][R80.64] ;  /* 0x0000002e50507980 */ /* 0x000f68000c101d00 */
[----:B------:R-:W5:Y:S01]  /*e3e0*/  LD.E.128 R76, desc[UR46][R76.64] ;  /* 0x0000002e4c4c7980 */ /* 0x000f62000c101d00 */
[----:B-1----:R-:W-:-:S03]  /*e3f0*/  ISETP.NE.AND P2, PT, R15, 0x1, PT ;  /* 0x000000010f00780c */ /* 0x002fc60003f45270 */
[----:B------:R-:W5:Y:S01]  /*e400*/  LD.E.128 R72, desc[UR46][R72.64] ;  /* 0x0000002e48487980 */ /* 0x000f62000c101d00 */
[----:B------:R-:W-:Y:S02]  /*e410*/  SEL R3, RZ, 0xffffffff, P0 ;  /* 0xffffffffff037807 */ /* 0x000fe40000000000 */
[----:B------:R-:W-:Y:S01]  /*e420*/  LOP3.LUT R0, R11, 0x2, R0, 0xe2, !PT ;  /* 0x000000020b007812 */ /* 0x000fe200078ee200 */
[----:B------:R-:W5:Y:S04]  /*e430*/  LD.E.128 R68, desc[UR46][R68.64] ;  /* 0x0000002e44447980 */ /* 0x000f68000c101d00 */
[----:B------:R-:W5:Y:S02]  /*e440*/  LD.E.128 R64, desc[UR46][R64.64] ;  /* 0x0000002e40407980 */ /* 0x000f64000c101d00 */
[----:B------:R-:W0:Y:S01]  /*e450*/  @P2 LDC R9, c[0x0][0xbec] ;  /* 0x0002fb00ff092b82 */ /* 0x000e220000000800 */
[----:B------:R-:W-:Y:S01]  /*e460*/  IMAD.SHL.U32 R3, R3, 0x4, RZ ;  /* 0x0000000403037824 */ /* 0x000fe200078e00ff */
[----:B------:R-:W-:Y:S01]  /*e470*/  ISETP.GE.AND P0, PT, R189, UR10, PT ;  /* 0x0000000abd007c0c */ /* 0x000fe2000bf06270 */
[----:B------:R-:W5:Y:S04]  /*e480*/  LD.E.128 R60, desc[UR46][R60.64] ;  /* 0x0000002e3c3c7980 */ /* 0x000f68000c101d00 */
[----:B------:R-:W5:Y:S01]  /*e490*/  LD.E.128 R56, desc[UR46][R56.64] ;  /* 0x0000002e38387980 */ /* 0x000f62000c101d00 */
[----:B------:R-:W1:Y:S01]  /*e4a0*/  @P2 LDC R11, c[0x0][0xbf0] ;  /* 0x0002fc00ff0b2b82 */ /* 0x000e620000000800 */
[----:B------:R-:W-:Y:S01]  /*e4b0*/  LOP3.LUT R3, R3, 0x4, R0, 0xe2, !PT ;  /* 0x0000000403037812 */ /* 0x000fe200078ee200 */
[----:B------:R-:W-:Y:S01]  /*e4c0*/  IMAD R0, R210, 0x20, R211 ;  /* 0x00000020d2007824 */ /* 0x000fe200078e02d3 */
[----:B------:R-:W-:Y:S01]  /*e4d0*/  SEL R8, RZ, 0xffffffff, P0 ;  /* 0xffffffffff087807 */ /* 0x000fe20000000000 */
[----:B------:R-:W5:Y:S01]  /*e4e0*/  LD.E.128 R52, desc[UR46][R52.64] ;  /* 0x0000002e34347980 */ /* 0x000f62000c101d00 */
[----:B------:R-:W-:Y:S01]  /*e4f0*/  ISETP.GE.AND P0, PT, R188, UR10, PT ;  /* 0x0000000abc007c0c */ /* 0x000fe2000bf06270 */
[----:B------:R-:W-:Y:S01]  /*e500*/  UIMAD UR5, UR12, UR8, URZ ;  /* 0x000000080c0572a4 */ /* 0x000fe2000f8e023f */
[----:B------:R-:W-:Y:S01]  /*e510*/  VIADD R14, R0, UR40 ;  /* 0x00000028000e7c36 */ /* 0x000fe20008000000 */
[----:B------:R-:W5:Y:S01]  /*e520*/  LD.E.128 R44, desc[UR46][R44.64] ;  /* 0x0000002e2c2c7980 */ /* 0x000f62000c101d00 */
[----:B------:R-:W-:Y:S01]  /*e530*/  SEL R0, RZ, 0xffffffff, P0 ;  /* 0xffffffffff007807 */ /* 0x000fe20000000000 */
[----:B------:R-:W-:Y:S01]  /*e540*/  UIMAD.WIDE.U32 UR6, UR39, UR8, URZ ;  /* 0x00000008270672a5 */ /* 0x000fe2000f8e003f */
[----:B------:R-:W-:Y:S01]  /*e550*/  IMAD.SHL.U32 R8, R8, 0x8, RZ ;  /* 0x0000000808087824 */ /* 0x000fe200078e00ff */
[----:B------:R-:W-:Y:S01]  /*e560*/  UIMAD UR5, UR39, UR9, UR5 ;  /* 0x00000009270572a4 */ /* 0x000fe2000f8e0205 */
[----:B------:R-:W5:Y:S01]  /*e570*/  LD.E.128 R40, desc[UR46][R40.64] ;  /* 0x0000002e28287980 */ /* 0x000f62000c101d00 */
[----:B------:R-:W-:Y:S01]  /*e580*/  IMAD.SHL.U32 R13, R0, 0x10, RZ ;  /* 0x00000010000d7824 */ /* 0x000fe200078e00ff */
[----:B------:R-:W-:Y:S01]  /*e590*/  ULDC.64 UR8, c[0x0][0xaf0] ;  /* 0x0002bc0000087ab9 */ /* 0x000fe20000000a00 */
[----:B0-----:R-:W-:Y:S01]  /*e5a0*/  @P2 IMAD.HI.U32 R0, R14, R9, RZ ;  /* 0x000000090e002227 */ /* 0x001fe200078e00ff */
[----:B------:R-:W-:Y:S01]  /*e5b0*/  UIADD3 UR7, UR7, UR5, URZ ;  /* 0x0000000507077290 */ /* 0x000fe2000fffe03f */
[----:B------:R-:W-:Y:S01]  /*e5c0*/  LOP3.LUT R8, R8, 0x8, R3, 0xe2, !PT ;  /* 0x0000000808087812 */ /* 0x000fe200078ee203 */
[----:B------:R-:W-:Y:S01]  /*e5d0*/  UIMAD UR5, UR13, UR8, URZ ;  /* 0x000000080d0572a4 */ /* 0x000fe2000f8e023f */
[----:B------:R-:W-:Y:S01]  /*e5e0*/  IMAD.MOV.U32 R3, RZ, RZ, R14 ;  /* 0x000000ffff037224 */ /* 0x000fe200078e000e */
[----:B------:R-:W-:Y:S01]  /*e5f0*/  UIMAD.WIDE.U32 UR6, UR42, UR8, UR6 ;  /* 0x000000082a0672a5 */ /* 0x000fe2000f8e0006 */
[----:B------:R-:W5:Y:S01]  /*e600*/  LD.E.128 R36, desc[UR46][R36.64] ;  /* 0x0000002e24247980 */ /* 0x000f62000c101d00 */
[----:B-1----:R-:W-:Y:S01]  /*e610*/  @P2 SHF.R.U32.HI R3, RZ, R11, R0 ;  /* 0x0000000bff032219 */ /* 0x002fe20000011600 */
[----:B------:R-:W-:Y:S01]  /*e620*/  UIMAD UR5, UR42, UR9, UR5 ;  /* 0x000000092a0572a4 */ /* 0x000fe2000f8e0205 */
[----:B------:R-:W-:Y:S01]  /*e630*/  LOP3.LUT R10, R13, 0x10, R8, 0xe2, !PT ;  /* 0x000000100d0a7812 */ /* 0x000fe200078ee208 */
[----:B------:R0:W5:Y:S01]  /*e640*/  LD.E.128 R4, desc[UR46][R20.64] ;  /* 0x0000002e14047980 */ /* 0x000162000c101d00 */
[--C-:B------:R-:W-:Y:S01]  /*e650*/  SHF.R.S32.HI R11, RZ, 0x1f, R3.reuse ;  /* 0x0000001fff0b7819 */ /* 0x100fe20000011403 */
[----:B------:R-:W-:Y:S01]  /*e660*/  UIADD3 UR5, UR7, UR5, URZ ;  /* 0x0000000507057290 */ /* 0x000fe2000fffe03f */
[----:B------:R-:W-:Y:S01]  /*e670*/  ISETP.GE.AND P0, PT, R187, UR10, PT ;  /* 0x0000000abb007c0c */ /* 0x000fe2000bf06270 */
[----:B------:R-:W-:Y:S01]  /*e680*/  IMAD.U32 R8, RZ, RZ, UR6 ;  /* 0x00000006ff087e24 */ /* 0x000fe2000f8e00ff */
[----:B------:R-:W5:Y:S01]  /*e690*/  LD.E.128 R116, desc[UR46][R118.64] ;  /* 0x0000002e76747980 */ /* 0x000f62000c101d00 */
[----:B------:R-:W-:Y:S01]  /*e6a0*/  IMAD.U32 R9, RZ, RZ, UR7 ;  /* 0x00000007ff097e24 */ /* 0x000fe2000f8e00ff */
[----:B------:R-:W-:Y:S01]  /*e6b0*/  ULDC.64 UR6, c[0x0][0xae0] ;  /* 0x0002b80000067ab9 */ /* 0x000fe20000000a00 */
[----:B------:R-:W-:Y:S01]  /*e6c0*/  IMAD.MOV R13, RZ, RZ, -R3 ;  /* 0x000000ffff0d7224 */ /* 0x000fe200078e0a03 */
[----:B------:R-:W-:Y:S01]  /*e6d0*/  SEL R0, RZ, 0xffffffff, P0 ;  /* 0xffffffffff007807 */ /* 0x000fe20000000000 */
[----:B------:R-:W-:Y:S01]  /*e6e0*/  IMAD R12, R11, UR6, RZ ;  /* 0x000000060b0c7c24 */ /* 0x000fe2000f8e02ff */
[----:B------:R-:W-:Y:S01]  /*e6f0*/  @!PT LDS RZ, [RZ] ;  /* 0x00000000fffff984 */ /* 0x000fe20000000800 */
[----:B------:R-:W-:Y:S01]  /*e700*/  @!PT LDS RZ, [RZ] ;  /* 0x00000000fffff984 */ /* 0x000fe20000000800 */
[----:B------:R-:W-:Y:S01]  /*e710*/  @!PT LDS RZ, [RZ] ;  /* 0x00000000fffff984 */ /* 0x000fe20000000800 */
[----:B------:R-:W-:Y:S01]  /*e720*/  @!PT LDS RZ, [RZ] ;  /* 0x00000000fffff984 */ /* 0x000fe20000000800 */
[----:B------:R1:W-:Y:S06]  /*e730*/  MEMBAR.ALL.CTA ;  /* 0x0000000000007992 */ /* 0x0003ec0000008000 */
[----:B-1----:R-:W1:Y:S01]  /*e740*/  FENCE.VIEW.ASYNC.S ;  /* 0x00000000000073c6 */ /* 0x002e620000000000 */
[----:B------:R-:W-:Y:S01]  /*e750*/  IMAD R11, R15, R13, R14 ;  /* 0x0000000d0f0b7224 */ /* 0x000fe200078e020e */
[----:B------:R-:W-:Y:S01]  /*e760*/  ISETP.GE.AND P0, PT, R214, UR10, PT ;  /* 0x0000000ad6007c0c */ /* 0x000fe2000bf06270 */
[----:B------:R-:W-:Y:S01]  /*e770*/  IMAD.U32 R9, RZ, RZ, UR5 ;  /* 0x00000005ff097e24 */ /* 0x000fe2000f8e00ff */
[----:B------:R-:W-:Y:S01]  /*e780*/  ULDC UR8, c[0x0][0xa88] ;  /* 0x0002a20000087ab9 */ /* 0x000fe20000000800 */
[----:B0-----:R-:W-:Y:S01]  /*e790*/  IMAD.SHL.U32 R21, R0, 0x20, RZ ;  /* 0x0000002000157824 */ /* 0x001fe200078e00ff */
[----:B------:R-:W-:Y:S01]  /*e7a0*/  SHF.R.S32.HI R0, RZ, 0x1f, R11 ;  /* 0x0000001fff007819 */ /* 0x000fe2000001140b */
[C---:B------:R-:W-:Y:S01]  /*e7b0*/  IMAD R13, R3.reuse, UR7, R12 ;  /* 0x00000007030d7c24 */ /* 0x040fe2000f8e020c */
[----:B------:R-:W-:Y:S01]  /*e7c0*/  UIADD3 UR5, UR43, 0x28c20, URZ ;  /* 0x00028c202b057890 */ /* 0x000fe2000fffe03f */
[----:B------:R-:W-:Y:S01]  /*e7d0*/  IMAD.WIDE.U32 R8, R3, UR6, R8 ;  /* 0x0000000603087c25 */ /* 0x000fe2000f8e0008 */
[----:B------:R-:W-:Y:S01]  /*e7e0*/  ULDC.64 UR6, c[0x0][0xad8] ;  /* 0x0002b60000067ab9 */ /* 0x000fe20000000a00 */
[----:B------:R-:W-:Y:S01]  /*e7f0*/  SEL R3, RZ, 0x40, P0 ;  /* 0x00000040ff037807 */ /* 0x000fe20000000000 */
[----:B------:R-:W-:Y:S01]  /*e800*/  UPRMT UR5, URZ, 0x654, UR5 ;  /* 0x000006543f057896 */ /* 0x000fe20008000005 */
[----:B------:R-:W-:Y:S01]  /*e810*/  IMAD.IADD R9, R9, 0x1, R13 ;  /* 0x0000000109097824 */ /* 0x000fe200078e020d */
[----:B------:R-:W-:Y:S01]  /*e820*/  ISETP.GE.AND P0, PT, R213, UR10, PT ;  /* 0x0000000ad5007c0c */ /* 0x000fe2000bf06270 */
[----:B------:R-:W-:Y:S01]  /*e830*/  IMAD R0, R0, UR6, RZ ;  /* 0x0000000600007c24 */ /* 0x000fe2000f8e02ff */
[----:B------:R-:W-:Y:S01]  /*e840*/  LOP3.LUT R10, R21, 0x20, R10, 0xe2, !PT ;  /* 0x00000020150a7812 */ /* 0x000fe200078ee20a */
[----:B------:R-:W-:Y:S01]  /*e850*/  VIADD R28, R211, UR40 ;  /* 0x00000028d31c7c36 */ /* 0x000fe20008000000 */
[----:B------:R-:W-:Y:S01]  /*e860*/  BSSY B1, `(.L_x_1819) ;  /* 0x000002f000017945 */ /* 0x000fe20003800000 */
[----:B------:R-:W-:Y:S01]  /*e870*/  IMAD R29, R15, UR8, RZ ;  /* 0x000000080f1d7c24 */ /* 0x000fe2000f8e02ff */
[----:B------:R-:W-:Y:S01]  /*e880*/  LOP3.LUT R3, R10, R3, RZ, 0xfc, !PT ;  /* 0x000000030a037212 */ /* 0x000fe200078efcff */
[C---:B------:R-:W-:Y:S01]  /*e890*/  IMAD R13, R11.reuse, UR7, R0 ;  /* 0x000000070b0d7c24 */ /* 0x040fe2000f8e0200 */
[----:B------:R-:W-:Y:S01]  /*e8a0*/  SEL R0, RZ, 0x80, P0 ;  /* 0x00000080ff007807 */ /* 0x000fe20000000000 */
[----:B------:R-:W-:Y:S01]  /*e8b0*/  IMAD.WIDE.U32 R8, R11, UR6, R8 ;  /* 0x000000060b087c25 */ /* 0x000fe2000f8e0008 */
[----:B------:R-:W-:Y:S01]  /*e8c0*/  ISETP.GE.AND P0, PT, R28, R29, PT ;  /* 0x0000001d1c00720c */ /* 0x000fe20003f06270 */
[----:B------:R-:W-:Y:S01]  /*e8d0*/  ULDC.64 UR6, c[0x0][0xa80] ;  /* 0x0002a00000067ab9 */ /* 0x000fe20000000a00 */
[----:B-1----:R-:W-:Y:S01]  /*e8e0*/  SYNCS.ARRIVE.TRANS64.RED.A1T0 RZ, [UR5], RZ ;  /* 0x000000ffffff79a7 */ /* 0x002fe20008100405 */
[----:B------:R-:W-:Y:S01]  /*e8f0*/  IMAD.IADD R9, R9, 0x1, R13 ;  /* 0x0000000109097824 */ /* 0x000fe200078e020d */
[----:B------:R-:W-:-:S02]  /*e900*/  LEA R26, P1, R8, UR6, 0x1 ;  /* 0x00000006081a7c11 */ /* 0x000fc4000f8208ff */
[----:B------:R-:W-:Y:S02]  /*e910*/  LOP3.LUT R0, R3, R0, RZ, 0xfc, !PT ;  /* 0x0000000003007212 */ /* 0x000fe400078efcff */
[----:B------:R-:W-:Y:S01]  /*e920*/  LEA.HI.X R27, R8, UR7, R9, 0x1, P1 ;  /* 0x00000007081b7c11 */ /* 0x000fe200088f0c09 */
[----:B------:R0:W1:Y:S04]  /*e930*/  SHFL.IDX PT, R10, R26, RZ, 0x181f ;  /* 0x00181fff1a0a7589 */ /* 0x00006800000e0000 */
[----:B------:R0:W2:Y:S01]  /*e940*/  SHFL.IDX PT, R11, R27, RZ, 0x181f ;  /* 0x00181fff1b0b7589 */ /* 0x0000a200000e0000 */
        /* <DEDUP_REMOVED lines=22> */
[-C--:B--2---:R-:W-:Y:S02]  /*eab0*/  @!P1 LEA R12, P6, R187, R10.reuse, 0x1 ;  /* 0x0000000abb0c9211 */ /* 0x084fe400078c08ff */
        /* <DEDUP_REMOVED lines=9> */
.L_x_1820:
[----:B------:R-:W-:Y:S05]  /*eb50*/  BSYNC B1 ;  /* 0x0000000000017941 */ /* 0x000fea0003800000 */
.L_x_1819:
[----:B---3-5:R-:W-:Y:S01]  /*eb60*/  VIADD R4, R28, 0x20 ;  /* 0x000000201c047836 */ /* 0x028fe20000000000 */
[----:B------:R4:W3:Y:S04]  /*eb70*/  SHFL.IDX PT, R7, R27, 0x1, 0x181f ;  /* 0x00381f001b077f89 */ /* 0x0008e800000e0000 */
        /* <DEDUP_REMOVED lines=19> */
[-C--:B------:R-:W-:Y:S02]  /*ecb0*/  @!P2 LEA.HI.X R13, R189, R7.reuse, R221, 0x1, P5 ;  /* 0x00000007bd0da211 */ /* 0x080fe400028f0cdd */
[CC--:B------:R-:W-:Y:S02]  /*ecc0*/  @!P0 LEA R14, P3, R187.reuse, R6.reuse, 0x1 ;  /* 0x00000006bb0e8211 */ /* 0x0c0fe400078608ff */
[-C--:B0-----:R-:W-:Y:S01]  /*ecd0*/  @!P1 LEA R4, P6, R188, R6.reuse, 0x1 ;  /* 0x00000006bc049211 */ /* 0x081fe200078c08ff */
[----:B------:R4:W-:Y:S01]  /*ece0*/  @!P2 ST.E.128 desc[UR46][R12.64], R64 ;  /* 0x000000400c00a985 */ /* 0x0009e2000c101d2e */
[----:B------:R-:W-:Y:S02]  /*ecf0*/  @P4 LEA R20, P5, R214, R6, 0x1 ;  /* 0x00000006d6144211 */ /* 0x000fe400078a08ff */
[-C--:B------:R-:W-:Y:S02]  /*ed00*/  @!P1 LEA.HI.X R5, R188, R7.reuse, R220, 0x1, P6 ;  /* 0x00000007bc059211 */ /* 0x080fe400030f0cdc */
[----:B------:R-:W-:-:S02]  /*ed10*/  @!P0 LEA.HI.X R15, R187, R7, R219, 0x1, P3 ;  /* 0x00000007bb0f8211 */ /* 0x000fc400018f0cdb */
        /* <DEDUP_REMOVED lines=10> */
.L_x_1817:
[----:B------:R-:W0:Y:S01]  /*edc0*/  LDC R10, c[0x0][0xbe8] ;  /* 0x0002fa00ff0a7b82 */ /* 0x000e220000000800 */
[----:B------:R-:W-:Y:S01]  /*edd0*/  ISETP.GE.AND P2, PT, R216, 0x40, PT ;  /* 0x00000040d800780c */ /* 0x000fe20003f46270 */
[----:B------:R-:W-:Y:S01]  /*ede0*/  ULDC UR12, c[0x0][0xac8] ;  /* 0x0002b200000c7ab9 */ /* 0x000fe20000000800 */
[----:B------:R-:W-:Y:S01]  /*edf0*/  IMAD R0, R210, 0x20, R211 ;  /* 0x00000020d2007824 */ /* 0x000fe200078e02d3 */
[----:B------:R-:W-:Y:S01]  /*ee00*/  ISETP.GE.AND P4, PT, R184, UR12, PT ;  /* 0x0000000cb8007c0c */ /* 0x000fe2000bf86270 */
[----:B------:R-:W-:Y:S01]  /*ee10*/  USHF.R.S32.HI UR8, URZ, 0x1f, UR39 ;  /* 0x0000001f3f087899 */ /* 0x000fe20008011427 */
[----:B------:R-:W-:Y:S01]  /*ee20*/  ISETP.GE.AND P3, PT, R191, UR12, PT ;  /* 0x0000000cbf007c0c */ /* 0x000fe2000bf66270 */
[----:B------:R-:W-:Y:S01]  /*ee30*/  USHF.R.S32.HI UR9, URZ, 0x1f, UR42 ;  /* 0x0000001f3f097899 */ /* 0x000fe2000801142a */
[----:B------:R-:W-:Y:S01]  /*ee40*/  BSSY B1, `(.L_x_1822) ;  /* 0x0000031000017945 */ /* 0x000fe20003800000 */
[----:B------:R-:W-:Y:S01]  /*ee50*/  ISETP.GE.AND P1, PT, R190, UR12, PT ;  /* 0x0000000cbe007c0c */ /* 0x000fe2000bf26270 */
[----:B------:R-:W-:Y:S01]  /*ee60*/  VIADD R8, R0, UR40 ;  /* 0x0000002800087c36 */ /* 0x000fe20008000000 */
[----:B------:R-:W-:-:S02]  /*ee70*/  SEL R12, RZ, 0x1, P4 ;  /* 0x00000001ff0c7807 */ /* 0x000fc40002000000 */
[----:B------:R-:W-:Y:S02]  /*ee80*/  SEL R13, RZ, 0xffffffff, P3 ;  /* 0xffffffffff0d7807 */ /* 0x000fe40001800000 */
[----:B0-----:R-:W-:-:S13]  /*ee90*/  ISETP.NE.AND P0, PT, R10, 0x1, PT ;  /* 0x000000010a00780c */ /* 0x001fda0003f05270 */
[----:B------:R-:W0:Y:S08]  /*eea0*/  @P0 LDC R9, c[0x0][0xbec] ;  /* 0x0002fb00ff090b82 */ /* 0x000e300000000800 */
[----:B------:R-:W1:Y:S01]  /*eeb0*/  @P0 LDC R11, c[0x0][0xbf0] ;  /* 0x0002fc00ff0b0b82 */ /* 0x000e620000000800 */
[----:B------:R-:W-:Y:S05]  /*eec0*/  @P2 BRA `(.L_x_1823) ;  /* 0x0000000000a02947 */ /* 0x000fea0003800000 */
[----:B------:R-:W2:Y:S01]  /*eed0*/  S2R R6, SR_TID.X ;  /* 0x0000000000067919 */ /* 0x000ea20000002100 */
[----:B------:R-:W3:Y:S01]  /*eee0*/  LDC R5, c[0x0][0xbe8] ;  /* 0x0002fa00ff057b82 */ /* 0x000ee20000000800 */
[----:B------:R-:W-:Y:S01]  /*eef0*/  IMAD.U32 R7, RZ, RZ, UR40 ;  /* 0x00000028ff077e24 */ /* 0x000fe2000f8e00ff */
[----:B------:R-:W-:Y:S02]  /*ef00*/  ULDC UR5, c[0x0][0xa88] ;  /* 0x0002a20000057ab9 */ /* 0x000fe40000000800 */
[----:B---3--:R-:W-:Y:S02]  /*ef10*/  IMAD R3, R5, UR5, RZ ;  /* 0x0000000505037c24 */ /* 0x008fe4000f8e02ff */
[----:B--2---:R-:W-:-:S04]  /*ef20*/  IADD3 R6, R7, -0x80, R6 ;  /* 0xffffff8007067810 */ /* 0x004fc80007ffe006 */
[----:B------:R-:W-:-:S13]  /*ef30*/  ISETP.GE.AND P2, PT, R6, R3, PT ;  /* 0x000000030600720c */ /* 0x000fda0003f46270 */
[----:B------:R-:W-:Y:S05]  /*ef40*/  @P2 BRA `(.L_x_1823) ;  /* 0x0000000000802947 */ /* 0x000fea0003800000 */
[----:B------:R-:W-:Y:S01]  /*ef50*/  ISETP.NE.AND P2, PT, R5, 0x1, PT ;  /* 0x000000010500780c */ /* 0x000fe20003f45270 */
[----:B------:R-:W-:Y:S01]  /*ef60*/  ULDC.64 UR10, c[0x0][0xb90] ;  /* 0x0002e400000a7ab9 */ /* 0x000fe20000000a00 */
[----:B------:R-:W-:Y:S01]  /*ef70*/  IMAD.MOV.U32 R4, RZ, RZ, R6 ;  /* 0x000000ffff047224 */ /* 0x000fe200078e0006 */
[----:B------:R-:W-:Y:S02]  /*ef80*/  UIMAD UR5, UR8, UR10, URZ ;  /* 0x0000000a080572a4 */ /* 0x000fe4000f8e023f */
[----:B------:R-:W-:Y:S02]  /*ef90*/  UIMAD.WIDE.U32 UR6, UR39, UR10, URZ ;  /* 0x0000000a270672a5 */ /* 0x000fe4000f8e003f */
[----:B------:R-:W-:-:S03]  /*efa0*/  UIMAD UR5, UR39, UR11, UR5 ;  /* 0x0000000b270572a4 */ /* 0x000fc6000f8e0205 */
[----:B------:R-:W-:Y:S01]  /*efb0*/  ULDC.64 UR10, c[0x0][0xb98] ;  /* 0x0002e600000a7ab9 */ /* 0x000fe20000000a00 */
[----:B------:R-:W-:Y:S02]  /*efc0*/  UIADD3 UR7, UR7, UR5, URZ ;  /* 0x0000000507077290 */ /* 0x000fe4000fffe03f */
[----:B------:R-:W2:Y:S01]  /*efd0*/  @P2 LDC R3, c[0x0][0xbec] ;  /* 0x0002fb00ff032b82 */ /* 0x000ea20000000800 */
[----:B------:R-:W-:Y:S02]  /*efe0*/  UIMAD UR5, UR9, UR10, URZ ;  /* 0x0000000a090572a4 */ /* 0x000fe4000f8e023f */
[----:B------:R-:W-:Y:S02]  /*eff0*/  UIMAD.WIDE.U32 UR6, UR42, UR10, UR6 ;  /* 0x0000000a2a0672a5 */ /* 0x000fe4000f8e0006 */
[----:B------:R-:W-:-:S03]  /*f000*/  UIMAD UR5, UR42, UR11, UR5 ;  /* 0x0000000b2a0572a4 */ /* 0x000fc6000f8e0205 */
[----:B------:R-:W3:Y:S01]  /*f010*/  @P2 LDC R7, c[0x0][0xbf0] ;  /* 0x0002fc00ff072b82 */ /* 0x000ee20000000800 */
[----:B------:R-:W-:Y:S01]  /*f020*/  ULDC.64 UR10, c[0x0][0xb88] ;  /* 0x0002e200000a7ab9 */ /* 0x000fe20000000a00 */
[----:B--2---:R-:W-:-:S05]  /*f030*/  @P2 IMAD.HI.U32 R0, R6, R3, RZ ;  /* 0x0000000306002227 */ /* 0x004fca00078e00ff */
[----:B---3--:R-:W-:-:S05]  /*f040*/  @P2 SHF.R.U32.HI R4, RZ, R7, R0 ;  /* 0x00000007ff042219 */ /* 0x008fca0000011600 */
[----:B------:R-:W-:-:S04]  /*f050*/  IMAD.MOV R3, RZ, RZ, -R4 ;  /* 0x000000ffff037224 */ /* 0x000fc800078e0a04 */
[----:B------:R-:W-:Y:S01]  /*f060*/  IMAD R3, R5, R3, R6 ;  /* 0x0000000305037224 */ /* 0x000fe200078e0206 */
[----:B------:R-:W-:Y:S01]  /*f070*/  SHF.R.S32.HI R5, RZ, 0x1f, R4 ;  /* 0x0000001fff057819 */ /* 0x000fe20000011404 */
[----:B------:R-:W-:Y:S01]  /*f080*/  IMAD.U32 R6, RZ, RZ, UR5 ;  /* 0x00000005ff067e24 */ /* 0x000fe2000f8e00ff */
        /* <DEDUP_REMOVED lines=12> */
.L_x_1823:
[----:B------:R-:W-:Y:S05]  /*f150*/  BSYNC B1 ;  /* 0x0000000000017941 */ /* 0x000fea0003800000 */
.L_x_1822:
[----:B------:R-:W-:Y:S01]  /*f160*/  SEL R0, RZ, 0xffffffff, P1 ;  /* 0xffffffffff007807 */ /* 0x000fe20000800000 */
[----:B------:R-:W-:Y:S01]  /*f170*/  ULDC.64 UR10, c[0x0][0xae8] ;  /* 0x0002ba00000a7ab9 */ /* 0x000fe20000000a00 */
[----:B------:R-:W-:Y:S01]  /*f180*/  IMAD.SHL.U32 R13, R13, 0x2, RZ ;  /* 0x000000020d0d7824 */ /* 0x000fe200078e00ff */
[----:B------:R-:W-:Y:S01]  /*f190*/  UIMAD UR5, UR8, UR10, URZ ;  /* 0x0000000a080572a4 */ /* 0x000fe2000f8e023f */
[----:B------:R-:W-:Y:S01]  /*f1a0*/  ISETP.GE.AND P1, PT, R189, UR12, PT ;  /* 0x0000000cbd007c0c */ /* 0x000fe2000bf26270 */
[----:B------:R-:W-:Y:S01]  /*f1b0*/  IMAD.SHL.U32 R5, R0, 0x4, RZ ;  /* 0x0000000400057824 */ /* 0x000fe200078e00ff */
[----:B------:R-:W-:Y:S01]  /*f1c0*/  UIMAD.WIDE.U32 UR6, UR39, UR10, URZ ;  /* 0x0000000a270672a5 */ /* 0x000fe2000f8e003f */
[----:B0-----:R-:W-:Y:S01]  /*f1d0*/  @P0 IMAD.HI.U32 R0, R8, R9, RZ ;  /* 0x0000000908000227 */ /* 0x001fe200078e00ff */
[----:B------:R-:W-:Y:S01]  /*f1e0*/  UIMAD UR5, UR39, UR11, UR5 ;  /* 0x0000000b270572a4 */ /* 0x000fe2000f8e0205 */
[----:B------:R-:W-:Y:S01]  /*f1f0*/  LOP3.LUT R12, R13, 0x2, R12, 0xe2, !PT ;  /* 0x000000020d0c7812 */ /* 0x000fe200078ee20c */
[----:B------:R-:W-:Y:S01]  /*f200*/  BSSY B1, `(.L_x_1824) ;  /* 0x0000055000017945 */ /* 0x000fe20003800000 */
[----:B--2---:R-:W-:Y:S01]  /*f210*/  IMAD.MOV.U32 R3, RZ, RZ, R8 ;  /* 0x000000ffff037224 */ /* 0x004fe200078e0008 */
[----:B-1----:R-:W-:Y:S01]  /*f220*/  @P0 SHF.R.U32.HI R3, RZ, R11, R0 ;  /* 0x0000000bff030219 */ /* 0x002fe20000011600 */
[----:B------:R-:W-:Y:S01]  /*f230*/  ULDC.64 UR10, c[0x0][0xaf0] ;  /* 0x0002bc00000a7ab9 */ /* 0x000fe20000000a00 */
[----:B------:R-:W-:Y:S01]  /*f240*/  SEL R0, RZ, 0xffffffff, P1 ;  /* 0xffffffffff007807 */ /* 0x000fe20000800000 */
[----:B------:R-:W-:Y:S01]  /*f250*/  UIADD3 UR7, UR7, UR5, URZ ;  /* 0x0000000507077290 */ /* 0x000fe2000fffe03f */
[----:B------:R-:W-:Y:S01]  /*f260*/  LOP3.LUT R12, R5, 0x4, R12, 0xe2, !PT ;  /* 0x00000004050c7812 */ /* 0x000fe200078ee20c */
[----:B------:R-:W-:Y:S01]  /*f270*/  UIMAD UR5, UR9, UR10, URZ ;  /* 0x0000000a090572a4 */ /* 0x000fe2000f8e023f */
[----:B------:R-:W-:Y:S01]  /*f280*/  ISETP.GE.AND P1, PT, R188, UR12, PT ;  /* 0x0000000cbc007c0c */ /* 0x000fe2000bf26270 */
[----:B------:R-:W-:Y:S01]  /*f290*/  UIMAD.WIDE.U32 UR6, UR42, UR10, UR6 ;  /* 0x0000000a2a0672a5 */ /* 0x000fe2000f8e0006 */
[----:B------:R-:W-:Y:S01]  /*f2a0*/  IMAD.SHL.U32 R5, R0, 0x8, RZ ;  /* 0x0000000800057824 */ /* 0x000fe200078e00ff */
[----:B------:R-:W-:Y:S01]  /*f2b0*/  UIMAD UR5, UR42, UR11, UR5 ;  /* 0x0000000b2a0572a4 */ /* 0x000fe2000f8e0205 */
[--C-:B------:R-:W-:Y:S01]  /*f2c0*/  SHF.R.S32.HI R0, RZ, 0x1f, R3.reuse ;  /* 0x0000001fff007819 */ /* 0x100fe20000011403 */
[----:B------:R-:W-:Y:S01]  /*f2d0*/  IMAD.MOV R7, RZ, RZ, -R3 ;  /* 0x000000ffff077224 */ /* 0x000fe200078e0a03 */
[----:B------:R-:W-:Y:S01]  /*f2e0*/  ISETP.GE.AND P0, PT, R187, UR12, PT ;  /* 0x0000000cbb007c0c */ /* 0x000fe2000bf06270 */
[----:B------:R-:W-:Y:S01]  /*f2f0*/  UIADD3 UR5, UR7, UR5, URZ ;  /* 0x0000000507057290 */ /* 0x000fe2000fffe03f */
[----:B------:R-:W-:Y:S01]  /*f300*/  LOP3.LUT R12, R5, 0x8, R12, 0xe2, !PT ;  /* 0x00000008050c7812 */ /* 0x000fe200078ee20c */
[----:B------:R-:W-:Y:S01]  /*f310*/  IMAD.U32 R4, RZ, RZ, UR6 ;  /* 0x00000006ff047e24 */ /* 0x000fe2000f8e00ff */
[----:B------:R-:W-:Y:S01]  /*f320*/  SEL R6, RZ, 0xffffffff, P1 ;  /* 0xffffffffff067807 */ /* 0x000fe20000800000 */
[----:B------:R-:W-:Y:S01]  /*f330*/  IMAD.U32 R5, RZ, RZ, UR7 ;  /* 0x00000007ff057e24 */ /* 0x000fe2000f8e00ff */
[----:B------:R-:W-:Y:S01]  /*f340*/  ULDC.64 UR6, c[0x0][0xae0] ;  /* 0x0002b80000067ab9 */ /* 0x000fe20000000a00 */
[----:B------:R-:W-:Y:S01]  /*f350*/  IMAD R7, R10, R7, R8 ;  /* 0x000000070a077224 */ /* 0x000fe200078e0208 */
[----:B------:R-:W-:Y:S01]  /*f360*/  SEL R8, RZ, 0xffffffff, P0 ;  /* 0xffffffffff087807 */ /* 0x000fe20000000000 */
[----:B------:R-:W-:Y:S01]  /*f370*/  IMAD R0, R0, UR6, RZ ;  /* 0x0000000600007c24 */ /* 0x000fe2000f8e02ff */
[----:B------:R-:W-:Y:S01]  /*f380*/  ISETP.GE.AND P0, PT, R214, UR12, PT ;  /* 0x0000000cd6007c0c */ /* 0x000fe2000bf06270 */
[----:B------:R-:W-:Y:S01]  /*f390*/  IMAD.U32 R5, RZ, RZ, UR5 ;  /* 0x00000005ff057e24 */ /* 0x000fe2000f8e00ff */
[----:B------:R-:W-:Y:S01]  /*f3a0*/  ULDC UR5, c[0x0][0xa88] ;  /* 0x0002a20000057ab9 */ /* 0x000fe20000000800 */
[----:B------:R-:W-:Y:S01]  /*f3b0*/  IMAD.SHL.U32 R11, R6, 0x10, RZ ;  /* 0x00000010060b7824 */ /* 0x000fe200078e00ff */
[----:B------:R-:W-:Y:S01]  /*f3c0*/  ISETP.GE.AND P2, PT, R213, UR12, PT ;  /* 0x0000000cd5007c0c */ /* 0x000fe2000bf46270 */
[C---:B------:R-:W-:Y:S01]  /*f3d0*/  IMAD R9, R3.reuse, UR7, R0 ;  /* 0x0000000703097c24 */ /* 0x040fe2000f8e0200 */
[----:B------:R-:W-:Y:S01]  /*f3e0*/  SHF.R.S32.HI R0, RZ, 0x1f, R7 ;  /* 0x0000001fff007819 */ /* 0x000fe20000011407 */
[----:B------:R-:W-:Y:S01]  /*f3f0*/  IMAD.WIDE.U32 R4, R3, UR6, R4 ;  /* 0x0000000603047c25 */ /* 0x000fe2000f8e0004 */
[----:B------:R-:W-:Y:S01]  /*f400*/  ULDC.64 UR6, c[0x0][0xad8] ;  /* 0x0002b60000067ab9 */ /* 0x000fe20000000a00 */
[----:B------:R-:W-:-:S02]  /*f410*/  LOP3.LUT R12, R11, 0x10, R12, 0xe2, !PT ;  /* 0x000000100b0c7812 */ /* 0x000fc400078ee20c */
[----:B------:R-:W-:Y:S02]  /*f420*/  IMAD.SHL.U32 R3, R8, 0x20, RZ ;  /* 0x0000002008037824 */ /* 0x000fe400078e00ff */
[----:B------:R-:W-:Y:S02]  /*f430*/  IMAD R0, R0, UR6, RZ ;  /* 0x0000000600007c24 */ /* 0x000fe4000f8e02ff */
[----:B------:R-:W-:Y:S01]  /*f440*/  IMAD.IADD R5, R5, 0x1, R9 ;  /* 0x0000000105057824 */ /* 0x000fe200078e0209 */
[----:B------:R-:W-:Y:S01]  /*f450*/  LOP3.LUT R12, R3, 0x20, R12, 0xe2, !PT ;  /* 0x00000020030c7812 */ /* 0x000fe200078ee20c */
[----:B------:R-:W-:Y:S02]  /*f460*/  VIADD R26, R211, UR40 ;  /* 0x00000028d31a7c36 */ /* 0x000fe40008000000 */
[----:B------:R-:W-:Y:S02]  /*f470*/  IMAD R25, R10, UR5, RZ ;  /* 0x000000050a197c24 */ /* 0x000fe4000f8e02ff */
[C---:B------:R-:W-:Y:S01]  /*f480*/  IMAD R3, R7.reuse, UR7, R0 ;  /* 0x0000000707037c24 */ /* 0x040fe2000f8e0200 */
[----:B------:R-:W-:Y:S01]  /*f490*/  SEL R0, RZ, 0x80, P2 ;  /* 0x00000080ff007807 */ /* 0x000fe20001000000 */
[----:B------:R-:W-:Y:S01]  /*f4a0*/  IMAD.WIDE.U32 R4, R7, UR6, R4 ;  /* 0x0000000607047c25 */ /* 0x000fe2000f8e0004 */
[----:B------:R-:W-:Y:S01]  /*f4b0*/  SEL R7, RZ, 0x40, P0 ;  /* 0x00000040ff077807 */ /* 0x000fe20000000000 */
[----:B------:R-:W-:Y:S01]  /*f4c0*/  ULDC.64 UR6, c[0x0][0xa80] ;  /* 0x0002a00000067ab9 */ /* 0x000fe20000000a00 */
[----:B------:R-:W-:Y:S01]  /*f4d0*/  ISETP.GE.AND P0, PT, R26, R25, PT ;  /* 0x000000191a00720c */ /* 0x000fe20003f06270 */
[----:B------:R-:W-:Y:S01]  /*f4e0*/  IMAD.IADD R3, R5, 0x1, R3 ;  /* 0x0000000105037824 */ /* 0x000fe200078e0203 */
[----:B------:R-:W-:-:S02]  /*f4f0*/  LEA R20, P1, R4, UR6, 0x1 ;  /* 0x0000000604147c11 */ /* 0x000fc4000f8208ff */
[----:B------:R-:W-:Y:S02]  /*f500*/  LOP3.LUT R21, R12, R7, RZ, 0xfc, !PT ;  /* 0x000000070c157212 */ /* 0x000fe400078efcff */
[----:B------:R-:W-:Y:S01]  /*f510*/  LEA.HI.X R3, R4, UR7, R3, 0x1, P1 ;  /* 0x0000000704037c11 */ /* 0x000fe200088f0c03 */
[----:B------:R0:W1:Y:S01]  /*f520*/  SHFL.IDX PT, R6, R20, RZ, 0x181f ;  /* 0x00181fff14067589 */ /* 0x00006200000e0000 */
[----:B------:R-:W-:-:S03]  /*f530*/  LOP3.LUT R24, R21, R0, RZ, 0xfc, !PT ;  /* 0x0000000015187212 */ /* 0x000fc600078efcff */
        /* <DEDUP_REMOVED lines=33> */
.L_x_1825:
[----:B------:R-:W-:Y:S05]  /*f750*/  BSYNC B1 ;  /* 0x0000000000017941 */ /* 0x000fea0003800000 */
.L_x_1824:
        /* <DEDUP_REMOVED lines=26> */
[-C--:B0-----:R-:W-:Y:S02]  /*f900*/  @P1 LEA R20, P4, R214, R6.reuse, 0x1 ;  /* 0x00000006d6141211 */ /* 0x081fe400078808ff */
        /* <DEDUP_REMOVED lines=9> */
.L_x_1821:
[----:B------:R-:W-:Y:S05]  /*f9a0*/  BSYNC B0 ;  /* 0x0000000000007941 */ /* 0x000fea0003800000 */
.L_x_1816:
[----:B------:R-:W-:Y:S02]  /*f9b0*/  ULDC UR5, c[0x0][0xc38] ;  /* 0x00030e0000057ab9 */ /* 0x000fe40000000800 */
[----:B------:R-:W-:-:S06]  /*f9c0*/  UISETP.GE.AND UP0, UPT, UR4, UR5, UPT ;  /* 0x000000050400728c */ /* 0x000fcc000bf06270 */
[----:B------:R-:W-:-:S13]  /*f9d0*/  PLOP3.LUT P0, PT, PT, PT, UP0, 0x80, 0x0 ;  /* 0x000000000000781c */ /* 0x000fda0003f0f008 */
[----:B------:R-:W-:Y:S05]  /*f9e0*/  @!P0 BRA `(.L_x_1826) ;  /* 0xffffff1400848947 */ /* 0x000fea000383ffff */
[----:B------:R-:W-:Y:S05]  /*f9f0*/  EXIT ;  /* 0x000000000000794d */ /* 0x000fea0003800000 */
.L_x_1720:
[----:B------:R-:W-:-:S08]  /*fa00*/  NOP ;  /* 0x0000000000007918 */ /* 0x000fd00000000000 */
[----:B------:R-:W0:-:S00]  /*fa10*/  USETMAXREG.DEALLOC.CTAPOOL 0x18 ;  /* 0x00000018000079c8 */ /* 0x000e0000080e0500 */
[----:B0-----:R-:W-:-:S06]  /*fa20*/  LOP3.LUT R2, R2, 0x3, RZ, 0xc0, !PT ;  /* 0x0000000302027812 */ /* 0x001fcc00078ec0ff */
[----:B------:R-:W0:Y:S01]  /*fa30*/  S2UR UR6, SR_CTAID.X ;  /* 0x00000000000679c3 */ /* 0x000e220000002500 */
[----:B------:R-:W-:Y:S01]  /*fa40*/  IMAD.MOV.U32 R18, RZ, RZ, RZ ;  /* 0x000000ffff127224 */ /* 0x000fe200078e00ff */
[----:B------:R-:W1:Y:S02]  /*fa50*/  SHFL.IDX PT, R2, R2, RZ, 0x1f ;  /* 0x00001fff02027589 */ /* 0x000e6400000e0000 */
[----:B-1----:R-:W-:-:S04]  /*fa60*/  ISETP.NE.AND P0, PT, R2, RZ, PT ;  /* 0x000000ff0200720c */ /* 0x002fc80003f05270 */
[----:B------:R-:W0:Y:S01]  /*fa70*/  LDC R2, c[0x0][0xc38] ;  /* 0x00030e00ff027b82 */ /* 0x000e220000000800 */
[----:B------:R-:W-:-:S05]  /*fa80*/  P2R R3, PR, RZ, 0x1 ;  /* 0x00000001ff037803 */ /* 0x000fca0000000000 */
[----:B------:R1:W-:Y:S03]  /*fa90*/  STL [R1+0x20], R3 ;  /* 0x0000200301007387 */ /* 0x0003e60000100800 */
[----:B------:R-:W-:Y:S06]  /*faa0*/  @P0 BAR.ARV 0x4, 0x180 ;  /* 0x0106000000000b1d */ /* 0x000fec0000002000 */
[----:B------:R1:W-:Y:S01]  /*fab0*/  STL [R1+0x18], RZ ;  /* 0x000018ff01007387 */ /* 0x0003e20000100800 */
[----:B0-----:R-:W-:Y:S01]  /*fac0*/  ISETP.LE.AND P0, PT, R2, UR6, PT ;  /* 0x0000000602007c0c */ /* 0x001fe2000bf03270 */
[----:B------:R-:W-:-:S05]  /*fad0*/  IMAD.MOV.U32 R2, RZ, RZ, 0x1 ;  /* 0x00000001ff027424 */ /* 0x000fca00078e00ff */
[----:B------:R1:W-:Y:S07]  /*fae0*/  STL [R1], R2 ;  /* 0x0000000201007387 */ /* 0x0003ee0000100800 */
[----:B------:R-:W-:Y:S05]  /*faf0*/  @P0 BRA `(.L_x_1827) ;  /* 0x0000005000d80947 */ /* 0x000fea0003800000 */
[----:B------:R-:W0:Y:S01]  /*fb00*/  S2UR UR5, SR_CgaCtaId ;  /* 0x00000000000579c3 */ /* 0x000e220000008800 */
[C---:B-1----:R-:W-:Y:S01]  /*fb10*/  IMAD.SHL.U32 R2, R0.reuse, 0x8, RZ ;  /* 0x0000000800027824 */ /* 0x042fe200078e00ff */
[----:B------:R-:W-:Y:S01]  /*fb20*/  LOP3.LUT R5, R0, 0x7f, RZ, 0xc0, !PT ;  /* 0x0000007f00057812 */ /* 0x000fe200078ec0ff */
[----:B------:R-:W-:Y:S01]  /*fb30*/  UMOV UR4, 0x400 ;  /* 0x0000040000047882 */ /* 0x000fe20000000000 */
[----:B------:R-:W-:Y:S01]  /*fb40*/  IMAD.MOV.U32 R18, RZ, RZ, RZ ;  /* 0x000000ffff127224 */ /* 0x000fe200078e00ff */
[----:B------:R-:W-:Y:S01]  /*fb50*/  ULDC UR42, c[0x0][0xc] ;  /* 0x00000300002a7ab9 */ /* 0x000fe20000000800 */
[----:B------:R-:W-:Y:S01]  /*fb60*/  LOP3.LUT R3, R2, 0x1f8, RZ, 0xc0, !PT ;  /* 0x000001f802037812 */ /* 0x000fe200078ec0ff */
[----:B------:R-:W-:Y:S01]  /*fb70*/  IMAD.U32 R2, RZ, RZ, UR6 ;  /* 0x00000006ff027e24 */ /* 0x000fe2000f8e00ff */
[----:B------:R-:W-:Y:S02]  /*fb80*/  ULDC.64 UR44, c[0x0][0x198] ;  /* 0x00006600002c7ab9 */ /* 0x000fe40000000a00 */
[----:B------:R-:W-:Y:S01]  /*fb90*/  LOP3.LUT R4, R3, 0x38, R0, 0x78, !PT ;  /* 0x0000003803047812 */ /* 0x000fe200078e7800 */
[----:B------:R-:W-:Y:S01]  /*fba0*/  IMAD.SHL.U32 R3, R5, 0x8, RZ ;  /* 0x0000000805037824 */ /* 0x000fe200078e00ff */
[----:B------:R-:W-:-:S04]  /*fbb0*/  SHF.R.U32.HI R5, RZ, 0x3, R5 ;  /* 0x00000003ff057819 */ /* 0x000fc80000011605 */
[----:B------:R-:W-:Y:S01]  /*fbc0*/  LOP3.LUT R4, R4, 0x200, R3, 0xf8, !PT ;  /* 0x0000020004047812 */ /* 0x000fe200078ef803 */
[----:B------:R-:W-:-:S05]  /*fbd0*/  IMAD.SHL.U32 R3, R0, 0x10, RZ ;  /* 0x0000001000037824 */ /* 0x000fca00078e00ff */
[----:B------:R-:W-:Y:S01]  /*fbe0*/  LOP3.LUT R0, R5, 0x70, R3, 0xf8, !PT ;  /* 0x0000007005007812 */ /* 0x000fe200078ef803 */
[----:B------:R-:W-:Y:S01]  /*fbf0*/  IMAD.MOV.U32 R0, RZ, RZ, 0x1 ;  /* 0x00000001ff007424 */ /* 0x000fe200078e00ff */
[----:B0-----:R-:W-:-:S06]  /*fc00*/  ULEA UR4, UR5, UR4, 0x18 ;  /* 0x0000000405047291 */ /* 0x001fcc000f8ec03f */
[----:B------:R-:W-:-:S04]  /*fc10*/  IMAD.U32 R17, RZ, RZ, UR4 ;  /* 0x00000004ff117e24 */ /* 0x000fc8000f8e00ff */
[----:B------:R-:W-:-:S05]  /*fc20*/  IMAD R3, R4, 0x2, R17 ;  /* 0x0000000204037824 */ /* 0x000fca00078e0211 */
[----:B------:R0:W-:Y:S04]  /*fc30*/  STL [R1+0x1c], R3 ;  /* 0x00001c0301007387 */ /* 0x0001e80000100800 */
[----:B------:R0:W-:Y:S04]  /*fc40*/  STL [R1+0x10], R2 ;  /* 0x0000100201007387 */ /* 0x0001e80000100800 */
[----:B------:R0:W-:Y:S04]  /*fc50*/  STL [R1+0x18], RZ ;  /* 0x000018ff01007387 */ /* 0x0001e80000100800 */
[----:B------:R0:W-:Y:S02]  /*fc60*/  STL [R1], R0 ;  /* 0x0000000001007387 */ /* 0x0001e40000100800 */
.L_x_1939:
[----:B0-2---:R-:W2:Y:S01]  /*fc70*/  LDL R0, [R1+0x10] ;  /* 0x0000100001007983 */ /* 0x005ea20000100800 */
[----:B------:R-:W-:Y:S02]  /*fc80*/  ULDC UR8, c[0x0][0xc60] ;  /* 0x0003180000087ab9 */ /* 0x000fe40000000800 */
[----:B------:R-:W-:-:S11]  /*fc90*/  UISETP.NE.AND UP0, UPT, UR8, 0x1, UPT ;  /* 0x000000010800788c */ /* 0x000fd6000bf05270 */
[----:B------:R-:W-:Y:S01]  /*fca0*/  @UP0 ULDC UR4, c[0x0][0xc64] ;  /* 0x0003190000040ab9 */ /* 0x000fe20000000800 */
[----:B------:R-:W-:Y:S01]  /*fcb0*/  @UP0 ULDC UR9, c[0x0][0xc68] ;  /* 0x00031a0000090ab9 */ /* 0x000fe20000000800 */
[C---:B--2---:R-:W-:Y:S02]  /*fcc0*/  R2UR UR7, R0.reuse ;  /* 0x00000000000772ca */ /* 0x044fe400000e0000 */
[----:B------:R-:W-:-:S11]  /*fcd0*/  R2UR UR6, R0 ;  /* 0x00000000000672ca */ /* 0x000fd600000e0000 */
[----:B------:R-:W-:-:S04]  /*fce0*/  UIMAD.WIDE.U32 UR4, UR7, UR4, URZ ;  /* 0x00000004070472a5 */ /* 0x000fc8000f8e003f */
[----:B------:R-:W-:-:S03]  /*fcf0*/  @UP0 USHF.R.U32.HI UR7, URZ, UR9, UR5 ;  /* 0x000000093f070299 */ /* 0x000fc60008011605 */
[----:B------:R-:W-:Y:S02]  /*fd00*/  ULDC UR4, c[0x0][0xc78] ;  /* 0x00031e0000047ab9 */ /* 0x000fe40000000800 */
[----:B------:R-:W-:Y:S02]  /*fd10*/  UISETP.GE.AND UP0, UPT, UR7, UR4, UPT ;  /* 0x000000040700728c */ /* 0x000fe4000bf06270 */
[----:B------:R-:W-:-:S04]  /*fd20*/  UIADD3 UR4, -UR7, URZ, URZ ;  /* 0x0000003f07047290 */ /* 0x000fc8000fffe13f */
[----:B------:R-:W-:Y:S01]  /*fd30*/  PLOP3.LUT P0, PT, PT, PT, UP0, 0x80, 0x0 ;  /* 0x000000000000781c */ /* 0x000fe20003f0f008 */
[----:B------:R-:W-:-:S12]  /*fd40*/  UIMAD UR8, UR8, UR4, UR6 ;  /* 0x00000004080872a4 */ /* 0x000fd8000f8e0206 */
[----:B-1----:R-:W-:Y:S05]  /*fd50*/  @!P0 BRA `(.L_x_1828) ;  /* 0x0000000000208947 */ /* 0x002fea0003800000 */
        /* <DEDUP_REMOVED lines=8> */
.L_x_1828:
[----:B------:R-:W-:Y:S01]  /*fde0*/  ULDC UR9, c[0x0][0xc54] ;  /* 0x0003150000097ab9 */ /* 0x000fe20000000800 */
[----:B------:R-:W-:Y:S01]  /*fdf0*/  UMOV UR6, UR8 ;  /* 0x0000000800067c82 */ /* 0x000fe20008000000 */
[----:B------:R-:W-:-:S11]  /*fe00*/  UISETP.NE.AND UP0, UPT, UR9, 0x1, UPT ;  /* 0x000000010900788c */ /* 0x000fd6000bf05270 */
[----:B------:R-:W-:Y:S02]  /*fe10*/  @UP0 ULDC.64 UR10, c[0x0][0xc58] ;  /* 0x00031600000a0ab9 */ /* 0x000fe40000000a00 */
[----:B------:R-:W-:-:S04]  /*fe20*/  UIMAD.WIDE.U32 UR4, UR8, UR10, URZ ;  /* 0x0000000a080472a5 */ /* 0x000fc8000f8e003f */
[----:B------:R-:W-:-:S04]  /*fe30*/  @UP0 USHF.R.U32.HI UR6, URZ, UR11, UR5 ;  /* 0x0000000b3f060299 */ /* 0x000fc80008011605 */
[----:B------:R-:W-:-:S12]  /*fe40*/  UIMAD UR4, UR6, UR9, URZ ;  /* 0x00000009060472a4 */ /* 0x000fd8000f8e023f */
.L_x_1829:
[----:B------:R-:W-:Y:S02]  /*fe50*/  UIADD3 UR4, UR8, -UR4, URZ ;  /* 0x8000000408047290 */ /* 0x000fe4000fffe03f */
[----:B------:R-:W-:Y:S01]  /*fe60*/  ULOP3.LUT UR5, URZ, UR6, URZ, 0x33, !UPT ;  /* 0x000000063f057292 */ /* 0x000fe2000f8e333f */
[----:B------:R-:W-:Y:S01]  /*fe70*/  ULDC UR14, c[0x0][0xc48] ;  /* 0x00031200000e7ab9 */ /* 0x000fe20000000800 */
[----:B------:R-:W-:Y:S01]  /*fe80*/  ULDC UR8, c[0x0][0x448] ;  /* 0x0001120000087ab9 */ /* 0x000fe20000000800 */
[----:B------:R-:W-:Y:S01]  /*fe90*/  ULDC UR40, c[0x0][0xc3c] ;  /* 0x00030f0000287ab9 */ /* 0x000fe20000000800 */
[----:B------:R-:W-:Y:S02]  /*fea0*/  UISETP.NE.AND UP1, UPT, UR14, 0x1, UPT ;  /* 0x000000010e00788c */ /* 0x000fe4000bf25270 */
[----:B------:R-:W-:Y:S02]  /*feb0*/  UISETP.NE.AND UP2, UPT, UR8, 0x1, UPT ;  /* 0x000000010800788c */ /* 0x000fe4000bf45270 */
[----:B------:R-:W-:Y:S01]  /*fec0*/  UIADD3 UR40, UR5, UR40, URZ ;  /* 0x0000002805287290 */ /* 0x000fe2000fffe03f */
[----:B------:R-:W-:Y:S01]  /*fed0*/  ULDC.64 UR10, c[0x0][0x418] ;  /* 0x00010600000a7ab9 */ /* 0x000fe20000000a00 */
[----:B------:R-:W-:Y:S01]  /*fee0*/  ULDC UR13, c[0x0][0xc54] ;  /* 0x00031500000d7ab9 */ /* 0x000fe20000000800 */
[----:B------:R-:W-:-:S02]  /*fef0*/  UISETP.NE.U32.AND UP0, UPT, UR10, URZ, UPT ;  /* 0x0000003f0a00728c */ /* 0x000fc4000bf05070 */
[----:B------:R-:W-:Y:S02]  /*ff00*/  UIMAD UR13, UR7, UR13, UR4 ;  /* 0x0000000d070d72a4 */ /* 0x000fe4000f8e0204 */
[----:B------:R-:W-:Y:S01]  /*ff10*/  USHF.L.U32 UR40, UR40, 0x6, URZ ;  /* 0x0000000628287899 */ /* 0x000fe2000800063f */
[----:B------:R-:W-:Y:S01]  /*ff20*/  ULDC.64 UR4, c[0x0][0x9e0] ;  /* 0x0002780000047ab9 */ /* 0x000fe20000000a00 */
[----:B------:R-:W-:Y:S02]  /*ff30*/  UISETP.NE.AND.EX UP0, UPT, UR11, URZ, UPT, UP0 ;  /* 0x0000003f0b00728c */ /* 0x000fe4000bf05300 */
[----:B------:R-:W-:Y:S02]  /*ff40*/  UISETP.GE.AND UP3, UPT, UR5, 0x1, UPT ;  /* 0x000000010500788c */ /* 0x000fe4000bf66270 */
[----:B------:R-:W-:Y:S01]  /*ff50*/  UIADD3 UR12, UR40, 0x3f, URZ ;  /* 0x0000003f280c7890 */ /* 0x000fe2000fffe03f */
[----:B------:R-:W-:Y:S01]  /*ff60*/  ULDC UR10, c[0x0][0x424] ;  /* 0x00010900000a7ab9 */ /* 0x000fe20000000800 */
[----:B------:R-:W-:Y:S01]  /*ff70*/  ULDC UR6, c[0x0][0x288] ;  /* 0x0000a20000067ab9 */ /* 0x000fe20000000800 */
[----:B------:R-:W-:Y:S01]  /*ff80*/  @UP1 ULDC UR8, c[0x0][0xc4c] ;  /* 0x0003130000081ab9 */ /* 0x000fe20000000800 */
[----:B------:R-:W-:Y:S01]  /*ff90*/  @UP2 ULDC UR11, c[0x0][0x44c] ;  /* 0x00011300000b2ab9 */ /* 0x000fe20000000800 */
[----:B------:R-:W-:Y:S01]  /*ffa0*/  USEL UR15, UR10, 0x1, UP0 ;  /* 0x000000010a0f7887 */ /* 0x000fe20008000000 */
[----:B------:R-:W-:Y:S01]  /*ffb0*/  PLOP3.LUT P1, PT, PT, PT, UP3, 0x80, 0x0 ;  /* 0x000000000000781c */ /* 0x000fe20003f2f038 */
[----:B------:R-:W-:-:S02]  /*ffc0*/  UIADD3 UR16, -UR6, 0x1, URZ ;  /* 0x0000000106107890 */ /* 0x000fc4000fffe13f */
[----:B------:R-:W-:Y:S02]  /*ffd0*/  UIMAD.WIDE.U32 UR8, UR13, UR8, URZ ;  /* 0x000000080d0872a5 */ /* 0x000fe4000f8e003f */
[----:B------:R-:W-:Y:S01]  /*ffe0*/  UIMAD.WIDE.U32 UR10, UR12, UR11, URZ ;  /* 0x0000000b0c0a72a5 */ /* 0x000fe2000f8e003f */
[----:B------:R-:W-:Y:S01]  /*fff0*/  ULDC UR7, c[0x0][0x2f0] ;  /* 0x0000bc0000077ab9 */ /* 0x000fe20000000800 */
[----:B------:R-:W-:Y:S01]  /*10000*/  @UP1 ULDC UR17, c[0x0][0xc50] ;  /* 0x0003140000111ab9 */ /* 0x000fe20000000800 */
[----:B------:R-:W-:Y:S01]  /*10010*/  @UP2 ULDC UR18, c[0x0][0x450] ;  /* 0x0001140000122ab9 */ /* 0x000fe20000000800 */
[----:B------:R-:W-:Y:S01]  /*10020*/  UMOV UR43, UR13 ;  /* 0x0000000d002b7c82 */ /* 0x000fe20008000000 */
[----:B------:R-:W-:Y:S02]  /*10030*/  UIMAD UR16, UR15, UR7, UR16 ;  /* 0x000000070f1072a4 */ /* 0x000fe4000f8e0210 */
[----:B------:R-:W-:Y:S02]  /*10040*/  @UP1 USHF.R.U32.HI UR43, URZ, UR17, UR9 ;  /* 0x000000113f2b1299 */ /* 0x000fe40008011609 */
[----:B------:R-:W-:-:S02]  /*10050*/  @UP2 USHF.R.U32.HI UR12, URZ, UR18, UR11 ;  /* 0x000000123f0c2299 */ /* 0x000fc4000801160b */
[----:B------:R-:W-:Y:S02]  /*10060*/  UIADD3 UR36, -UR43, URZ, URZ ;  /* 0x0000003f2b247290 */ /* 0x000fe4000fffe13f */
[----:B------:R-:W-:Y:S02]  /*10070*/  UIADD3 UR12, UR16, UR12, URZ ;  /* 0x0000000c100c7290 */ /* 0x000fe4000fffe03f */
[----:B------:R-:W-:Y:S02]  /*10080*/  UIMAD UR36, UR14, UR36, UR13 ;  /* 0x000000240e2472a4 */ /* 0x000fe4000f8e020d */
        /* <DEDUP_REMOVED lines=12> */
.L_x_1831:
[----:B------:R-:W-:-:S11]  /*10150*/  UISETP.NE.AND UP0, UPT, UR5, 0x1, UPT ;  /* 0x000000010500788c */ /* 0x000fd6000bf05270 */
[----:B------:R-:W-:Y:S02]  /*10160*/  @UP0 ULDC.64 UR12, c[0x0][0x9e8] ;  /* 0x00027a00000c0ab9 */ /* 0x000fe40000000a00 */
[----:B------:R-:W-:-:S04]  /*10170*/  UIMAD.WIDE.U32 UR8, UR10, UR12, URZ ;  /* 0x0000000c0a0872a5 */ /* 0x000fc8000f8e003f */
[----:B------:R-:W-:-:S12]  /*10180*/  @UP0 USHF.R.U32.HI UR10, URZ, UR13, UR9 ;  /* 0x0000000d3f0a0299 */ /* 0x000fd80008011609 */
.L_x_1832:
[----:B------:R-:W-:-:S04]  /*10190*/  UIMAD UR10, UR10, UR5, UR5 ;  /* 0x000000050a0a72a4 */ /* 0x000fc8000f8e0205 */
[----:B------:R-:W-:-:S04]  /*101a0*/  UISETP.LT.AND UP0, UPT, UR4, UR10, UPT ;  /* 0x0000000a0400728c */ /* 0x000fc8000bf01270 */
[----:B------:R-:W-:-:S12]  /*101b0*/  USEL UR4, UR4, UR10, UP0 ;  /* 0x0000000a04047287 */ /* 0x000fd80008000000 */
.L_x_1830:
[----:B------:R-:W-:Y:S02]  /*101c0*/  UIMAD UR12, UR15, UR7, 0x3f ;  /* 0x0000003f0f0c74a4 */ /* 0x000fe4000f8e0207 */
[----:B------:R-:W-:Y:S02]  /*101d0*/  UIADD3 UR4, UR4, 0x3f, URZ ;  /* 0x0000003f04047890 */ /* 0x000fe4000fffe03f */
[----:B------:R-:W-:Y:S02]  /*101e0*/  USHF.R.S32.HI UR13, URZ, 0x1f, UR12 ;  /* 0x0000001f3f0d7899 */ /* 0x000fe4000801140c */
[----:B------:R-:W-:Y:S01]  /*101f0*/  USHF.R.S32.HI UR10, URZ, 0x1f, UR4 ;  /* 0x0000001f3f0a7899 */ /* 0x000fe20008011404 */
[----:B------:R-:W-:Y:S01]  /*10200*/  @UP2 ULDC UR8, c[0x0][0x44c] ;  /* 0x0001130000082ab9 */ /* 0x000fe20000000800 */
[----:B------:R-:W-:Y:S02]  /*10210*/  ULEA.HI UR13, UR13, UR12, URZ, 0x6 ;  /* 0x0000000c0d0d7291 */ /* 0x000fe4000f8f303f */
[----:B------:R-:W-:-:S02]  /*10220*/  UIMAD.WIDE.U32 UR8, UR40, UR8, URZ ;  /* 0x00000008280872a5 */ /* 0x000fc4000f8e003f */
[----:B------:R-:W-:Y:S01]  /*10230*/  ULEA.HI UR10, UR10, UR4, URZ, 0x6 ;  /* 0x000000040a0a7291 */ /* 0x000fe2000f8f303f */
[----:B------:R-:W-:Y:S01]  /*10240*/  @UP2 ULDC UR14, c[0x0][0x450] ;  /* 0x00011400000e2ab9 */ /* 0x000fe20000000800 */
[----:B------:R-:W-:Y:S01]  /*10250*/  UMOV UR11, UR40 ;  /* 0x00000028000b7c82 */ /* 0x000fe20008000000 */
[----:B------:R-:W-:Y:S02]  /*10260*/  UIMAD UR4, UR15, UR7, -UR6 ;  /* 0x000000070f0472a4 */ /* 0x000fe4000f8e0a06 */
[----:B------:R-:W-:Y:S02]  /*10270*/  USHF.R.S32.HI UR13, URZ, 0x6, UR13 ;  /* 0x000000063f0d7899 */ /* 0x000fe4000801140d */
[----:B------:R-:W-:Y:S02]  /*10280*/  USHF.R.S32.HI UR10, URZ, 0x6, UR10 ;  /* 0x000000063f0a7899 */ /* 0x000fe4000801140a */
[----:B------:R-:W-:Y:S02]  /*10290*/  @UP2 USHF.R.U32.HI UR11, URZ, UR14, UR9 ;  /* 0x0000000e3f0b2299 */ /* 0x000fe40008011609 */
[----:B------:R-:W-:-:S02]  /*102a0*/  UISETP.LT.AND UP0, UPT, UR13, UR10, UPT ;  /* 0x0000000a0d00728c */ /* 0x000fc4000bf01270 */
[----:B------:R-:W-:Y:S01]  /*102b0*/  UIADD3 UR4, UR4, UR11, URZ ;  /* 0x0000000b04047290 */ /* 0x000fe2000fffe03f */
[----:B------:R-:W-:Y:S01]  /*102c0*/  ULDC UR8, c[0x0][0x9dc] ;  /* 0x0002770000087ab9 */ /* 0x000fe20000000800 */
[----:B------:R-:W-:Y:S02]  /*102d0*/  USEL UR39, UR13, UR10, UP0 ;  /* 0x0000000a0d277287 */ /* 0x000fe40008000000 */
[----:B------:R-:W-:Y:S01]  /*102e0*/  UIADD3 UR8, UR4, -UR8, URZ ;  /* 0x8000000804087290 */ /* 0x000fe2000fffe03f */
[----:B------:R-:W-:Y:S11]  /*102f0*/  @!P1 BRA `(.L_x_1833) ;  /* 0x0000000000449947 */ /* 0x000ff60003800000 */
        /* <DEDUP_REMOVED lines=10> */
.L_x_1834:
[----:B------:R-:W-:-:S11]  /*103a0*/  UISETP.NE.AND UP0, UPT, UR5, 0x1, UPT ;  /* 0x000000010500788c */ /* 0x000fd6000bf05270 */
[----:B------:R-:W-:Y:S02]  /*103b0*/  @UP0 ULDC.64 UR10, c[0x0][0x9e8] ;  /* 0x00027a00000a0ab9 */ /* 0x000fe40000000a00 */
[----:B------:R-:W-:-:S04]  /*103c0*/  UIMAD.WIDE.U32 UR6, UR4, UR10, URZ ;  /* 0x0000000a040672a5 */ /* 0x000fc8000f8e003f */
[----:B------:R-:W-:-:S12]  /*103d0*/  @UP0 USHF.R.U32.HI UR4, URZ, UR11, UR7 ;  /* 0x0000000b3f040299 */ /* 0x000fd80008011607 */
.L_x_1835:
[----:B------:R-:W-:-:S04]  /*103e0*/  UIMAD UR4, UR4, UR5, URZ ;  /* 0x00000005040472a4 */ /* 0x000fc8000f8e023f */
[----:B------:R-:W-:-:S04]  /*103f0*/  UISETP.LT.AND UP0, UPT, UR8, UR4, UPT ;  /* 0x000000040800728c */ /* 0x000fc8000bf01270 */
[----:B------:R-:W-:-:S12]  /*10400*/  USEL UR8, UR8, UR4, !UP0 ;  /* 0x0000000408087287 */ /* 0x000fd8000c000000 */
.L_x_1833:
[----:B------:R-:W-:Y:S01]  /*10410*/  USHF.R.S32.HI UR4, URZ, 0x1f, UR8 ;  /* 0x0000001f3f047899 */ /* 0x000fe20008011408 */
[----:B------:R-:W-:Y:S03]  /*10420*/  BSSY B7, `(.L_x_1836) ;  /* 0x0000486000077945 */ /* 0x000fe60003800000 */
[----:B------:R-:W-:-:S04]  /*10430*/  ULEA.HI UR4, UR4, UR8, URZ, 0x6 ;  /* 0x0000000804047291 */ /* 0x000fc8000f8f303f */
[----:B------:R-:W-:-:S04]  /*10440*/  USHF.R.S32.HI UR4, URZ, 0x6, UR4 ;  /* 0x000000063f047899 */ /* 0x000fc80008011404 */
[----:B------:R-:W-:-:S04]  /*10450*/  UISETP.LT.AND UP0, UPT, URZ, UR4, UPT ;  /* 0x000000043f00728c */ /* 0x000fc8000bf01270 */
[----:B------:R-:W-:-:S04]  /*10460*/  USEL UR38, URZ, UR4, !UP0 ;  /* 0x000000043f267287 */ /* 0x000fc8000c000000 */
[----:B------:R-:W-:-:S06]  /*10470*/  UISETP.GT.AND UP0, UPT, UR39, UR38, UPT ;  /* 0x000000262700728c */ /* 0x000fcc000bf04270 */
[----:B------:R-:W-:-:S13]  /*10480*/  PLOP3.LUT P0, PT, PT, PT, UP0, 0x80, 0x0 ;  /* 0x000000000000781c */ /* 0x000fda0003f0f008 */
        /* <DEDUP_REMOVED lines=11> */
[----:B-1----:R-:W2:Y:S01]  /*10540*/  @P0 ATOMG.E.ADD.STRONG.GPU PT, R3, desc[UR46][R2.64], R5 ;  /* 0x00000005020309a8 */ /* 0x002ea200081ee1ee */
[----:B------:R-:W0:Y:S02]  /*10550*/  S2R R4, SR_LTMASK ;  /* 0x0000000000047919 */ /* 0x000e240000003900 */
[----:B0-----:R-:W-:-:S04]  /*10560*/  LOP3.LUT R4, R4, UR4, RZ, 0xc0, !PT ;  /* 0x0000000404047c12 */ /* 0x001fc8000f8ec0ff */
[----:B------:R-:W0:Y:S01]  /*10570*/  POPC R7, R4 ;  /* 0x0000000400077309 */ /* 0x000e220000000000 */
[----:B--2---:R-:W0:Y:S02]  /*10580*/  SHFL.IDX PT, R0, R3, R0, 0x1f ;  /* 0x00001f0003007589 */ /* 0x004e2400000e0000 */
[----:B0-----:R-:W-:-:S05]  /*10590*/  IADD3 R0, R0, UR42, R7 ;  /* 0x0000002a00007c10 */ /* 0x001fca000fffe007 */
[----:B------:R0:W-:Y:S01]  /*105a0*/  STL [R1+0x10], R0 ;  /* 0x0000100001007387 */ /* 0x0001e20000100800 */
[----:B------:R-:W-:Y:S05]  /*105b0*/  BRA `(.L_x_1838) ;  /* 0x0000004400b07947 */ /* 0x000fea0003800000 */
.L_x_1837:
[----:B------:R-:W-:Y:S01]  /*105c0*/  VIADD R0, R17, 0x22400 ;  /* 0x0002240011007836 */ /* 0x000fe20000000000 */
[----:B------:R-:W-:Y:S04]  /*105d0*/  BSSY B6, `(.L_x_1839) ;  /* 0x0000013000067945 */ /* 0x000fe80003800000 */
        /* <DEDUP_REMOVED lines=18> */
.L_x_1840:
[----:B------:R-:W-:Y:S05]  /*10700*/  BSYNC B6 ;  /* 0x0000000000067941 */ /* 0x000fea0003800000 */
.L_x_1839:
        /* <DEDUP_REMOVED lines=20> */
.L_x_1843:
        /* <DEDUP_REMOVED lines=15> */
.L_x_1842:
[----:B------:R-:W-:Y:S05]  /*10940*/  BSYNC B6 ;  /* 0x0000000000067941 */ /* 0x000fea0003800000 */
.L_x_1841:
[----:B------:R-:W-:Y:S01]  /*10950*/  ULDC.64 UR4, c[0x0][0x9f8] ;  /* 0x00027e0000047ab9 */ /* 0x000fe20000000a00 */
[----:B------:R-:W-:Y:S01]  /*10960*/  IMAD.U32 R19, RZ, RZ, UR43 ;  /* 0x0000002bff137e24 */ /* 0x000fe2000f8e00ff */
[----:B------:R-:W-:-:S04]  /*10970*/  UISETP.NE.U32.AND UP0, UPT, UR4, URZ, UPT ;  /* 0x0000003f0400728c */ /* 0x000fc8000bf05070 */
[----:B------:R-:W-:-:S06]  /*10980*/  UISETP.NE.AND.EX UP0, UPT, UR5, URZ, UPT, UP0 ;  /* 0x0000003f0500728c */ /* 0x000fcc000bf05300 */
[----:B------:R-:W-:-:S05]  /*10990*/  PLOP3.LUT P0, PT, PT, PT, UP0, 0x80, 0x0 ;  /* 0x000000000000781c */ /* 0x000fca0003f0f008 */
[----:B------:R-:W-:Y:S02]  /*109a0*/  @UP0 ULDC.64 UR4, c[0x0][0x9f8] ;  /* 0x00027e0000040ab9 */ /* 0x000fe40000000a00 */
[----:B------:R-:W-:-:S06]  /*109b0*/  @UP0 UIMAD.WIDE UR4, UR43, 0x4, UR4 ;  /* 0x000000042b0408a5 */ /* 0x000fcc000f8e0204 */
[----:B------:R-:W-:Y:S02]  /*109c0*/  IMAD.U32 R2, RZ, RZ, UR4 ;  /* 0x00000004ff027e24 */ /* 0x000fe4000f8e00ff */
[----:B------:R-:W-:-:S05]  /*109d0*/  IMAD.U32 R3, RZ, RZ, UR5 ;  /* 0x00000005ff037e24 */ /* 0x000fca000f8e00ff */
[----:B------:R0:W2:Y:S01]  /*109e0*/  @P0 LDG.E R19, desc[UR46][R2.64] ;  /* 0x0000002e02130981 */ /* 0x0000a2000c1e1900 */
[----:B------:R-:W-:Y:S01]  /*109f0*/  UMOV UR4, 0xffffffff ;  /* 0xffffffff00047882 */ /* 0x000fe20000000000 */
[----:B------:R-:W-:Y:S01]  /*10a00*/  IMAD.U32 R0, RZ, RZ, UR39 ;  /* 0x00000027ff007e24 */ /* 0x000fe2000f8e00ff */
[----:B------:R-:W1:Y:S03]  /*10a10*/  S2R R4, SR_TID.X ;  /* 0x0000000000047919 */ /* 0x000e660000002100 */
[----:B------:R-:W-:Y:S01]  /*10a20*/  VIADD R0, R0, 0xffffffff ;  /* 0xffffffff00007836 */ /* 0x000fe20000000000 */
[----:B0-----:R-:W0:Y:S02]  /*10a30*/  LDC.64 R2, c[0x0][0x418] ;  /* 0x00010600ff027b82 */ /* 0x001e240000000a00 */
[----:B0-----:R-:W-:Y:S02]  /*10a40*/  ISETP.NE.U32.AND P0, PT, R2, RZ, PT ;  /* 0x000000ff0200720c */ /* 0x001fe40003f05070 */
[----:B-1----:R-:W-:-:S02]  /*10a50*/  SHF.R.U32.HI R4, RZ, 0x5, R4 ;  /* 0x00000005ff047819 */ /* 0x002fc40000011604 */
[----:B------:R-:W-:Y:S02]  /*10a60*/  ISETP.NE.AND.EX P1, PT, R3, RZ, PT, P0 ;  /* 0x000000ff0300720c */ /* 0x000fe40003f25300 */
[----:B------:R-:W-:Y:S02]  /*10a70*/  LOP3.LUT R4, R4, 0x3, RZ, 0xc0, !PT ;  /* 0x0000000304047812 */ /* 0x000fe400078ec0ff */
[----:B------:R-:W-:-:S05]  /*10a80*/  P2R R5, PR, RZ, 0x2 ;  /* 0x00000002ff057803 */ /* 0x000fca0000000000 */
[----:B------:R0:W-:Y:S01]  /*10a90*/  STL [R1+0xc], R5 ;  /* 0x00000c0501007387 */ /* 0x0001e20000100800 */
[----:B--2---:R-:W-:Y:S02]  /*10aa0*/  SHF.R.S32.HI R7, RZ, 0x1f, R19 ;  /* 0x0000001fff077819 */ /* 0x004fe40000011413 */
[----:B------:R-:W-:-:S03]  /*10ab0*/  SEL R16, R19, RZ, !P1 ;  /* 0x000000ff13107207 */ /* 0x000fc60004800000 */
[----:B------:R0:W-:Y:S01]  /*10ac0*/  STL [R1+0x4], R7 ;  /* 0x0000040701007387 */ /* 0x0001e20000100800 */
[----:B------:R-:W-:Y:S05]  /*10ad0*/  BRA.DIV UR4, `(.L_x_1844) ;  /* 0x0000004a04c07947 */ /* 0x000fea000b800000 */
[----:B------:R1:W2:Y:S02]  /*10ae0*/  SHFL.IDX PT, R14, R4, RZ, 0x1f ;  /* 0x00001fff040e7589 */ /* 0x0002a400000e0000 */
.L_x_1955:
[----:B------:R-:W-:Y:S01]  /*10af0*/  PLOP3.LUT P2, PT, PT, PT, PT, 0x8, 0x0 ;  /* 0x000000000000781c */ /* 0x000fe20003f4e170 */
[----:B------:R3:W-:Y:S01]  /*10b00*/  STL [R1+0x14], R0 ;  /* 0x0000140001007387 */ /* 0x0007e20000100800 */
[----:B--2---:R-:W-:Y:S02]  /*10b10*/  ISETP.NE.AND P0, PT, R14, RZ, PT ;  /* 0x000000ff0e00720c */ /* 0x004fe40003f05270 */
[----:B-1----:R-:W-:-:S05]  /*10b20*/  P2R R4, PR, RZ, 0x4 ;  /* 0x00000004ff047803 */ /* 0x002fca0000000000 */
[----:B------:R3:W-:Y:S06]  /*10b30*/  STL [R1+0x8], R4 ;  /* 0x0000080401007387 */ /* 0x0007ec0000100800 */
[----:B------:R-:W-:Y:S05]  /*10b40*/  @P0 BRA `(.L_x_1845) ;  /* 0x0000000000f00947 */ /* 0x000fea0003800000 */
[----:B------:R-:W-:-:S03]  /*10b50*/  UMOV UR4, 0xffffffff ;  /* 0xffffffff00047882 */ /* 0x000fc60000000000 */
[----:B------:R-:W-:Y:S05]  /*10b60*/  BRA.DIV UR4, `(.L_x_1846) ;  /* 0x0000004a04bc7947 */ /* 0x000fea000b800000 */
[----:B------:R-:W-:-:S13]  /*10b70*/  ELECT P6, URZ, PT ;  /* 0x00000000003f782f */ /* 0x000fda00038c0000 */
.L_x_1958:
[----:B------:R-:W-:Y:S05]  /*10b80*/  @!P6 BRA `(.L_x_1845) ;  /* 0x0000000000e0e947 */ /* 0x000fea0003800000 */
[----:B------:R-:W-:Y:S01]  /*10b90*/  IMAD.MOV.U32 R16, RZ, RZ, R19 ;  /* 0x000000ffff107224 */ /* 0x000fe200078e0013 */
[----:B------:R-:W-:Y:S06]  /*10ba0*/  @!P1 BRA `(.L_x_1847) ;  /* 0x00000000004c9947 */ /* 0x000fec0003800000 */
[----:B------:R-:W1:Y:S01]  /*10bb0*/  LDC R6, c[0x0][0x43c] ;  /* 0x00010f00ff067b82 */ /* 0x000e620000000800 */
[----:B------:R-:W-:Y:S01]  /*10bc0*/  IMAD.MOV.U32 R8, RZ, RZ, R0 ;  /* 0x000000ffff087224 */ /* 0x000fe200078e0000 */
[----:B------:R-:W-:Y:S01]  /*10bd0*/  ULDC.64 UR4, c[0x0][0x428] ;  /* 0x00010a0000047ab9 */ /* 0x000fe20000000a00 */
[----:B-1----:R-:W-:-:S13]  /*10be0*/  ISETP.NE.AND P0, PT, R6, 0x1, PT ;  /* 0x000000010600780c */ /* 0x002fda0003f05270 */
[----:B0--3--:R-:W0:Y:S02]  /*10bf0*/  @P0 LDC.64 R4, c[0x0][0x440] ;  /* 0x00011000ff040b82 */ /* 0x009e240000000a00 */
[----:B0-----:R-:W-:-:S04]  /*10c00*/  @P0 IMAD.HI.U32 R0, R8, R4, RZ ;  /* 0x0000000408000227 */ /* 0x001fc800078e00ff */
[----:B------:R-:W-:Y:S01]  /*10c10*/  IMAD.MOV.U32 R4, RZ, RZ, R8 ;  /* 0x000000ffff047224 */ /* 0x000fe200078e0008 */
[----:B------:R-:W-:-:S04]  /*10c20*/  @P0 SHF.R.U32.HI R4, RZ, R5, R0 ;  /* 0x00000005ff040219 */ /* 0x000fc80000011600 */
[--C-:B------:R-:W-:Y:S01]  /*10c30*/  SHF.R.S32.HI R5, RZ, 0x1f, R4.reuse ;  /* 0x0000001fff057819 */ /* 0x100fe20000011404 */
[----:B------:R-:W-:-:S04]  /*10c40*/  IMAD.MOV R0, RZ, RZ, -R4 ;  /* 0x000000ffff007224 */ /* 0x000fc800078e0a04 */
[----:B------:R-:W-:Y:S02]  /*10c50*/  IMAD R8, R6, R0, R8 ;  /* 0x0000000006087224 */ /* 0x000fe400078e0208 */
[----:B------:R-:W-:Y:S02]  /*10c60*/  IMAD R0, R7, UR4, RZ ;  /* 0x0000000407007c24 */ /* 0x000fe4000f8e02ff */
[C---:B------:R-:W-:Y:S01]  /*10c70*/  IMAD.WIDE.U32 R4, R19.reuse, UR4, R4 ;  /* 0x0000000413047c25 */ /* 0x040fe2000f8e0004 */
[----:B------:R1:W-:Y:S03]  /*10c80*/  STL [R1+0x14], R8 ;  /* 0x0000140801007387 */ /* 0x0003e60000100800 */
[----:B------:R-:W-:Y:S01]  /*10c90*/  IMAD R0, R19, UR5, R0 ;  /* 0x0000000513007c24 */ /* 0x000fe2000f8e0200 */
[----:B------:R-:W-:-:S03]  /*10ca0*/  LEA R2, P0, R4, R2, 0x2 ;  /* 0x0000000204027211 */ /* 0x000fc600078010ff */
[----:B------:R-:W-:-:S05]  /*10cb0*/  IMAD.IADD R0, R5, 0x1, R0 ;  /* 0x0000000105007824 */ /* 0x000fca00078e0200 */
[----:B------:R-:W-:-:S05]  /*10cc0*/  LEA.HI.X R3, R4, R3, R0, 0x2, P0 ;  /* 0x0000000304037211 */ /* 0x000fca00000f1400 */
[----:B------:R1:W5:Y:S02]  /*10cd0*/  LDG.E R16, desc[UR46][R2.64] ;  /* 0x0000002e02107981 */ /* 0x000364000c1e1900 */
.L_x_1847:
[----:B---3--:R-:W2:Y:S01]  /*10ce0*/  LDL R0, [R1] ;  /* 0x0000000001007983 */ /* 0x008ea20000100800 */
[----:B-1----:R-:W-:Y:S01]  /*10cf0*/  IMAD R3, R18, 0x8, R17 ;  /* 0x0000000812037824 */ /* 0x002fe200078e0211 */
[----:B0-----:R-:W0:Y:S02]  /*10d00*/  S2R R7, SR_TID.X ;  /* 0x0000000000077919 */ /* 0x001e240000002100 */
[----:B0-----:R-:W-:-:S04]  /*10d10*/  LOP3.LUT R7, R7, 0x7f, RZ, 0xc0, !PT ;  /* 0x0000007f07077812 */ /* 0x001fc800078ec0ff */
[----:B------:R-:W-:Y:S02]  /*10d20*/  ISETP.NE.AND P1, PT, R7, RZ, PT ;  /* 0x000000ff0700720c */ /* 0x000fe40003f25270 */
[----:B--2---:R-:W-:-:S04]  /*10d30*/  SHF.L.U32 R0, R0, 0x1f, RZ ;  /* 0x0000001f00007819 */ /* 0x004fc800000006ff */
[----:B------:R-:W0:Y:S02]  /*10d40*/  SYNCS.PHASECHK.TRANS64.TRYWAIT P0, [R3+URZ+0x28c40], R0 ;  /* 0x028c4000030075a7 */ /* 0x000e24000800017f */
[----:B0-----:R-:W-:Y:S05]  /*10d50*/  @!P0 BRA `(.L_x_1848) ;  /* 0x0000004800608947 */ /* 0x001fea0003800000 */
.L_x_1959:
        /* <DEDUP_REMOVED lines=8> */
.L_x_1849:
[----:B------:R-:W2:Y:S01]  /*10de0*/  LDL R2, [R1+0x14] ;  /* 0x0000140001027983 */ /* 0x000ea20000100800 */
[----:B0-----:R-:W-:Y:S01]  /*10df0*/  IMAD R0, R18, 0x2000, R17 ;  /* 0x0000200012007824 */ /* 0x001fe200078e0211 */
[----:B------:R-:W-:Y:S01]  /*10e00*/  R2UR UR33, R3 ;  /* 0x00000000032172ca */ /* 0x000fe200000e0000 */
[----:B------:R-:W-:Y:S01]  /*10e10*/  UIADD3 UR4, UP0, UR44, 0x370, URZ ;  /* 0x000003702c047890 */ /* 0x000fe2000ff1e03f */
[----:B-----5:R-:W-:Y:S01]  /*10e20*/  R2UR UR37, R16 ;  /* 0x00000000102572ca */ /* 0x020fe200000e0000 */
[----:B------:R-:W-:Y:S01]  /*10e30*/  UMOV UR6, 0x0 ;  /* 0x0000000000067882 */ /* 0x000fe20000000000 */
[----:B------:R-:W-:Y:S01]  /*10e40*/  R2UR UR32, R0 ;  /* 0x00000000002072ca */ /* 0x000fe200000e0000 */
[----:B------:R-:W-:Y:S01]  /*10e50*/  UIADD3.X UR5, URZ, UR45, URZ, UP0, !UPT ;  /* 0x0000002d3f057290 */ /* 0x000fe200087fe43f */
[----:B------:R-:W-:Y:S01]  /*10e60*/  PLOP3.LUT P0, PT, PT, PT, PT, 0x80, 0x0 ;  /* 0x000000000000781c */ /* 0x000fe20003f0f070 */
[----:B------:R-:W-:Y:S01]  /*10e70*/  UMOV UR7, 0x14f00000 ;  /* 0x14f0000000077882 */ /* 0x000fe20000000000 */
[----:B------:R-:W-:-:S02]  /*10e80*/  UMOV UR34, URZ ;  /* 0x0000003f00227c82 */ /* 0x000fc40008000000 */
[----:B------:R-:W-:-:S03]  /*10e90*/  P2R R0, PR, RZ, 0x1 ;  /* 0x00000001ff007803 */ /* 0x000fc60000000000 */
[----:B------:R-:W-:Y:S02]  /*10ea0*/  UIADD3 UR33, UR33, 0x28c30, URZ ;  /* 0x00028c3021217890 */ /* 0x000fe4000fffe03f */
[----:B------:R1:W-:Y:S02]  /*10eb0*/  STL [R1+0x8], R0 ;  /* 0x0000080001007387 */ /* 0x0003e40000100800 */
[----:B------:R-:W-:Y:S01]  /*10ec0*/  UIADD3 UR32, UR32, 0x22400, URZ ;  /* 0x0002240020207890 */ /* 0x000fe2000fffe03f */
[----:B--2---:R-:W-:-:S13]  /*10ed0*/  R2UR UR35, R2 ;  /* 0x00000000022372ca */ /* 0x004fda00000e0000 */
[----:B------:R-:W-:-:S09]  /*10ee0*/  USHF.L.U32 UR35, UR35, 0x6, URZ ;  /* 0x0000000623237899 */ /* 0x000fd2000800063f */
[----:B------:R1:W-:Y:S02]  /*10ef0*/  UTMALDG.4D [UR32], [UR4], desc[UR6] ;  /* 0x00000620040075b4 */ /* 0x0003e40008019000 */
[----:B-1----:R-:W-:Y:S01]  /*10f00*/  NOP ;  /* 0x0000000000007918 */ /* 0x002fe20000000000 */
.L_x_1845:
[----:B---3--:R-:W-:Y:S01]  /*10f10*/  VIADD R0, R17, 0x20400 ;  /* 0x0002040011007836 */ /* 0x008fe20000000000 */
[----:B------:R-:W-:Y:S05]  /*10f20*/  WARPSYNC.ALL ;  /* 0x0000000000007948 */ /* 0x000fea0003800000 */
[----:B------:R-:W-:Y:S01]  /*10f30*/  BAR.SYNC.DEFER_BLOCKING 0x8, 0x100 ;  /* 0x0204000000007b1d */ /* 0x000fe20000010000 */
[----:B------:R-:W-:-:S05]  /*10f40*/  LOP3.LUT P0, RZ, R0, 0x3ff, RZ, 0xc0, !PT ;  /* 0x000003ff00ff7812 */ /* 0x000fca000780c0ff */
[----:B------:R-:W-:Y:S08]  /*10f50*/  BSSY B6, `(.L_x_1850) ;  /* 0x0000012000067945 */ /* 0x000ff00003800000 */
[----:B------:R-:W-:Y:S05]  /*10f60*/  @!P0 BRA `(.L_x_1851) ;  /* 0x0000000000408947 */ /* 0x000fea0003800000 */
[----:B------:R-:W-:Y:S01]  /*10f70*/  MOV R2, 0x0 ;  /* 0x0000000000027802 */ /* 0x000fe20000000f00 */
[----:B------:R-:W-:Y:S01]  /*10f80*/  ULDC.64 UR4, c[0x4][0x90] ;  /* 0x0100240000047ab9 */ /* 0x000fe20000000a00 */
[----:B------:R-:W-:Y:S01]  /*10f90*/  ULDC.64 UR6, c[0x4][0x98] ;  /* 0x0100260000067ab9 */ /* 0x000fe20000000a00 */
[----:B------:R-:W-:Y:S01]  /*10fa0*/  ULDC.64 UR8, c[0x4][0x20] ;  /* 0x0100080000087ab9 */ /* 0x000fe20000000a00 */
[----:B------:R-:W-:Y:S02]  /*10fb0*/  IMAD.U32 R4, RZ, RZ, UR4 ;  /* 0x00000004ff047e24 */ /* 0x000fe4000f8e00ff */
[----:B------:R-:W1:Y:S01]  /*10fc0*/  LDC.64 R2, c[0x4][R2] ;  /* 0x0100000002027b82 */ /* 0x000e620000000a00 */
[----:B0-----:R-:W-:Y:S02]  /*10fd0*/  IMAD.U32 R5, RZ, RZ, UR5 ;  /* 0x00000005ff057e24 */ /* 0x001fe4000f8e00ff */
        /* <DEDUP_REMOVED lines=8> */
[----:B-1----:R-:W-:Y:S05]  /*11060*/  CALL.ABS.NOINC R2 ;  /* 0x0000000002007343 */ /* 0x002fea0003c00000 */
.L_x_1851:
[----:B------:R-:W-:Y:S05]  /*11070*/  BSYNC B6 ;  /* 0x0000000000067941 */ /* 0x000fea0003800000 */
.L_x_1850:
[----:B------:R1:W5:Y:S01]  /*11080*/  LDL R9, [R1+0x1c] ;  /* 0x00001c0001097983 */ /* 0x0003620000100800 */
[----:B0-----:R-:W0:Y:S01]  /*11090*/  LDC R7, c[0x0][0x448] ;  /* 0x00011200ff077b82 */ /* 0x001e220000000800 */
[----:B------:R-:W2:Y:S01]  /*110a0*/  S2R R2, SR_TID.X ;  /* 0x0000000000027919 */ /* 0x000ea20000002100 */
[----:B------:R-:W-:Y:S01]  /*110b0*/  USHF.R.S32.HI UR4, URZ, 0x1f, UR36 ;  /* 0x0000001f3f047899 */ /* 0x000fe20008011424 */
[----:B------:R-:W-:Y:S01]  /*110c0*/  ULDC.64 UR8, c[0x0][0x2d8] ;  /* 0x0000b60000087ab9 */ /* 0x000fe20000000a00 */
[----:B0-----:R-:W-:Y:S02]  /*110d0*/  ISETP.NE.AND P0, PT, R7, 0x1, PT ;  /* 0x000000010700780c */ /* 0x001fe40003f05270 */
[----:B--2---:R-:W-:-:S11]  /*110e0*/  LOP3.LUT R2, R2, 0x7f, RZ, 0xc0, !PT ;  /* 0x0000007f02027812 */ /* 0x004fd600078ec0ff */
[----:B------:R-:W0:Y:S01]  /*110f0*/  @P0 LDC R3, c[0x0][0x44c] ;  /* 0x00011300ff030b82 */ /* 0x000e220000000800 */
[----:B------:R-:W-:Y:S02]  /*11100*/  SHF.R.U32.HI R0, RZ, 0x3, R2 ;  /* 0x00000003ff007819 */ /* 0x000fe40000011602 */
[----:B------:R-:W2:Y:S01]  /*11110*/  S2R R2, SR_TID.X ;  /* 0x0000000000027919 */ /* 0x000ea20000002100 */
[----:B------:R-:W-:Y:S02]  /*11120*/  UIMAD UR6, UR4, UR8, URZ ;  /* 0x00000008040672a4 */ /* 0x000fe4000f8e023f */
[----:B------:R-:W-:Y:S02]  /*11130*/  UIMAD.WIDE.U32 UR4, UR36, UR8, URZ ;  /* 0x00000008240472a5 */ /* 0x000fe4000f8e003f */
[----:B------:R-:W-:Y:S02]  /*11140*/  UIMAD UR6, UR36, UR9, UR6 ;  /* 0x00000009240672a4 */ /* 0x000fe4000f8e0206 */
[----:B------:R-:W-:Y:S01]  /*11150*/  USHF.R.S32.HI UR7, URZ, 0x1f, UR43 ;  /* 0x0000001f3f077899 */ /* 0x000fe2000801142b */
[----:B--2---:R-:W-:Y:S01]  /*11160*/  IMAD.SHL.U32 R2, R2, 0x10, RZ ;  /* 0x0000001002027824 */ /* 0x004fe200078e00ff */
[----:B------:R-:W-:-:S04]  /*11170*/  ULDC.64 UR8, c[0x0][0x2e0] ;  /* 0x0000b80000087ab9 */ /* 0x000fc80000000a00 */
[----:B------:R-:W-:Y:S02]  /*11180*/  LOP3.LUT R2, R0, 0x70, R2, 0xf8, !PT ;  /* 0x0000007000027812 */ /* 0x000fe400078ef802 */
[----:B------:R-:W2:Y:S03]  /*11190*/  @P0 LDC R0, c[0x0][0x450] ;  /* 0x00011400ff000b82 */ /* 0x000ea60000000800 */
[----:B------:R-:W-:Y:S01]  /*111a0*/  VIADD R2, R2, UR40 ;  /* 0x0000002802027c36 */ /* 0x000fe20008000000 */
[----:B------:R-:W-:-:S03]  /*111b0*/  UIADD3 UR5, UR5, UR6, URZ ;  /* 0x0000000605057290 */ /* 0x000fc6000fffe03f */
[----:B0-----:R-:W-:Y:S01]  /*111c0*/  @P0 IMAD.HI.U32 R3, R2, R3, RZ ;  /* 0x0000000302030227 */ /* 0x001fe200078e00ff */
[----:B------:R-:W-:-:S03]  /*111d0*/  UIMAD.WIDE.U32 UR4, UR43, UR8, UR4 ;  /* 0x000000082b0472a5 */ /* 0x000fc6000f8e0004 */
[----:B------:R-:W-:Y:S01]  /*111e0*/  IMAD.MOV.U32 R6, RZ, RZ, R2 ;  /* 0x000000ffff067224 */ /* 0x000fe200078e0002 */
[----:B------:R-:W-:Y:S01]  /*111f0*/  UIMAD UR6, UR7, UR8, URZ ;  /* 0x00000008070672a4 */ /* 0x000fe2000f8e023f */
[----:B------:R-:W0:Y:S01]  /*11200*/  S2R R10, SR_TID.X ;  /* 0x00000000000a7919 */ /* 0x000e220000002100 */
[----:B------:R-:W-:Y:S02]  /*11210*/  IMAD.U32 R4, RZ, RZ, UR4 ;  /* 0x00000004ff047e24 */ /* 0x000fe4000f8e00ff */
[----:B------:R-:W-:Y:S01]  /*11220*/  UIMAD UR6, UR43, UR9, UR6 ;  /* 0x000000092b0672a4 */ /* 0x000fe2000f8e0206 */
[----:B--2---:R-:W-:-:S05]  /*11230*/  @P0 SHF.R.U32.HI R6, RZ, R0, R3 ;  /* 0x00000000ff060219 */ /* 0x004fca0000011603 */
[----:B------:R-:W-:Y:S01]  /*11240*/  IMAD.MOV R0, RZ, RZ, -R6 ;  /* 0x000000ffff007224 */ /* 0x000fe200078e0a06 */
[----:B------:R-:W-:-:S03]  /*11250*/  UIADD3 UR6, UR5, UR6, URZ ;  /* 0x0000000605067290 */ /* 0x000fc6000fffe03f */
[----:B------:R-:W-:Y:S02]  /*11260*/  IMAD R0, R7, R0, R2 ;  /* 0x0000000007007224 */ /* 0x000fe400078e0202 */
[----:B------:R-:W-:Y:S01]  /*11270*/  IMAD.MOV.U32 R2, RZ, RZ, R4 ;  /* 0x000000ffff027224 */ /* 0x000fe200078e0004 */
[----:B------:R-:W-:Y:S01]  /*11280*/  SHF.R.S32.HI R4, RZ, 0x1f, R6 ;  /* 0x0000001fff047819 */ /* 0x000fe20000011406 */
[----:B------:R-:W-:Y:S01]  /*11290*/  IMAD.U32 R5, RZ, RZ, UR5 ;  /* 0x00000005ff057e24 */ /* 0x000fe2000f8e00ff */
[----:B------:R-:W-:Y:S01]  /*112a0*/  ULDC.64 UR4, c[0x0][0x2d0] ;  /* 0x0000b40000047ab9 */ /* 0x000fe20000000a00 */
[----:B------:R-:W-:Y:S01]  /*112b0*/  IMAD.U32 R3, RZ, RZ, UR6 ;  /* 0x00000006ff037e24 */ /* 0x000fe2000f8e00ff */
[----:B------:R-:W-:Y:S01]  /*112c0*/  ULDC UR6, c[0x0][0x2b8] ;  /* 0x0000ae0000067ab9 */ /* 0x000fe20000000800 */
[----:B------:R-:W-:Y:S02]  /*112d0*/  IMAD R4, R4, UR4, RZ ;  /* 0x0000000404047c24 */ /* 0x000fe4000f8e02ff */
[----:B------:R-:W-:-:S04]  /*112e0*/  IMAD.WIDE.U32 R2, R6, UR4, R2 ;  /* 0x0000000406027c25 */ /* 0x000fc8000f8e0002 */
[----:B------:R-:W-:Y:S01]  /*112f0*/  IMAD R4, R6, UR5, R4 ;  /* 0x0000000506047c24 */ /* 0x000fe2000f8e0204 */
[----:B------:R-:W-:-:S03]  /*11300*/  ULDC.64 UR4, c[0x0][0x2c8] ;  /* 0x0000b20000047ab9 */ /* 0x000fc60000000a00 */
[----:B------:R-:W-:Y:S01]  /*11310*/  IMAD.IADD R3, R3, 0x1, R4 ;  /* 0x0000000103037824 */ /* 0x000fe200078e0204 */
[----:B------:R-:W-:Y:S01]  /*11320*/  SHF.R.S32.HI R4, RZ, 0x1f, R0 ;  /* 0x0000001fff047819 */ /* 0x000fe20000011400 */
[----:B0-----:R-:W-:-:S04]  /*11330*/  IMAD.SHL.U32 R10, R10, 0x8, RZ ;  /* 0x000000080a0a7824 */ /* 0x001fc800078e00ff */
[----:B------:R-:W-:Y:S02]  /*11340*/  IMAD R4, R4, UR4, RZ ;  /* 0x0000000404047c24 */ /* 0x000fe4000f8e02ff */
[----:B------:R-:W-:-:S04]  /*11350*/  IMAD.WIDE.U32 R2, R0, UR4, R2 ;  /* 0x0000000400027c25 */ /* 0x000fc8000f8e0002 */
[----:B------:R-:W-:Y:S01]  /*11360*/  IMAD R4, R0, UR5, R4 ;  /* 0x0000000500047c24 */ /* 0x000fe2000f8e0204 */
[----:B------:R-:W-:Y:S01]  /*11370*/  ULDC.64 UR4, c[0x0][0x280] ;  /* 0x0000a00000047ab9 */ /* 0x000fe20000000a00 */
[----:B------:R-:W-:Y:S02]  /*11380*/  LOP3.LUT R10, R10, 0x38, RZ, 0xc0, !PT ;  /* 0x000000380a0a7812 */ /* 0x000fe400078ec0ff */
[----:B------:R-:W-:Y:S01]  /*11390*/  IMAD.IADD R3, R3, 0x1, R4 ;  /* 0x0000000103037824 */ /* 0x000fe200078e0204 */
[----:B------:R-:W-:Y:S01]  /*113a0*/  LEA R0, P1, R2, UR4, 0x1 ;  /* 0x0000000402007c11 */ /* 0x000fe2000f8208ff */
[----:B------:R-:W-:Y:S01]  /*113b0*/  UMOV UR4, 0xffffffff ;  /* 0xffffffff00047882 */ /* 0x000fe20000000000 */
[----:B------:R-:W-:Y:S02]  /*113c0*/  ISETP.GE.AND P0, PT, R10, UR6, PT ;  /* 0x000000060a007c0c */ /* 0x000fe4000bf06270 */
[----:B------:R-:W-:Y:S01]  /*113d0*/  LEA.HI.X R2, R2, UR5, R3, 0x1, P1 ;  /* 0x0000000502027c11 */ /* 0x000fe200088f0c03 */
[----:B-1----:R-:W-:Y:S10]  /*113e0*/  BRA.DIV UR4, `(.L_x_1852) ;  /* 0x0000004204d07947 */ /* 0x002ff4000b800000 */
[----:B------:R-:W0:Y:S01]  /*113f0*/  S2R R8, SR_TID.X ;  /* 0x0000000000087919 */ /* 0x000e220000002100 */
[----:B------:R-:W-:Y:S02]  /*11400*/  ULDC UR4, c[0x0][0x288] ;  /* 0x0000a20000047ab9 */ /* 0x000fe40000000800 */
[----:B------:R-:W-:Y:S01]  /*11410*/  IMAD R3, R7, UR4, RZ ;  /* 0x0000000407037c24 */ /* 0x000fe2000f8e02ff */
[----:B------:R-:W1:Y:S04]  /*11420*/  SHFL.IDX PT, R6, R0, RZ, 0x181f ;  /* 0x00181fff00067589 */ /* 0x000e6800000e0000 */
[----:B------:R-:W2:Y:S01]  /*11430*/  SHFL.IDX PT, R5, R2, RZ, 0x181f ;  /* 0x00181fff02057589 */ /* 0x000ea200000e0000 */
[----:B0-----:R-:W-:-:S04]  /*11440*/  LOP3.LUT R8, R8, 0x7f, RZ, 0xc0, !PT ;  /* 0x0000007f08087812 */ /* 0x001fc800078ec0ff */
[----:B------:R-:W-:-:S05]  /*11450*/  SHF.R.U32.HI R8, RZ, 0x3, R8 ;  /* 0x00000003ff087819 */ /* 0x000fca0000011608 */
[----:B------:R-:W-:-:S05]  /*11460*/  VIADD R4, R8, UR40 ;  /* 0x0000002808047c36 */ /* 0x000fca0008000000 */
[----:B------:R-:W-:-:S13]  /*11470*/  ISETP.GE.AND P1, PT, R4, R3, PT ;  /* 0x000000030400720c */ /* 0x000fda0003f26270 */
[----:B-1----:R-:W-:-:S05]  /*11480*/  @!P1 LEA R6, P2, R10, R6, 0x1 ;  /* 0x000000060a069211 */ /* 0x002fca00078408ff */
[----:B--2---:R-:W-:-:S04]  /*11490*/  @!P1 IMAD.X R5, RZ, RZ, R5, P2 ;  /* 0x000000ffff059224 */ /* 0x004fc800010e0605 */
[----:B------:R-:W-:Y:S02]  /*114a0*/  @!P1 IMAD.MOV.U32 R7, RZ, RZ, R5 ;  /* 0x000000ffff079224 */ /* 0x000fe400078e0005 */
[----:B------:R-:W-:-:S03]  /*114b0*/  VIADD R5, R4, 0x10 ;  /* 0x0000001004057836 */ /* 0x000fc60000000000 */
[----:B------:R-:W-:Y:S01]  /*114c0*/  @!PT LDS RZ, [RZ] ;  /* 0x00000000fffff984 */ /* 0x000fe20000000800 */
[----:B-----5:R0:W-:Y:S02]  /*114d0*/  @!P1 LDGSTS.E.BYPASS.LTC128B.128 [R9+0x20400], desc[UR46][R6.64], !P0 ;  /* 0x2040000006099fae */ /* 0x0201e4000c101d6e */
[----:B------:R-:W-:Y:S02]  /*114e0*/  ISETP.GE.AND P1, PT, R5, R3, PT ;  /* 0x000000030500720c */ /* 0x000fe40003f26270 */
[----:B------:R-:W-:Y:S04]  /*114f0*/  SHFL.IDX PT, R5, R2, 0x1, 0x181f ;  /* 0x00381f0002057f89 */ /* 0x000fe800000e0000 */
[----:B0-----:R-:W0:Y:S07]  /*11500*/  SHFL.IDX PT, R6, R0, 0x1, 0x181f ;  /* 0x00381f0000067f89 */ /* 0x001e2e00000e0000 */
[----:B0-----:R-:W-:-:S05]  /*11510*/  @!P1 LEA R6, P2, R10, R6, 0x1 ;  /* 0x000000060a069211 */ /* 0x001fca00078408ff */
[----:B------:R-:W-:-:S04]  /*11520*/  @!P1 IMAD.X R5, RZ, RZ, R5, P2 ;  /* 0x000000ffff059224 */ /* 0x000fc800010e0605 */
[----:B------:R-:W-:Y:S02]  /*11530*/  @!P1 IMAD.MOV.U32 R7, RZ, RZ, R5 ;  /* 0x000000ffff079224 */ /* 0x000fe400078e0005 */
[----:B------:R-:W-:-:S03]  /*11540*/  VIADD R5, R4, 0x20 ;  /* 0x0000002004057836 */ /* 0x000fc60000000000 */
[----:B------:R0:W-:Y:S02]  /*11550*/  @!P1 LDGSTS.E.BYPASS.LTC128B.128 [R9+0x20c00], desc[UR46][R6.64], !P0 ;  /* 0x20c0000006099fae */ /* 0x0001e4000c101d6e */
[----:B------:R-:W-:Y:S02]  /*11560*/  ISETP.GE.AND P1, PT, R5, R3, PT ;  /* 0x000000030500720c */ /* 0x000fe40003f26270 */
[----:B------:R-:W-:Y:S04]  /*11570*/  SHFL.IDX PT, R5, R2, 0x2, 0x181f ;  /* 0x00581f0002057f89 */ /* 0x000fe800000e0000 */
[----:B0-----:R-:W0:Y:S04]  /*11580*/  SHFL.IDX PT, R6, R0, 0x2, 0x181f ;  /* 0x00581f0000067f89 */ /* 0x001e2800000e0000 */
[----:B------:R-:W1:Y:S03]  /*11590*/  SHFL.IDX PT, R0, R0, 0x3, 0x181f ;  /* 0x00781f0000007f89 */ /* 0x000e6600000e0000 */
[----:B0-----:R-:W-:-:S05]  /*115a0*/  @!P1 LEA R6, P2, R10, R6, 0x1 ;  /* 0x000000060a069211 */ /* 0x001fca00078408ff */
[----:B------:R-:W-:-:S04]  /*115b0*/  @!P1 IMAD.X R5, RZ, RZ, R5, P2 ;  /* 0x000000ffff059224 */ /* 0x000fc800010e0605 */
[----:B------:R-:W-:Y:S02]  /*115c0*/  @!P1 IMAD.MOV.U32 R7, RZ, RZ, R5 ;  /* 0x000000ffff079224 */ /* 0x000fe400078e0005 */
[----:B------:R0:W2:Y:S04]  /*115d0*/  SHFL.IDX PT, R5, R2, 0x3, 0x181f ;  /* 0x00781f0002057f89 */ /* 0x0000a800000e0000 */
[----:B-1----:R0:W-:Y:S02]  /*115e0*/  @!P1 LDGSTS.E.BYPASS.LTC128B.128 [R9+0x21400], desc[UR46][R6.64], !P0 ;  /* 0x2140000006099fae */ /* 0x0021e4000c101d6e */
.L_x_1968:
        /* <DEDUP_REMOVED lines=10> */
.L_x_1853:
[----:B------:R-:W-:Y:S02]  /*11690*/  PLOP3.LUT P1, PT, P1, P0, PT, 0xa2, 0x0 ;  /* 0x000000000000781c */ /* 0x000fe40000f21472 */
[----:B------:R-:W-:-:S08]  /*116a0*/  @P0 R2UR P1, UR4, R17 ;  /* 0x00000000110402ca */ /* 0x000fd00000020000 */
[----:B------:R-:W-:-:S05]  /*116b0*/  @P0 PLOP3.LUT P0, PT, P1, PT, PT, 0x80, 0x0 ;  /* 0x000000000000081c */ /* 0x000fca0000f0f070 */
[----:B------:R-:W-:Y:S01]  /*116c0*/  @!P1 SYNCS.ARRIVE.TRANS64.RED.A0T1 RZ, [UR4+0x28c00], RZ ;  /* 0x028c00ffffff99a7 */ /* 0x000fe20008200404 */
[----:B------:R-:W-:Y:S07]  /*116d0*/  @!P1 ARRIVES.LDGSTSBAR.64.TRANSCNT [UR4+0x28c00] ;  /* 0x028c0000ff0099b0 */ /* 0x000fee0008000a84 */
[----:B------:R-:W-:Y:S05]  /*116e0*/  @P0 BRA.U.ANY `(.L_x_1853) ;  /* 0xfffffffd00e80947 */ /* 0x000fea000393ffff */
[----:B0-----:R-:W2:Y:S02]  /*116f0*/  LDL.LU R2, [R1+0x18] ;  /* 0x0000180001027983 */ /* 0x001ea40000300800 */
        /* <DEDUP_REMOVED lines=11> */
.L_x_1969:
[----:B------:R-:W-:Y:S05]  /*117b0*/  BSYNC B0 ;  /* 0x0000000000007941 */ /* 0x000fea0003800000 */
.L_x_1854:
[----:B------:R-:W2:Y:S01]  /*117c0*/  LDL R2, [R1+0x8] ;  /* 0x0000080001027983 */ /* 0x000ea20000100800 */
[----:B------:R-:W-:Y:S01]  /*117d0*/  BSSY B0, `(.L_x_1856) ;  /* 0x0000095000007945 */ /* 0x000fe20003800000 */
[----:B--2---:R-:W-:-:S13]  /*117e0*/  ISETP.NE.AND P0, PT, R2, RZ, PT ;  /* 0x000000ff0200720c */ /* 0x004fda0003f05270 */
[----:B------:R-:W-:Y:S05]  /*117f0*/  @!P0 BRA `(.L_x_1857) ;  /* 0x0000000800488947 */ /* 0x000fea0003800000 */
[----:B------:R-:W2:Y:S01]  /*11800*/  LDL R3, [R1] ;  /* 0x0000000001037983 */ /* 0x000ea20000100800 */
[----:B0-----:R-:W-:Y:S01]  /*11810*/  IMAD R0, R18, 0x8, R17 ;  /* 0x0000000812007824 */ /* 0x001fe200078e0211 */
[----:B------:R-:W-:Y:S01]  /*11820*/  BSSY B1, `(.L_x_1858) ;  /* 0x0000007000017945 */ /* 0x000fe20003800000 */
[----:B------:R-:W0:Y:S02]  /*11830*/  S2R R2, SR_TID.X ;  /* 0x0000000000027919 */ /* 0x000e240000002100 */
[----:B0-----:R-:W-:-:S04]  /*11840*/  LOP3.LUT R2, R2, 0x7f, RZ, 0xc0, !PT ;  /* 0x0000007f02027812 */ /* 0x001fc800078ec0ff */
[----:B------:R-:W-:Y:S02]  /*11850*/  ISETP.NE.AND P1, PT, R2, RZ, PT ;  /* 0x000000ff0200720c */ /* 0x000fe40003f25270 */
[----:B--2---:R-:W-:-:S04]  /*11860*/  SHF.L.U32 R3, R3, 0x1f, RZ ;  /* 0x0000001f03037819 */ /* 0x004fc800000006ff */
[----:B------:R-:W0:Y:S02]  /*11870*/  SYNCS.PHASECHK.TRANS64.TRYWAIT P0, [R0+URZ+0x28c60], R3 ;  /* 0x028c6003000075a7 */ /* 0x000e24000800017f */
[----:B0-----:R-:W-:Y:S05]  /*11880*/  @!P0 BRA `(.L_x_1859) ;  /* 0x0000004000f88947 */ /* 0x001fea0003800000 */
.L_x_1970:
[----:B------:R-:W-:Y:S05]  /*11890*/  BSYNC B1 ;  /* 0x0000000000017941 */ /* 0x000fea0003800000 */
.L_x_1858:
        /* <DEDUP_REMOVED lines=9> */
.L_x_1861:
[----:B------:R-:W-:Y:S05]  /*11930*/  BSYNC B1 ;  /* 0x0000000000017941 */ /* 0x000fea0003800000 */
.L_x_1860:
[----:B------:R-:W2:Y:S01]  /*11940*/  LDL.LU R2, [R1+0x14] ;  /* 0x0000140001027983 */ /* 0x000ea20000300800 */
[----:B------:R-:W-:Y:S01]  /*11950*/  UIADD3 UR4, UP0, UR44, 0x470, URZ ;  /* 0x000004702c047890 */ /* 0x000fe2000ff1e03f */
[----:B------:R-:W-:Y:S01]  /*11960*/  PLOP3.LUT P0, PT, PT, PT, PT, 0x80, 0x0 ;  /* 0x000000000000781c */ /* 0x000fe20003f0f070 */
[----:B0-----:R-:W-:Y:S01]  /*11970*/  VIADD R0, R0, 0x28c50 ;  /* 0x00028c5000007836 */ /* 0x001fe20000000000 */
[----:B------:R-:W-:Y:S01]  /*11980*/  UMOV UR6, 0x0 ;  /* 0x0000000000067882 */ /* 0x000fe20000000000 */
[----:B------:R-:W-:Y:S01]  /*11990*/  UIADD3.X UR5, URZ, UR45, URZ, UP0, !UPT ;  /* 0x0000002d3f057290 */ /* 0x000fe200087fe43f */
[----:B------:R-:W-:Y:S01]  /*119a0*/  UMOV UR7, 0x14f00000 ;  /* 0x14f0000000077882 */ /* 0x000fe20000000000 */
[----:B------:R-:W-:Y:S01]  /*119b0*/  UMOV UR10, URZ ;  /* 0x0000003f000a7c82 */ /* 0x000fe20008000000 */
[----:B--2---:R-:W-:Y:S02]  /*119c0*/  IMAD.SHL.U32 R3, R2, 0x40, RZ ;  /* 0x0000004002037824 */ /* 0x004fe400078e00ff */
[----:B------:R-:W-:-:S04]  /*119d0*/  IMAD R2, R18, 0x10000, R17 ;  /* 0x0001000012027824 */ /* 0x000fc800078e0211 */
[----:B------:R-:W-:-:S07]  /*119e0*/  VIADD R4, R2, 0x400 ;  /* 0x0000040002047836 */ /* 0x000fce0000000000 */
.L_x_1862:
[----:B------:R-:W-:-:S13]  /*119f0*/  @P0 ELECT P1, URZ, PT ;  /* 0x00000000003f082f */ /* 0x000fda0003820000 */
[----:B------:R-:W-:Y:S01]  /*11a00*/  @P1 R2UR UR13, R16 ;  /* 0x00000000100d12ca */ /* 0x000fe200000e0000 */
[----:B------:R-:W-:Y:S01]  /*11a10*/  UMOV UR12, UR36 ;  /* 0x00000024000c7c82 */ /* 0x000fe20008000000 */
[----:B------:R-:W-:Y:S02]  /*11a20*/  @P1 R2UR UR11, R3 ;  /* 0x00000000030b12ca */ /* 0x000fe400000e0000 */
[----:B------:R-:W-:Y:S02]  /*11a30*/  @P1 R2UR UR9, R0 ;  /* 0x00000000000912ca */ /* 0x000fe400000e0000 */
[----:B------:R-:W-:Y:S02]  /*11a40*/  @P1 R2UR UR8, R4 ;  /* 0x00000000040812ca */ /* 0x000fe400000e0000 */
[----:B------:R-:W-:Y:S02]  /*11a50*/  @P1 PLOP3.LUT P0, PT, P1, PT, PT, 0x8, 0x0 ;  /* 0x000000000000181c */ /* 0x000fe40000f0e170 */
        /* <DEDUP_REMOVED lines=8> */
.L_x_1863:
        /* <DEDUP_REMOVED lines=15> */
.L_x_1864:
        /* <DEDUP_REMOVED lines=15> */
.L_x_1865:
        /* <DEDUP_REMOVED lines=15> */
.L_x_1866:
        /* <DEDUP_REMOVED lines=15> */
.L_x_1867:
        /* <DEDUP_REMOVED lines=15> */
.L_x_1868:
        /* <DEDUP_REMOVED lines=15> */
.L_x_1869:
        /* <DEDUP_REMOVED lines=9> */
[----:B-1----:R-:W-:Y:S05]  /*12110*/  @P0 BRA.U.ANY `(.L_x_1869) ;  /* 0xfffffffd00d80947 */ /* 0x002fea000393ffff */
.L_x_1857:
[----:B------:R-:W-:Y:S05]  /*12120*/  BSYNC B0 ;  /* 0x0000000000007941 */ /* 0x000fea0003800000 */
.L_x_1856:
[----:B------:R-:W-:-:S04]  /*12130*/  UIADD3 UR4, UR39, -0x2, URZ ;  /* 0xfffffffe27047890 */ /* 0x000fc8000fffe03f */
[----:B------:R-:W-:-:S06]  /*12140*/  UISETP.GE.AND UP0, UPT, UR4, UR38, UPT ;  /* 0x000000260400728c */ /* 0x000fcc000bf06270 */
[----:B------:R-:W-:-:S13]  /*12150*/  PLOP3.LUT P0, PT, PT, PT, UP0, 0x80, 0x0 ;  /* 0x000000000000781c */ /* 0x000fda0003f0f008 */
[----:B------:R-:W-:Y:S05]  /*12160*/  @!P0 BRA `(.L_x_1870) ;  /* 0x00000028005c8947 */ /* 0x000fea0003800000 */
[----:B------:R-:W-:Y:S01]  /*12170*/  IMAD R3, RZ, RZ, -UR39 ;  /* 0x80000027ff037e24 */ /* 0x000fe2000f8e02ff */
[----:B------:R-:W-:-:S04]  /*12180*/  LOP3.LUT R6, RZ, UR38, RZ, 0x33, !PT ;  /* 0x00000026ff067c12 */ /* 0x000fc8000f8e33ff */
[----:B------:R-:W-:-:S05]  /*12190*/  VIADDMNMX R6, R3, 0x1, R6, !PT ;  /* 0x0000000103067846 */ /* 0x000fca0007800106 */
[----:B0-----:R-:W-:-:S05]  /*121a0*/  VIADD R0, R6, UR39 ;  /* 0x0000002706007c36 */ /* 0x001fca0008000000 */
[----:B------:R-:W-:-:S04]  /*121b0*/  LOP3.LUT R0, R0, 0x1, RZ, 0xc0, !PT ;  /* 0x0000000100007812 */ /* 0x000fc800078ec0ff */
[----:B------:R-:W-:Y:S01]  /*121c0*/  ISETP.NE.U32.AND P0, PT, R0, 0x1, PT ;  /* 0x000000010000780c */ /* 0x000fe20003f05070 */
[----:B------:R-:W-:-:S12]  /*121d0*/  IMAD.U32 R0, RZ, RZ, UR4 ;  /* 0x00000004ff007e24 */ /* 0x000fd8000f8e00ff */
[----:B------:R-:W-:Y:S05]  /*121e0*/  @P0 BRA `(.L_x_1871) ;  /* 0x0000000c00600947 */ /* 0x000fea0003800000 */
[----:B------:R-:W2:Y:S04]  /*121f0*/  LDL R4, [R1+0x8] ;  /* 0x0000080001047983 */ /* 0x000ea80000100800 */
[----:B------:R-:W3:Y:S01]  /*12200*/  LDL.LU R8, [R1] ;  /* 0x0000000001087983 */ /* 0x000ee20000300800 */
[----:B------:R-:W-:Y:S01]  /*12210*/  VIADD R18, R18, 0x1 ;  /* 0x0000000112127836 */ /* 0x000fe20000000000 */
[----:B------:R-:W-:Y:S04]  /*12220*/  BSSY B0, `(.L_x_1872) ;  /* 0x00000d2000007945 */ /* 0x000fe80003800000 */
[----:B------:R-:W-:-:S04]  /*12230*/  ISETP.NE.AND P0, PT, R18, 0x2, PT ;  /* 0x000000021200780c */ /* 0x000fc80003f05270 */
[----:B------:R-:W-:Y:S02]  /*12240*/  SEL R2, RZ, 0x1, P0 ;  /* 0x00000001ff027807 */ /* 0x000fe40000000000 */
[----:B------:R-:W-:Y:S02]  /*12250*/  SEL R18, R18, RZ, P0 ;  /* 0x000000ff12127207 */ /* 0x000fe40000000000 */
[----:B--2---:R-:W-:Y:S02]  /*12260*/  ISETP.NE.AND P2, PT, R4, RZ, PT ;  /* 0x000000ff0400720c */ /* 0x004fe40003f45270 */
[----:B---3--:R-:W-:-:S05]  /*12270*/  LOP3.LUT R8, R8, R2, RZ, 0x3c, !PT ;  /* 0x0000000208087212 */ /* 0x008fca00078e3cff */
[----:B------:R0:W-:Y:S06]  /*12280*/  STL [R1], R8 ;  /* 0x0000000801007387 */ /* 0x0001ec0000100800 */
[----:B------:R-:W-:Y:S05]  /*12290*/  @!P2 BRA `(.L_x_1873) ;  /* 0x0000000c0028a947 */ /* 0x000fea0003800000 */
[----:B------:R-:W2:Y:S02]  /*122a0*/  LDL R4, [R1+0xc] ;  /* 0x00000c0001047983 */ /* 0x000ea40000100800 */
[----:B--2---:R-:W-:-:S13]  /*122b0*/  ISETP.NE.AND P2, PT, R4, RZ, PT ;  /* 0x000000ff0400720c */ /* 0x004fda0003f45270 */
[----:B------:R-:W-:Y:S05]  /*122c0*/  @!P2 BRA `(.L_x_1874) ;  /* 0x00000000004ca947 */ /* 0x000fea0003800000 */
[----:B------:R-:W2:Y:S01]  /*122d0*/  LDL R7, [R1+0x4] ;  /* 0x0000040001077983 */ /* 0x000ea20000100800 */
[----:B------:R-:W1:Y:S01]  /*122e0*/  LDC R5, c[0x0][0x43c] ;  /* 0x00010f00ff057b82 */ /* 0x000e620000000800 */
[----:B------:R-:W-:Y:S01]  /*122f0*/  IMAD.MOV.U32 R4, RZ, RZ, R0 ;  /* 0x000000ffff047224 */ /* 0x000fe200078e0000 */
[----:B------:R-:W-:Y:S01]  /*12300*/  ULDC.64 UR4, c[0x0][0x428] ;  /* 0x00010a0000047ab9 */ /* 0x000fe20000000a00 */
[----:B-1----:R-:W-:-:S13]  /*12310*/  ISETP.NE.AND P0, PT, R5, 0x1, PT ;  /* 0x000000010500780c */ /* 0x002fda0003f05270 */
[----:B------:R-:W1:Y:S02]  /*12320*/  @P0 LDC.64 R2, c[0x0][0x440] ;  /* 0x00011000ff020b82 */ /* 0x000e640000000a00 */
[----:B-1----:R-:W-:-:S05]  /*12330*/  @P0 IMAD.HI.U32 R2, R0, R2, RZ ;  /* 0x0000000200020227 */ /* 0x002fca00078e00ff */
[----:B------:R-:W-:-:S05]  /*12340*/  @P0 SHF.R.U32.HI R4, RZ, R3, R2 ;  /* 0x00000003ff040219 */ /* 0x000fca0000011602 */
[----:B------:R-:W-:-:S04]  /*12350*/  IMAD.MOV R2, RZ, RZ, -R4 ;  /* 0x000000ffff027224 */ /* 0x000fc800078e0a04 */
[----:B------:R-:W-:Y:S01]  /*12360*/  IMAD R0, R5, R2, R0 ;  /* 0x0000000205007224 */ /* 0x000fe200078e0200 */
[--C-:B------:R-:W-:Y:S01]  /*12370*/  SHF.R.S32.HI R5, RZ, 0x1f, R4.reuse ;  /* 0x0000001fff057819 */ /* 0x100fe20000011404 */
[----:B------:R-:W1:Y:S02]  /*12380*/  LDC.64 R2, c[0x0][0x418] ;  /* 0x00010600ff027b82 */ /* 0x000e640000000a00 */
[----:B------:R-:W-:-:S03]  /*12390*/  IMAD.WIDE.U32 R4, R19, UR4, R4 ;  /* 0x0000000413047c25 */ /* 0x000fc6000f8e0004 */
[----:B-1----:R-:W-:Y:S01]  /*123a0*/  LEA R2, P0, R4, R2, 0x2 ;  /* 0x0000000204027211 */ /* 0x002fe200078010ff */
[----:B--2---:R-:W-:-:S04]  /*123b0*/  IMAD R7, R7, UR4, RZ ;  /* 0x0000000407077c24 */ /* 0x004fc8000f8e02ff */
[----:B------:R-:W-:-:S04]  /*123c0*/  IMAD R7, R19, UR5, R7 ;  /* 0x0000000513077c24 */ /* 0x000fc8000f8e0207 */
[----:B------:R-:W-:-:S05]  /*123d0*/  IMAD.IADD R7, R7, 0x1, R5 ;  /* 0x0000000107077824 */ /* 0x000fca00078e0205 */
[----:B------:R-:W-:-:S05]  /*123e0*/  LEA.HI.X R3, R4, R3, R7, 0x2, P0 ;  /* 0x0000000304037211 */ /* 0x000fca00000f1407 */
[----:B------:R1:W5:Y:S02]  /*123f0*/  LDG.E R16, desc[UR46][R2.64] ;  /* 0x0000002e02107981 */ /* 0x000364000c1e1900 */
.L_x_1874:
[----:B-1----:R-:W-:Y:S01]  /*12400*/  IMAD R2, R18, 0x8, R17 ;  /* 0x0000000812027824 */ /* 0x002fe200078e0211 */
[----:B------:R-:W-:Y:S01]  /*12410*/  SHF.L.U32 R4, R8, 0x1f, RZ ;  /* 0x0000001f08047819 */ /* 0x000fe200000006ff */
[----:B------:R-:W1:Y:S01]  /*12420*/  S2R R3, SR_TID.X ;  /* 0x0000000000037919 */ /* 0x000e620000002100 */
[----:B------:R-:W-:Y:S02]  /*12430*/  BSSY B1, `(.L_x_1875) ;  /* 0x0000005000017945 */ /* 0x000fe40003800000 */
[----:B------:R-:W2:Y:S01]  /*12440*/  SYNCS.PHASECHK.TRANS64.TRYWAIT P0, [R2+URZ+0x28c40], R4 ;  /* 0x028c4004020075a7 */ /* 0x000ea2000800017f */
[----:B-1----:R-:W-:-:S04]  /*12450*/  LOP3.LUT R3, R3, 0x7f, RZ, 0xc0, !PT ;  /* 0x0000007f03037812 */ /* 0x002fc800078ec0ff */
[----:B------:R-:W-:Y:S01]  /*12460*/  ISETP.NE.AND P1, PT, R3, RZ, PT ;  /* 0x000000ff0300720c */ /* 0x000fe20003f25270 */
[----:B--2---:R-:W-:-:S12]  /*12470*/  @!P0 BRA `(.L_x_1876) ;  /* 0x0000003800108947 */ /* 0x004fd80003800000 */
.L_x_1971:
[----:B------:R-:W-:Y:S05]  /*12480*/  BSYNC B1 ;  /* 0x0000000000017941 */ /* 0x000fea0003800000 */
.L_x_1875:
        /* <DEDUP_REMOVED lines=9> */
.L_x_1878:
[----:B------:R-:W-:Y:S05]  /*12520*/  BSYNC B1 ;  /* 0x0000000000017941 */ /* 0x000fea0003800000 */
.L_x_1877:
[----:B------:R-:W-:Y:S01]  /*12530*/  IMAD.MOV.U32 R7, RZ, RZ, RZ ;  /* 0x000000ffff077224 */ /* 0x000fe200078e00ff */
[----:B------:R-:W-:Y:S01]  /*12540*/  UIADD3 UR4, UP0, UR44, 0x370, URZ ;  /* 0x000003702c047890 */ /* 0x000fe2000ff1e03f */
[----:B------:R-:W-:Y:S01]  /*12550*/  IMAD R5, R18, 0x2000, R17 ;  /* 0x0000200012057824 */ /* 0x000fe200078e0211 */
        /* <DEDUP_REMOVED lines=8> */
.L_x_1879:
[----:B------:R-:W-:-:S13]  /*125e0*/  @P0 ELECT P2, URZ, PT ;  /* 0x00000000003f082f */ /* 0x000fda0003840000 */
[----:B-----5:R-:W-:Y:S01]  /*125f0*/  @P2 R2UR UR13, R16 ;  /* 0x00000000100d22ca */ /* 0x020fe200000e0000 */
[----:B------:R-:W-:Y:S01]  /*12600*/  UMOV UR12, UR36 ;  /* 0x00000024000c7c82 */ /* 0x000fe20008000000 */
[----:B------:R-:W-:Y:S02]  /*12610*/  @P2 R2UR UR11, R3 ;  /* 0x00000000030b22ca */ /* 0x000fe400000e0000 */
[----:B------:R-:W-:Y:S02]  /*12620*/  @P2 R2UR UR9, R5 ;  /* 0x00000000050922ca */ /* 0x000fe400000e0000 */
[----:B------:R-:W-:Y:S02]  /*12630*/  @P2 R2UR UR8, R0 ;  /* 0x00000000000822ca */ /* 0x000fe400000e0000 */
[----:B------:R-:W-:Y:S02]  /*12640*/  @P2 PLOP3.LUT P0, PT, P2, PT, PT, 0x8, 0x0 ;  /* 0x000000000000281c */ /* 0x000fe4000170e170 */
[----:B------:R-:W-:-:S09]  /*12650*/  PLOP3.LUT P2, PT, PT, PT, PT, 0x8, 0x0 ;  /* 0x000000000000781c */ /* 0x000fd20003f4e170 */
[----:B------:R2:W-:Y:S02]  /*12660*/  UTMALDG.4D [UR8], [UR4], desc[UR6] ;  /* 0x00000608040075b4 */ /* 0x0005e40008019000 */
[----:B--2---:R-:W-:Y:S05]  /*12670*/  @P0 BRA.U.ANY `(.L_x_1879) ;  /* 0xfffffffd00d80947 */ /* 0x004fea000393ffff */
[----:B------:R-:W2:Y:S01]  /*12680*/  SYNCS.PHASECHK.TRANS64.TRYWAIT P0, [R2+URZ+0x28c60], R4 ;  /* 0x028c6004020075a7 */ /* 0x000ea2000800017f */
[----:B------:R-:W-:Y:S04]  /*12690*/  BSSY B1, `(.L_x_1880) ;  /* 0x0000002000017945 */ /* 0x000fe80003800000 */
[----:B--2---:R-:W-:Y:S05]  /*126a0*/  @!P0 BRA `(.L_x_1881) ;  /* 0x0000003400988947 */ /* 0x004fea0003800000 */
.L_x_1972:
[----:B------:R-:W-:Y:S05]  /*126b0*/  BSYNC B1 ;  /* 0x0000000000017941 */ /* 0x000fea0003800000 */
.L_x_1880:
[----:B------:R-:W-:Y:S01]  /*126c0*/  BSSY B1, `(.L_x_1882) ;  /* 0x000000b000017945 */ /* 0x000fe20003800000 */
[----:B0-----:R-:W-:Y:S02]  /*126d0*/  IMAD.MOV.U32 R8, RZ, RZ, 0x0 ;  /* 0x00000000ff087424 */ /* 0x001fe400078e00ff */
[----:B------:R-:W-:Y:S01]  /*126e0*/  IMAD.MOV.U32 R9, RZ, RZ, 0x14f00000 ;  /* 0x14f00000ff097424 */ /* 0x000fe200078e00ff */
[----:B------:R-:W-:Y:S06]  /*126f0*/  @P1 BRA `(.L_x_1883) ;  /* 0x00000000001c1947 */ /* 0x000fec0003800000 */
[----:B------:R-:W0:Y:S01]  /*12700*/  S2R R5, SR_TID.X ;  /* 0x0000000000057919 */ /* 0x000e220000002100 */
[----:B------:R-:W-:-:S04]  /*12710*/  IMAD.MOV.U32 R0, RZ, RZ, 0x10000 ;  /* 0x00010000ff007424 */ /* 0x000fc800078e00ff */
[----:B------:R3:W-:Y:S01]  /*12720*/  SYNCS.ARRIVE.TRANS64 RZ, [R2+URZ+0x28c50], R0 ;  /* 0x028c500002ff79a7 */ /* 0x0007e2000800003f */
[----:B0-----:R-:W-:-:S04]  /*12730*/  LOP3.LUT R5, R5, 0x1f, RZ, 0xc0, !PT ;  /* 0x0000001f05057812 */ /* 0x001fc800078ec0ff */
[----:B------:R-:W-:-:S13]  /*12740*/  ISETP.NE.AND P0, PT, R5, RZ, PT ;  /* 0x000000ff0500720c */ /* 0x000fda0003f05270 */
[----:B---3--:R-:W-:Y:S05]  /*12750*/  @!P0 BRA `(.L_x_1883) ;  /* 0x0000000000048947 */ /* 0x008fea0003800000 */
[----:B------:R-:W-:Y:S01]  /*12760*/  BPT.TRAP 0x1 ;  /* 0x000000040000795c */ /* 0x000fe20000300000 */
.L_x_1883:
[----:B------:R-:W-:Y:S05]  /*12770*/  BSYNC B1 ;  /* 0x0000000000017941 */ /* 0x000fea0003800000 */
.L_x_1882:
[----:B------:R-:W-:Y:S01]  /*12780*/  R2UR UR10, R7 ;  /* 0x00000000070a72ca */ /* 0x000fe200000e0000 */
[----:B------:R-:W-:Y:S01]  /*12790*/  IMAD R0, R18, 0x10000, R17 ;  /* 0x0001000012007824 */ /* 0x000fe200078e0211 */
[----:B------:R-:W-:Y:S01]  /*127a0*/  R2UR UR6, R8 ;  /* 0x00000000080672ca */ /* 0x000fe200000e0000 */
[----:B------:R-:W-:Y:S01]  /*127b0*/  UIADD3 UR4, UP0, UR44, 0x470, URZ ;  /* 0x000004702c047890 */ /* 0x000fe2000ff1e03f */
[----:B------:R-:W-:Y:S01]  /*127c0*/  R2UR UR7, R9 ;  /* 0x00000000090772ca */ /* 0x000fe200000e0000 */
[----:B-12---:R-:W-:Y:S01]  /*127d0*/  VIADD R2, R2, 0x28c50 ;  /* 0x00028c5002027836 */ /* 0x006fe20000000000 */
[----:B------:R-:W-:Y:S01]  /*127e0*/  PLOP3.LUT P0, PT, PT, PT, PT, 0x80, 0x0 ;  /* 0x000000000000781c */ /* 0x000fe20003f0f070 */
[----:B------:R-:W-:Y:S01]  /*127f0*/  VIADD R4, R0, 0x400 ;  /* 0x0000040000047836 */ /* 0x000fe20000000000 */
[----:B------:R-:W-:-:S12]  /*12800*/  UIADD3.X UR5, URZ, UR45, URZ, UP0, !UPT ;  /* 0x0000002d3f057290 */ /* 0x000fd800087fe43f */
.L_x_1884:
        /* <DEDUP_REMOVED lines=15> */
.L_x_1885:
        /* <DEDUP_REMOVED lines=15> */
.L_x_1886:
        /* <DEDUP_REMOVED lines=15> */
.L_x_1887:
        /* <DEDUP_REMOVED lines=15> */
.L_x_1888:
        /* <DEDUP_REMOVED lines=15> */
.L_x_1889:
        /* <DEDUP_REMOVED lines=15> */
.L_x_1890:
        /* <DEDUP_REMOVED lines=15> */
.L_x_1891:
        /* <DEDUP_REMOVED lines=10> */
.L_x_1873:
[----:B------:R-:W-:Y:S05]  /*12f40*/  BSYNC B0 ;  /* 0x0000000000007941 */ /* 0x000fea0003800000 */
.L_x_1872:
[----:B------:R-:W-:-:S06]  /*12f50*/  UIADD3 UR4, UR39, -0x3, URZ ;  /* 0xfffffffd27047890 */ /* 0x000fcc000fffe03f */
[----:B------:R-:W-:-:S07]  /*12f60*/  IMAD.U32 R0, RZ, RZ, UR4 ;  /* 0x00000004ff007e24 */ /* 0x000fce000f8e00ff */
.L_x_1871:
[----:B------:R-:W-:Y:S01]  /*12f70*/  ULOP3.LUT UR4, URZ, UR39, URZ, 0x33, !UPT ;  /* 0x000000273f047292 */ /* 0x000fe2000f8e333f */
[----:B------:R-:W-:Y:S01]  /*12f80*/  VIADD R6, R6, 0xfffffffe ;  /* 0xfffffffe06067836 */ /* 0x000fe20000000000 */
[----:B------:R-:W-:Y:S04]  /*12f90*/  BSSY B0, `(.L_x_1870) ;  /* 0x00001b4000007945 */ /* 0x000fe80003800000 */
[----:B------:R-:W-:-:S13]  /*12fa0*/  ISETP.NE.AND P0, PT, R6, UR4, PT ;  /* 0x0000000406007c0c */ /* 0x000fda000bf05270 */
[----:B------:R-:W-:Y:S05]  /*12fb0*/  @!P0 BRA `(.L_x_1892) ;  /* 0x0000001800c48947 */ /* 0x000fea0003800000 */
.L_x_1933:
[----:B------:R-:W2:Y:S04]  /*12fc0*/  LDL R3, [R1+0x8] ;  /* 0x0000080001037983 */ /* 0x000ea80000100800 */
[----:B------:R-:W3:Y:S01]  /*12fd0*/  LDL.LU R2, [R1] ;  /* 0x0000000001027983 */ /* 0x000ee20000300800 */
[----:B------:R-:W-:Y:S01]  /*12fe0*/  VIADD R7, R18, 0x1 ;  /* 0x0000000112077836 */ /* 0x000fe20000000000 */
[----:B------:R-:W-:Y:S05]  /*12ff0*/  YIELD ;  /* 0x0000000000007946 */ /* 0x000fea0003800000 */
[----:B------:R-:W-:Y:S01]  /*13000*/  ISETP.NE.AND P0, PT, R7, 0x2, PT ;  /* 0x000000020700780c */ /* 0x000fe20003f05270 */
[----:B------:R-:W-:Y:S03]  /*13010*/  BSSY B1, `(.L_x_1893) ;  /* 0x00000d1000017945 */ /* 0x000fe60003800000 */
[----:B------:R-:W-:-:S02]  /*13020*/  SEL R6, RZ, 0x1, P0 ;  /* 0x00000001ff067807 */ /* 0x000fc40000000000 */
[----:B------:R-:W-:Y:S02]  /*13030*/  SEL R7, R7, RZ, P0 ;  /* 0x000000ff07077207 */ /* 0x000fe40000000000 */
[----:B--2---:R-:W-:Y:S02]  /*13040*/  ISETP.NE.AND P1, PT, R3, RZ, PT ;  /* 0x000000ff0300720c */ /* 0x004fe40003f25270 */
[----:B---3--:R-:W-:-:S11]  /*13050*/  LOP3.LUT R6, R2, R6, RZ, 0x3c, !PT ;  /* 0x0000000602067212 */ /* 0x008fd600078e3cff */
[----:B------:R-:W-:Y:S05]  /*13060*/  @!P1 BRA `(.L_x_1894) ;  /* 0x0000000c002c9947 */ /* 0x000fea0003800000 */
[----:B------:R-:W2:Y:S01]  /*13070*/  LDL R2, [R1+0xc] ;  /* 0x00000c0001027983 */ /* 0x000ea20000100800 */
[----:B0-----:R-:W-:Y:S01]  /*13080*/  IMAD.MOV.U32 R8, RZ, RZ, R0 ;  /* 0x000000ffff087224 */ /* 0x001fe200078e0000 */
[----:B--2---:R-:W-:-:S13]  /*13090*/  ISETP.NE.AND P1, PT, R2, RZ, PT ;  /* 0x000000ff0200720c */ /* 0x004fda0003f25270 */
[----:B------:R-:W-:Y:S05]  /*130a0*/  @!P1 BRA `(.L_x_1895) ;  /* 0x00000000004c9947 */ /* 0x000fea0003800000 */
[----:B------:R-:W2:Y:S01]  /*130b0*/  LDL R5, [R1+0x4] ;  /* 0x0000040001057983 */ /* 0x000ea20000100800 */
[----:B------:R-:W0:Y:S01]  /*130c0*/  LDC R8, c[0x0][0x43c] ;  /* 0x00010f00ff087b82 */ /* 0x000e220000000800 */
[----:B------:R-:W-:Y:S01]  /*130d0*/  ULDC.64 UR4, c[0x0][0x428] ;  /* 0x00010a0000047ab9 */ /* 0x000fe20000000a00 */
[----:B0-----:R-:W-:-:S13]  /*130e0*/  ISETP.NE.AND P0, PT, R8, 0x1, PT ;  /* 0x000000010800780c */ /* 0x001fda0003f05270 */
[----:B------:R-:W0:Y:S02]  /*130f0*/  @P0 LDC.64 R2, c[0x0][0x440] ;  /* 0x00011000ff020b82 */ /* 0x000e240000000a00 */
[----:B0-----:R-:W-:-:S04]  /*13100*/  @P0 IMAD.HI.U32 R4, R0, R2, RZ ;  /* 0x0000000200040227 */ /* 0x001fc800078e00ff */
        /* <DEDUP_REMOVED lines=13> */
.L_x_1895:
[----:B0-----:R-:W-:Y:S01]  /*131e0*/  IMAD R4, R7, 0x8, R17 ;  /* 0x0000000807047824 */ /* 0x001fe200078e0211 */
[----:B------:R-:W-:Y:S01]  /*131f0*/  SHF.L.U32 R2, R6, 0x1f, RZ ;  /* 0x0000001f06027819 */ /* 0x000fe200000006ff */
[----:B------:R-:W0:Y:S01]  /*13200*/  S2R R3, SR_TID.X ;  /* 0x0000000000037919 */ /* 0x000e220000002100 */
[----:B------:R-:W-:Y:S02]  /*13210*/  BSSY B2, `(.L_x_1896) ;  /* 0x0000005000027945 */ /* 0x000fe40003800000 */
[----:B------:R-:W1:Y:S01]  /*13220*/  SYNCS.PHASECHK.TRANS64.TRYWAIT P0, [R4+URZ+0x28c40], R2 ;  /* 0x028c4002040075a7 */ /* 0x000e62000800017f */
[----:B0-----:R-:W-:-:S04]  /*13230*/  LOP3.LUT R3, R3, 0x7f, RZ, 0xc0, !PT ;  /* 0x0000007f03037812 */ /* 0x001fc800078ec0ff */
[----:B------:R-:W-:Y:S01]  /*13240*/  ISETP.NE.AND P1, PT, R3, RZ, PT ;  /* 0x000000ff0300720c */ /* 0x000fe20003f25270 */
[----:B-1----:R-:W-:-:S12]  /*13250*/  @!P0 BRA `(.L_x_1897) ;  /* 0x0000002800c08947 */ /* 0x002fd80003800000 */
.L_x_1973:
[----:B------:R-:W-:Y:S05]  /*13260*/  BSYNC B2 ;  /* 0x0000000000027941 */ /* 0x000fea0003800000 */
.L_x_1896:
[----:B------:R-:W-:Y:S04]  /*13270*/  BSSY B2, `(.L_x_1898) ;  /* 0x0000009000027945 */ /* 0x000fe80003800000 */
[----:B------:R-:W-:Y:S05]  /*13280*/  @P1 BRA `(.L_x_1899) ;  /* 0x00000000001c1947 */ /* 0x000fea0003800000 */
[----:B------:R-:W1:Y:S01]  /*13290*/  S2R R5, SR_TID.X ;  /* 0x0000000000057919 */ /* 0x000e620000002100 */
[----:B------:R-:W-:-:S04]  /*132a0*/  IMAD.MOV.U32 R3, RZ, RZ, 0x2000 ;  /* 0x00002000ff037424 */ /* 0x000fc800078e00ff */
[----:B------:R2:W-:Y:S01]  /*132b0*/  SYNCS.ARRIVE.TRANS64 RZ, [R4+URZ+0x28c30], R3 ;  /* 0x028c300304ff79a7 */ /* 0x0005e2000800003f */
[----:B-1----:R-:W-:-:S04]  /*132c0*/  LOP3.LUT R5, R5, 0x1f, RZ, 0xc0, !PT ;  /* 0x0000001f05057812 */ /* 0x002fc800078ec0ff */
[----:B------:R-:W-:-:S13]  /*132d0*/  ISETP.NE.AND P0, PT, R5, RZ, PT ;  /* 0x000000ff0500720c */ /* 0x000fda0003f05270 */
[----:B--2---:R-:W-:Y:S05]  /*132e0*/  @!P0 BRA `(.L_x_1899) ;  /* 0x0000000000048947 */ /* 0x004fea0003800000 */
[----:B------:R-:W-:Y:S01]  /*132f0*/  BPT.TRAP 0x1 ;  /* 0x000000040000795c */ /* 0x000fe20000300000 */
.L_x_1899:
[----:B------:R-:W-:Y:S05]  /*13300*/  BSYNC B2 ;  /* 0x0000000000027941 */ /* 0x000fea0003800000 */
.L_x_1898:
        /* <DEDUP_REMOVED lines=11> */
.L_x_1900:
        /* <DEDUP_REMOVED lines=10> */
[----:B------:R-:W1:Y:S01]  /*13460*/  SYNCS.PHASECHK.TRANS64.TRYWAIT P0, [R4+URZ+0x28c60], R2 ;  /* 0x028c6002040075a7 */ /* 0x000e62000800017f */
[----:B------:R-:W-:Y:S04]  /*13470*/  BSSY B2, `(.L_x_1901) ;  /* 0x0000002000027945 */ /* 0x000fe80003800000 */
[----:B-1----:R-:W-:Y:S05]  /*13480*/  @!P0 BRA `(.L_x_1902) ;  /* 0x0000002800488947 */ /* 0x002fea0003800000 */
.L_x_1974:
[----:B------:R-:W-:Y:S05]  /*13490*/  BSYNC B2 ;  /* 0x0000000000027941 */ /* 0x000fea0003800000 */
.L_x_1901:
        /* <DEDUP_REMOVED lines=11> */
.L_x_1904:
[----:B------:R-:W-:Y:S05]  /*13550*/  BSYNC B2 ;  /* 0x0000000000027941 */ /* 0x000fea0003800000 */
.L_x_1903:
[----:B------:R-:W-:Y:S01]  /*13560*/  R2UR UR6, R2 ;  /* 0x00000000020672ca */ /* 0x000fe200000e0000 */
[----:B------:R-:W-:Y:S01]  /*13570*/  UIADD3 UR4, UP0, UR44, 0x470, URZ ;  /* 0x000004702c047890 */ /* 0x000fe2000ff1e03f */
[----:B------:R-:W-:Y:S01]  /*13580*/  R2UR UR7, R3 ;  /* 0x00000000030772ca */ /* 0x000fe200000e0000 */
[----:B------:R-:W-:Y:S01]  /*13590*/  VIADD R4, R4, 0x28c50 ;  /* 0x00028c5004047836 */ /* 0x000fe20000000000 */
[----:B------:R-:W-:Y:S01]  /*135a0*/  R2UR UR10, R5 ;  /* 0x00000000050a72ca */ /* 0x000fe200000e0000 */
[----:B------:R-:W-:Y:S01]  /*135b0*/  IMAD R5, R7, 0x10000, R17 ;  /* 0x0001000007057824 */ /* 0x000fe200078e0211 */
[----:B------:R-:W-:Y:S01]  /*135c0*/  PLOP3.LUT P0, PT, PT, PT, PT, 0x80, 0x0 ;  /* 0x000000000000781c */ /* 0x000fe20003f0f070 */
[----:B------:R-:W-:Y:S02]  /*135d0*/  UIADD3.X UR5, URZ, UR45, URZ, UP0, !UPT ;  /* 0x0000002d3f057290 */ /* 0x000fe400087fe43f */
[----:B------:R-:W-:-:S10]  /*135e0*/  VIADD R9, R5, 0x400 ;  /* 0x0000040005097836 */ /* 0x000fd40000000000 */
.L_x_1905:
        /* <DEDUP_REMOVED lines=15> */
.L_x_1906:
        /* <DEDUP_REMOVED lines=15> */
.L_x_1907:
        /* <DEDUP_REMOVED lines=15> */
.L_x_1908:
        /* <DEDUP_REMOVED lines=15> */
.L_x_1909:
        /* <DEDUP_REMOVED lines=15> */
.L_x_1910:
        /* <DEDUP_REMOVED lines=15> */
.L_x_1911:
        /* <DEDUP_REMOVED lines=15> */
.L_x_1912:
        /* <DEDUP_REMOVED lines=10> */
.L_x_1894:
[----:B------:R-:W-:Y:S05]  /*13d20*/  BSYNC B1 ;  /* 0x0000000000017941 */ /* 0x000fea0003800000 */
.L_x_1893:
[----:B------:R-:W2:Y:S01]  /*13d30*/  LDL R2, [R1+0x8] ;  /* 0x0000080001027983 */ /* 0x000ea20000100800 */
[----:B------:R-:W-:Y:S01]  /*13d40*/  VIADD R7, R7, 0x1 ;  /* 0x0000000107077836 */ /* 0x000fe20000000000 */
[----:B------:R-:W-:Y:S04]  /*13d50*/  BSSY B1, `(.L_x_1913) ;  /* 0x00000d4000017945 */ /* 0x000fe80003800000 */
[----:B------:R-:W-:-:S04]  /*13d60*/  ISETP.NE.AND P0, PT, R7, 0x2, PT ;  /* 0x000000020700780c */ /* 0x000fc80003f05270 */
[----:B------:R-:W-:Y:S02]  /*13d70*/  SEL R3, RZ, 0x1, P0 ;  /* 0x00000001ff037807 */ /* 0x000fe40000000000 */
[----:B------:R-:W-:Y:S02]  /*13d80*/  SEL R18, R7, RZ, P0 ;  /* 0x000000ff07127207 */ /* 0x000fe40000000000 */
[----:B0-----:R-:W-:Y:S01]  /*13d90*/  LOP3.LUT R8, R6, R3, RZ, 0x3c, !PT ;  /* 0x0000000306087212 */ /* 0x001fe200078e3cff */
[----:B------:R-:W-:-:S04]  /*13da0*/  VIADD R6, R0, 0xffffffff ;  /* 0xffffffff00067836 */ /* 0x000fc80000000000 */
[----:B------:R0:W-:Y:S01]  /*13db0*/  STL [R1], R8 ;  /* 0x0000000801007387 */ /* 0x0001e20000100800 */
[----:B--2---:R-:W-:-:S13]  /*13dc0*/  ISETP.NE.AND P2, PT, R2, RZ, PT ;  /* 0x000000ff0200720c */ /* 0x004fda0003f45270 */
[----:B0-----:R-:W-:Y:S05]  /*13dd0*/  @!P2 BRA `(.L_x_1914) ;  /* 0x0000000c002ca947 */ /* 0x001fea0003800000 */
[----:B------:R-:W2:Y:S01]  /*13de0*/  LDL R2, [R1+0xc] ;  /* 0x00000c0001027983 */ /* 0x000ea20000100800 */
[----:B------:R-:W-:Y:S01]  /*13df0*/  IMAD.MOV.U32 R7, RZ, RZ, R6 ;  /* 0x000000ffff077224 */ /* 0x000fe200078e0006 */
        /* <DEDUP_REMOVED lines=21> */
.L_x_1915:
        /* <DEDUP_REMOVED lines=8> */
.L_x_1975:
[----:B------:R-:W-:Y:S05]  /*13fd0*/  BSYNC B2 ;  /* 0x0000000000027941 */ /* 0x000fea0003800000 */
.L_x_1916:
        /* <DEDUP_REMOVED lines=9> */
.L_x_1919:
[----:B------:R-:W-:Y:S05]  /*14070*/  BSYNC B2 ;  /* 0x0000000000027941 */ /* 0x000fea0003800000 */
.L_x_1918:
        /* <DEDUP_REMOVED lines=11> */
.L_x_1920:
        /* <DEDUP_REMOVED lines=13> */
.L_x_1976:
[----:B------:R-:W-:Y:S05]  /*14200*/  BSYNC B2 ;  /* 0x0000000000027941 */ /* 0x000fea0003800000 */
.L_x_1921:
        /* <DEDUP_REMOVED lines=11> */
.L_x_1924:
[----:B------:R-:W-:Y:S05]  /*142c0*/  BSYNC B2 ;  /* 0x0000000000027941 */ /* 0x000fea0003800000 */
.L_x_1923:
        /* <DEDUP_REMOVED lines=9> */
.L_x_1925:
        /* <DEDUP_REMOVED lines=15> */
.L_x_1926:
        /* <DEDUP_REMOVED lines=15> */
.L_x_1927:
        /* <DEDUP_REMOVED lines=15> */
.L_x_1928:
        /* <DEDUP_REMOVED lines=15> */
.L_x_1929:
        /* <DEDUP_REMOVED lines=15> */
.L_x_1930:
        /* <DEDUP_REMOVED lines=15> */
.L_x_1931:
        /* <DEDUP_REMOVED lines=15> */
.L_x_1932:
        /* <DEDUP_REMOVED lines=10> */
.L_x_1914:
[----:B------:R-:W-:Y:S05]  /*14a90*/  BSYNC B1 ;  /* 0x0000000000017941 */ /* 0x000fea0003800000 */
.L_x_1913:
[----:B------:R-:W-:Y:S01]  /*14aa0*/  ISETP.GT.AND P0, PT, R6, UR38, PT ;  /* 0x0000002606007c0c */ /* 0x000fe2000bf04270 */
[----:B------:R-:W-:-:S12]  /*14ab0*/  VIADD R0, R0, 0xfffffffe ;  /* 0xfffffffe00007836 */ /* 0x000fd80000000000 */
[----:B------:R-:W-:Y:S05]  /*14ac0*/  @P0 BRA `(.L_x_1933) ;  /* 0xffffffe4003c0947 */ /* 0x000fea000383ffff */
.L_x_1892:
[----:B------:R-:W-:Y:S05]  /*14ad0*/  BSYNC B0 ;  /* 0x0000000000007941 */ /* 0x000fea0003800000 */
.L_x_1870:
[----:B------:R-:W2:Y:S01]  /*14ae0*/  LDL.LU R2, [R1] ;  /* 0x0000000001027983 */ /* 0x000ea20000300800 */
[----:B0-----:R-:W0:Y:S01]  /*14af0*/  S2R R0, SR_TID.X ;  /* 0x0000000000007919 */ /* 0x001e220000002100 */
[----:B------:R-:W-:-:S05]  /*14b00*/  VIADD R18, R18, 0x1 ;  /* 0x0000000112127836 */ /* 0x000fca0000000000 */
[----:B------:R-:W-:Y:S02]  /*14b10*/  ISETP.NE.AND P0, PT, R18, 0x2, PT ;  /* 0x000000021200780c */ /* 0x000fe40003f05270 */
[----:B0-----:R-:W-:-:S04]  /*14b20*/  LOP3.LUT R0, R0, 0x7f, RZ, 0xc0, !PT ;  /* 0x0000007f00007812 */ /* 0x001fc800078ec0ff */
[----:B------:R-:W-:Y:S02]  /*14b30*/  ISETP.NE.AND P2, PT, R0, RZ, PT ;  /* 0x000000ff0000720c */ /* 0x000fe40003f45270 */
[----:B------:R-:W-:Y:S01]  /*14b40*/  SEL R0, RZ, 0x1, P0 ;  /* 0x00000001ff007807 */ /* 0x000fe20000000000 */
[----:B------:R-:W-:Y:S03]  /*14b50*/  BSSY B0, `(.L_x_1934) ;  /* 0x0000011000007945 */ /* 0x000fe60003800000 */
[----:B--2---:R-:W-:-:S05]  /*14b60*/  LOP3.LUT R2, R2, R0, RZ, 0x3c, !PT ;  /* 0x0000000002027212 */ /* 0x004fca00078e3cff */
[----:B------:R0:W-:Y:S02]  /*14b70*/  STL [R1], R2 ;  /* 0x0000000201007387 */ /* 0x0001e40000100800 */
[----:B------:R-:W-:Y:S05]  /*14b80*/  @P2 BRA `(.L_x_1935) ;  /* 0x0000000000342947 */ /* 0x000fea0003800000 */
[----:B------:R-:W1:Y:S01]  /*14b90*/  S2R R5, SR_LANEID ;  /* 0x0000000000057919 */ /* 0x000e620000000000 */
[----:B------:R-:W-:Y:S01]  /*14ba0*/  VOTEU.ANY UR4, UPT, PT ;  /* 0x0000000000047886 */ /* 0x000fe200038e0100 */
[----:B0-----:R-:W0:Y:S01]  /*14bb0*/  LDC.64 R2, c[0x0][0xc80] ;  /* 0x00032000ff027b82 */ /* 0x001e220000000a00 */
[----:B------:R-:W1:Y:S02]  /*14bc0*/  FLO.U32 R0, UR4 ;  /* 0x0000000400007d00 */ /* 0x000e6400080e0000 */
[----:B-1----:R-:W-:-:S06]  /*14bd0*/  ISETP.EQ.U32.AND P1, PT, R0, R5, PT ;  /* 0x000000050000720c */ /* 0x002fcc0003f22070 */
[----:B------:R-:W0:Y:S07]  /*14be0*/  POPC R5, UR4 ;  /* 0x0000000400057d09 */ /* 0x000e2e0008000000 */
[----:B0-----:R-:W2:Y:S01]  /*14bf0*/  @P1 ATOMG.E.ADD.STRONG.GPU PT, R3, desc[UR46][R2.64], R5 ;  /* 0x00000005020319a8 */ /* 0x001ea200081ee1ee */
[----:B------:R-:W0:Y:S02]  /*14c00*/  S2R R4, SR_LTMASK ;  /* 0x0000000000047919 */ /* 0x000e240000003900 */
[----:B0-----:R-:W-:-:S04]  /*14c10*/  LOP3.LUT R4, R4, UR4, RZ, 0xc0, !PT ;  /* 0x0000000404047c12 */ /* 0x001fc8000f8ec0ff */
[----:B------:R-:W0:Y:S01]  /*14c20*/  POPC R7, R4 ;  /* 0x0000000400077309 */ /* 0x000e220000000000 */
[----:B--2---:R-:W0:Y:S02]  /*14c30*/  SHFL.IDX PT, R0, R3, R0, 0x1f ;  /* 0x00001f0003007589 */ /* 0x004e2400000e0000 */
[----:B0-----:R-:W-:-:S05]  /*14c40*/  IADD3 R0, R0, UR42, R7 ;  /* 0x0000002a00007c10 */ /* 0x001fca000fffe007 */
[----:B------:R1:W-:Y:S02]  /*14c50*/  STL [R1+0x10], R0 ;  /* 0x0000100001007387 */ /* 0x0003e40000100800 */
.L_x_1935:
[----:B------:R-:W-:Y:S05]  /*14c60*/  BSYNC B0 ;  /* 0x0000000000007941 */ /* 0x000fea0003800000 */
.L_x_1934:
[----:B------:R-:W-:-:S07]  /*14c70*/  SEL R18, R18, RZ, P0 ;  /* 0x000000ff12127207 */ /* 0x000fce0000000000 */
.L_x_1838:
[----:B------:R-:W-:Y:S05]  /*14c80*/  BSYNC B7 ;  /* 0x0000000000077941 */ /* 0x000fea0003800000 */
.L_x_1836:
[----:B01----:R-:W2:Y:S04]  /*14c90*/  LDL R0, [R1+0x20] ;  /* 0x0000200001007983 */ /* 0x003ea80000100800 */
[----:B------:R0:W5:Y:S01]  /*14ca0*/  LDL R2, [R1+0x10] ;  /* 0x0000100001027983 */ /* 0x0001620000100800 */
[----:B--2---:R-:W-:-:S13]  /*14cb0*/  ISETP.NE.AND P0, PT, R0, RZ, PT ;  /* 0x000000ff0000720c */ /* 0x004fda0003f05270 */
[----:B0-----:R-:W-:Y:S05]  /*14cc0*/  @!P0 BRA `(.L_x_1936) ;  /* 0x0000000000288947 */ /* 0x001fea0003800000 */
[----:B------:R-:W-:Y:S05]  /*14cd0*/  WARPSYNC.ALL ;  /* 0x0000000000007948 */ /* 0x000fea0003800000 */
[----:B------:R-:W0:Y:S08]  /*14ce0*/  S2UR UR5, SR_CgaCtaId ;  /* 0x00000000000579c3 */ /* 0x000e300000008800 */
[----:B------:R-:W-:Y:S06]  /*14cf0*/  BAR.SYNC.DEFER_BLOCKING 0x5, 0x180 ;  /* 0x0146000000007b1d */ /* 0x000fec0000010000 */
[----:B------:R-:W-:-:S02]  /*14d00*/  UMOV UR4, 0x400 ;  /* 0x0000040000047882 */ /* 0x000fc40000000000 */
[----:B0-----:R-:W-:-:S06]  /*14d10*/  ULEA UR4, UR5, UR4, 0x18 ;  /* 0x0000000405047291 */ /* 0x001fcc000f8ec03f */
[----:B------:R-:W-:-:S05]  /*14d20*/  IMAD.U32 R17, RZ, RZ, UR4 ;  /* 0x00000004ff117e24 */ /* 0x000fca000f8e00ff */
[----:B-----5:R-:W0:Y:S04]  /*14d30*/  LDS R2, [R17+0x28cd0] ;  /* 0x028cd00011027984 */ /* 0x020e280000000800 */
[----:B0-----:R2:W-:Y:S01]  /*14d40*/  STL [R1+0x10], R2 ;  /* 0x0000100201007387 */ /* 0x0015e20000100800 */
[----:B------:R-:W-:Y:S06]  /*14d50*/  BAR.ARV 0x4, 0x180 ;  /* 0x0106000000007b1d */ /* 0x000fec0000002000 */
[----:B------:R-:W-:Y:S05]  /*14d60*/  BRA `(.L_x_1937) ;  /* 0x00000000002c7947 */ /* 0x000fea0003800000 */
.L_x_1936:
[----:B------:R-:W-:-:S03]  /*14d70*/  UMOV UR4, 0xffffffff ;  /* 0xffffffff00047882 */ /* 0x000fc60000000000 */
[----:B------:R-:W-:Y:S05]  /*14d80*/  BRA.DIV UR4, `(.L_x_1938) ;  /* 0x0000001204447947 */ /* 0x000fea000b800000 */
[----:B-----5:R0:W1:Y:S02]  /*14d90*/  SHFL.IDX PT, R14, R2, RZ, 0x1f ;  /* 0x00001fff020e7589 */ /* 0x02006400000e0000 */
.L_x_1979:
[----:B------:R-:W2:Y:S01]  /*14da0*/  @!P2 S2R R3, SR_CgaCtaId ;  /* 0x000000000003a919 */ /* 0x000ea20000008800 */
[----:B------:R-:W-:Y:S05]  /*14db0*/  WARPSYNC.ALL ;  /* 0x0000000000007948 */ /* 0x000fea0003800000 */
[----:B------:R-:W-:Y:S01]  /*14dc0*/  BAR.SYNC.DEFER_BLOCKING 0x4, 0x180 ;  /* 0x0106000000007b1d */ /* 0x000fe20000010000 */
[----:B------:R-:W-:-:S05]  /*14dd0*/  @!P2 MOV R0, 0x400 ;  /* 0x000004000000a802 */ /* 0x000fca0000000f00 */
[----:B-1----:R1:W-:Y:S01]  /*14de0*/  STL [R1+0x10], R14 ;  /* 0x0000100e01007387 */ /* 0x0023e20000100800 */
[----:B--2---:R-:W-:-:S05]  /*14df0*/  @!P2 LEA R17, R3, R0, 0x18 ;  /* 0x000000000311a211 */ /* 0x004fca00078ec0ff */
[----:B------:R1:W-:Y:S01]  /*14e00*/  @!P2 STS [R17+0x28cd0], R2 ;  /* 0x028cd0021100a388 */ /* 0x0003e20000000800 */
[----:B------:R-:W-:Y:S06]  /*14e10*/  BAR.ARV 0x5, 0x180 ;  /* 0x0146000000007b1d */ /* 0x000fec0000002000 */
.L_x_1937:
[----:B------:R-:W3:Y:S01]  /*14e20*/  LDL R0, [R1+0x10] ;  /* 0x0000100001007983 */ /* 0x000ee20000100800 */
[----:B------:R-:W-:Y:S02]  /*14e30*/  ULDC UR4, c[0x0][0xc38] ;  /* 0x00030e0000047ab9 */ /* 0x000fe40000000800 */
[----:B---3--:R-:W-:-:S13]  /*14e40*/  ISETP.GE.AND P0, PT, R0, UR4, PT ;  /* 0x0000000400007c0c */ /* 0x008fda000bf06270 */
[----:B------:R-:W-:Y:S05]  /*14e50*/  @!P0 BRA `(.L_x_1939) ;  /* 0xffffffac00848947 */ /* 0x000fea000383ffff */
.L_x_1827:
[----:B------:R-:W3:Y:S01]  /*14e60*/  LDL.LU R0, [R1+0x18] ;  /* 0x0000180001007983 */ /* 0x000ee20000300800 */
[----:B------:R-:W-:Y:S01]  /*14e70*/  BSSY B0, `(.L_x_1940) ;  /* 0x000000b000007945 */ /* 0x000fe20003800000 */
[----:B------:R-:W4:Y:S01]  /*14e80*/  S2R R5, SR_CgaCtaId ;  /* 0x0000000000057919 */ /* 0x000f220000008800 */
[----:B---3--:R-:W-:-:S05]  /*14e90*/  VIADD R0, R0, 0x1 ;  /* 0x0000000100007836 */ /* 0x008fca0000000000 */
[----:B012---:R-:W-:-:S04]  /*14ea0*/  LEA.HI R2, R0, R0, RZ, 0x1 ;  /* 0x0000000000027211 */ /* 0x007fc800078f08ff */
[----:B------:R-:W-:-:S05]  /*14eb0*/  LOP3.LUT R3, R2, 0xfffffffe, RZ, 0xc0, !PT ;  /* 0xfffffffe02037812 */ /* 0x000fca00078ec0ff */
[----:B------:R-:W-:Y:S01]  /*14ec0*/  IMAD.IADD R3, R0, 0x1, -R3 ;  /* 0x0000000100037824 */ /* 0x000fe200078e0a03 */
[----:B------:R-:W-:-:S04]  /*14ed0*/  MOV R0, 0x400 ;  /* 0x0000040000007802 */ /* 0x000fc80000000f00 */
[----:B----4-:R-:W-:Y:S02]  /*14ee0*/  LEA R0, R5, R0, 0x18 ;  /* 0x0000000005007211 */ /* 0x010fe400078ec0ff */
[----:B------:R-:W-:-:S04]  /*14ef0*/  SHF.L.U32 R3, R3, 0x1f, RZ ;  /* 0x0000001f03037819 */ /* 0x000fc800000006ff */
[----:B------:R-:W0:Y:S02]  /*14f00*/  SYNCS.PHASECHK.TRANS64.TRYWAIT P0, [R0+URZ+0x28c20], R3 ;  /* 0x028c2003000075a7 */ /* 0x000e24000800017f */
[----:B0-----:R-:W-:Y:S05]  /*14f10*/  @!P0 BRA `(.L_x_1941) ;  /* 0x0000001000088947 */ /* 0x001fea0003800000 */
.L_x_1980:
[----:B------:R-:W-:Y:S05]  /*14f20*/  BSYNC B0 ;  /* 0x0000000000007941 */ /* 0x000fea0003800000 */
.L_x_1940:
[----:B------:R-:W-:-:S03]  /*14f30*/  UMOV UR4, 0xffffffff ;  /* 0xffffffff00047882 */ /* 0x000fc60000000000 */
[----:B------:R-:W-:Y:S05]  /*14f40*/  BRA.DIV UR4, `(.L_x_1942) ;  /* 0x0000001204107947 */ /* 0x000fea000b800000 */
[----:B------:R-:W1:Y:S02]  /*14f50*/  S2R R2, SR_TID.X ;  /* 0x0000000000027919 */ /* 0x000e640000002100 */
[----:B-1----:R-:W-:-:S04]  /*14f60*/  SHF.R.U32.HI R2, RZ, 0x5, R2 ;  /* 0x00000005ff027819 */ /* 0x002fc80000011602 */
[----:B------:R-:W-:-:S05]  /*14f70*/  LOP3.LUT R2, R2, 0x3, RZ, 0xc0, !PT ;  /* 0x0000000302027812 */ /* 0x000fca00078ec0ff */
[----:B------:R1:W2:Y:S02]  /*14f80*/  SHFL.IDX PT, R14, R2, RZ, 0x1f ;  /* 0x00001fff020e7589 */ /* 0x0002a400000e0000 */
.L_x_1983:
[----:B--2---:R-:W-:Y:S01]  /*14f90*/  ISETP.NE.AND P0, PT, R14, RZ, PT ;  /* 0x000000ff0e00720c */ /* 0x004fe20003f05270 */
[----:B------:R-:W-:-:S12]  /*14fa0*/  BSSY B0, `(.L_x_1943) ;  /* 0x0000025000007945 */ /* 0x000fd80003800000 */
[----:B------:R-:W-:Y:S05]  /*14fb0*/  @P0 BRA `(.L_x_1944) ;  /* 0x00000000008c0947 */ /* 0x000fea0003800000 */
[----:B------:R-:W-:-:S03]  /*14fc0*/  UMOV UR4, 0xffffffff ;  /* 0xffffffff00047882 */ /* 0x000fc60000000000 */
[----:B------:R-:W-:Y:S05]  /*14fd0*/  BRA.DIV UR4, `(.L_x_1945) ;  /* 0x0000001204207947 */ /* 0x000fea000b800000 */
[----:B------:R-:W-:-:S13]  /*14fe0*/  ELECT P6, URZ, PT ;  /* 0x00000000003f782f */ /* 0x000fda00038c0000 */
.L_x_1986:
[----:B------:R-:W-:Y:S05]  /*14ff0*/  @!P6 BRA `(.L_x_1944) ;  /* 0x00000000007ce947 */ /* 0x000fea0003800000 */
[----:B------:R-:W-:-:S06]  /*15000*/  ULOP3.LUT UR4, UR41, 0x2, URZ, 0xfc, !UPT ;  /* 0x0000000229047892 */ /* 0x000fcc000f8efc3f */
[----:B-1----:R-:W-:-:S05]  /*15010*/  IMAD.U32 R2, RZ, RZ, UR4 ;  /* 0x00000004ff027e24 */ /* 0x002fca000f8e00ff */
[----:B------:R-:W-:-:S13]  /*15020*/  ISETP.NE.AND P2, PT, R2, 0x3, PT ;  /* 0x000000030200780c */ /* 0x000fda0003f45270 */
[----:B------:R-:W-:Y:S05]  /*15030*/  @!P2 BRA `(.L_x_1946) ;  /* 0x000000000004a947 */ /* 0x000fea0003800000 */
[----:B------:R-:W-:Y:S01]  /*15040*/  BPT.TRAP 0x1 ;  /* 0x000000040000795c */ /* 0x000fe20000300000 */
.L_x_1946:
[----:B------:R-:W2:Y:S01]  /*15050*/  LDL.LU R7, [R1] ;  /* 0x0000000001077983 */ /* 0x000ea20000300800 */
[----:B0-----:R-:W-:Y:S02]  /*15060*/  VIADD R3, R0, 0x28c40 ;  /* 0x00028c4000037836 */ /* 0x001fe40000000000 */
[C---:B------:R-:W-:Y:S02]  /*15070*/  VIADD R2, R18.reuse, 0x1 ;  /* 0x0000000112027836 */ /* 0x040fe40000000000 */
[----:B------:R-:W-:-:S03]  /*15080*/  IMAD R6, R18, 0x8, R3 ;  /* 0x0000000812067824 */ /* 0x000fc600078e0203 */
[----:B------:R-:W-:-:S04]  /*15090*/  ISETP.NE.AND P1, PT, R2, 0x2, PT ;  /* 0x000000020200780c */ /* 0x000fc80003f25270 */
[----:B------:R-:W-:Y:S02]  /*150a0*/  SEL R4, RZ, 0x1, P1 ;  /* 0x00000001ff047807 */ /* 0x000fe40000800000 */
[C---:B--2---:R-:W-:Y:S02]  /*150b0*/  SHF.L.U32 R5, R7.reuse, 0x1f, RZ ;  /* 0x0000001f07057819 */ /* 0x044fe400000006ff */
[----:B------:R-:W-:Y:S02]  /*150c0*/  LOP3.LUT R7, R7, R4, RZ, 0x3c, !PT ;  /* 0x0000000407077212 */ /* 0x000fe400078e3cff */
[----:B------:R-:W0:Y:S01]  /*150d0*/  SYNCS.PHASECHK.TRANS64.TRYWAIT P0, [R6+URZ], R5 ;  /* 0x00000005060075a7 */ /* 0x000e22000800017f */
[----:B------:R-:W-:Y:S02]  /*150e0*/  SEL R4, R2, RZ, P1 ;  /* 0x000000ff02047207 */ /* 0x000fe40000800000 */
[----:B------:R-:W-:-:S03]  /*150f0*/  SHF.L.U32 R2, R7, 0x1f, RZ ;  /* 0x0000001f07027819 */ /* 0x000fc600000006ff */
[----:B------:R-:W-:Y:S01]  /*15100*/  IMAD R3, R4, 0x8, R3 ;  /* 0x0000000804037824 */ /* 0x000fe200078e0203 */
[----:B0-----:R-:W-:Y:S06]  /*15110*/  @!P0 BRA `(.L_x_1947) ;  /* 0x0000000c00f08947 */ /* 0x001fec0003800000 */
.L_x_1987:
[----:B------:R-:W1:Y:S02]  /*15120*/  SYNCS.PHASECHK.TRANS64.TRYWAIT P0, [R3+URZ], R2 ;  /* 0x00000002030075a7 */ /* 0x000e64000800017f */
[----:B-1----:R-:W-:Y:S05]  /*15130*/  @!P0 BRA `(.L_x_1948) ;  /* 0x0000000c00fc8947 */ /* 0x002fea0003800000 */
.L_x_1988:
[----:B------:R-:W-:Y:S05]  /*15140*/  @!P2 BRA `(.L_x_1949) ;  /* 0x000000000004a947 */ /* 0x000fea0003800000 */
[----:B------:R-:W-:Y:S01]  /*15150*/  BPT.TRAP 0x1 ;  /* 0x000000040000795c */ /* 0x000fe20000300000 */
.L_x_1949:
[----:B-1----:R-:W-:-:S04]  /*15160*/  VIADD R3, R0, 0x28c60 ;  /* 0x00028c6000037836 */ /* 0x002fc80000000000 */
[----:B------:R-:W-:-:S04]  /*15170*/  IMAD R18, R18, 0x8, R3 ;  /* 0x0000000812127824 */ /* 0x000fc800078e0203 */
[----:B------:R-:W1:Y:S02]  /*15180*/  SYNCS.PHASECHK.TRANS64.TRYWAIT P0, [R18+URZ], R5 ;  /* 0x00000005120075a7 */ /* 0x000e64000800017f */
[----:B-1----:R-:W-:Y:S05]  /*15190*/  @!P0 BRA `(.L_x_1950) ;  /* 0x0000000c00f88947 */ /* 0x002fea0003800000 */
.L_x_1989:
[----:B------:R-:W-:-:S07]  /*151a0*/  IMAD R3, R4, 0x8, R3 ;  /* 0x0000000804037824 */ /* 0x000fce00078e0203 */
.L_x_1951:
[----:B--2---:R2:W3:Y:S02]  /*151b0*/  SYNCS.PHASECHK.TRANS64.TRYWAIT P0, [R3+URZ], R2 ;  /* 0x00000002030075a7 */ /* 0x0044e4000800017f */
[----:B---3--:R-:W-:Y:S05]  /*151c0*/  @!P0 NANOSLEEP.SYNCS 0x989680 ;  /* 0x009896800000895d */ /* 0x008fea0003900000 */
[----:B------:R-:W3:Y:S02]  /*151d0*/  @!P0 SYNCS.PHASECHK.TRANS64 P0, [R3+URZ], R2 ;  /* 0x00000002030085a7 */ /* 0x000ee4000800007f */
[----:B---3--:R-:W-:Y:S05]  /*151e0*/  @!P0 BRA `(.L_x_1951) ;  /* 0xfffffffc00f08947 */ /* 0x008fea000383ffff */
.L_x_1944:
[----:B------:R-:W-:Y:S05]  /*151f0*/  BSYNC B0 ;  /* 0x0000000000007941 */ /* 0x000fea0003800000 */
.L_x_1943:
[----:B------:R-:W-:Y:S05]  /*15200*/  EXIT ;  /* 0x000000000000794d */ /* 0x000fea0003800000 */
.L_x_1733:
[----:B0-----:R-:W-:-:S04]  /*15210*/  IMAD.U32 R3, RZ, RZ, UR21 ;  /* 0x00000015ff037e24 */ /* 0x001fc8000f8e00ff */
[----:B------:R0:W1:Y:S03]  /*15220*/  SYNCS.PHASECHK.TRANS64.TRYWAIT P1, [R3+URZ+0x28c50], R0 ;  /* 0x028c5000030075a7 */ /* 0x000066000802017f */
[----:B-1----:R-:W-:Y:S05]  /*15230*/  @!P1 NANOSLEEP.SYNCS 0x989680 ;  /* 0x009896800000995d */ /* 0x002fea0003900000 */
[----:B------:R-:W1:Y:S02]  /*15240*/  @!P1 SYNCS.PHASECHK.TRANS64 P1, [R3+URZ+0x28c50], R0 ;  /* 0x028c5000030095a7 */ /* 0x000e64000802007f */
[----:B-1----:R-:W-:Y:S05]  /*15250*/  @!P1 BRA `(.L_x_1733) ;  /* 0xfffffffc00ec9947 */ /* 0x002fea000383ffff */
[----:B------:R-:W-:Y:S05]  /*15260*/  BRA `(.L_x_1952) ;  /* 0xfffffec800b47947 */ /* 0x000fea000383ffff */
.L_x_1738:
[----:B-1----:R-:W-:-:S04]  /*15270*/  IMAD.U32 R3, RZ, RZ, UR21 ;  /* 0x00000015ff037e24 */ /* 0x002fc8000f8e00ff */
[----:B------:R1:W2:Y:S03]  /*15280*/  SYNCS.PHASECHK.TRANS64.TRYWAIT P1, [R3+URZ+0x28c50], R0 ;  /* 0x028c5000030075a7 */ /* 0x0002a6000802017f */
[----:B--2---:R-:W-:Y:S05]  /*15290*/  @!P1 NANOSLEEP.SYNCS 0x989680 ;  /* 0x009896800000995d */ /* 0x004fea0003900000 */
[----:B------:R-:W2:Y:S02]  /*152a0*/  @!P1 SYNCS.PHASECHK.TRANS64 P1, [R3+URZ+0x28c50], R0 ;  /* 0x028c5000030095a7 */ /* 0x000ea4000802007f */
[----:B--2---:R-:W-:Y:S05]  /*152b0*/  @!P1 BRA `(.L_x_1738) ;  /* 0xfffffffc00ec9947 */ /* 0x004fea000383ffff */
[----:B------:R-:W-:Y:S05]  /*152c0*/  BRA `(.L_x_1737) ;  /* 0xfffffed400b07947 */ /* 0x000fea000383ffff */
.L_x_1747:
[----:B0-----:R-:W-:-:S04]  /*152d0*/  IMAD.U32 R3, RZ, RZ, UR43 ;  /* 0x0000002bff037e24 */ /* 0x001fc8000f8e00ff */
[----:B------:R0:W1:Y:S03]  /*152e0*/  SYNCS.PHASECHK.TRANS64.TRYWAIT P0, [R3+URZ+0x28c00], R0 ;  /* 0x028c0000030075a7 */ /* 0x000066000800017f */
[----:B-1----:R-:W-:Y:S05]  /*152f0*/  @!P0 NANOSLEEP.SYNCS 0x989680 ;  /* 0x009896800000895d */ /* 0x002fea0003900000 */
[----:B------:R-:W1:Y:S02]  /*15300*/  @!P0 SYNCS.PHASECHK.TRANS64 P0, [R3+URZ+0x28c00], R0 ;  /* 0x028c0000030085a7 */ /* 0x000e64000800007f */
[----:B-1----:R-:W-:Y:S05]  /*15310*/  @!P0 BRA `(.L_x_1747) ;  /* 0xfffffffc00ec8947 */ /* 0x002fea000383ffff */
[----:B------:R-:W-:Y:S05]  /*15320*/  BRA `(.L_x_1953) ;  /* 0xfffffeec00187947 */ /* 0x000fea000383ffff */
.L_x_1751:
[----:B--2---:R2:W3:Y:S02]  /*15330*/  SYNCS.PHASECHK.TRANS64.TRYWAIT P0, [R7+URZ+0x28c30], R10 ;  /* 0x028c300a070075a7 */ /* 0x0044e4000800017f */
[----:B---3--:R-:W-:Y:S05]  /*15340*/  @!P0 NANOSLEEP.SYNCS 0x989680 ;  /* 0x009896800000895d */ /* 0x008fea0003900000 */
[----:B------:R-:W3:Y:S02]  /*15350*/  @!P0 SYNCS.PHASECHK.TRANS64 P0, [R7+URZ+0x28c30], R10 ;  /* 0x028c300a070085a7 */ /* 0x000ee4000800007f */
[----:B---3--:R-:W-:Y:S05]  /*15360*/  @!P0 BRA `(.L_x_1751) ;  /* 0xfffffffc00f08947 */ /* 0x008fea000383ffff */
[----:B------:R-:W-:Y:S05]  /*15370*/  BRA `(.L_x_1750) ;  /* 0xfffffeec00347947 */ /* 0x000fea000383ffff */
.L_x_1763:
[----:B---3--:R3:W0:Y:S02]  /*15380*/  SYNCS.PHASECHK.TRANS64.TRYWAIT P0, [R7+URZ+0x28c50], R10 ;  /* 0x028c500a070075a7 */ /* 0x008624000800017f */
[----:B0-----:R-:W-:Y:S05]  /*15390*/  @!P0 NANOSLEEP.SYNCS 0x989680 ;  /* 0x009896800000895d */ /* 0x001fea0003900000 */
[----:B------:R-:W0:Y:S02]  /*153a0*/  @!P0 SYNCS.PHASECHK.TRANS64 P0, [R7+URZ+0x28c50], R10 ;  /* 0x028c500a070085a7 */ /* 0x000e24000800007f */
[----:B0-----:R-:W-:Y:S05]  /*153b0*/  @!P0 BRA `(.L_x_1763) ;  /* 0xfffffffc00f08947 */ /* 0x001fea000383ffff */
[----:B------:R-:W-:Y:S05]  /*153c0*/  BRA `(.L_x_1762) ;  /* 0xffffff0800547947 */ /* 0x000fea000383ffff */
.L_x_1771:
[----:B-1----:R-:W-:-:S04]  /*153d0*/  IMAD.U32 R7, RZ, RZ, UR27 ;  /* 0x0000001bff077e24 */ /* 0x002fc8000f8e00ff */
[----:B------:R1:W2:Y:S03]  /*153e0*/  SYNCS.PHASECHK.TRANS64.TRYWAIT P0, [R7+URZ+0x28c30], R10 ;  /* 0x028c300a070075a7 */ /* 0x0002a6000800017f */
[----:B--2---:R-:W-:Y:S05]  /*153f0*/  @!P0 NANOSLEEP.SYNCS 0x989680 ;  /* 0x009896800000895d */ /* 0x004fea0003900000 */
[----:B------:R-:W2:Y:S02]  /*15400*/  @!P0 SYNCS.PHASECHK.TRANS64 P0, [R7+URZ+0x28c30], R10 ;  /* 0x028c300a070085a7 */ /* 0x000ea4000800007f */
[----:B--2---:R-:W-:Y:S05]  /*15410*/  @!P0 BRA `(.L_x_1771) ;  /* 0xfffffffc00ec8947 */ /* 0x004fea000383ffff */
[----:B------:R-:W-:Y:S05]  /*15420*/  BRA `(.L_x_1770) ;  /* 0xffffff0c00a07947 */ /* 0x000fea000383ffff */
.L_x_1783:
[----:B--2---:R2:W3:Y:S02]  /*15430*/  SYNCS.PHASECHK.TRANS64.TRYWAIT P0, [R7+URZ+0x28c50], R10 ;  /* 0x028c500a070075a7 */ /* 0x0044e4000800017f */
[----:B---3--:R-:W-:Y:S05]  /*15440*/  @!P0 NANOSLEEP.SYNCS 0x989680 ;  /* 0x009896800000895d */ /* 0x008fea0003900000 */
[----:B------:R-:W3:Y:S02]  /*15450*/  @!P0 SYNCS.PHASECHK.TRANS64 P0, [R7+URZ+0x28c50], R10 ;  /* 0x028c500a070085a7 */ /* 0x000ee4000800007f */
[----:B---3--:R-:W-:Y:S05]  /*15460*/  @!P0 BRA `(.L_x_1783) ;  /* 0xfffffffc00f08947 */ /* 0x008fea000383ffff */
[----:B------:R-:W-:Y:S05]  /*15470*/  BRA `(.L_x_1782) ;  /* 0xffffff2c00807947 */ /* 0x000fea000383ffff */
.L_x_1792:
[----:B--2---:R-:W-:-:S04]  /*15480*/  IMAD.U32 R5, RZ, RZ, UR23 ;  /* 0x00000017ff057e24 */ /* 0x004fc8000f8e00ff */
[----:B------:R2:W3:Y:S03]  /*15490*/  SYNCS.PHASECHK.TRANS64.TRYWAIT P1, [R5+URZ+0x28c30], R8 ;  /* 0x028c3008050075a7 */ /* 0x0004e6000802017f */
[----:B---3--:R-:W-:Y:S05]  /*154a0*/  @!P1 NANOSLEEP.SYNCS 0x989680 ;  /* 0x009896800000995d */ /* 0x008fea0003900000 */
[----:B------:R-:W3:Y:S02]  /*154b0*/  @!P1 SYNCS.PHASECHK.TRANS64 P1, [R5+URZ+0x28c30], R8 ;  /* 0x028c3008050095a7 */ /* 0x000ee4000802007f */
[----:B---3--:R-:W-:Y:S05]  /*154c0*/  @!P1 BRA `(.L_x_1792) ;  /* 0xfffffffc00ec9947 */ /* 0x008fea000383ffff */
[----:B------:R-:W-:Y:S05]  /*154d0*/  BRA `(.L_x_1791) ;  /* 0xffffff34000c7947 */ /* 0x000fea000383ffff */
.L_x_1796:
[----:B---3--:R3:W4:Y:S02]  /*154e0*/  SYNCS.PHASECHK.TRANS64.TRYWAIT P1, [R171+URZ+0x28c50], R8 ;  /* 0x028c5008ab0075a7 */ /* 0x008724000802017f */
[----:B----4-:R-:W-:Y:S05]  /*154f0*/  @!P1 NANOSLEEP.SYNCS 0x989680 ;  /* 0x009896800000995d */ /* 0x010fea0003900000 */
[----:B------:R-:W4:Y:S02]  /*15500*/  @!P1 SYNCS.PHASECHK.TRANS64 P1, [R171+URZ+0x28c50], R8 ;  /* 0x028c5008ab0095a7 */ /* 0x000f24000802007f */
[----:B----4-:R-:W-:Y:S05]  /*15510*/  @!P1 BRA `(.L_x_1796) ;  /* 0xfffffffc00f09947 */ /* 0x010fea000383ffff */
[----:B------:R-:W-:Y:S05]  /*15520*/  BRA `(.L_x_1795) ;  /* 0xffffff4800307947 */ /* 0x000fea000383ffff */
.L_x_1802:
[----:B------:R-:W-:-:S04]  /*15530*/  IMAD.U32 R6, RZ, RZ, UR26 ;  /* 0x0000001aff067e24 */ /* 0x000fc8000f8e00ff */
[----:B------:R0:W0:Y:S03]  /*15540*/  SYNCS.PHASECHK.TRANS64.TRYWAIT P0, [R6+URZ+0x28c30], R9 ;  /* 0x028c3009060075a7 */ /* 0x000026000800017f */
[----:B0-----:R-:W-:Y:S05]  /*15550*/  @!P0 NANOSLEEP.SYNCS 0x989680 ;  /* 0x009896800000895d */ /* 0x001fea0003900000 */
[----:B------:R-:W0:Y:S02]  /*15560*/  @!P0 SYNCS.PHASECHK.TRANS64 P0, [R6+URZ+0x28c30], R9 ;  /* 0x028c3009060085a7 */ /* 0x000e24000800007f */
[----:B0-----:R-:W-:Y:S05]  /*15570*/  @!P0 BRA `(.L_x_1802) ;  /* 0xfffffffc00ec8947 */ /* 0x001fea000383ffff */
[----:B------:R-:W-:Y:S05]  /*15580*/  BRA `(.L_x_1801) ;  /* 0xffffff4c00207947 */ /* 0x000fea000383ffff */
.L_x_1814:
[----:B--2---:R2:W3:Y:S02]  /*15590*/  SYNCS.PHASECHK.TRANS64.TRYWAIT P0, [R8+URZ+0x28c50], R9 ;  /* 0x028c5009080075a7 */ /* 0x0044e4000800017f */
[----:B---3--:R-:W-:Y:S05]  /*155a0*/  @!P0 NANOSLEEP.SYNCS 0x989680 ;  /* 0x009896800000895d */ /* 0x008fea0003900000 */
[----:B------:R-:W3:Y:S02]  /*155b0*/  @!P0 SYNCS.PHASECHK.TRANS64 P0, [R8+URZ+0x28c50], R9 ;  /* 0x028c5009080085a7 */ /* 0x000ee4000800007f */
[----:B---3--:R-:W-:Y:S05]  /*155c0*/  @!P0 BRA `(.L_x_1814) ;  /* 0xfffffffc00f08947 */ /* 0x008fea000383ffff */
[----:B------:R-:W-:Y:S05]  /*155d0*/  BRA `(.L_x_1813) ;  /* 0xffffff6800f47947 */ /* 0x000fea000383ffff */
.L_x_1844:
[----:B------:R-:W-:Y:S02]  /*155e0*/  IMAD.MOV.U32 R13, RZ, RZ, R4 ;  /* 0x000000ffff0d7224 */ /* 0x000fe400078e0004 */
[----:B------:R-:W-:Y:S02]  /*155f0*/  IMAD.MOV.U32 R12, RZ, RZ, RZ ;  /* 0x000000ffff0c7224 */ /* 0x000fe400078e00ff */
[----:B------:R-:W-:Y:S02]  /*15600*/  IMAD.MOV.U32 R11, RZ, RZ, 0x1f ;  /* 0x0000001fff0b7424 */ /* 0x000fe400078e00ff */
[----:B------:R-:W-:-:S07]  /*15610*/  IMAD.MOV.U32 R15, RZ, RZ, -0x1 ;  /* 0xffffffffff0f7424 */ /* 0x000fce00078e00ff */
[----:B0-----:R-:W-:Y:S05]  /*15620*/  WARPSYNC.COLLECTIVE R15, `(.L_x_1954) ;  /* 0x000000000f087348 */ /* 0x001fea0003c00000 */
[----:B------:R1:W2:Y:S02]  /*15630*/  SHFL.IDX P6, R14, R13, R12, R11 ;  /* 0x0000000c0d0e7389 */ /* 0x0002a400000c000b */
[----:B012---:R-:W-:Y:S01]  /*15640*/  ENDCOLLECTIVE ;  /* 0x000000000000791b */ /* 0x007fe20003800000 */
.L_x_1954:
[----:B------:R-:W-:Y:S05]  /*15650*/  BRA `(.L_x_1955) ;  /* 0xffffffb400247947 */ /* 0x000fea000383ffff */
.L_x_1846:
[----:B------:R-:W-:Y:S01]  /*15660*/  BSSY B0, `(.L_x_1956) ;  /* 0x0000006000007945 */ /* 0x000fe20003800000 */
[----:B------:R-:W-:-:S07]  /*15670*/  IMAD.MOV.U32 R15, RZ, RZ, -0x1 ;  /* 0xffffffffff0f7424 */ /* 0x000fce00078e00ff */
[----:B0--3--:R-:W-:Y:S05]  /*15680*/  WARPSYNC.COLLECTIVE R15, `(.L_x_1957) ;  /* 0x000000000f0c7348 */ /* 0x009fea0003c00000 */
[----:B------:R-:W-:Y:S02]  /*15690*/  ELECT P6, UR62, PT ;  /* 0x00000000003e782f */ /* 0x000fe400038c0000 */
[----:B------:R-:W-:Y:S01]  /*156a0*/  MOV R14, UR62 ;  /* 0x0000003e000e7c02 */ /* 0x000fe20008000f00 */
[----:B0--3--:R-:W-:Y:S10]  /*156b0*/  ENDCOLLECTIVE ;  /* 0x000000000000791b */ /* 0x009ff40003800000 */
.L_x_1957:
[----:B------:R-:W-:Y:S05]  /*156c0*/  BSYNC B0 ;  /* 0x0000000000007941 */ /* 0x000fea0003800000 */
.L_x_1956:
[----:B------:R-:W-:Y:S05]  /*156d0*/  BRA `(.L_x_1958) ;  /* 0xffffffb400287947 */ /* 0x000fea000383ffff */
.L_x_1848:
[----:B0-----:R0:W1:Y:S02]  /*156e0*/  SYNCS.PHASECHK.TRANS64.TRYWAIT P0, [R3+URZ+0x28c40], R0 ;  /* 0x028c4000030075a7 */ /* 0x001064000800017f */
[----:B-1----:R-:W-:Y:S05]  /*156f0*/  @!P0 NANOSLEEP.SYNCS 0x989680 ;  /* 0x009896800000895d */ /* 0x002fea0003900000 */
[----:B------:R-:W1:Y:S02]  /*15700*/  @!P0 SYNCS.PHASECHK.TRANS64 P0, [R3+URZ+0x28c40], R0 ;  /* 0x028c4000030085a7 */ /* 0x000e64000800007f */
[----:B-1----:R-:W-:Y:S05]  /*15710*/  @!P0 BRA `(.L_x_1848) ;  /* 0xfffffffc00f08947 */ /* 0x002fea000383ffff */
[----:B------:R-:W-:Y:S05]  /*15720*/  BRA `(.L_x_1959) ;  /* 0xffffffb4008c7947 */ /* 0x000fea000383ffff */
.L_x_1852:
        /* <DEDUP_REMOVED lines=8> */
.L_x_1960:
[----:B------:R-:W-:Y:S01]  /*157b0*/  IMAD.MOV.U32 R13, RZ, RZ, R0 ;  /* 0x000000ffff0d7224 */ /* 0x000fe200078e0000 */
[----:B------:R-:W-:Y:S01]  /*157c0*/  LOP3.LUT R8, R8, 0x7f, RZ, 0xc0, !PT ;  /* 0x0000007f08087812 */ /* 0x000fe200078ec0ff */
[----:B------:R-:W-:-:S07]  /*157d0*/  IMAD.MOV.U32 R5, RZ, RZ, R14 ;  /* 0x000000ffff057224 */ /* 0x000fce00078e000e */
[----:B------:R-:W-:Y:S05]  /*157e0*/  WARPSYNC.COLLECTIVE R15, `(.L_x_1961) ;  /* 0x000000000f087348 */ /* 0x000fea0003c00000 */
[----:B------:R0:W1:Y:S02]  /*157f0*/  SHFL.IDX P6, R14, R13, R12, R11 ;  /* 0x0000000c0d0e7389 */ /* 0x00006400000c000b */
[----:B01----:R-:W-:Y:S01]  /*15800*/  ENDCOLLECTIVE ;  /* 0x000000000000791b */ /* 0x003fe20003800000 */
.L_x_1961:
[----:B------:R-:W-:Y:S01]  /*15810*/  SHF.R.U32.HI R8, RZ, 0x3, R8 ;  /* 0x00000003ff087819 */ /* 0x000fe20000011608 */
[----:B------:R-:W-:Y:S02]  /*15820*/  ULDC UR4, c[0x0][0x288] ;  /* 0x0000a20000047ab9 */ /* 0x000fe40000000800 */
[----:B------:R-:W-:Y:S02]  /*15830*/  IMAD R3, R7, UR4, RZ ;  /* 0x0000000407037c24 */ /* 0x000fe4000f8e02ff */
[----:B------:R-:W-:-:S04]  /*15840*/  VIADD R4, R8, UR40 ;  /* 0x0000002808047c36 */ /* 0x000fc80008000000 */
        /* <DEDUP_REMOVED lines=8> */
.L_x_1962:
[----:B------:R-:W-:-:S05]  /*158d0*/  @!P1 LEA R6, P2, R10, R6, 0x1 ;  /* 0x000000060a069211 */ /* 0x000fca00078408ff */
[----:B------:R-:W-:-:S04]  /*158e0*/  @!P1 IMAD.X R5, RZ, RZ, R5, P2 ;  /* 0x000000ffff059224 */ /* 0x000fc800010e0605 */
[----:B------:R-:W-:Y:S02]  /*158f0*/  @!P1 IMAD.MOV.U32 R7, RZ, RZ, R5 ;  /* 0x000000ffff079224 */ /* 0x000fe400078e0005 */
[----:B------:R-:W-:-:S03]  /*15900*/  IMAD.MOV.U32 R13, RZ, RZ, R0 ;  /* 0x000000ffff0d7224 */ /* 0x000fc600078e0000 */
[----:B------:R-:W-:Y:S01]  /*15910*/  @!PT LDS RZ, [RZ] ;  /* 0x00000000fffff984 */ /* 0x000fe20000000800 */
[----:B------:R-:W-:Y:S01]  /*15920*/  @!PT LDS RZ, [RZ] ;  /* 0x00000000fffff984 */ /* 0x000fe20000000800 */
[----:B------:R-:W-:Y:S01]  /*15930*/  @!PT LDS RZ, [RZ] ;  /* 0x00000000fffff984 */ /* 0x000fe20000000800 */
[----:B------:R0:W-:Y:S01]  /*15940*/  @!P1 LDGSTS.E.BYPASS.LTC128B.128 [R9+0x20400], desc[UR46][R6.64], !P0 ;  /* 0x2040000006099fae */ /* 0x0001e2000c101d6e */
[----:B------:R-:W-:Y:S01]  /*15950*/  ISETP.GE.AND P1, PT, R8, R3, PT ;  /* 0x000000030800720c */ /* 0x000fe20003f26270 */
[----:B------:R-:W-:-:S12]  /*15960*/  IMAD.MOV.U32 R5, RZ, RZ, R14 ;  /* 0x000000ffff057224 */ /* 0x000fd800078e000e */
[----:B0-----:R-:W-:Y:S05]  /*15970*/  WARPSYNC.COLLECTIVE R15, `(.L_x_1963) ;  /* 0x000000000f087348 */ /* 0x001fea0003c00000 */
[----:B------:R1:W2:Y:S02]  /*15980*/  SHFL.IDX P6, R14, R13, R12, R11 ;  /* 0x0000000c0d0e7389 */ /* 0x0002a400000c000b */
[----:B012---:R-:W-:Y:S01]  /*15990*/  ENDCOLLECTIVE ;  /* 0x000000000000791b */ /* 0x007fe20003800000 */
.L_x_1963:
[----:B------:R-:W-:Y:S02]  /*159a0*/  IMAD.MOV.U32 R13, RZ, RZ, R2 ;  /* 0x000000ffff0d7224 */ /* 0x000fe400078e0002 */
[----:B------:R-:W-:Y:S02]  /*159b0*/  IMAD.MOV.U32 R12, RZ, RZ, 0x2 ;  /* 0x00000002ff0c7424 */ /* 0x000fe400078e00ff */
[----:B------:R-:W-:-:S07]  /*159c0*/  IMAD.MOV.U32 R6, RZ, RZ, R14 ;  /* 0x000000ffff067224 */ /* 0x000fce00078e000e */
[----:B------:R-:W-:Y:S05]  /*159d0*/  WARPSYNC.COLLECTIVE R15, `(.L_x_1964) ;  /* 0x000000000f087348 */ /* 0x000fea0003c00000 */
[----:B------:R0:W1:Y:S02]  /*159e0*/  SHFL.IDX P6, R14, R13, R12, R11 ;  /* 0x0000000c0d0e7389 */ /* 0x00006400000c000b */
[----:B01----:R-:W-:Y:S01]  /*159f0*/  ENDCOLLECTIVE ;  /* 0x000000000000791b */ /* 0x003fe20003800000 */
.L_x_1964:
[----:B------:R-:W-:-:S05]  /*15a00*/  @!P1 LEA R6, P2, R10, R6, 0x1 ;  /* 0x000000060a069211 */ /* 0x000fca00078408ff */
[----:B------:R-:W-:-:S04]  /*15a10*/  @!P1 IMAD.X R5, RZ, RZ, R5, P2 ;  /* 0x000000ffff059224 */ /* 0x000fc800010e0605 */
[----:B------:R-:W-:Y:S02]  /*15a20*/  @!P1 IMAD.MOV.U32 R7, RZ, RZ, R5 ;  /* 0x000000ffff079224 */ /* 0x000fe400078e0005 */
[----:B------:R-:W-:Y:S02]  /*15a30*/  VIADD R5, R4, 0x20 ;  /* 0x0000002004057836 */ /* 0x000fe40000000000 */
[----:B------:R-:W-:Y:S01]  /*15a40*/  IMAD.MOV.U32 R13, RZ, RZ, R0 ;  /* 0x000000ffff0d7224 */ /* 0x000fe200078e0000 */
[----:B------:R-:W-:Y:S01]  /*15a50*/  @!PT LDS RZ, [RZ] ;  /* 0x00000000fffff984 */ /* 0x000fe20000000800 */
[----:B------:R-:W-:Y:S01]  /*15a60*/  @!PT LDS RZ, [RZ] ;  /* 0x00000000fffff984 */ /* 0x000fe20000000800 */
[----:B------:R-:W-:Y:S01]  /*15a70*/  @!PT LDS RZ, [RZ] ;  /* 0x00000000fffff984 */ /* 0x000fe20000000800 */
[----:B------:R0:W-:Y:S02]  /*15a80*/  @!P1 LDGSTS.E.BYPASS.LTC128B.128 [R9+0x20c00], desc[UR46][R6.64], !P0 ;  /* 0x20c0000006099fae */ /* 0x0001e4000c101d6e */
[----:B------:R-:W-:Y:S01]  /*15a90*/  ISETP.GE.AND P1, PT, R5, R3, PT ;  /* 0x000000030500720c */ /* 0x000fe20003f26270 */
[----:B------:R-:W-:-:S12]  /*15aa0*/  IMAD.MOV.U32 R5, RZ, RZ, R14 ;  /* 0x000000ffff057224 */ /* 0x000fd800078e000e */
[----:B0-----:R-:W-:Y:S05]  /*15ab0*/  WARPSYNC.COLLECTIVE R15, `(.L_x_1965) ;  /* 0x000000000f087348 */ /* 0x001fea0003c00000 */
[----:B------:R1:W2:Y:S02]  /*15ac0*/  SHFL.IDX P6, R14, R13, R12, R11 ;  /* 0x0000000c0d0e7389 */ /* 0x0002a400000c000b */
[----:B012---:R-:W-:Y:S01]  /*15ad0*/  ENDCOLLECTIVE ;  /* 0x000000000000791b */ /* 0x007fe20003800000 */
.L_x_1965:
[----:B------:R-:W-:Y:S02]  /*15ae0*/  IMAD.MOV.U32 R13, RZ, RZ, R2 ;  /* 0x000000ffff0d7224 */ /* 0x000fe400078e0002 */
[----:B------:R-:W-:Y:S02]  /*15af0*/  IMAD.MOV.U32 R12, RZ, RZ, 0x3 ;  /* 0x00000003ff0c7424 */ /* 0x000fe400078e00ff */
[----:B------:R-:W-:-:S07]  /*15b00*/  IMAD.MOV.U32 R6, RZ, RZ, R14 ;  /* 0x000000ffff067224 */ /* 0x000fce00078e000e */
[----:B------:R-:W-:Y:S05]  /*15b10*/  WARPSYNC.COLLECTIVE R15, `(.L_x_1966) ;  /* 0x000000000f087348 */ /* 0x000fea0003c00000 */
[----:B------:R0:W1:Y:S02]  /*15b20*/  SHFL.IDX P6, R14, R13, R12, R11 ;  /* 0x0000000c0d0e7389 */ /* 0x00006400000c000b */
[----:B01----:R-:W-:Y:S01]  /*15b30*/  ENDCOLLECTIVE ;  /* 0x000000000000791b */ /* 0x003fe20003800000 */
.L_x_1966:
        /* <DEDUP_REMOVED lines=8> */
[----:B------:R-:W-:-:S07]  /*15bc0*/  IMAD.MOV.U32 R5, RZ, RZ, R14 ;  /* 0x000000ffff057224 */ /* 0x000fce00078e000e */
[----:B0-----:R-:W-:Y:S05]  /*15bd0*/  WARPSYNC.COLLECTIVE R15, `(.L_x_1967) ;  /* 0x000000000f087348 */ /* 0x001fea0003c00000 */
[----:B------:R1:W2:Y:S02]  /*15be0*/  SHFL.IDX P6, R14, R13, R12, R11 ;  /* 0x0000000c0d0e7389 */ /* 0x0002a400000c000b */
[----:B012---:R-:W-:Y:S01]  /*15bf0*/  ENDCOLLECTIVE ;  /* 0x000000000000791b */ /* 0x007fe20003800000 */
.L_x_1967:
[----:B------:R-:W-:Y:S01]  /*15c00*/  IMAD.MOV.U32 R0, RZ, RZ, R14 ;  /* 0x000000ffff007224 */ /* 0x000fe200078e000e */
[----:B------:R-:W-:Y:S06]  /*15c10*/  BRA `(.L_x_1968) ;  /* 0xffffffb800747947 */ /* 0x000fec000383ffff */
.L_x_1855:
[----:B0-----:R0:W1:Y:S02]  /*15c20*/  SYNCS.PHASECHK.TRANS64.TRYWAIT P0, [R17+URZ+0x28c20], R0 ;  /* 0x028c2000110075a7 */ /* 0x001064000800017f */
[----:B-1----:R-:W-:Y:S05]  /*15c30*/  @!P0 NANOSLEEP.SYNCS 0x989680 ;  /* 0x009896800000895d */ /* 0x002fea0003900000 */
[----:B------:R-:W1:Y:S02]  /*15c40*/  @!P0 SYNCS.PHASECHK.TRANS64 P0, [R17+URZ+0x28c20], R0 ;  /* 0x028c2000110085a7 */ /* 0x000e64000800007f */
[----:B-1----:R-:W-:Y:S05]  /*15c50*/  @!P0 BRA `(.L_x_1855) ;  /* 0xfffffffc00f08947 */ /* 0x002fea000383ffff */
[----:B------:R-:W-:Y:S05]  /*15c60*/  BRA `(.L_x_1969) ;  /* 0xffffffb800d07947 */ /* 0x000fea000383ffff */
.L_x_1859:
[----:B0-----:R0:W1:Y:S02]  /*15c70*/  SYNCS.PHASECHK.TRANS64.TRYWAIT P0, [R0+URZ+0x28c60], R3 ;  /* 0x028c6003000075a7 */ /* 0x001064000800017f */
[----:B-1----:R-:W-:Y:S05]  /*15c80*/  @!P0 NANOSLEEP.SYNCS 0x989680 ;  /* 0x009896800000895d */ /* 0x002fea0003900000 */
[----:B------:R-:W1:Y:S02]  /*15c90*/  @!P0 SYNCS.PHASECHK.TRANS64 P0, [R0+URZ+0x28c60], R3 ;  /* 0x028c6003000085a7 */ /* 0x000e64000800007f */
[----:B-1----:R-:W-:Y:S05]  /*15ca0*/  @!P0 BRA `(.L_x_1859) ;  /* 0xfffffffc00f08947 */ /* 0x002fea000383ffff */
[----:B------:R-:W-:Y:S05]  /*15cb0*/  BRA `(.L_x_1970) ;  /* 0xffffffb800f47947 */ /* 0x000fea000383ffff */
.L_x_1876:
[----:B-1----:R1:W2:Y:S02]  /*15cc0*/  SYNCS.PHASECHK.TRANS64.TRYWAIT P0, [R2+URZ+0x28c40], R4 ;  /* 0x028c4004020075a7 */ /* 0x0022a4000800017f */
[----:B--2---:R-:W-:Y:S05]  /*15cd0*/  @!P0 NANOSLEEP.SYNCS 0x989680 ;  /* 0x009896800000895d */ /* 0x004fea0003900000 */
[----:B------:R-:W2:Y:S02]  /*15ce0*/  @!P0 SYNCS.PHASECHK.TRANS64 P0, [R2+URZ+0x28c40], R4 ;  /* 0x028c4004020085a7 */ /* 0x000ea4000800007f */
[----:B--2---:R-:W-:Y:S05]  /*15cf0*/  @!P0 BRA `(.L_x_1876) ;  /* 0xfffffffc00f08947 */ /* 0x004fea000383ffff */
[----:B------:R-:W-:Y:S05]  /*15d00*/  BRA `(.L_x_1971) ;  /* 0xffffffc400dc7947 */ /* 0x000fea000383ffff */
.L_x_1881:
[----:B--2---:R2:W3:Y:S02]  /*15d10*/  SYNCS.PHASECHK.TRANS64.TRYWAIT P0, [R2+URZ+0x28c60], R4 ;  /* 0x028c6004020075a7 */ /* 0x0044e4000800017f */
[----:B---3--:R-:W-:Y:S05]  /*15d20*/  @!P0 NANOSLEEP.SYNCS 0x989680 ;  /* 0x009896800000895d */ /* 0x008fea0003900000 */
[----:B------:R-:W3:Y:S02]  /*15d30*/  @!P0 SYNCS.PHASECHK.TRANS64 P0, [R2+URZ+0x28c60], R4 ;  /* 0x028c6004020085a7 */ /* 0x000ee4000800007f */
[----:B---3--:R-:W-:Y:S05]  /*15d40*/  @!P0 BRA `(.L_x_1881) ;  /* 0xfffffffc00f08947 */ /* 0x008fea000383ffff */
[----:B------:R-:W-:Y:S05]  /*15d50*/  BRA `(.L_x_1972) ;  /* 0xffffffc800547947 */ /* 0x000fea000383ffff */
.L_x_1897:
[----:B0-----:R0:W1:Y:S02]  /*15d60*/  SYNCS.PHASECHK.TRANS64.TRYWAIT P0, [R4+URZ+0x28c40], R2 ;  /* 0x028c4002040075a7 */ /* 0x001064000800017f */
[----:B-1----:R-:W-:Y:S05]  /*15d70*/  @!P0 NANOSLEEP.SYNCS 0x989680 ;  /* 0x009896800000895d */ /* 0x002fea0003900000 */
[----:B------:R-:W1:Y:S02]  /*15d80*/  @!P0 SYNCS.PHASECHK.TRANS64 P0, [R4+URZ+0x28c40], R2 ;  /* 0x028c4002040085a7 */ /* 0x000e64000800007f */
[----:B-1----:R-:W-:Y:S05]  /*15d90*/  @!P0 BRA `(.L_x_1897) ;  /* 0xfffffffc00f08947 */ /* 0x002fea000383ffff */
[----:B------:R-:W-:Y:S05]  /*15da0*/  BRA `(.L_x_1973) ;  /* 0xffffffd4002c7947 */ /* 0x000fea000383ffff */
.L_x_1902:
[----:B-1----:R1:W2:Y:S02]  /*15db0*/  SYNCS.PHASECHK.TRANS64.TRYWAIT P0, [R4+URZ+0x28c60], R2 ;  /* 0x028c6002040075a7 */ /* 0x0022a4000800017f */
[----:B--2---:R-:W-:Y:S05]  /*15dc0*/  @!P0 NANOSLEEP.SYNCS 0x989680 ;  /* 0x009896800000895d */ /* 0x004fea0003900000 */
[----:B------:R-:W2:Y:S02]  /*15dd0*/  @!P0 SYNCS.PHASECHK.TRANS64 P0, [R4+URZ+0x28c60], R2 ;  /* 0x028c6002040085a7 */ /* 0x000ea4000800007f */
[----:B--2---:R-:W-:Y:S05]  /*15de0*/  @!P0 BRA `(.L_x_1902) ;  /* 0xfffffffc00f08947 */ /* 0x004fea000383ffff */
[----:B------:R-:W-:Y:S05]  /*15df0*/  BRA `(.L_x_1974) ;  /* 0xffffffd400a47947 */ /* 0x000fea000383ffff */
.L_x_1917:
[----:B0-----:R0:W1:Y:S02]  /*15e00*/  SYNCS.PHASECHK.TRANS64.TRYWAIT P0, [R4+URZ+0x28c40], R2 ;  /* 0x028c4002040075a7 */ /* 0x001064000800017f */
[----:B-1----:R-:W-:Y:S05]  /*15e10*/  @!P0 NANOSLEEP.SYNCS 0x989680 ;  /* 0x009896800000895d */ /* 0x002fea0003900000 */
[----:B------:R-:W1:Y:S02]  /*15e20*/  @!P0 SYNCS.PHASECHK.TRANS64 P0, [R4+URZ+0x28c40], R2 ;  /* 0x028c4002040085a7 */ /* 0x000e64000800007f */
[----:B-1----:R-:W-:Y:S05]  /*15e30*/  @!P0 BRA `(.L_x_1917) ;  /* 0xfffffffc00f08947 */ /* 0x002fea000383ffff */
[----:B------:R-:W-:Y:S05]  /*15e40*/  BRA `(.L_x_1975) ;  /* 0xffffffe000607947 */ /* 0x000fea000383ffff */
.L_x_1922:
[----:B-1----:R1:W2:Y:S02]  /*15e50*/  SYNCS.PHASECHK.TRANS64.TRYWAIT P0, [R4+URZ+0x28c60], R2 ;  /* 0x028c6002040075a7 */ /* 0x0022a4000800017f */
[----:B--2---:R-:W-:Y:S05]  /*15e60*/  @!P0 NANOSLEEP.SYNCS 0x989680 ;  /* 0x009896800000895d */ /* 0x004fea0003900000 */
[----:B------:R-:W2:Y:S02]  /*15e70*/  @!P0 SYNCS.PHASECHK.TRANS64 P0, [R4+URZ+0x28c60], R2 ;  /* 0x028c6002040085a7 */ /* 0x000ea4000800007f */
[----:B--2---:R-:W-:Y:S05]  /*15e80*/  @!P0 BRA `(.L_x_1922) ;  /* 0xfffffffc00f08947 */ /* 0x004fea000383ffff */
[----:B------:R-:W-:Y:S05]  /*15e90*/  BRA `(.L_x_1976) ;  /* 0xffffffe000d87947 */ /* 0x000fea000383ffff */
.L_x_1938:
[----:B------:R-:W-:Y:S01]  /*15ea0*/  BSSY B0, `(.L_x_1977) ;  /* 0x0000008000007945 */ /* 0x000fe20003800000 */
[----:B-----5:R-:W-:Y:S02]  /*15eb0*/  IMAD.MOV.U32 R13, RZ, RZ, R2 ;  /* 0x000000ffff0d7224 */ /* 0x020fe400078e0002 */
[----:B------:R-:W-:Y:S02]  /*15ec0*/  IMAD.MOV.U32 R12, RZ, RZ, RZ ;  /* 0x000000ffff0c7224 */ /* 0x000fe400078e00ff */
[----:B------:R-:W-:Y:S02]  /*15ed0*/  IMAD.MOV.U32 R11, RZ, RZ, 0x1f ;  /* 0x0000001fff0b7424 */ /* 0x000fe400078e00ff */
[----:B------:R-:W-:-:S07]  /*15ee0*/  IMAD.MOV.U32 R15, RZ, RZ, -0x1 ;  /* 0xffffffffff0f7424 */ /* 0x000fce00078e00ff */
[----:B------:R-:W-:Y:S05]  /*15ef0*/  WARPSYNC.COLLECTIVE R15, `(.L_x_1978) ;  /* 0x000000000f087348 */ /* 0x000fea0003c00000 */
[----:B------:R0:W1:Y:S02]  /*15f00*/  SHFL.IDX P6, R14, R13, R12, R11 ;  /* 0x0000000c0d0e7389 */ /* 0x00006400000c000b */
[----:B01----:R-:W-:Y:S01]  /*15f10*/  ENDCOLLECTIVE ;  /* 0x000000000000791b */ /* 0x003fe20003800000 */
.L_x_1978:
[----:B------:R-:W-:Y:S05]  /*15f20*/  BSYNC B0 ;  /* 0x0000000000007941 */ /* 0x000fea0003800000 */
.L_x_1977:
[----:B------:R-:W-:Y:S05]  /*15f30*/  BRA `(.L_x_1979) ;  /* 0xffffffec00987947 */ /* 0x000fea000383ffff */
.L_x_1941:
[----:B0-----:R0:W1:Y:S02]  /*15f40*/  SYNCS.PHASECHK.TRANS64.TRYWAIT P0, [R0+URZ+0x28c20], R3 ;  /* 0x028c2003000075a7 */ /* 0x001064000800017f */
[----:B-1----:R-:W-:Y:S05]  /*15f50*/  @!P0 NANOSLEEP.SYNCS 0x989680 ;  /* 0x009896800000895d */ /* 0x002fea0003900000 */
[----:B------:R-:W1:Y:S02]  /*15f60*/  @!P0 SYNCS.PHASECHK.TRANS64 P0, [R0+URZ+0x28c20], R3 ;  /* 0x028c2003000085a7 */ /* 0x000e64000800007f */
[----:B-1----:R-:W-:Y:S05]  /*15f70*/  @!P0 BRA `(.L_x_1941) ;  /* 0xfffffffc00f08947 */ /* 0x002fea000383ffff */
[----:B------:R-:W-:Y:S05]  /*15f80*/  BRA `(.L_x_1980) ;  /* 0xffffffec00e47947 */ /* 0x000fea000383ffff */
.L_x_1942:
        /* <DEDUP_REMOVED lines=11> */
.L_x_1982:
[----:B------:R-:W-:Y:S05]  /*16040*/  BSYNC B0 ;  /* 0x0000000000007941 */ /* 0x000fea0003800000 */
.L_x_1981:
[----:B------:R-:W-:Y:S05]  /*16050*/  BRA `(.L_x_1983) ;  /* 0xffffffec00cc7947 */ /* 0x000fea000383ffff */
.L_x_1945:
[----:B------:R-:W-:Y:S01]  /*16060*/  BSSY B1, `(.L_x_1984) ;  /* 0x0000006000017945 */ /* 0x000fe20003800000 */
[----:B------:R-:W-:-:S07]  /*16070*/  IMAD.MOV.U32 R15, RZ, RZ, -0x1 ;  /* 0xffffffffff0f7424 */ /* 0x000fce00078e00ff */
[----:B01----:R-:W-:Y:S05]  /*16080*/  WARPSYNC.COLLECTIVE R15, `(.L_x_1985) ;  /* 0x000000000f0c7348 */ /* 0x003fea0003c00000 */
[----:B------:R-:W-:Y:S02]  /*16090*/  ELECT P6, UR62, PT ;  /* 0x00000000003e782f */ /* 0x000fe400038c0000 */
[----:B------:R-:W-:Y:S01]  /*160a0*/  MOV R14, UR62 ;  /* 0x0000003e000e7c02 */ /* 0x000fe20008000f00 */
[----:B01----:R-:W-:Y:S10]  /*160b0*/  ENDCOLLECTIVE ;  /* 0x000000000000791b */ /* 0x003ff40003800000 */
.L_x_1985:
[----:B------:R-:W-:Y:S05]  /*160c0*/  BSYNC B1 ;  /* 0x0000000000017941 */ /* 0x000fea0003800000 */
.L_x_1984:
[----:B------:R-:W-:Y:S05]  /*160d0*/  BRA `(.L_x_1986) ;  /* 0xffffffec00c47947 */ /* 0x000fea000383ffff */
.L_x_1947:
[----:B0-----:R0:W1:Y:S02]  /*160e0*/  SYNCS.PHASECHK.TRANS64.TRYWAIT P0, [R6+URZ], R5 ;  /* 0x00000005060075a7 */ /* 0x001064000800017f */
[----:B-1----:R-:W-:Y:S05]  /*160f0*/  @!P0 NANOSLEEP.SYNCS 0x989680 ;  /* 0x009896800000895d */ /* 0x002fea0003900000 */
[----:B------:R-:W1:Y:S02]  /*16100*/  @!P0 SYNCS.PHASECHK.TRANS64 P0, [R6+URZ], R5 ;  /* 0x00000005060085a7 */ /* 0x000e64000800007f */
[----:B-1----:R-:W-:Y:S05]  /*16110*/  @!P0 BRA `(.L_x_1947) ;  /* 0xfffffffc00f08947 */ /* 0x002fea000383ffff */
[----:B------:R-:W-:Y:S05]  /*16120*/  BRA `(.L_x_1987) ;  /* 0xffffffec00fc7947 */ /* 0x000fea000383ffff */
.L_x_1948:
[----:B-1----:R1:W2:Y:S02]  /*16130*/  SYNCS.PHASECHK.TRANS64.TRYWAIT P0, [R3+URZ], R2 ;  /* 0x00000002030075a7 */ /* 0x0022a4000800017f */
[----:B--2---:R-:W-:Y:S05]  /*16140*/  @!P0 NANOSLEEP.SYNCS 0x989680 ;  /* 0x009896800000895d */ /* 0x004fea0003900000 */
[----:B------:R-:W2:Y:S02]  /*16150*/  @!P0 SYNCS.PHASECHK.TRANS64 P0, [R3+URZ], R2 ;  /* 0x00000002030085a7 */ /* 0x000ea4000800007f */
[----:B--2---:R-:W-:Y:S05]  /*16160*/  @!P0 BRA `(.L_x_1948) ;  /* 0xfffffffc00f08947 */ /* 0x004fea000383ffff */
[----:B------:R-:W-:Y:S05]  /*16170*/  BRA `(.L_x_1988) ;  /* 0xffffffec00f07947 */ /* 0x000fea000383ffff */
.L_x_1950:
[----:B-1----:R1:W2:Y:S02]  /*16180*/  SYNCS.PHASECHK.TRANS64.TRYWAIT P0, [R18+URZ], R5 ;  /* 0x00000005120075a7 */ /* 0x0022a4000800017f */
[----:B--2---:R-:W-:Y:S05]  /*16190*/  @!P0 NANOSLEEP.SYNCS 0x989680 ;  /* 0x009896800000895d */ /* 0x004fea0003900000 */
[----:B------:R-:W2:Y:S02]  /*161a0*/  @!P0 SYNCS.PHASECHK.TRANS64 P0, [R18+URZ], R5 ;  /* 0x00000005120085a7 */ /* 0x000ea4000800007f */
[----:B--2---:R-:W-:Y:S05]  /*161b0*/  @!P0 BRA `(.L_x_1950) ;  /* 0xfffffffc00f08947 */ /* 0x004fea000383ffff */
[----:B------:R-:W-:Y:S05]  /*161c0*/  BRA `(.L_x_1989) ;  /* 0xffffffec00f47947 */ /* 0x000fea000383ffff */
.L_x_1990:
        /* <DEDUP_REMOVED lines=11> */
.L_x_5873:


//--------------------- .text._ZN7cutlass13device_kernelIN5flash11enable_sm90INS1_16FlashAttnFwdSm90INS1_25CollectiveMainloopFwdSm90ILi2EN4cute5tupleIJNS5_1CILi1EEES8_S8_EEENS6_IJNS7_ILi64EEESA_SA_EEELi512ENS_6half_tEfNS_4arch4Sm90ELb0ELb1ELb0ELb0ELb0ELb0ELb1ELb0ELb0ELb1ELb0ELb0EEENS1_21CollectiveEpilogueFwdINS6_IJSA_NS7_ILi512EEESA_EEES9_SC_SE_Li256ELb0ELb1ELb0ELb0EEENS1_30DynamicPersistentTileSchedulerILi256ELi128ELb0ELb1ELb1EEEEEEEEEvNT_6ParamsE --------------------------
	.section	.text._ZN7cutlass13device_kernelIN5flash11enable_sm90INS1_16FlashAttnFwdSm90INS1_25CollectiveMainloopFwdSm90ILi2EN4cute5tupleIJNS5_1CILi1EEES8_S8_EEENS6_IJNS7_ILi64EEESA_SA_EEELi512ENS_6half_tEfNS_4arch4Sm90ELb0ELb1ELb0ELb0ELb0ELb0ELb1ELb0ELb0ELb1ELb0ELb0EEENS1_21CollectiveEpilogueFwdINS6_IJSA_NS7_ILi512EEESA_EEES9_SC_SE_Li256ELb0ELb1ELb0ELb0EEENS1_30DynamicPersistentTileSchedulerILi256ELi128ELb0ELb1ELb1EEEEEEEEEvNT_6ParamsE,"ax",@progbits
	.align	128
.text._ZN7cutlass13device_kernelIN5flash11enable_sm90INS1_16FlashAttnFwdSm90INS1_25CollectiveMainloopFwdSm90ILi2EN4cute5tupleIJNS5_1CILi1EEES8_S8_EEENS6_IJNS7_ILi64EEESA_SA_EEELi512ENS_6half_tEfNS_4arch4Sm90ELb0ELb1ELb0ELb0ELb0ELb0ELb1ELb0ELb0ELb1ELb0ELb0EEENS1_21CollectiveEpilogueFwdINS6_IJSA_NS7_ILi512EEESA_EEES9_SC_SE_Li256ELb0ELb1ELb0ELb0EEENS1_30DynamicPersistentTileSchedulerILi256ELi128ELb0ELb1ELb1EEEEEEEEEvNT_6ParamsE:
        .type           _ZN7cutlass13device_kernelIN5flash11enable_sm90INS1_16FlashAttnFwdSm90INS1_25CollectiveMainloopFwdSm90ILi2EN4cute5tupleIJNS5_1CILi1EEES8_S8_EEENS6_IJNS7_ILi64EEESA_SA_EEELi512ENS_6half_tEfNS_4arch4Sm90ELb0ELb1ELb0ELb0ELb0ELb0ELb1ELb0ELb0ELb1ELb0ELb0EEENS1_21CollectiveEpilogueFwdINS6_IJSA_NS7_ILi512EEESA_EEES9_SC_SE_Li256ELb0ELb1ELb0ELb0EEENS1_30DynamicPersistentTileSchedulerILi256ELi128ELb0ELb1ELb1EEEEEEEEEvNT_6ParamsE,@function
        .size           _ZN7cutlass13device_kernelIN5flash11enable_sm90INS1_16FlashAttnFwdSm90INS1_25CollectiveMainloopFwdSm90ILi2EN4cute5tupleIJNS5_1CILi1EEES8_S8_EEENS6_IJNS7_ILi64EEESA_SA_EEELi512ENS_6half_tEfNS_4arch4Sm90ELb0ELb1ELb0ELb0ELb0ELb0ELb1ELb0ELb0ELb1ELb0ELb0EEENS1_21CollectiveEpilogueFwdINS6_IJSA_NS7_ILi512EEESA_EEES9_SC_SE_Li256ELb0ELb1ELb0ELb0EEENS1_30DynamicPersistentTileSchedulerILi256ELi128ELb0ELb1ELb1EEEEEEEEEvNT_6ParamsE,(.L_x_5874 - _ZN7cutlass13device_kernelIN5flash11enable_sm90INS1_16FlashAttnFwdSm90INS1_25CollectiveMainloopFwdSm90ILi2EN4cute5tupleIJNS5_1CILi1EEES8_S8_EEENS6_IJNS7_ILi64EEESA_SA_EEELi512ENS_6half_tEfNS_4arch4Sm90ELb0ELb1ELb0ELb0ELb0ELb0ELb1ELb0ELb0ELb1ELb0ELb0EEENS1_21CollectiveEpilogueFwdINS6_IJSA_NS7_ILi512EEESA_EEES9_SC_SE_Li256ELb0ELb1ELb0ELb0EEENS1_30DynamicPersistentTileSchedulerILi256ELi128ELb0ELb1ELb1EEEEEEEEEvNT_6ParamsE)
        .other          _ZN7cutlass13device_kernelIN5flash11enable_sm90INS1_16FlashAttnFwdSm90INS1_25CollectiveMainloopFwdSm90ILi2EN4cute5tupleIJNS5_1CILi1EEES8_S8_EEENS6_IJNS7_ILi64EEESA_SA_EEELi512ENS_6half_tEfNS_4arch4Sm90ELb0ELb1ELb0ELb0ELb0ELb0ELb1ELb0ELb0ELb1ELb0ELb0EEENS1_21CollectiveEpilogueFwdINS6_IJSA_NS7_ILi512EEESA_EEES9_SC_SE_Li256ELb0ELb1ELb0ELb0EEENS1_30DynamicPersistentTileSchedulerILi256ELi128ELb0ELb1ELb1EEEEEEEEEvNT_6ParamsE,@"STO_CUDA_ENTRY STV_DEFAULT"
_ZN7cutlass13device_kernelIN5flash11enable_sm90INS1_16FlashAttnFwdSm90INS1_25CollectiveMainloopFwdSm90ILi2EN4cute5tupleIJNS5_1CILi1EEES8_S8_EEENS6_IJNS7_ILi64EEESA_SA_EEELi512ENS_6half_tEfNS_4arch4Sm90ELb0ELb1ELb0ELb0ELb0ELb0ELb1ELb0ELb0ELb1ELb0ELb0EEENS1_21CollectiveEpilogueFwdINS6_IJSA_NS7_ILi512EEESA_EEES9_SC_SE_Li256ELb0ELb1ELb0ELb0EEENS1_30DynamicPersistentTileSchedulerILi256ELi128ELb0ELb1ELb1EEEEEEEEEvNT_6ParamsE:
        /* <DEDUP_REMOVED lines=17> */
.L_x_1992:
[----:B------:R-:W-:Y:S05]  /*0110*/  BSYNC B0 ;  /* 0x0000000000007941 */ /* 0x000fea0003800000 */
.L_x_1991:
        /* <DEDUP_REMOVED lines=39> */
.L_x_1993:
        /* <DEDUP_REMOVED lines=22> */
.L_x_1994:
        /* <DEDUP_REMOVED lines=18> */
.L_x_1995:
        /* <DEDUP_REMOVED lines=22> */
.L_x_1996:
        /* <DEDUP_REMOVED lines=22> */
.L_x_1997:
[----:B------:R-:W-:Y:S01]  /*08d0*/  IMAD.MOV.U32 R3, RZ, RZ, 0x1 ;  /* 0x00000001ff037424 */ /* 0x000fe200078e00ff */
[----:B------:R-:W-:Y:S01]  /*08e0*/  ISETP.NE.AND P0, PT, R4, RZ, PT ;  /* 0x000000ff0400720c */ /* 0x000fe20003f05270 */
[----:B------:R-:W-:Y:S01]  /*08f0*/  NOP ;  /* 0x0000000000007918 */ /* 0x000fe20000000000 */
[----:B------:R-:W-:Y:S02]  /*0900*/  ULDC.64 UR44, c[0x0][0x208] ;  /* 0x00008200002c7ab9 */ /* 0x000fe40000000a00 */
[----:B------:R-:W-:-:S05]  /*0910*/  SEL R3, R3, 0x2, !P0 ;  /* 0x0000000203037807 */ /* 0x000fca0004000000 */
[----:B------:R0:W-:Y:S02]  /*0920*/  STL [R1+0x40], R3 ;  /* 0x0000400301007387 */ /* 0x0001e40000100800 */
[----:B01234-:R-:W-:Y:S06]  /*0930*/  BAR.SYNC.DEFER_BLOCKING 0x0 ;  /* 0x0000000000007b1d */ /* 0x01ffec0000010000 */
[----:B------:R-:W-:Y:S05]  /*0940*/  @!P0 BRA `(.L_x_1998) ;  /* 0x0000012c00ac8947 */ /* 0x000fea0003800000 */
.L_x_1999:
        /* <DEDUP_REMOVED lines=14> */
[----:B------:R-:W2:Y:S01]  /*0a30*/  LDL.LU R15, [R1+0x40] ;  /* 0x00004000010f7983 */ /* 0x000ea20000300800 */
[----:B------:R-:W-:Y:S01]  /*0a40*/  VIADD R226, R0, 0xffffff80 ;  /* 0xffffff8000e27836 */ /* 0x000fe20000000000 */
[----:B------:R-:W0:Y:S01]  /*0a50*/  S2UR UR4, SR_CgaCtaId ;  /* 0x00000000000479c3 */ /* 0x000e220000008800 */
[----:B------:R-:W-:Y:S01]  /*0a60*/  UMOV UR37, 0x400 ;  /* 0x0000040000257882 */ /* 0x000fe20000000000 */
[----:B------:R-:W-:Y:S01]  /*0a70*/  IMAD.MOV.U32 R184, RZ, RZ, 0x40 ;  /* 0x00000040ffb87424 */ /* 0x000fe200078e00ff */
[----:B------:R-:W-:Y:S01]  /*0a80*/  UMOV UR36, URZ ;  /* 0x0000003f00247c82 */ /* 0x000fe20008000000 */
[----:B------:R-:W-:Y:S01]  /*0a90*/  SHF.R.S32.HI R3, RZ, 0x1f, R226 ;  /* 0x0000001fff037819 */ /* 0x000fe200000114e2 */
[----:B------:R-:W-:Y:S02]  /*0aa0*/  IMAD.U32 R167, RZ, RZ, UR5 ;  /* 0x00000005ffa77e24 */ /* 0x000fe4000f8e00ff */
[----:B------:R-:W-:Y:S01]  /*0ab0*/  IMAD.MOV.U32 R219, RZ, RZ, RZ ;  /* 0x000000ffffdb7224 */ /* 0x000fe200078e00ff */
[----:B------:R-:W-:-:S02]  /*0ac0*/  LEA.HI R0, R3, R226, RZ, 0x4 ;  /* 0x000000e203007211 */ /* 0x000fc400078f20ff */
[CC--:B------:R-:W-:Y:S02]  /*0ad0*/  LEA.HI R8, R3.reuse, R226.reuse, RZ, 0x2 ;  /* 0x000000e203087211 */ /* 0x0c0fe400078f10ff */
[----:B------:R-:W-:Y:S02]  /*0ae0*/  SHF.R.S32.HI R5, RZ, 0x4, R0 ;  /* 0x00000004ff057819 */ /* 0x000fe40000011400 */
[----:B------:R-:W-:Y:S02]  /*0af0*/  LOP3.LUT R13, R8, 0xfffffffc, RZ, 0xc0, !PT ;  /* 0xfffffffc080d7812 */ /* 0x000fe400078ec0ff */
[----:B------:R-:W-:Y:S02]  /*0b00*/  LEA.HI R2, R0, R5, RZ, 0x1 ;  /* 0x0000000500027211 */ /* 0x000fe400078f08ff */
[----:B------:R-:W-:Y:S01]  /*0b10*/  LEA.HI R7, R3, R226, RZ, 0x7 ;  /* 0x000000e203077211 */ /* 0x000fe200078f38ff */
[----:B------:R-:W-:Y:S01]  /*0b20*/  IMAD.IADD R13, R226, 0x1, -R13 ;  /* 0x00000001e20d7824 */ /* 0x000fe200078e0a0d */
[----:B------:R-:W-:-:S02]  /*0b30*/  LOP3.LUT R4, R2, 0x1ffffffe, RZ, 0xc0, !PT ;  /* 0x1ffffffe02047812 */ /* 0x000fc400078ec0ff */
[----:B------:R-:W-:Y:S02]  /*0b40*/  LEA.HI R2, R3, R226, RZ, 0x5 ;  /* 0x000000e203027211 */ /* 0x000fe400078f28ff */
        /* <DEDUP_REMOVED lines=34> */
[----:B------:R-:W-:Y:S02]  /*0d70*/  LOP3.LUT R217, R3, 0xfffffff8, RZ, 0xc0, !PT ;  /* 0xfffffff803d97812 */ /* 0x000fe400078ec0ff */
[----:B------:R-:W-:Y:S01]  /*0d80*/  LOP3.LUT R11, R2, 0x1c0, RZ, 0xc0, !PT ;  /* 0x000001c0020b7812 */ /* 0x000fe200078ec0ff */
[----:B------:R-:W-:Y:S01]  /*0d90*/  IMAD R13, R4, 0x400, R13 ;  /* 0x00000400040d7824 */ /* 0x000fe200078e020d */
[----:B------:R-:W-:Y:S01]  /*0da0*/  LEA.HI R9, R9, R0, RZ, 0x3 ;  /* 0x0000000009097211 */ /* 0x000fe200078f18ff */
[----:B------:R-:W-:Y:S01]  /*0db0*/  IMAD.IADD R217, R226, 0x1, -R217 ;  /* 0x00000001e2d97824 */ /* 0x000fe200078e0ad9 */
[----:B------:R-:W-:Y:S01]  /*0dc0*/  LOP3.LUT R6, R11, 0x8, R6, 0xf8, !PT ;  /* 0x000000080b067812 */ /* 0x000fe200078ef806 */
[----:B------:R-:W-:Y:S01]  /*0dd0*/  IMAD.MOV.U32 R2, RZ, RZ, RZ ;  /* 0x000000ffff027224 */ /* 0x000fe200078e00ff */
[----:B------:R-:W-:Y:S01]  /*0de0*/  SHF.R.U32.HI R11, RZ, 0x3, R11 ;  /* 0x00000003ff0b7819 */ /* 0x000fe2000001160b */
[----:B------:R-:W-:Y:S01]  /*0df0*/  IMAD.SHL.U32 R186, R217, 0x8, RZ ;  /* 0x00000008d9ba7824 */ /* 0x000fe200078e00ff */
[----:B------:R-:W-:Y:S01]  /*0e00*/  R2P PR, R10, 0x6 ;  /* 0x000000060a007804 */ /* 0x000fe20000000000 */
[----:B------:R-:W-:Y:S01]  /*0e10*/  IMAD.SHL.U32 R16, R12, 0x2, RZ ;  /* 0x000000020c107824 */ /* 0x000fe200078e00ff */
[----:B------:R-:W-:Y:S01]  /*0e20*/  LOP3.LUT R6, R6, R11, RZ, 0x3c, !PT ;  /* 0x0000000b06067212 */ /* 0x000fe200078e3cff */
[C---:B------:R-:W-:Y:S01]  /*0e30*/  VIADD R196, R186.reuse, 0x40 ;  /* 0x00000040bac47836 */ /* 0x040fe20000000000 */
[----:B------:R-:W-:Y:S01]  /*0e40*/  LOP3.LUT R9, R9, 0xfffffff8, RZ, 0xc0, !PT ;  /* 0xfffffff809097812 */ /* 0x000fe200078ec0ff */
[----:B------:R-:W-:Y:S01]  /*0e50*/  VIADD R195, R186, 0x80 ;  /* 0x00000080bac37836 */ /* 0x000fe20000000000 */
[----:B------:R-:W-:Y:S01]  /*0e60*/  LEA.HI R7, R7, R220, RZ, 0x1 ;  /* 0x000000dc07077211 */ /* 0x000fe200078f08ff */
[----:B------:R-:W-:Y:S01]  /*0e70*/  IMAD.IADD R6, R13, 0x1, R6 ;  /* 0x000000010d067824 */ /* 0x000fe200078e0206 */
[----:B------:R-:W-:Y:S01]  /*0e80*/  SHF.R.S32.HI R5, RZ, 0x5, R5 ;  /* 0x00000005ff057819 */ /* 0x000fe20000011405 */
[----:B------:R-:W-:Y:S01]  /*0e90*/  IMAD.IADD R0, R0, 0x1, -R9 ;  /* 0x0000000100007824 */ /* 0x000fe200078e0a09 */
[----:B------:R-:W-:Y:S01]  /*0ea0*/  LOP3.LUT R7, R7, 0xfffffe, RZ, 0xc0, !PT ;  /* 0x00fffffe07077812 */ /* 0x000fe200078ec0ff */
[----:B------:R-:W-:Y:S01]  /*0eb0*/  VIADD R194, R186, 0xc0 ;  /* 0x000000c0bac27836 */ /* 0x000fe20000000000 */
[----:B------:R-:W-:Y:S01]  /*0ec0*/  LEA R22, R6, UR37, 0x1 ;  /* 0x0000002506167c11 */ /* 0x000fe2000f8e08ff */
[----:B------:R-:W-:Y:S01]  /*0ed0*/  VIADD R193, R186, 0x100 ;  /* 0x00000100bac17836 */ /* 0x000fe20000000000 */
[----:B------:R-:W-:Y:S01]  /*0ee0*/  SEL R184, R184, 0xffffffc0, !P2 ;  /* 0xffffffc0b8b87807 */ /* 0x000fe20005000000 */
[----:B------:R-:W-:Y:S01]  /*0ef0*/  VIADD R192, R186, 0x140 ;  /* 0x00000140bac07836 */ /* 0x000fe20000000000 */
[----:B------:R-:W-:Y:S01]  /*0f00*/  SHF.R.S32.HI R218, RZ, 0x3, R3 ;  /* 0x00000003ffda7819 */ /* 0x000fe20000011403 */
[----:B------:R-:W-:Y:S01]  /*0f10*/  VIADD R185, R22, 0x36400 ;  /* 0x0003640016b97836 */ /* 0x000fe20000000000 */
        /* <DEDUP_REMOVED lines=11> */
[C---:B------:R-:W-:Y:S01]  /*0fd0*/  @P1 VIADD R23, R185.reuse, 0xffffffe0 ;  /* 0xffffffe0b9171836 */ /* 0x040fe20000000000 */
[----:B------:R-:W-:Y:S01]  /*0fe0*/  SHF.R.S32.HI R227, RZ, 0x1f, R221 ;  /* 0x0000001fffe37819 */ /* 0x000fe200000114dd */
[----:B------:R-:W-:-:S02]  /*0ff0*/  IMAD.IADD R185, R185, 0x1, R184 ;  /* 0x00000001b9b97824 */ /* 0x000fc400078e02b8 */
[----:B------:R-:W-:Y:S02]  /*1000*/  IMAD.SHL.U32 R19, R7, 0x100, RZ ;  /* 0x0000010007137824 */ /* 0x000fe400078e00ff */
[----:B------:R-:W-:Y:S02]  /*1010*/  IMAD R188, R14, 0x8, R17 ;  /* 0x000000080ebc7824 */ /* 0x000fe400078e0211 */
[----:B------:R-:W-:Y:S01]  /*1020*/  IMAD.IADD R184, R184, 0x1, R23 ;  /* 0x00000001b8b87824 */ /* 0x000fe200078e0217 */
[----:B--2---:R-:W-:-:S07]  /*1030*/  LOP3.LUT R187, R15, 0x1, RZ, 0xfc, !PT ;  /* 0x000000010fbb7812 */ /* 0x004fce00078efcff */
.L_x_2099:
[----:B-1-3--:R-:W0:Y:S01]  /*1040*/  LDC R4, c[0x0][0xd60] ;  /* 0x00035800ff047b82 */ /* 0x00ae220000000800 */
[----:B------:R-:W-:Y:S01]  /*1050*/  ULDC UR4, c[0x0][0xd78] ;  /* 0x00035e0000047ab9 */ /* 0x000fe20000000800 */
[----:B0-----:R-:W-:-:S13]  /*1060*/  ISETP.NE.AND P0, PT, R4, 0x1, PT ;  /* 0x000000010400780c */ /* 0x001fda0003f05270 */
[----:B------:R-:W0:Y:S08]  /*1070*/  @P0 LDC R0, c[0x0][0xd64] ;  /* 0x00035900ff000b82 */ /* 0x000e300000000800 */
[----:B--2---:R-:W1:Y:S01]  /*1080*/  @P0 LDC R6, c[0x0][0xd68] ;  /* 0x00035a00ff060b82 */ /* 0x004e620000000800 */
[----:B0-----:R-:W-:-:S04]  /*1090*/  @P0 IMAD.HI.U32 R3, R167, R0, RZ ;  /* 0x00000000a7030227 */ /* 0x001fc800078e00ff */
[----:B------:R-:W-:Y:S01]  /*10a0*/  IMAD.MOV.U32 R0, RZ, RZ, R167 ;  /* 0x000000ffff007224 */ /* 0x000fe200078e00a7 */
[----:B-1----:R-:W-:-:S04]  /*10b0*/  @P0 SHF.R.U32.HI R0, RZ, R6, R3 ;  /* 0x00000006ff000219 */ /* 0x002fc80000011603 */
[----:B------:R-:W-:Y:S01]  /*10c0*/  ISETP.GE.AND P0, PT, R0, UR4, PT ;  /* 0x0000000400007c0c */ /* 0x000fe2000bf06270 */
[----:B------:R-:W-:-:S04]  /*10d0*/  IMAD.MOV R3, RZ, RZ, -R0 ;  /* 0x000000ffff037224 */ /* 0x000fc800078e0a00 */
[----:B------:R-:W-:-:S08]  /*10e0*/  IMAD R9, R4, R3, R167 ;  /* 0x0000000304097224 */ /* 0x000fd000078e02a7 */
[----:B----4-:R-:W-:Y:S05]  /*10f0*/  @!P0 BRA `(.L_x_2000) ;  /* 0x0000000000208947 */ /* 0x010fea0003800000 */
[----:B------:R-:W0:Y:S01]  /*1100*/  LDC R6, c[0x0][0xd6c] ;  /* 0x00035b00ff067b82 */ /* 0x000e220000000800 */
[----:B------:R-:W-:Y:S01]  /*1110*/  IMAD.MOV.U32 R3, RZ, RZ, R9 ;  /* 0x000000ffff037224 */ /* 0x000fe200078e0009 */
[----:B0-----:R-:W-:-:S13]  /*1120*/  ISETP.NE.AND P0, PT, R6, 0x1, PT ;  /* 0x000000010600780c */ /* 0x001fda0003f05270 */
[----:B------:R-:W0:Y:S02]  /*1130*/  @P0 LDC.64 R4, c[0x0][0xd70] ;  /* 0x00035c00ff040b82 */ /* 0x000e240000000a00 */
[----:B0-----:R-:W-:-:S05]  /*1140*/  @P0 IMAD.HI.U32 R4, R9, R4, RZ ;  /* 0x0000000409040227 */ /* 0x001fca00078e00ff */
[----:B------:R-:W-:-:S05]  /*1150*/  @P0 SHF.R.U32.HI R3, RZ, R5, R4 ;  /* 0x00000005ff030219 */ /* 0x000fca0000011604 */
[----:B------:R-:W-:Y:S01]  /*1160*/  IMAD R4, R3, R6, RZ ;  /* 0x0000000603047224 */ /* 0x000fe200078e02ff */
[----:B------:R-:W-:Y:S06]  /*1170*/  BRA `(.L_x_2001) ;  /* 0x00000000001c7947 */ /* 0x000fec0003800000 */
.L_x_2000:
[----:B------:R-:W0:Y:S01]  /*1180*/  LDC R6, c[0x0][0xd54] ;  /* 0x00035500ff067b82 */ /* 0x000e220000000800 */
[----:B------:R-:W-:Y:S01]  /*1190*/  IMAD.MOV.U32 R3, RZ, RZ, R9 ;  /* 0x000000ffff037224 */ /* 0x000fe200078e0009 */
[----:B0-----:R-:W-:-:S13]  /*11a0*/  ISETP.NE.AND P0, PT, R6, 0x1, PT ;  /* 0x000000010600780c */ /* 0x001fda0003f05270 */
[----:B------:R-:W0:Y:S02]  /*11b0*/  @P0 LDC.64 R4, c[0x0][0xd58] ;  /* 0x00035600ff040b82 */ /* 0x000e240000000a00 */
[----:B0-----:R-:W-:-:S05]  /*11c0*/  @P0 IMAD.HI.U32 R4, R9, R4, RZ ;  /* 0x0000000409040227 */ /* 0x001fca00078e00ff */
[----:B------:R-:W-:-:S05]  /*11d0*/  @P0 SHF.R.U32.HI R3, RZ, R5, R4 ;  /* 0x00000005ff030219 */ /* 0x000fca0000011604 */
[----:B------:R-:W-:-:S07]  /*11e0*/  IMAD R4, R3, R6, RZ ;  /* 0x0000000603047224 */ /* 0x000fce00078e02ff */
.L_x_2001:
[----:B------:R-:W2:Y:S01]  /*11f0*/  LDL R8, [R1+0x4] ;  /* 0x0000040001087983 */ /* 0x000ea20000100800 */
[----:B------:R-:W0:Y:S01]  /*1200*/  LDC R191, c[0x0][0xd48] ;  /* 0x00035200ffbf7b82 */ /* 0x000e220000000800 */
[----:B------:R-:W-:Y:S01]  /*1210*/  ULDC.64 UR4, c[0x0][0x418] ;  /* 0x0001060000047ab9 */ /* 0x000fe20000000a00 */
[----:B------:R-:W-:Y:S01]  /*1220*/  IMAD.IADD R5, R9, 0x1, -R4 ;  /* 0x0000000109057824 */ /* 0x000fe200078e0a04 */
[----:B------:R-:W-:Y:S01]  /*1230*/  UISETP.NE.U32.AND UP0, UPT, UR4, URZ, UPT ;  /* 0x0000003f0400728c */ /* 0x000fe2000bf05070 */
[----:B------:R-:W-:Y:S01]  /*1240*/  LOP3.LUT R3, RZ, R3, RZ, 0x33, !PT ;  /* 0x00000003ff037212 */ /* 0x000fe200078e33ff */
[----:B------:R-:W-:Y:S01]  /*1250*/  ULDC UR38, c[0x0][0x424] ;  /* 0x0001090000267ab9 */ /* 0x000fe20000000800 */
[----:B------:R-:W-:Y:S01]  /*1260*/  ULDC UR4, c[0x0][0xd54] ;  /* 0x0003550000047ab9 */ /* 0x000fe20000000800 */
[----:B------:R-:W-:Y:S01]  /*1270*/  UISETP.NE.AND.EX UP0, UPT, UR5, URZ, UPT, UP0 ;  /* 0x0000003f0500728c */ /* 0x000fe2000bf05300 */
[----:B------:R-:W-:Y:S01]  /*1280*/  IMAD R5, R0, UR4, R5 ;  /* 0x0000000400057c24 */ /* 0x000fe2000f8e0205 */
[----:B------:R-:W-:-:S02]  /*1290*/  ULDC UR40, c[0x0][0x2f0] ;  /* 0x0000bc0000287ab9 */ /* 0x000fc40000000800 */
[----:B------:R-:W-:Y:S01]  /*12a0*/  USEL UR38, UR38, 0x1, UP0 ;  /* 0x0000000126267887 */ /* 0x000fe20008000000 */
[----:B------:R-:W-:-:S03]  /*12b0*/  IMAD.MOV.U32 R190, RZ, RZ, R5 ;  /* 0x000000ffffbe7224 */ /* 0x000fc600078e0005 */
[----:B------:R-:W-:-:S04]  /*12c0*/  UIMAD UR4, UR38, UR40, 0x3f ;  /* 0x0000003f260474a4 */ /* 0x000fc8000f8e0228 */
[----:B------:R-:W-:-:S04]  /*12d0*/  USHF.R.S32.HI UR5, URZ, 0x1f, UR4 ;  /* 0x0000001f3f057899 */ /* 0x000fc80008011404 */
[----:B------:R-:W-:Y:S01]  /*12e0*/  ULEA.HI UR5, UR5, UR4, URZ, 0x6 ;  /* 0x0000000405057291 */ /* 0x000fe2000f8f303f */
[----:B0-----:R-:W-:Y:S02]  /*12f0*/  ISETP.NE.AND P0, PT, R191, 0x1, PT ;  /* 0x00000001bf00780c */ /* 0x001fe40003f05270 */
[----:B------:R-:W-:Y:S01]  /*1300*/  ULDC UR4, c[0x0][0xd3c] ;  /* 0x00034f0000047ab9 */ /* 0x000fe20000000800 */
[----:B------:R-:W-:Y:S01]  /*1310*/  USHF.R.S32.HI UR5, URZ, 0x6, UR5 ;  /* 0x000000063f057899 */ /* 0x000fe20008011405 */
[----:B------:R-:W-:-:S04]  /*1320*/  VIADD R3, R3, UR4 ;  /* 0x0000000403037c36 */ /* 0x000fc80008000000 */
[----:B------:R-:W-:-:S05]  /*1330*/  IMAD.SHL.U32 R18, R3, 0x40, RZ ;  /* 0x0000004003127824 */ /* 0x000fca00078e00ff */
[----:B------:R-:W0:Y:S08]  /*1340*/  @P0 LDC R6, c[0x0][0xd4c] ;  /* 0x00035300ff060b82 */ /* 0x000e300000000800 */
[----:B------:R-:W1:Y:S01]  /*1350*/  @P0 LDC R7, c[0x0][0xd50] ;  /* 0x00035400ff070b82 */ /* 0x000e620000000800 */
[----:B0-----:R-:W-:-:S05]  /*1360*/  @P0 IMAD.HI.U32 R0, R5, R6, RZ ;  /* 0x0000000605000227 */ /* 0x001fca00078e00ff */
[----:B-1----:R-:W-:-:S05]  /*1370*/  @P0 SHF.R.U32.HI R190, RZ, R7, R0 ;  /* 0x00000007ffbe0219 */ /* 0x002fca0000011600 */
[----:B------:R-:W-:-:S04]  /*1380*/  IMAD.MOV R0, RZ, RZ, -R190 ;  /* 0x000000ffff007224 */ /* 0x000fc800078e0abe */
[----:B------:R-:W-:Y:S01]  /*1390*/  IMAD R191, R191, R0, R5 ;  /* 0x00000000bfbf7224 */ /* 0x000fe200078e0205 */
[----:B--2---:R-:W-:-:S13]  /*13a0*/  ISETP.NE.AND P0, PT, R8, 0x1, PT ;  /* 0x000000010800780c */ /* 0x004fda0003f05270 */
[----:B------:R-:W-:Y:S05]  /*13b0*/  @!P0 BRA `(.L_x_2002) ;  /* 0x0000001c00f48947 */ /* 0x000fea0003800000 */
[----:B------:R-:W0:Y:S01]  /*13c0*/  LDC R0, c[0x0][0x448] ;  /* 0x00011200ff007b82 */ /* 0x000e220000000800 */
[----:B------:R-:W-:Y:S02]  /*13d0*/  ULDC UR6, c[0x0][0x288] ;  /* 0x0000a20000067ab9 */ /* 0x000fe40000000800 */
[----:B------:R-:W-:-:S04]  /*13e0*/  UIADD3 UR4, -UR6, 0x1, URZ ;  /* 0x0000000106047890 */ /* 0x000fc8000fffe13f */
[----:B------:R-:W-:Y:S01]  /*13f0*/  UIMAD UR4, UR38, UR40, UR4 ;  /* 0x00000028260472a4 */ /* 0x000fe2000f8e0204 */
[----:B------:R-:W1:Y:S01]  /*1400*/  LDC.64 R6, c[0x0][0xad8] ;  /* 0x0002b600ff067b82 */ /* 0x000e620000000a00 */
[----:B0-----:R-:W-:Y:S01]  /*1410*/  ISETP.NE.AND P1, PT, R0, 0x1, PT ;  /* 0x000000010000780c */ /* 0x001fe20003f25270 */
[----:B------:R-:W-:Y:S01]  /*1420*/  VIADD R0, R18, 0x3f ;  /* 0x0000003f12007836 */ /* 0x000fe20000000000 */
[----:B-1----:R-:W-:-:S11]  /*1430*/  ISETP.GE.AND P2, PT, R7, 0x1, PT ;  /* 0x000000010700780c */ /* 0x002fd60003f46270 */
[----:B------:R-:W0:Y:S08]  /*1440*/  @P1 LDC R3, c[0x0][0x44c] ;  /* 0x00011300ff031b82 */ /* 0x000e300000000800 */
[----:B------:R-:W1:Y:S01]  /*1450*/  @P1 LDC R4, c[0x0][0x450] ;  /* 0x00011400ff041b82 */ /* 0x000e620000000800 */
[----:B0-----:R-:W-:-:S05]  /*1460*/  @P1 IMAD.HI.U32 R3, R0, R3, RZ ;  /* 0x0000000300031227 */ /* 0x001fca00078e00ff */
        /* <DEDUP_REMOVED lines=14> */
.L_x_2004:
[----:B------:R-:W-:-:S13]  /*1550*/  ISETP.NE.AND P0, PT, R7, 0x1, PT ;  /* 0x000000010700780c */ /* 0x000fda0003f05270 */
[----:B------:R-:W0:Y:S02]  /*1560*/  @P0 LDC.64 R4, c[0x0][0xae0] ;  /* 0x0002b800ff040b82 */ /* 0x000e240000000a00 */
[----:B0-----:R-:W-:-:S05]  /*1570*/  @P0 IMAD.HI.U32 R4, R3, R4, RZ ;  /* 0x0000000403040227 */ /* 0x001fca00078e00ff */
[----:B------:R-:W-:-:S07]  /*1580*/  @P0 SHF.R.U32.HI R3, RZ, R5, R4 ;  /* 0x00000005ff030219 */ /* 0x000fce0000011604 */
.L_x_2005:
[----:B------:R-:W-:-:S05]  /*1590*/  IMAD R3, R3, R7, R7 ;  /* 0x0000000703037224 */ /* 0x000fca00078e0207 */
[----:B------:R-:W-:-:S07]  /*15a0*/  VIMNMX R0, R0, R3, PT ;  /* 0x0000000300007248 */ /* 0x000fce0003fe0100 */
.L_x_2003:
[----:B------:R-:W0:Y:S01]  /*15b0*/  @P1 LDC R5, c[0x0][0x44c] ;  /* 0x00011300ff051b82 */ /* 0x000e220000000800 */
[----:B------:R-:W-:Y:S01]  /*15c0*/  VIADD R0, R0, 0x3f ;  /* 0x0000003f00007836 */ /* 0x000fe20000000000 */
[----:B------:R-:W-:Y:S01]  /*15d0*/  UIMAD UR38, UR38, UR40, -UR6 ;  /* 0x00000028262672a4 */ /* 0x000fe2000f8e0a06 */
[----:B------:R-:W-:Y:S01]  /*15e0*/  IMAD.MOV.U32 R4, RZ, RZ, R18 ;  /* 0x000000ffff047224 */ /* 0x000fe200078e0012 */
[----:B------:R-:W-:Y:S02]  /*15f0*/  ULDC UR4, c[0x0][0xad4] ;  /* 0x0002b50000047ab9 */ /* 0x000fe40000000800 */
[----:B------:R-:W-:Y:S02]  /*1600*/  SHF.R.S32.HI R3, RZ, 0x1f, R0 ;  /* 0x0000001fff037819 */ /* 0x000fe40000011400 */
[----:B------:R-:W1:Y:S02]  /*1610*/  @P1 LDC R6, c[0x0][0x450] ;  /* 0x00011400ff061b82 */ /* 0x000e640000000800 */
[----:B------:R-:W-:-:S04]  /*1620*/  LEA.HI R3, R3, R0, RZ, 0x6 ;  /* 0x0000000003037211 */ /* 0x000fc800078f30ff */
[----:B------:R-:W-:Y:S01]  /*1630*/  SHF.R.S32.HI R3, RZ, 0x6, R3 ;  /* 0x00000006ff037819 */ /* 0x000fe20000011403 */
[----:B0-----:R-:W-:-:S05]  /*1640*/  @P1 IMAD.HI.U32 R5, R18, R5, RZ ;  /* 0x0000000512051227 */ /* 0x001fca00078e00ff */
        /* <DEDUP_REMOVED lines=14> */
.L_x_2007:
[----:B------:R-:W-:-:S13]  /*1730*/  ISETP.NE.AND P0, PT, R7, 0x1, PT ;  /* 0x000000010700780c */ /* 0x000fda0003f05270 */
[----:B------:R-:W0:Y:S02]  /*1740*/  @P0 LDC.64 R8, c[0x0][0xae0] ;  /* 0x0002b800ff080b82 */ /* 0x000e240000000a00 */
[----:B0-----:R-:W-:-:S05]  /*1750*/  @P0 IMAD.HI.U32 R6, R0, R8, RZ ;  /* 0x0000000800060227 */ /* 0x001fca00078e00ff */
[----:B------:R-:W-:-:S07]  /*1760*/  @P0 SHF.R.U32.HI R0, RZ, R9, R6 ;  /* 0x00000009ff000219 */ /* 0x000fce0000011606 */
.L_x_2008:
[----:B------:R-:W-:-:S05]  /*1770*/  IMAD R0, R0, R7, RZ ;  /* 0x0000000700007224 */ /* 0x000fca00078e02ff */
[----:B------:R-:W-:-:S07]  /*1780*/  VIMNMX R3, R3, R0, !PT ;  /* 0x0000000003037248 */ /* 0x000fce0007fe0100 */
.L_x_2006:
        /* <DEDUP_REMOVED lines=75> */
[----:B------:R-:W-:Y:S06]  /*1c40*/  @!P1 BRA `(.L_x_2009) ;  /* 0x000000f000549947 */ /* 0x000fec0003800000 */
[----:B------:R-:W0:Y:S01]  /*1c50*/  SHFL.IDX PT, R0, R220, RZ, 0x1f ;  /* 0x00001fffdc007589 */ /* 0x000e2200000e0000 */
[----:B------:R-:W-:Y:S01]  /*1c60*/  UMOV UR7, 0x40000040 ;  /* 0x4000004000077882 */ /* 0x000fe20000000000 */
[----:B------:R-:W-:Y:S01]  /*1c70*/  UMOV UR9, 0x40000040 ;  /* 0x4000004000097882 */ /* 0x000fe20000000000 */
[----:B------:R-:W-:Y:S01]  /*1c80*/  UMOV UR11, 0x40000040 ;  /* 0x40000040000b7882 */ /* 0x000fe20000000000 */
[----:B------:R-:W-:Y:S01]  /*1c90*/  BAR.SYNC.DEFER_BLOCKING 0xe, 0x100 ;  /* 0x0384000000007b1d */ /* 0x000fe20000010000 */
[----:B------:R-:W-:-:S05]  /*1ca0*/  VIADD R4, R4, 0xfffffffe ;  /* 0xfffffffe04047836 */ /* 0x000fca0000000000 */
[----:B------:R-:W-:Y:S01]  /*1cb0*/  UMOV UR13, 0x40000040 ;  /* 0x40000040000d7882 */ /* 0x000fe20000000000 */
[----:B------:R-:W-:Y:S01]  /*1cc0*/  UMOV UR15, 0x40000040 ;  /* 0x40000040000f7882 */ /* 0x000fe20000000000 */
[----:B------:R-:W-:Y:S01]  /*1cd0*/  UMOV UR17, 0x40000040 ;  /* 0x4000004000117882 */ /* 0x000fe20000000000 */
[----:B------:R-:W-:Y:S01]  /*1ce0*/  UMOV UR19, 0x40000040 ;  /* 0x4000004000137882 */ /* 0x000fe20000000000 */
[----:B------:R-:W1:Y:S01]  /*1cf0*/  S2R R7, SR_TID.X ;  /* 0x0000000000077919 */ /* 0x000e620000002100 */
[----:B------:R-:W-:Y:S02]  /*1d00*/  ISETP.GE.AND P0, PT, R4, R5, PT ;  /* 0x000000050400720c */ /* 0x000fe40003f06270 */
        /* <DEDUP_REMOVED lines=45> */
.L_x_2011:
[----:B------:R-:W-:Y:S01]  /*1fe0*/  BAR.SYNC.DEFER_BLOCKING 0xe, 0x100 ;  /* 0x0384000000007b1d */ /* 0x000fe20000010000 */
[----:B01----:R-:W-:Y:S01]  /*1ff0*/  IMAD.U32 R0, RZ, RZ, UR36 ;  /* 0x00000024ff007e24 */ /* 0x003fe2000f8e00ff */
[----:B------:R-:W-:Y:S01]  /*2000*/  UIADD3 UR36, UR36, 0x1, URZ ;  /* 0x0000000124247890 */ /* 0x000fe2000fffe03f */
[C---:B------:R-:W-:Y:S01]  /*2010*/  ISETP.GT.AND P0, PT, R4.reuse, R5, PT ;  /* 0x000000050400720c */ /* 0x040fe20003f04270 */
[----:B------:R-:W-:Y:S02]  /*2020*/  VIADD R4, R4, 0xffffffff ;  /* 0xffffffff04047836 */ /* 0x000fe40000000000 */
[----:B------:R-:W-:Y:S01]  /*2030*/  IMAD R0, R0, 0x40, R17 ;  /* 0x0000004000007824 */ /* 0x000fe200078e0211 */
        /* <DEDUP_REMOVED lines=165> */
.L_x_2010:
[----:B------:R-:W-:Y:S01]  /*2a90*/  BAR.SYNC.DEFER_BLOCKING 0xe, 0x100 ;  /* 0x0384000000007b1d */ /* 0x000fe20000010000 */
[----:B01----:R-:W-:Y:S01]  /*2aa0*/  IMAD.U32 R0, RZ, RZ, UR36 ;  /* 0x00000024ff007e24 */ /* 0x003fe2000f8e00ff */
[----:B------:R-:W-:Y:S01]  /*2ab0*/  UIADD3 UR36, UR36, 0x1, URZ ;  /* 0x0000000124247890 */ /* 0x000fe2000fffe03f */
[----:B------:R-:W-:Y:S02]  /*2ac0*/  PLOP3.LUT P0, PT, PT, PT, PT, 0x8, 0x0 ;  /* 0x000000000000781c */ /* 0x000fe40003f0e170 */
[----:B------:R-:W-:Y:S01]  /*2ad0*/  IMAD R0, R0, 0x40, R17 ;  /* 0x0000004000007824 */ /* 0x000fe200078e0211 */
        /* <DEDUP_REMOVED lines=139> */
.L_x_2002:
        /* <DEDUP_REMOVED lines=25> */
.L_x_2013:
[----:B------:R-:W-:-:S13]  /*3520*/  ISETP.NE.AND P0, PT, R7, 0x1, PT ;  /* 0x000000010700780c */ /* 0x000fda0003f05270 */
[----:B------:R-:W0:Y:S02]  /*3530*/  @P0 LDC.64 R4, c[0x0][0xae0] ;  /* 0x0002b800ff040b82 */ /* 0x000e240000000a00 */
[----:B0-----:R-:W-:-:S05]  /*3540*/  @P0 IMAD.HI.U32 R4, R3, R4, RZ ;  /* 0x0000000403040227 */ /* 0x001fca00078e00ff */
[----:B------:R-:W-:-:S07]  /*3550*/  @P0 SHF.R.U32.HI R3, RZ, R5, R4 ;  /* 0x00000005ff030219 */ /* 0x000fce0000011604 */
.L_x_2014:
[----:B------:R-:W-:-:S05]  /*3560*/  IMAD R3, R3, R7, R7 ;  /* 0x0000000703037224 */ /* 0x000fca00078e0207 */
[----:B------:R-:W-:-:S07]  /*3570*/  VIMNMX R0, R0, R3, PT ;  /* 0x0000000300007248 */ /* 0x000fce0003fe0100 */
.L_x_2012:
[----:B------:R-:W0:Y:S01]  /*3580*/  @P1 LDC R5, c[0x0][0x44c] ;  /* 0x00011300ff051b82 */ /* 0x000e220000000800 */
[----:B------:R-:W-:Y:S01]  /*3590*/  VIADD R0, R0, 0x3f ;  /* 0x0000003f00007836 */ /* 0x000fe20000000000 */
[----:B------:R-:W-:Y:S01]  /*35a0*/  UIMAD UR40, UR38, UR40, -UR4 ;  /* 0x00000028262872a4 */ /* 0x000fe2000f8e0a04 */
[----:B------:R-:W-:Y:S02]  /*35b0*/  IMAD.MOV.U32 R4, RZ, RZ, R18 ;  /* 0x000000ffff047224 */ /* 0x000fe400078e0012 */
[----:B------:R-:W-:Y:S01]  /*35c0*/  ULDC UR4, c[0x0][0xad4] ;  /* 0x0002b50000047ab9 */ /* 0x000fe20000000800 */
[----:B------:R-:W-:Y:S02]  /*35d0*/  SHF.R.S32.HI R3, RZ, 0x1f, R0 ;  /* 0x0000001fff037819 */ /* 0x000fe40000011400 */
[----:B------:R-:W1:Y:S02]  /*35e0*/  @P1 LDC R6, c[0x0][0x450] ;  /* 0x00011400ff061b82 */ /* 0x000e640000000800 */
[----:B------:R-:W-:-:S04]  /*35f0*/  LEA.HI R3, R3, R0, RZ, 0x6 ;  /* 0x0000000003037211 */ /* 0x000fc800078f30ff */
[----:B------:R-:W-:-:S04]  /*3600*/  SHF.R.S32.HI R3, RZ, 0x6, R3 ;  /* 0x00000006ff037819 */ /* 0x000fc80000011403 */
[----:B------:R-:W-:Y:S01]  /*3610*/  VIMNMX R168, R3, UR5, PT ;  /* 0x0000000503a87c48 */ /* 0x000fe2000bfe0100 */
[----:B0-----:R-:W-:-:S05]  /*3620*/  @P1 IMAD.HI.U32 R5, R18, R5, RZ ;  /* 0x0000000512051227 */ /* 0x001fca00078e00ff */
[----:B-1----:R-:W-:-:S05]  /*3630*/  @P1 SHF.R.U32.HI R4, RZ, R6, R5 ;  /* 0x00000006ff041219 */ /* 0x002fca0000011605 */
[----:B------:R-:W-:-:S04]  /*3640*/  VIADD R0, R4, UR40 ;  /* 0x0000002804007c36 */ /* 0x000fc80008000000 */
        /* <DEDUP_REMOVED lines=11> */
.L_x_2016:
[----:B------:R-:W-:-:S13]  /*3700*/  ISETP.NE.AND P0, PT, R7, 0x1, PT ;  /* 0x000000010700780c */ /* 0x000fda0003f05270 */
[----:B------:R-:W0:Y:S02]  /*3710*/  @P0 LDC.64 R4, c[0x0][0xae0] ;  /* 0x0002b800ff040b82 */ /* 0x000e240000000a00 */
[----:B0-----:R-:W-:-:S05]  /*3720*/  @P0 IMAD.HI.U32 R4, R0, R4, RZ ;  /* 0x0000000400040227 */ /* 0x001fca00078e00ff */
[----:B------:R-:W-:-:S07]  /*3730*/  @P0 SHF.R.U32.HI R0, RZ, R5, R4 ;  /* 0x00000005ff000219 */ /* 0x000fce0000011604 */
.L_x_2017:
[----:B------:R-:W-:-:S05]  /*3740*/  IMAD R0, R0, R7, RZ ;  /* 0x0000000700007224 */ /* 0x000fca00078e02ff */
[----:B------:R-:W-:-:S07]  /*3750*/  VIMNMX R3, R3, R0, !PT ;  /* 0x0000000003037248 */ /* 0x000fce0007fe0100 */
.L_x_2015:
        /* <DEDUP_REMOVED lines=106> */
.L_x_2018:
[----:B------:R-:W-:Y:S02]  /*3e00*/  LEA.HI R0, R219, R219, RZ, 0x1 ;  /* 0x000000dbdb007211 */ /* 0x000fe400078f08ff */
[----:B------:R-:W-:Y:S02]  /*3e10*/  ISETP.NE.AND P0, PT, R187, 0x3, PT ;  /* 0x00000003bb00780c */ /* 0x000fe40003f05270 */
[----:B------:R-:W-:-:S05]  /*3e20*/  LOP3.LUT R0, R0, 0xfffffffe, RZ, 0xc0, !PT ;  /* 0xfffffffe00007812 */ /* 0x000fca00078ec0ff */
[----:B------:R-:W-:-:S05]  /*3e30*/  IMAD.IADD R0, R219, 0x1, -R0 ;  /* 0x00000001db007824 */ /* 0x000fca00078e0a00 */
[----:B------:R-:W-:-:S04]  /*3e40*/  SHF.L.U32 R4, R0, 0x1f, RZ ;  /* 0x0000001f00047819 */ /* 0x000fc800000006ff */
[----:B------:R-:W0:Y:S02]  /*3e50*/  SYNCS.PHASECHK.TRANS64.TRYWAIT P1, [UR37+0x38800], R4 ;  /* 0x03880004ff0075a7 */ /* 0x000e240008020165 */
[----:B0-----:R-:W-:Y:S05]  /*3e60*/  @!P1 BRA `(.L_x_2019) ;  /* 0x0000016000a09947 */ /* 0x001fea0003800000 */
.L_x_2231:
[----:B------:R-:W-:Y:S05]  /*3e70*/  @!P0 BRA `(.L_x_2020) ;  /* 0x0000000000048947 */ /* 0x000fea0003800000 */
[----:B------:R-:W-:Y:S01]  /*3e80*/  BPT.TRAP 0x1 ;  /* 0x000000040000795c */ /* 0x000fe20000300000 */
.L_x_2020:
[----:B0-----:R-:W-:Y:S01]  /*3e90*/  IMAD.U32 R3, RZ, RZ, UR36 ;  /* 0x00000024ff037e24 */ /* 0x001fe2000f8e00ff */
[----:B------:R-:W-:-:S04]  /*3ea0*/  SHF.L.U32 R6, R2, 0x1f, RZ ;  /* 0x0000001f02067819 */ /* 0x000fc800000006ff */
[----:B------:R-:W-:-:S04]  /*3eb0*/  LEA R3, R3, UR37, 0x3 ;  /* 0x0000002503037c11 */ /* 0x000fc8000f8e18ff */
[----:B------:R0:W1:Y:S01]  /*3ec0*/  SYNCS.PHASECHK.TRANS64.TRYWAIT P1, [R3+URZ+0x38830], R6 ;  /* 0x03883006030075a7 */ /* 0x000062000802017f */
[----:B------:R-:W-:Y:S05]  /*3ed0*/  @!P0 BRA `(.L_x_2021) ;  /* 0x0000000000048947 */ /* 0x000fea0003800000 */
[----:B------:R-:W-:Y:S01]  /*3ee0*/  BPT.TRAP 0x1 ;  /* 0x000000040000795c */ /* 0x000fe20000300000 */
.L_x_2021:
[----:B-1----:R-:W-:Y:S05]  /*3ef0*/  @P1 BRA `(.L_x_2022) ;  /* 0x0000000000081947 */ /* 0x002fea0003800000 */
[----:B------:R-:W1:Y:S02]  /*3f00*/  SYNCS.PHASECHK.TRANS64.TRYWAIT P1, [R3+URZ+0x38830], R6 ;  /* 0x03883006030075a7 */ /* 0x000e64000802017f */
[----:B-1----:R-:W-:Y:S05]  /*3f10*/  @!P1 BRA `(.L_x_2023) ;  /* 0x00000160008c9947 */ /* 0x002fea0003800000 */
.L_x_2022:
[----:B------:R-:W-:-:S04]  /*3f20*/  UIADD3 UR4, UR37, 0x22400, URZ ;  /* 0x0002240025047890 */ /* 0x000fc8000fffe03f */
[----:B------:R-:W-:-:S04]  /*3f30*/  USHF.R.U32.HI UR4, URZ, 0x4, UR4 ;  /* 0x000000043f047899 */ /* 0x000fc80008011604 */
[----:B------:R-:W-:-:S06]  /*3f40*/  ULOP3.LUT UR4, UR4, 0x3fff, URZ, 0xc0, !UPT ;  /* 0x00003fff04047892 */ /* 0x000fcc000f8ec03f */
[----:B------:R-:W-:Y:S01]  /*3f50*/  IMAD.U32 R0, RZ, RZ, UR4 ;  /* 0x00000004ff007e24 */ /* 0x000fe2000f8e00ff */
        /* <DEDUP_REMOVED lines=34> */
[----:B------:R-:W2:Y:S02]  /*4180*/  SYNCS.PHASECHK.TRANS64.TRYWAIT P1, [UR37+0x38810], R4 ;  /* 0x03881004ff0075a7 */ /* 0x000ea40008020165 */
[----:B--2---:R-:W-:Y:S05]  /*4190*/  @!P1 BRA `(.L_x_2024) ;  /* 0x0000016000009947 */ /* 0x004fea0003800000 */
.L_x_2232:
[----:B------:R-:W-:Y:S05]  /*41a0*/  @!P0 BRA `(.L_x_2025) ;  /* 0x0000000000048947 */ /* 0x000fea0003800000 */
[----:B------:R-:W-:Y:S01]  /*41b0*/  BPT.TRAP 0x1 ;  /* 0x000000040000795c */ /* 0x000fe20000300000 */
.L_x_2025:
[----:B------:R3:W4:Y:S01]  /*41c0*/  SYNCS.PHASECHK.TRANS64.TRYWAIT P1, [R3+URZ+0x38850], R6 ;  /* 0x03885006030075a7 */ /* 0x000722000802017f */
[----:B------:R-:W-:Y:S05]  /*41d0*/  @!P0 BRA `(.L_x_2026) ;  /* 0x0000000000048947 */ /* 0x000fea0003800000 */
[----:B------:R-:W-:Y:S01]  /*41e0*/  BPT.TRAP 0x1 ;  /* 0x000000040000795c */ /* 0x000fe20000300000 */
.L_x_2026:
[----:B----4-:R-:W-:Y:S05]  /*41f0*/  @P1 BRA `(.L_x_2027) ;  /* 0x0000000000081947 */ /* 0x010fea0003800000 */
[----:B------:R-:W4:Y:S02]  /*4200*/  SYNCS.PHASECHK.TRANS64.TRYWAIT P1, [R3+URZ+0x38850], R6 ;  /* 0x03885006030075a7 */ /* 0x000f24000802017f */
[----:B----4-:R-:W-:Y:S05]  /*4210*/  @!P1 BRA `(.L_x_2028) ;  /* 0x0000015c00f89947 */ /* 0x010fea0003800000 */
.L_x_2027:
[----:B------:R-:W-:Y:S01]  /*4220*/  UIADD3 UR4, UR37, 0x400, URZ ;  /* 0x0000040025047890 */ /* 0x000fe2000fffe03f */
[----:B------:R-:W-:Y:S01]  /*4230*/  WARPGROUP.ARRIVE ;  /* 0x00000000000079c5 */ /* 0x000fe20000000000 */
[----:B------:R-:W-:-:S05]  /*4240*/  UIADD3 UR5, UR37, 0x26400, URZ ;  /* 0x0002640025057890 */ /* 0x000fca000fffe03f */
[----:B--2---:R-:W2:Y:S01]  /*4250*/  S2R R4, SR_TID.X ;  /* 0x0000000000047919 */ /* 0x004ea20000002100 */
[----:B------:R-:W-:Y:S01]  /*4260*/  USHF.R.U32.HI UR4, URZ, 0x4, UR4 ;  /* 0x000000043f047899 */ /* 0x000fe20008011604 */
[----:B------:R-:W5:Y:S01]  /*4270*/  LDC R8, c[0x0][0x2f0] ;  /* 0x0000bc00ff087b82 */ /* 0x000f620000000800 */
[----:B------:R-:W-:Y:S01]  /*4280*/  USHF.R.U32.HI UR5, URZ, 0x4, UR5 ;  /* 0x000000043f057899 */ /* 0x000fe20008011605 */
[----:B------:R-:W0:Y:S01]  /*4290*/  S2R R5, SR_TID.X ;  /* 0x0000000000057919 */ /* 0x000e220000002100 */
[----:B------:R-:W-:Y:S01]  /*42a0*/  ULOP3.LUT UR4, UR4, 0x3fff, URZ, 0xc0, !UPT ;  /* 0x00003fff04047892 */ /* 0x000fe2000f8ec03f */
[----:B------:R-:W-:Y:S01]  /*42b0*/  IMAD.MOV.U32 R7, RZ, RZ, -0x40 ;  /* 0xffffffc0ff077424 */ /* 0x000fe200078e00ff */
[----:B------:R-:W-:Y:S01]  /*42c0*/  ULOP3.LUT UR5, UR5, 0x3fff, URZ, 0xc0, !UPT ;  /* 0x00003fff05057892 */ /* 0x000fe2000f8ec03f */
[C---:B------:R-:W-:Y:S01]  /*42d0*/  LEA R11, R168.reuse, 0xffffffc0, 0x6 ;  /* 0xffffffc0a80b7811 */ /* 0x040fe200078e30ff */
[----:B------:R-:W-:Y:S01]  /*42e0*/  ULOP3.LUT UR4, UR4, 0x10000, URZ, 0xfc, !UPT ;  /* 0x0001000004047892 */ /* 0x000fe2000f8efc3f */
[----:B------:R-:W5:Y:S01]  /*42f0*/  LDC R9, c[0x0][0x288] ;  /* 0x0000a200ff097b82 */ /* 0x000f620000000800 */
[----:B------:R-:W-:Y:S01]  /*4300*/  ULOP3.LUT UR6, UR5, 0x10000, URZ, 0xfc, !UPT ;  /* 0x0001000005067892 */ /* 0x000fe2000f8efc3f */
[----:B------:R-:W-:Y:S01]  /*4310*/  IMAD R7, R168, R7, 0x41 ;  /* 0x00000041a8077424 */ /* 0x000fe200078e0207 */
[----:B------:R-:W-:Y:S01]  /*4320*/  ULEA UR26, UR36, UR4, 0xc ;  /* 0x00000004241a7291 */ /* 0x000fe2000f8e603f */
[----:B------:R-:W-:Y:S01]  /*4330*/  UMOV UR25, 0x40000040 ;  /* 0x4000004000197882 */ /* 0x000fe20000000000 */
[----:B------:R-:W-:Y:S01]  /*4340*/  UMOV UR27, 0x40000040 ;  /* 0x40000040001b7882 */ /* 0x000fe20000000000 */
[----:B------:R-:W-:Y:S01]  /*4350*/  UIADD3 UR28, UR6, 0x2, URZ ;  /* 0x00000002061c7890 */ /* 0x000fe2000fffe03f */
[----:B------:R-:W-:Y:S01]  /*4360*/  VIADD R15, R7, 0xffffffff ;  /* 0xffffffff070f7836 */ /* 0x000fe20000000000 */
[----:B------:R-:W-:Y:S01]  /*4370*/  UMOV UR24, UR6 ;  /* 0x0000000600187c82 */ /* 0x000fe20008000000 */
[----:B------:R-:W-:-:S03]  /*4380*/  UIADD3 UR30, UR26, 0x2, URZ ;  /* 0x000000021a1e7890 */ /* 0x000fc6000fffe03f */
[----:B------:R-:W-:Y:S01]  /*4390*/  HGMMA.64x64x16.F32 R24, gdesc[UR24], R24, gsb0 ;  /* 0x00e00000181879f0 */ /* 0x000fe20008000818 */
[----:B------:R-:W-:Y:S01]  /*43a0*/  UMOV UR29, 0x40000040 ;  /* 0x40000040001d7882 */ /* 0x000fe20000000000 */
[----:B------:R-:W-:Y:S01]  /*43b0*/  UMOV UR31, 0x40000040 ;  /* 0x40000040001f7882 */ /* 0x000fe20000000000 */
[----:B------:R-:W-:Y:S02]  /*43c0*/  UIADD3 UR11, UR6, 0x800, URZ ;  /* 0x00000800060b7890 */ /* 0x000fe4000fffe03f */
[----:B------:R-:W-:Y:S01]  /*43d0*/  UIADD3 UR14, UR26, 0x800, URZ ;  /* 0x000008001a0e7890 */ /* 0x000fe2000fffe03f */
[----:B--2---:R-:W-:Y:S02]  /*43e0*/  SHF.R.U32.HI R4, RZ, 0x7, R4 ;  /* 0x00000007ff047819 */ /* 0x004fe40000011604 */
[----:B0-----:R-:W-:-:S04]  /*43f0*/  LOP3.LUT R5, R5, 0x7f, RZ, 0xc0, !PT ;  /* 0x0000007f05057812 */ /* 0x001fc800078ec0ff */
[----:B------:R-:W0:Y:S01]  /*4400*/  SHFL.IDX PT, R4, R4, RZ, 0x1f ;  /* 0x00001fff04047589 */ /* 0x000e2200000e0000 */
[----:B------:R-:W-:Y:S02]  /*4410*/  ISETP.NE.AND P1, PT, R5, RZ, PT ;  /* 0x000000ff0500720c */ /* 0x000fe40003f25270 */
[----:B0-----:R-:W-:Y:S01]  /*4420*/  R2UR UR5, R4 ;  /* 0x00000000040572ca */ /* 0x001fe200000e0000 */
[----:B------:R-:W-:-:S04]  /*4430*/  IMAD.IADD R4, R188, 0x1, R18 ;  /* 0x00000001bc047824 */ /* 0x000fc800078e0212 */
[----:B-1-34-:R-:W-:-:S08]  /*4440*/  IMAD.MOV.U32 R6, RZ, RZ, R4 ;  /* 0x000000ffff067224 */ /* 0x01afd000078e0004 */
        /* <DEDUP_REMOVED lines=236> */
[----:B------:R-:W-:Y:S01]  /*5310*/  ULDC.64 UR10, c[0x0][0xad8] ;  /* 0x0002b600000a7ab9 */ /* 0x000fe20000000a00 */
[----:B------:R-:W-:Y:S02]  /*5320*/  USEL UR5, UR5, 0x3e, UP0 ;  /* 0x0000003e05057887 */ /* 0x000fe40008000000 */
[----:B------:R-:W-:-:S02]  /*5330*/  UISETP.GE.AND UP1, UPT, UR11, 0x1, UPT ;  /* 0x000000010b00788c */ /* 0x000fc4000bf26270 */
        /* <DEDUP_REMOVED lines=9> */
[----:B------:R-:W-:Y:S01]  /*53d0*/  ULDC UR26, c[0x0][0xad4] ;  /* 0x0002b500001a7ab9 */ /* 0x000fe20000000800 */
[----:B------:R-:W-:-:S06]  /*53e0*/  UISETP.NE.AND UP0, UPT, UR5, 0x1, UPT ;  /* 0x000000010500788c */ /* 0x000fcc000bf05270 */
[----:B------:R-:W-:Y:S02]  /*53f0*/  PLOP3.LUT P2, PT, PT, PT, UP0, 0x80, 0x0 ;  /* 0x000000000000781c */ /* 0x000fe40003f4f008 */
[----:B------:R-:W-:-:S03]  /*5400*/  PLOP3.LUT P3, PT, PT, PT, UP0, 0x80, 0x0 ;  /* 0x000000000000781c */ /* 0x000fc60003f6f008 */
[----:B------:R-:W-:-:S08]  /*5410*/  @UP0 ULDC UR5, c[0x0][0x44c] ;  /* 0x0001130000050ab9 */ /* 0x000fd00000000800 */
[----:B------:R-:W-:Y:S01]  /*5420*/  @P2 IMAD.HI.U32 R5, R4, UR5, RZ ;  /* 0x0000000504052c27 */ /* 0x000fe2000f8e00ff */
[----:B------:R-:W-:Y:S01]  /*5430*/  @UP0 ULDC UR5, c[0x0][0x450] ;  /* 0x0001140000050ab9 */ /* 0x000fe20000000800 */
[----:B------:R-:W-:Y:S02]  /*5440*/  PLOP3.LUT P2, PT, PT, PT, UP1, 0x40, 0x0 ;  /* 0x000000000000781c */ /* 0x000fe40003f4e818 */
[----:B------:R-:W-:Y:S01]  /*5450*/  @!P1 VIADD R4, R3, 0x38840 ;  /* 0x0003884003049836 */ /* 0x000fe20000000000 */
[----:B------:R-:W-:Y:S01]  /*5460*/  @P3 SHF.R.U32.HI R6, RZ, UR5, R5 ;  /* 0x00000005ff063c19 */ /* 0x000fe20008011605 */
[----:B------:R-:W-:Y:S01]  /*5470*/  ULOP3.LUT UR5, URZ, UR26, URZ, 0x33, !UPT ;  /* 0x0000001a3f057292 */ /* 0x000fe2000f8e333f */
[----:B-----5:R-:W-:Y:S02]  /*5480*/  IMAD R5, R8, UR38, -R11 ;  /* 0x0000002608057c24 */ /* 0x020fe4000f8e0a0b */
[----:B------:R-:W-:Y:S01]  /*5490*/  @!P1 PRMT R4, RZ, 0x654, R4 ;  /* 0x00000654ff049816 */ /* 0x000fe20000000004 */
[----:B------:R-:W0:Y:S01]  /*54a0*/  SHFL.IDX PT, R21, R6, RZ, 0x1c1f ;  /* 0x001c1fff06157589 */ /* 0x000e2200000e0000 */
[----:B------:R-:W-:Y:S01]  /*54b0*/  IMAD.IADD R12, R5, 0x1, -R16 ;  /* 0x00000001050c7824 */ /* 0x000fe200078e0a10 */
[----:B------:R-:W-:-:S02]  /*54c0*/  WARPGROUP.DEPBAR.LE gsb0, 0x0 ;  /* 0x00008000000079c5 */ /* 0x000fc40000010000 */
[----:B------:R-:W-:-:S06]  /*54d0*/  WARPGROUP.ARRIVE ;  /* 0x00000000000079c5 */ /* 0x000fcc0000000000 */
[----:B------:R-:W-:Y:S03]  /*54e0*/  HGMMA.64x64x16.F32 R24, gdesc[UR28], R24, gsb0 ;  /* 0x00e000001c1879f0 */ /* 0x000fe60008000818 */
[----:B------:R-:W-:Y:S02]  /*54f0*/  WARPGROUP.DEPBAR.LE gsb0, 0x0 ;  /* 0x00008000000079c5 */ /* 0x000fe40000010000 */
[----:B------:R1:W-:Y:S02]  /*5500*/  @!P1 SYNCS.ARRIVE.TRANS64.RED.A1T0 RZ, [R4+URZ], RZ ;  /* 0x000000ff04ff99a7 */ /* 0x0003e4000810043f */
[----:B-1----:R-:W-:-:S05]  /*5510*/  IMAD R4, R8, UR38, R7 ;  /* 0x0000002608047c24 */ /* 0x002fca000f8e0207 */
[----:B------:R-:W-:-:S05]  /*5520*/  IADD3 R4, R4, -R9, -R16 ;  /* 0x8000000904047210 */ /* 0x000fca0007ffe810 */
[C---:B------:R-:W-:Y:S02]  /*5530*/  VIADD R13, R4.reuse, UR10 ;  /* 0x0000000a040d7c36 */ /* 0x040fe40008000000 */
[----:B------:R-:W-:-:S03]  /*5540*/  VIADD R14, R4, UR5 ;  /* 0x00000005040e7c36 */ /* 0x000fc60008000000 */
[----:B0-----:R-:W-:Y:S01]  /*5550*/  VIADDMNMX R4, R21, R13, R12, PT ;  /* 0x0000000d15047246 */ /* 0x001fe2000380010c */
[----:B------:R-:W-:Y:S01]  /*5560*/  IMAD.IADD R5, R14, 0x1, R21 ;  /* 0x000000010e057824 */ /* 0x000fe200078e0215 */
[----:B------:R-:W-:Y:S06]  /*5570*/  @P2 BRA `(.L_x_2029) ;  /* 0x00000000005c2947 */ /* 0x000fec0003800000 */
[----:B------:R-:W-:Y:S01]  /*5580*/  IMAD R10, R8, UR38, R21 ;  /* 0x00000026080a7c24 */ /* 0x000fe2000f8e0215 */
[----:B------:R-:W-:Y:S03]  /*5590*/  BSSY B0, `(.L_x_2030) ;  /* 0x0000011000007945 */ /* 0x000fe60003800000 */
[----:B------:R-:W-:-:S05]  /*55a0*/  IMAD.IADD R10, R10, 0x1, -R9 ;  /* 0x000000010a0a7824 */ /* 0x000fca00078e0a09 */
[----:B------:R-:W-:-:S13]  /*55b0*/  ISETP.GT.AND P2, PT, R10, -0x1, PT ;  /* 0xffffffff0a00780c */ /* 0x000fda0003f44270 */
[----:B------:R-:W-:Y:S05]  /*55c0*/  @P2 BRA `(.L_x_2031) ;  /* 0x0000000000202947 */ /* 0x000fea0003800000 */
[----:B------:R-:W-:Y:S01]  /*55d0*/  UISETP.NE.AND UP2, UPT, UR11, 0x1, UPT ;  /* 0x000000010b00788c */ /* 0x000fe2000bf45270 */
[----:B------:R-:W-:-:S05]  /*55e0*/  LOP3.LUT R10, RZ, R10, RZ, 0x33, !PT ;  /* 0x0000000aff0a7212 */ /* 0x000fca00078e33ff */
[----:B------:R-:W-:-:S05]  /*55f0*/  PLOP3.LUT P2, PT, PT, PT, UP2, 0x80, 0x0 ;  /* 0x000000000000781c */ /* 0x000fca0003f4f028 */
[----:B------:R-:W-:-:S08]  /*5600*/  @UP2 ULDC.64 UR14, c[0x0][0xae0] ;  /* 0x0002b800000e2ab9 */ /* 0x000fd00000000a00 */
[----:B------:R-:W-:-:S05]  /*5610*/  @P2 IMAD.HI.U32 R7, R10, UR14, RZ ;  /* 0x0000000e0a072c27 */ /* 0x000fca000f8e00ff */
[----:B------:R-:W-:-:S04]  /*5620*/  @P2 SHF.R.U32.HI R10, RZ, UR15, R7 ;  /* 0x0000000fff0a2c19 */ /* 0x000fc80008011607 */
[----:B------:R-:W-:Y:S01]  /*5630*/  LOP3.LUT R10, RZ, R10, RZ, 0x33, !PT ;  /* 0x0000000aff0a7212 */ /* 0x000fe200078e33ff */
[----:B------:R-:W-:Y:S06]  /*5640*/  BRA `(.L_x_2032) ;  /* 0x0000000000147947 */ /* 0x000fec0003800000 */
.L_x_2031:
[----:B------:R-:W-:-:S06]  /*5650*/  UISETP.NE.AND UP2, UPT, UR11, 0x1, UPT ;  /* 0x000000010b00788c */ /* 0x000fcc000bf45270 */
[----:B------:R-:W-:-:S05]  /*5660*/  PLOP3.LUT P2, PT, PT, PT, UP2, 0x80, 0x0 ;  /* 0x000000000000781c */ /* 0x000fca0003f4f028 */
[----:B------:R-:W-:-:S08]  /*5670*/  @UP2 ULDC.64 UR14, c[0x0][0xae0] ;  /* 0x0002b800000e2ab9 */ /* 0x000fd00000000a00 */
[----:B------:R-:W-:-:S05]  /*5680*/  @P2 IMAD.HI.U32 R7, R10, UR14, RZ ;  /* 0x0000000e0a072c27 */ /* 0x000fca000f8e00ff */
[----:B------:R-:W-:-:S07]  /*5690*/  @P2 SHF.R.U32.HI R10, RZ, UR15, R7 ;  /* 0x0000000fff0a2c19 */ /* 0x000fce0008011607 */
.L_x_2032:
[----:B------:R-:W-:Y:S05]  /*56a0*/  BSYNC B0 ;  /* 0x0000000000007941 */ /* 0x000fea0003800000 */
.L_x_2030:
[----:B------:R-:W-:-:S04]  /*56b0*/  IMAD R7, R10, UR11, -R11 ;  /* 0x0000000b0a077c24 */ /* 0x000fc8000f8e0a0b */
[----:B------:R-:W-:-:S05]  /*56c0*/  IMAD.IADD R7, R7, 0x1, -R16 ;  /* 0x0000000107077824 */ /* 0x000fca00078e0a10 */
[----:B------:R-:W-:Y:S02]  /*56d0*/  VIMNMX R5, R5, R7, !PT ;  /* 0x0000000705057248 */ /* 0x000fe40007fe0100 */
[----:B------:R-:W-:-:S07]  /*56e0*/  VIADDMNMX R4, R7, UR11, R4, PT ;  /* 0x0000000b07047c46 */ /* 0x000fce000b800104 */
.L_x_2029:
[C---:B------:R-:W-:Y:S02]  /*56f0*/  ISETP.GE.AND P2, PT, R15.reuse, 0x2, PT ;  /* 0x000000020f00780c */ /* 0x040fe40003f46270 */
[----:B------:R-:W-:Y:S02]  /*5700*/  ISETP.GE.AND P6, PT, R15, 0xa, PT ;  /* 0x0000000a0f00780c */ /* 0x000fe40003fc6270 */
[----:B------:R-:W-:Y:S02]  /*5710*/  ISETP.GT.AND P4, PT, R5, 0x1, !P2 ;  /* 0x000000010500780c */ /* 0x000fe40005784270 */
[----:B------:R-:W-:Y:S02]  /*5720*/  ISETP.GE.AND P3, PT, R15, 0x9, PT ;  /* 0x000000090f00780c */ /* 0x000fe40003f66270 */
[----:B------:R-:W-:Y:S02]  /*5730*/  ISETP.LT.OR P4, PT, R4, 0x2, P4 ;  /* 0x000000020400780c */ /* 0x000fe40002781670 */
[----:B------:R-:W-:-:S02]  /*5740*/  P2R R21, PR, RZ, 0x40 ;  /* 0x00000040ff157803 */ /* 0x000fc40000000000 */
[----:B------:R-:W-:Y:S02]  /*5750*/  FSEL R20, R25, -INF , !P4 ;  /* 0xff80000019147808 */ /* 0x000fe40006000000 */
[C---:B------:R-:W-:Y:S02]  /*5760*/  ISETP.GT.AND P4, PT, R5.reuse, 0x9, !P6 ;  /* 0x000000090500780c */ /* 0x040fe40007784270 */
[----:B------:R-:W-:Y:S02]  /*5770*/  ISETP.GT.AND P5, PT, R5, 0x8, !P3 ;  /* 0x000000080500780c */ /* 0x000fe40005fa4270 */
[----:B------:R-:W-:Y:S02]  /*5780*/  ISETP.LT.OR P4, PT, R4, 0xa, P4 ;  /* 0x0000000a0400780c */ /* 0x000fe40002781670 */
[----:B------:R-:W-:Y:S02]  /*5790*/  ISETP.GE.AND P6, PT, R15, 0x11, PT ;  /* 0x000000110f00780c */ /* 0x000fe40003fc6270 */
[----:B------:R-:W-:-:S02]  /*57a0*/  FSEL R56, R29, -INF , !P4 ;  /* 0xff8000001d387808 */ /* 0x000fc40006000000 */
[----:B------:R-:W-:Y:S02]  /*57b0*/  ISETP.LT.OR P5, PT, R4, 0x9, P5 ;  /* 0x000000090400780c */ /* 0x000fe40002fa1670 */
[----:B------:R-:W-:Y:S02]  /*57c0*/  ISETP.GT.AND P4, PT, R5, 0x10, !P6 ;  /* 0x000000100500780c */ /* 0x000fe40007784270 */
[----:B------:R-:W-:Y:S02]  /*57d0*/  FSEL R28, R28, -INF , !P5 ;  /* 0xff8000001c1c7808 */ /* 0x000fe40006800000 */
[----:B------:R-:W-:Y:S02]  /*57e0*/  ISETP.LT.OR P4, PT, R4, 0x11, P4 ;  /* 0x000000110400780c */ /* 0x000fe40002781670 */
[----:B------:R-:W-:Y:S02]  /*57f0*/  ISETP.GE.AND P5, PT, R15, 0x12, PT ;  /* 0x000000120f00780c */ /* 0x000fe40003fa6270 */
[----:B------:R-:W-:-:S02]  /*5800*/  FSEL R32, R32, -INF , !P4 ;  /* 0xff80000020207808 */ /* 0x000fc40006000000 */
[----:B------:R-:W-:Y:S02]  /*5810*/  ISETP.GT.AND P4, PT, R5, 0x11, !P5 ;  /* 0x000000110500780c */ /* 0x000fe40006f84270 */
[----:B------:R-:W-:Y:S02]  /*5820*/  P2R R29, PR, RZ, 0x20 ;  /* 0x00000020ff1d7803 */ /* 0x000fe40000000000 */
[----:B------:R-:W-:Y:S02]  /*5830*/  ISETP.LT.OR P4, PT, R4, 0x12, P4 ;  /* 0x000000120400780c */ /* 0x000fe40002781670 */
[----:B------:R-:W-:Y:S02]  /*5840*/  ISETP.GE.AND P5, PT, R15, 0x19, PT ;  /* 0x000000190f00780c */ /* 0x000fe40003fa6270 */
[----:B------:R-:W-:Y:S02]  /*5850*/  FSEL R58, R33, -INF , !P4 ;  /* 0xff800000213a7808 */ /* 0x000fe40006000000 */
[----:B------:R-:W-:-:S02]  /*5860*/  ISETP.GT.AND P4, PT, R5, 0x18, !P5 ;  /* 0x000000180500780c */ /* 0x000fc40006f84270 */
[----:B------:R-:W-:Y:S02]  /*5870*/  P2R R33, PR, RZ, 0x20 ;  /* 0x00000020ff217803 */ /* 0x000fe40000000000 */
[----:B------:R-:W-:Y:S02]  /*5880*/  ISETP.LT.OR P4, PT, R4, 0x19, P4 ;  /* 0x000000190400780c */ /* 0x000fe40002781670 */
[----:B------:R-:W-:Y:S02]  /*5890*/  ISETP.GE.AND P5, PT, R15, 0x1a, PT ;  /* 0x0000001a0f00780c */ /* 0x000fe40003fa6270 */
[----:B------:R-:W-:Y:S02]  /*58a0*/  FSEL R36, R36, -INF , !P4 ;  /* 0xff80000024247808 */ /* 0x000fe40006000000 */
[----:B------:R-:W-:Y:S02]  /*58b0*/  ISETP.GT.AND P4, PT, R5, 0x19, !P5 ;  /* 0x000000190500780c */ /* 0x000fe40006f84270 */
[----:B------:R-:W-:-:S02]  /*58c0*/  P2R R57, PR, RZ, 0x20 ;  /* 0x00000020ff397803 */ /* 0x000fc40000000000 */
[C---:B------:R-:W-:Y:S02]  /*58d0*/  ISETP.LT.OR P4, PT, R4.reuse, 0x1a, P4 ;  /* 0x0000001a0400780c */ /* 0x040fe40002781670 */
[----:B------:R-:W-:Y:S02]  /*58e0*/  ISETP.GE.AND P5, PT, R15, 0x21, PT ;  /* 0x000000210f00780c */ /* 0x000fe40003fa6270 */
[----:B------:R-:W-:Y:S02]  /*58f0*/  FSEL R60, R37, -INF , !P4 ;  /* 0xff800000253c7808 */ /* 0x000fe40006000000 */
[----:B------:R-:W-:Y:S02]  /*5900*/  ISETP.GT.AND P4, PT, R5, 0x20, !P5 ;  /* 0x000000200500780c */ /* 0x000fe40006f84270 */
[----:B------:R-:W-:Y:S02]  /*5910*/  P2R R37, PR, RZ, 0x20 ;  /* 0x00000020ff257803 */ /* 0x000fe40000000000 */
[----:B------:R-:W-:-:S02]  /*5920*/  ISETP.LT.OR P4, PT, R4, 0x21, P4 ;  /* 0x000000210400780c */ /* 0x000fc40002781670 */
[----:B------:R-:W-:Y:S02]  /*5930*/  ISETP.GE.AND P5, PT, R15, 0x22, PT ;  /* 0x000000220f00780c */ /* 0x000fe40003fa6270 */
[----:B------:R-:W-:Y:S02]  /*5940*/  FSEL R40, R40, -INF , !P4 ;  /* 0xff80000028287808 */ /* 0x000fe40006000000 */
[----:B------:R-:W-:Y:S02]  /*5950*/  ISETP.GT.AND P4, PT, R5, 0x21, !P5 ;  /* 0x000000210500780c */ /* 0x000fe40006f84270 */
[----:B------:R-:W-:Y:S02]  /*5960*/  P2R R59, PR, RZ, 0x20 ;  /* 0x00000020ff3b7803 */ /* 0x000fe40000000000 */
[----:B------:R-:W-:Y:S02]  /*5970*/  ISETP.LT.OR P4, PT, R4, 0x22, P4 ;  /* 0x000000220400780c */ /* 0x000fe40002781670 */
[----:B------:R-:W-:-:S02]  /*5980*/  ISETP.GE.AND P5, PT, R15, 0x29, PT ;  /* 0x000000290f00780c */ /* 0x000fc40003fa6270 */
[----:B------:R-:W-:Y:S02]  /*5990*/  FSEL R62, R41, -INF , !P4 ;  /* 0xff800000293e7808 */ /* 0x000fe40006000000 */
[----:B------:R-:W-:Y:S02]  /*59a0*/  ISETP.GT.AND P4, PT, R5, 0x28, !P5 ;  /* 0x000000280500780c */ /* 0x000fe40006f84270 */
[----:B------:R-:W-:Y:S02]  /*59b0*/  P2R R41, PR, RZ, 0x20 ;  /* 0x00000020ff297803 */ /* 0x000fe40000000000 */
        /* <DEDUP_REMOVED lines=11> */
[----:B------:R-:W-:Y:S02]  /*5a70*/  P2R R25, PR, RZ, 0x40 ;  /* 0x00000040ff197803 */ /* 0x000fe40000000000 */
[----:B------:R-:W-:Y:S02]  /*5a80*/  FSEL R48, R48, -INF , !P4 ;  /* 0xff80000030307808 */ /* 0x000fe40006000000 */
[----:B------:R-:W-:-:S04]  /*5a90*/  ISETP.GE.AND P4, PT, R15, 0x32, PT ;  /* 0x000000320f00780c */ /* 0x000fc80003f86270 */
[----:B------:R-:W-:-:S04]  /*5aa0*/  ISETP.GT.AND P5, PT, R5, 0x31, !P4 ;  /* 0x000000310500780c */ /* 0x000fc800067a4270 */
[----:B------:R-:W-:-:S04]  /*5ab0*/  ISETP.LT.OR P5, PT, R4, 0x32, P5 ;  /* 0x000000320400780c */ /* 0x000fc80002fa1670 */
[----:B------:R-:W-:Y:S02]  /*5ac0*/  FSEL R66, R49, -INF , !P5 ;  /* 0xff80000031427808 */ /* 0x000fe40006800000 */
[----:B------:R-:W-:-:S04]  /*5ad0*/  ISETP.GE.AND P5, PT, R15, 0x39, PT ;  /* 0x000000390f00780c */ /* 0x000fc80003fa6270 */
[----:B------:R-:W-:-:S04]  /*5ae0*/  ISETP.GT.AND P6, PT, R5, 0x38, !P5 ;  /* 0x000000380500780c */ /* 0x000fc80006fc4270 */
[----:B------:R-:W-:-:S04]  /*5af0*/  ISETP.LT.OR P6, PT, R4, 0x39, P6 ;  /* 0x000000390400780c */ /* 0x000fc800037c1670 */
[----:B------:R-:W-:Y:S02]  /*5b00*/  FSEL R52, R52, -INF , !P6 ;  /* 0xff80000034347808 */ /* 0x000fe40007000000 */
[----:B------:R-:W-:-:S04]  /*5b10*/  ISETP.GE.AND P6, PT, R15, 0x1, PT ;  /* 0x000000010f00780c */ /* 0x000fc80003fc6270 */
[----:B------:R-:W-:Y:S02]  /*5b20*/  P2R R10, PR, RZ, 0x40 ;  /* 0x00000040ff0a7803 */ /* 0x000fe40000000000 */
[----:B------:R-:W-:-:S04]  /*5b30*/  ISETP.GT.AND P6, PT, R5, RZ, !P6 ;  /* 0x000000ff0500720c */ /* 0x000fc800077c4270 */
[----:B------:R-:W-:-:S04]  /*5b40*/  ISETP.LT.OR P6, PT, R4, 0x1, P6 ;  /* 0x000000010400780c */ /* 0x000fc800037c1670 */
[----:B------:R-:W-:Y:S02]  /*5b50*/  FSEL R24, R24, -INF , !P6 ;  /* 0xff80000018187808 */ /* 0x000fe40007000000 */
[----:B------:R-:W-:-:S04]  /*5b60*/  ISETP.GE.AND P6, PT, R15, 0x3a, PT ;  /* 0x0000003a0f00780c */ /* 0x000fc80003fc6270 */
[----:B------:R-:W-:Y:S02]  /*5b70*/  P2R R15, PR, RZ, 0x40 ;  /* 0x00000040ff0f7803 */ /* 0x000fe40000000000 */
[----:B------:R-:W-:Y:S02]  /*5b80*/  ISETP.GT.AND P6, PT, R5, 0x39, !P6 ;  /* 0x000000390500780c */ /* 0x000fe400077c4270 */
[----:B------:R-:W0:Y:S02]  /*5b90*/  SHFL.IDX PT, R5, R6, 0x1, 0x1c1f ;  /* 0x003c1f0006057f89 */ /* 0x000e2400000e0000 */
[----:B------:R-:W-:-:S04]  /*5ba0*/  ISETP.LT.OR P6, PT, R4, 0x3a, P6 ;  /* 0x0000003a0400780c */ /* 0x000fc800037c1670 */
[----:B------:R-:W-:Y:S02]  /*5bb0*/  FSEL R68, R53, -INF , !P6 ;  /* 0xff80000035447808 */ /* 0x000fe40007000000 */
[----:B------:R-:W-:Y:S02]  /*5bc0*/  PLOP3.LUT P6, PT, PT, PT, UP1, 0x40, 0x0 ;  /* 0x000000000000781c */ /* 0x000fe40003fce818 */
[----:B0-----:R-:W-:Y:S01]  /*5bd0*/  VIADDMNMX R7, R5, R13, R12, PT ;  /* 0x0000000d05077246 */ /* 0x001fe2000380010c */
[----:B------:R-:W-:-:S10]  /*5be0*/  IMAD.IADD R4, R14, 0x1, R5 ;  /* 0x000000010e047824 */ /* 0x000fd400078e0205 */
[----:B------:R-:W-:Y:S05]  /*5bf0*/  @P6 BRA `(.L_x_2033) ;  /* 0x0000000000646947 */ /* 0x000fea0003800000 */
        /* <DEDUP_REMOVED lines=9> */
[----:B------:R-:W-:Y:S01]  /*5c90*/  @P6 IMAD.HI.U32 R5, R6, UR14, RZ ;  /* 0x0000000e06056c27 */ /* 0x000fe2000f8e00ff */
[----:B------:R-:W-:-:S13]  /*5ca0*/  PLOP3.LUT P6, PT, PT, PT, UP2, 0x80, 0x0 ;  /* 0x000000000000781c */ /* 0x000fda0003fcf028 */
[----:B------:R-:W-:-:S04]  /*5cb0*/  @P6 SHF.R.U32.HI R6, RZ, UR15, R5 ;  /* 0x0000000fff066c19 */ /* 0x000fc80008011605 */
[----:B------:R-:W-:Y:S01]  /*5cc0*/  LOP3.LUT R6, RZ, R6, RZ, 0x33, !PT ;  /* 0x00000006ff067212 */ /* 0x000fe200078e33ff */
[----:B------:R-:W-:Y:S06]  /*5cd0*/  BRA `(.L_x_2036) ;  /* 0x0000000000187947 */ /* 0x000fec0003800000 */
.L_x_2035:
[----:B------:R-:W-:-:S06]  /*5ce0*/  UISETP.NE.AND UP2, UPT, UR11, 0x1, UPT ;  /* 0x000000010b00788c */ /* 0x000fcc000bf45270 */
[----:B------:R-:W-:-:S05]  /*5cf0*/  PLOP3.LUT P6, PT, PT, PT, UP2, 0x80, 0x0 ;  /* 0x000000000000781c */ /* 0x000fca0003fcf028 */
[----:B------:R-:W-:-:S08]  /*5d00*/  @UP2 ULDC.64 UR14, c[0x0][0xae0] ;  /* 0x0002b800000e2ab9 */ /* 0x000fd00000000a00 */
[----:B------:R-:W-:Y:S01]  /*5d10*/  @P6 IMAD.HI.U32 R5, R6, UR14, RZ ;  /* 0x0000000e06056c27 */ /* 0x000fe2000f8e00ff */
[----:B------:R-:W-:-:S13]  /*5d20*/  PLOP3.LUT P6, PT, PT, PT, UP2, 0x80, 0x0 ;  /* 0x000000000000781c */ /* 0x000fda0003fcf028 */
[----:B------:R-:W-:-:S07]  /*5d30*/  @P6 SHF.R.U32.HI R6, RZ, UR15, R5 ;  /* 0x0000000fff066c19 */ /* 0x000fce0008011605 */
.L_x_2036:
[----:B------:R-:W-:Y:S05]  /*5d40*/  BSYNC B0 ;  /* 0x0000000000007941 */ /* 0x000fea0003800000 */
.L_x_2034:
[----:B------:R-:W-:-:S04]  /*5d50*/  IMAD R5, R6, UR11, -R11 ;  /* 0x0000000b06057c24 */ /* 0x000fc8000f8e0a0b */
[----:B------:R-:W-:-:S05]  /*5d60*/  IMAD.IADD R5, R5, 0x1, -R16 ;  /* 0x0000000105057824 */ /* 0x000fca00078e0a10 */
[----:B------:R-:W-:Y:S02]  /*5d70*/  VIMNMX R4, R4, R5, !PT ;  /* 0x0000000504047248 */ /* 0x000fe40007fe0100 */
[----:B------:R-:W-:-:S07]  /*5d80*/  VIADDMNMX R7, R5, UR11, R7, PT ;  /* 0x0000000b05077c46 */ /* 0x000fce000b800107 */
.L_x_2033:
[----:B------:R-:W-:Y:S01]  /*5d90*/  ISETP.GT.AND P2, PT, R4, 0x1, !P2 ;  /* 0x000000010400780c */ /* 0x000fe20005744270 */
[----:B------:R-:W-:Y:S01]  /*5da0*/  ULDC UR19, c[0x0][0xa80] ;  /* 0x0002a00000137ab9 */ /* 0x000fe20000000800 */
[----:B------:R-:W-:Y:S01]  /*5db0*/  FMNMX.FTZ R5, R24, R20, !PT ;  /* 0x0000001418057209 */ /* 0x000fe20007810000 */
[----:B------:R-:W-:Y:S01]  /*5dc0*/  ULEA UR14, UR36, UR39, 0xc ;  /* 0x00000027240e7291 */ /* 0x000fe2000f8e603f */
[----:B------:R-:W-:Y:S01]  /*5dd0*/  ISETP.LT.OR P2, PT, R7, 0x2, P2 ;  /* 0x000000020700780c */ /* 0x000fe20001741670 */
[----:B------:R-:W-:Y:S01]  /*5de0*/  UMOV UR15, 0x40000040 ;  /* 0x40000040000f7882 */ /* 0x000fe20000000000 */
[----:B------:R-:W-:Y:S01]  /*5df0*/  FMNMX.FTZ R5, R28, R5, !PT ;  /* 0x000000051c057209 */ /* 0x000fe20007810000 */
[----:B------:R-:W-:Y:S01]  /*5e00*/  UIADD3 UR18, UR14, 0x80, URZ ;  /* 0x000000800e127890 */ /* 0x000fe2000fffe03f */
[----:B------:R-:W-:Y:S01]  /*5e10*/  FSEL R27, R27, -INF , !P2 ;  /* 0xff8000001b1b7808 */ /* 0x000fe20005000000 */
[----:B------:R-:W-:Y:S01]  /*5e20*/  UMOV UR23, 0x40000040 ;  /* 0x4000004000177882 */ /* 0x000fe20000000000 */
[----:B------:R-:W-:Y:S01]  /*5e30*/  ISETP.NE.AND P2, PT, R21, RZ, PT ;  /* 0x000000ff1500720c */ /* 0x000fe20003f45270 */
[----:B------:R-:W-:Y:S01]  /*5e40*/  @UP0 ULDC UR7, c[0x0][0x450] ;  /* 0x0001140000070ab9 */ /* 0x000fe20000000800 */
[----:B------:R-:W-:Y:S01]  /*5e50*/  FMNMX.FTZ R5, R56, R5, !PT ;  /* 0x0000000538057209 */ /* 0x000fe20007810000 */
[----:B------:R-:W-:Y:S01]  /*5e60*/  @!P1 VIADD R3, R3, 0x38860 ;  /* 0x0003886003039836 */ /* 0x000fe20000000000 */
[----:B------:R-:W-:Y:S01]  /*5e70*/  ISETP.GT.AND P2, PT, R4, 0x9, !P2 ;  /* 0x000000090400780c */ /* 0x000fe20005744270 */
[----:B------:R-:W-:Y:S01]  /*5e80*/  UMOV UR22, UR18 ;  /* 0x0000001200167c82 */ /* 0x000fe20008000000 */
[----:B------:R-:W-:Y:S01]  /*5e90*/  FMNMX.FTZ R5, R32, R5, !PT ;  /* 0x0000000520057209 */ /* 0x000fe20007810000 */
[----:B------:R-:W-:Y:S01]  /*5ea0*/  UIADD3 UR18, UR14, 0x100, URZ ;  /* 0x000001000e127890 */ /* 0x000fe2000fffe03f */
[----:B------:R-:W-:-:S02]  /*5eb0*/  ISETP.LT.OR P2, PT, R7, 0xa, P2 ;  /* 0x0000000a0700780c */ /* 0x000fc40001741670 */
[----:B------:R-:W-:Y:S02]  /*5ec0*/  FMNMX.FTZ R5, R58, R5, !PT ;  /* 0x000000053a057209 */ /* 0x000fe40007810000 */
[----:B------:R-:W-:Y:S02]  /*5ed0*/  FSEL R31, R31, -INF , !P2 ;  /* 0xff8000001f1f7808 */ /* 0x000fe40005000000 */
[----:B------:R-:W-:Y:S02]  /*5ee0*/  ISETP.NE.AND P2, PT, R25, RZ, PT ;  /* 0x000000ff1900720c */ /* 0x000fe40003f45270 */
[----:B------:R-:W-:Y:S02]  /*5ef0*/  FMNMX.FTZ R5, R36, R5, !PT ;  /* 0x0000000524057209 */ /* 0x000fe40007810000 */
[----:B------:R-:W-:Y:S02]  /*5f00*/  ISETP.GT.AND P2, PT, R4, 0x10, !P2 ;  /* 0x000000100400780c */ /* 0x000fe40005744270 */
[----:B------:R-:W-:-:S02]  /*5f10*/  FMNMX.FTZ R5, R60, R5, !PT ;  /* 0x000000053c057209 */ /* 0x000fc40007810000 */
[----:B------:R-:W-:Y:S02]  /*5f20*/  ISETP.LT.OR P2, PT, R7, 0x11, P2 ;  /* 0x000000110700780c */ /* 0x000fe40001741670 */
[----:B------:R-:W-:Y:S02]  /*5f30*/  FMNMX.FTZ R5, R40, R5, !PT ;  /* 0x0000000528057209 */ /* 0x000fe40007810000 */
[----:B------:R-:W-:Y:S02]  /*5f40*/  FSEL R34, R34, -INF , !P2 ;  /* 0xff80000022227808 */ /* 0x000fe40005000000 */
[----:B------:R-:W-:Y:S02]  /*5f50*/  ISETP.NE.AND P2, PT, R29, RZ, PT ;  /* 0x000000ff1d00720c */ /* 0x000fe40003f45270 */
[----:B------:R-:W-:Y:S02]  /*5f60*/  FMNMX.FTZ R5, R62, R5, !PT ;  /* 0x000000053e057209 */ /* 0x000fe40007810000 */
[----:B------:R-:W-:-:S02]  /*5f70*/  ISETP.GT.AND P2, PT, R4, 0x11, !P2 ;  /* 0x000000110400780c */ /* 0x000fc40005744270 */
[----:B------:R-:W-:Y:S02]  /*5f80*/  FMNMX.FTZ R5, R44, R5, !PT ;  /* 0x000000052c057209 */ /* 0x000fe40007810000 */
[----:B------:R-:W-:Y:S02]  /*5f90*/  ISETP.LT.OR P2, PT, R7, 0x12, P2 ;  /* 0x000000120700780c */ /* 0x000fe40001741670 */
[----:B------:R-:W-:Y:S02]  /*5fa0*/  FMNMX.FTZ R5, R64, R5, !PT ;  /* 0x0000000540057209 */ /* 0x000fe40007810000 */
[----:B------:R-:W-:Y:S02]  /*5fb0*/  FSEL R35, R35, -INF , !P2 ;  /* 0xff80000023237808 */ /* 0x000fe40005000000 */
[----:B------:R-:W-:Y:S02]  /*5fc0*/  ISETP.NE.AND P2, PT, R33, RZ, PT ;  /* 0x000000ff2100720c */ /* 0x000fe40003f45270 */
[----:B------:R-:W-:-:S02]  /*5fd0*/  FMNMX.FTZ R5, R48, R5, !PT ;  /* 0x0000000530057209 */ /* 0x000fc40007810000 */
[----:B------:R-:W-:Y:S02]  /*5fe0*/  ISETP.GT.AND P2, PT, R4, 0x18, !P2 ;  /* 0x000000180400780c */ /* 0x000fe40005744270 */
[----:B------:R-:W-:Y:S02]  /*5ff0*/  FMNMX.FTZ R5, R66, R5, !PT ;  /* 0x0000000542057209 */ /* 0x000fe40007810000 */
[----:B------:R-:W-:Y:S02]  /*6000*/  ISETP.LT.OR P2, PT, R7, 0x19, P2 ;  /* 0x000000190700780c */ /* 0x000fe40001741670 */
[----:B------:R-:W-:Y:S02]  /*6010*/  ISETP.GT.AND P3, PT, R4, 0x8, !P3 ;  /* 0x000000080400780c */ /* 0x000fe40005f64270 */
[----:B------:R-:W-:Y:S02]  /*6020*/  FSEL R38, R38, -INF , !P2 ;  /* 0xff80000026267808 */ /* 0x000fe40005000000 */
[----:B------:R-:W-:-:S02]  /*6030*/  ISETP.NE.AND P2, PT, R57, RZ, PT ;  /* 0x000000ff3900720c */ /* 0x000fc40003f45270 */
[----:B------:R-:W-:Y:S01]  /*6040*/  FMNMX.FTZ R5, R52, R5, !PT ;  /* 0x0000000534057209 */ /* 0x000fe20007810000 */
[----:B------:R-:W-:Y:S01]  /*6050*/  BAR.SYNC.DEFER_BLOCKING 0xf, 0x100 ;  /* 0x03c4000000007b1d */ /* 0x000fe20000010000 */
[----:B------:R-:W-:Y:S02]  /*6060*/  ISETP.GT.AND P2, PT, R4, 0x19, !P2 ;  /* 0x000000190400780c */ /* 0x000fe40005744270 */
[----:B------:R-:W-:Y:S02]  /*6070*/  ISETP.NE.AND P6, PT, R10, RZ, PT ;  /* 0x000000ff0a00720c */ /* 0x000fe40003fc5270 */
[C---:B------:R-:W-:Y:S02]  /*6080*/  ISETP.LT.OR P2, PT, R7.reuse, 0x1a, P2 ;  /* 0x0000001a0700780c */ /* 0x040fe40001741670 */
[----:B------:R-:W-:Y:S02]  /*6090*/  ISETP.LT.OR P3, PT, R7, 0x9, P3 ;  /* 0x000000090700780c */ /* 0x000fe40001f61670 */
[----:B------:R-:W-:-:S02]  /*60a0*/  FSEL R39, R39, -INF , !P2 ;  /* 0xff80000027277808 */ /* 0x000fc40005000000 */
[----:B------:R-:W-:Y:S02]  /*60b0*/  ISETP.NE.AND P2, PT, R37, RZ, PT ;  /* 0x000000ff2500720c */ /* 0x000fe40003f45270 */
[----:B------:R-:W-:Y:S02]  /*60c0*/  FMNMX.FTZ R10, R68, R5, !PT ;  /* 0x00000005440a7209 */ /* 0x000fe40007810000 */
[----:B------:R-:W-:Y:S02]  /*60d0*/  ISETP.GT.AND P2, PT, R4, 0x20, !P2 ;  /* 0x000000200400780c */ /* 0x000fe40005744270 */
[----:B------:R-:W-:Y:S01]  /*60e0*/  FSEL R30, R30, -INF , !P3 ;  /* 0xff8000001e1e7808 */ /* 0x000fe20005800000 */
[----:B------:R-:W0:Y:S01]  /*60f0*/  SHFL.BFLY PT, R5, R10, 0x2, 0x1f ;  /* 0x0c401f000a057f89 */ /* 0x000e2200000e0000 */
[----:B------:R-:W-:Y:S02]  /*6100*/  ISETP.LT.OR P2, PT, R7, 0x21, P2 ;  /* 0x000000210700780c */ /* 0x000fe40001741670 */
[----:B------:R-:W-:-:S02]  /*6110*/  ISETP.NE.AND P3, PT, R41, RZ, PT ;  /* 0x000000ff2900720c */ /* 0x000fc40003f65270 */
[----:B------:R-:W-:Y:S02]  /*6120*/  FSEL R42, R42, -INF , !P2 ;  /* 0xff8000002a2a7808 */ /* 0x000fe40005000000 */
[----:B------:R-:W-:Y:S02]  /*6130*/  ISETP.NE.AND P2, PT, R59, RZ, PT ;  /* 0x000000ff3b00720c */ /* 0x000fe40003f45270 */
[C---:B------:R-:W-:Y:S02]  /*6140*/  ISETP.GT.AND P4, PT, R4.reuse, 0x31, !P4 ;  /* 0x000000310400780c */ /* 0x040fe40006784270 */
[C---:B------:R-:W-:Y:S02]  /*6150*/  ISETP.GT.AND P2, PT, R4.reuse, 0x21, !P2 ;  /* 0x000000210400780c */ /* 0x040fe40005744270 */
[----:B------:R-:W-:Y:S02]  /*6160*/  ISETP.GT.AND P5, PT, R4, 0x38, !P5 ;  /* 0x000000380400780c */ /* 0x000fe40006fa4270 */
[----:B------:R-:W-:-:S02]  /*6170*/  ISETP.LT.OR P2, PT, R7, 0x22, P2 ;  /* 0x000000220700780c */ /* 0x000fc40001741670 */
[----:B------:R-:W-:Y:S02]  /*6180*/  ISETP.LT.OR P4, PT, R7, 0x32, P4 ;  /* 0x000000320700780c */ /* 0x000fe40002781670 */
[----:B------:R-:W-:Y:S02]  /*6190*/  FSEL R43, R43, -INF , !P2 ;  /* 0xff8000002b2b7808 */ /* 0x000fe40005000000 */
[----:B------:R-:W-:Y:S02]  /*61a0*/  ISETP.GT.AND P2, PT, R4, 0x28, !P3 ;  /* 0x000000280400780c */ /* 0x000fe40005f44270 */
[----:B------:R-:W-:Y:S02]  /*61b0*/  ISETP.NE.AND P3, PT, R45, RZ, PT ;  /* 0x000000ff2d00720c */ /* 0x000fe40003f65270 */
[----:B------:R-:W-:Y:S02]  /*61c0*/  ISETP.LT.OR P2, PT, R7, 0x29, P2 ;  /* 0x000000290700780c */ /* 0x000fe40001741670 */
[----:B0-----:R-:W-:-:S02]  /*61d0*/  FMNMX.FTZ R12, R10, R5, !PT ;  /* 0x000000050a0c7209 */ /* 0x001fc40007810000 */
[----:B------:R-:W-:Y:S02]  /*61e0*/  FSEL R46, R46, -INF , !P2 ;  /* 0xff8000002e2e7808 */ /* 0x000fe40005000000 */
[C---:B------:R-:W-:Y:S01]  /*61f0*/  ISETP.GT.AND P2, PT, R4.reuse, RZ, !P6 ;  /* 0x000000ff0400720c */ /* 0x040fe20007744270 */
[----:B------:R-:W0:Y:S01]  /*6200*/  SHFL.BFLY PT, R13, R12, 0x1, 0x1f ;  /* 0x0c201f000c0d7f89 */ /* 0x000e2200000e0000 */
[----:B------:R-:W-:Y:S02]  /*6210*/  ISETP.GT.AND P3, PT, R4, 0x30, !P3 ;  /* 0x000000300400780c */ /* 0x000fe40005f64270 */
[C---:B------:R-:W-:Y:S02]  /*6220*/  ISETP.LT.OR P2, PT, R7.reuse, 0x1, P2 ;  /* 0x000000010700780c */ /* 0x040fe40001741670 */
[----:B------:R-:W-:Y:S02]  /*6230*/  ISETP.LT.OR P3, PT, R7, 0x31, P3 ;  /* 0x000000310700780c */ /* 0x000fe40001f61670 */
[----:B------:R-:W-:-:S02]  /*6240*/  FSEL R26, R26, -INF , !P2 ;  /* 0xff8000001a1a7808 */ /* 0x000fc40005000000 */
[----:B------:R-:W-:Y:S02]  /*6250*/  ISETP.NE.AND P2, PT, R61, RZ, PT ;  /* 0x000000ff3d00720c */ /* 0x000fe40003f45270 */
[----:B------:R-:W-:Y:S02]  /*6260*/  FMNMX.FTZ R5, R26, R27, !PT ;  /* 0x0000001b1a057209 */ /* 0x000fe40007810000 */
[----:B------:R-:W-:Y:S02]  /*6270*/  ISETP.GT.AND P2, PT, R4, 0x29, !P2 ;  /* 0x000000290400780c */ /* 0x000fe40005744270 */
[----:B------:R-:W-:Y:S02]  /*6280*/  FMNMX.FTZ R6, R30, R5, !PT ;  /* 0x000000051e067209 */ /* 0x000fe40007810000 */
[----:B------:R-:W-:Y:S02]  /*6290*/  ISETP.LT.OR P2, PT, R7, 0x2a, P2 ;  /* 0x0000002a0700780c */ /* 0x000fe40001741670 */
[----:B------:R-:W-:-:S02]  /*62a0*/  FMNMX.FTZ R5, R31, R6, !PT ;  /* 0x000000061f057209 */ /* 0x000fc40007810000 */
[----:B------:R-:W-:Y:S02]  /*62b0*/  FSEL R47, R47, -INF , !P2 ;  /* 0xff8000002f2f7808 */ /* 0x000fe40005000000 */
[----:B------:R-:W-:Y:S02]  /*62c0*/  FMNMX.FTZ R6, R34, R5, !PT ;  /* 0x0000000522067209 */ /* 0x000fe40007810000 */
[----:B0-----:R-:W-:Y:S02]  /*62d0*/  FMNMX.FTZ R5, R12, R13, !PT ;  /* 0x0000000d0c057209 */ /* 0x001fe40007810000 */
[----:B------:R-:W-:Y:S02]  /*62e0*/  FMNMX.FTZ R11, R35, R6, !PT ;  /* 0x00000006230b7209 */ /* 0x000fe40007810000 */
[C---:B------:R-:W-:Y:S01]  /*62f0*/  FSETP.NEU.FTZ.AND P2, PT, R5.reuse, -INF , PT ;  /* 0xff8000000500780b */ /* 0x040fe20003f5d000 */
[----:B------:R-:W-:Y:S01]  /*6300*/  FMUL.FTZ R10, R5, UR19 ;  /* 0x00000013050a7c20 */ /* 0x000fe20008410000 */
[----:B------:R-:W-:-:S02]  /*6310*/  FMNMX.FTZ R6, R38, R11, !PT ;  /* 0x0000000b26067209 */ /* 0x000fc40007810000 */
[----:B------:R-:W-:Y:S02]  /*6320*/  ISETP.NE.AND P6, PT, R15, RZ, PT ;  /* 0x000000ff0f00720c */ /* 0x000fe40003fc5270 */
[----:B------:R-:W-:Y:S02]  /*6330*/  FMNMX.FTZ R11, R39, R6, !PT ;  /* 0x00000006270b7209 */ /* 0x000fe40007810000 */
[----:B------:R-:W-:Y:S02]  /*6340*/  FSEL R50, R50, -INF , !P3 ;  /* 0xff80000032327808 */ /* 0x000fe40005800000 */
[----:B------:R-:W-:Y:S02]  /*6350*/  FMNMX.FTZ R6, R42, R11, !PT ;  /* 0x0000000b2a067209 */ /* 0x000fe40007810000 */
[----:B------:R-:W-:Y:S02]  /*6360*/  FSEL R25, R10, RZ, P2 ;  /* 0x000000ff0a197208 */ /* 0x000fe40001000000 */
[----:B------:R-:W-:-:S02]  /*6370*/  FMNMX.FTZ R11, R43, R6, !PT ;  /* 0x000000062b0b7209 */ /* 0x000fc40007810000 */
[----:B------:R-:W-:Y:S01]  /*6380*/  ISETP.GT.AND P2, PT, R4, 0x39, !P6 ;  /* 0x000000390400780c */ /* 0x000fe20007744270 */
[--C-:B------:R-:W-:Y:S01]  /*6390*/  FFMA.FTZ R4, R24, UR19, -R25.reuse ;  /* 0x0000001318047c23 */ /* 0x100fe20008010819 */
[----:B------:R-:W-:Y:S01]  /*63a0*/  FMNMX.FTZ R6, R46, R11, !PT ;  /* 0x0000000b2e067209 */ /* 0x000fe20007810000 */
[--C-:B------:R-:W-:Y:S01]  /*63b0*/  FFMA.FTZ R12, R20, UR19, -R25.reuse ;  /* 0x00000013140c7c23 */ /* 0x100fe20008010819 */
        /* <DEDUP_REMOVED lines=8> */
[----:B------:R-:W-:Y:S01]  /*6440*/  ISETP.LT.OR P2, PT, R7, 0x3a, P2 ;  /* 0x0000003a0700780c */ /* 0x000fe20001741670 */
[----:B------:R0:W-:Y:S01]  /*6450*/  MUFU.EX2 R11, R12 ;  /* 0x0000000c000b7308 */ /* 0x0001e20000000800 */
[----:B------:R-:W-:Y:S01]  /*6460*/  FSEL R54, R54, -INF , !P5 ;  /* 0xff80000036367808 */ /* 0x000fe20006800000 */
[--C-:B------:R-:W-:Y:S01]  /*6470*/  FFMA.FTZ R20, R44, UR19, -R25.reuse ;  /* 0x000000132c147c23 */ /* 0x100fe20008010819 */
[----:B------:R-:W-:Y:S01]  /*6480*/  FMNMX.FTZ R7, R51, R6, !PT ;  /* 0x0000000633077209 */ /* 0x000fe20007810000 */
[--C-:B------:R-:W-:Y:S01]  /*6490*/  FFMA.FTZ R6, R28, UR19, -R25.reuse ;  /* 0x000000131c067c23 */ /* 0x100fe20008010819 */
[----:B------:R-:W-:Y:S01]  /*64a0*/  FSEL R55, R55, -INF , !P2 ;  /* 0xff80000037377808 */ /* 0x000fe20005000000 */
[--C-:B------:R-:W-:Y:S01]  /*64b0*/  FFMA.FTZ R171, R64, UR19, -R25.reuse ;  /* 0x0000001340ab7c23 */ /* 0x100fe20008010819 */
[----:B------:R-:W-:Y:S01]  /*64c0*/  FMNMX.FTZ R10, R54, R7, !PT ;  /* 0x00000007360a7209 */ /* 0x000fe20007810000 */
[--C-:B------:R-:W-:Y:S01]  /*64d0*/  FFMA.FTZ R170, R48, UR19, -R25.reuse ;  /* 0x0000001330aa7c23 */ /* 0x100fe20008010819 */
[--C-:B0-----:R-:W-:Y:S01]  /*64e0*/  FFMA.FTZ R12, R36, UR19, -R25.reuse ;  /* 0x00000013240c7c23 */ /* 0x101fe20008010819 */
[--C-:B------:R-:W-:Y:S01]  /*64f0*/  FFMA.FTZ R173, R66, UR19, -R25.reuse ;  /* 0x0000001342ad7c23 */ /* 0x100fe20008010819 */
[----:B------:R-:W-:Y:S01]  /*6500*/  FMNMX.FTZ R7, R55, R10, !PT ;  /* 0x0000000a37077209 */ /* 0x000fe20007810000 */
[--C-:B------:R-:W-:Y:S01]  /*6510*/  FFMA.FTZ R10, R32, UR19, -R25.reuse ;  /* 0x00000013200a7c23 */ /* 0x100fe20008010819 */
[--C-:B------:R-:W-:Y:S01]  /*6520*/  FFMA.FTZ R172, R52, UR19, -R25.reuse ;  /* 0x0000001334ac7c23 */ /* 0x100fe20008010819 */
[--C-:B------:R-:W-:Y:S01]  /*6530*/  FFMA.FTZ R175, R68, UR19, -R25.reuse ;  /* 0x0000001344af7c23 */ /* 0x100fe20008010819 */
[----:B------:R-:W-:Y:S01]  /*6540*/  FFMA.FTZ R28, R40, UR19, -R25 ;  /* 0x00000013281c7c23 */ /* 0x000fe20008010819 */
[----:B------:R-:W0:Y:S01]  /*6550*/  SHFL.BFLY PT, R14, R7, 0x2, 0x1f ;  /* 0x0c401f00070e7f89 */ /* 0x000e2200000e0000 */
[----:B------:R-:W1:Y:S01]  /*6560*/  MUFU.EX2 R4, R4 ;  /* 0x0000000400047308 */ /* 0x000e620000000800 */
[----:B------:R-:W-:-:S02]  /*6570*/  R2UR UR5, R18 ;  /* 0x00000000120572ca */ /* 0x000fc400000e0000 */
[----:B------:R-:W-:-:S05]  /*6580*/  @!P1 PRMT R3, RZ, 0x654, R3 ;  /* 0x00000654ff039816 */ /* 0x000fca0000000003 */
[----:B------:R-:W-:Y:S08]  /*6590*/  MUFU.EX2 R6, R6 ;  /* 0x0000000600067308 */ /* 0x000ff00000000800 */
[----:B------:R-:W2:Y:S01]  /*65a0*/  MUFU.EX2 R13, R13 ;  /* 0x0000000d000d7308 */ /* 0x000ea20000000800 */
[----:B-1----:R-:W-:Y:S01]  /*65b0*/  F2FP.F16.F32.PACK_AB R152, R11, R4 ;  /* 0x000000040b98723e */ /* 0x002fe200000000ff */
[----:B------:R-:W-:Y:S01]  /*65c0*/  FADD.FTZ R11, R4, R11 ;  /* 0x0000000b040b7221 */ /* 0x000fe20000010000 */
[----:B0-----:R-:W-:-:S05]  /*65d0*/  FMNMX.FTZ R24, R7, R14, !PT ;  /* 0x0000000e07187209 */ /* 0x001fca0007810000 */
[----:B------:R-:W-:Y:S01]  /*65e0*/  MUFU.EX2 R10, R10 ;  /* 0x0000000a000a7308 */ /* 0x000fe20000000800 */
[----:B------:R-:W0:Y:S07]  /*65f0*/  SHFL.BFLY PT, R7, R24, 0x1, 0x1f ;  /* 0x0c201f0018077f89 */ /* 0x000e2e00000e0000 */
[----:B------:R-:W1:Y:S01]  /*6600*/  MUFU.EX2 R15, R15 ;  /* 0x0000000f000f7308 */ /* 0x000e620000000800 */
[----:B--2---:R-:W-:Y:S01]  /*6610*/  F2FP.F16.F32.PACK_AB R154, R13, R6 ;  /* 0x000000060d9a723e */ /* 0x004fe200000000ff */
[----:B------:R-:W-:-:S04]  /*6620*/  FADD.FTZ R6, R6, R11 ;  /* 0x0000000b06067221 */ /* 0x000fc80000010000 */
[----:B------:R-:W-:Y:S01]  /*6630*/  FADD.FTZ R13, R13, R6 ;  /* 0x000000060d0d7221 */ /* 0x000fe20000010000 */
[----:B------:R-:W-:Y:S01]  /*6640*/  VIADD R6, R168, 0xfffffffe ;  /* 0xfffffffea8067836 */ /* 0x000fe20000000000 */
[----:B------:R-:W-:Y:S08]  /*6650*/  MUFU.EX2 R12, R12 ;  /* 0x0000000c000c7308 */ /* 0x000ff00000000800 */
[----:B------:R-:W2:Y:S01]  /*6660*/  MUFU.EX2 R21, R21 ;  /* 0x0000001500157308 */ /* 0x000ea20000000800 */
[----:B-1----:R-:W-:Y:S01]  /*6670*/  F2FP.F16.F32.PACK_AB R156, R15, R10 ;  /* 0x0000000a0f9c723e */ /* 0x002fe200000000ff */
[----:B------:R-:W-:Y:S01]  /*6680*/  FADD.FTZ R10, R10, R13 ;  /* 0x0000000d0a0a7221 */ /* 0x000fe20000010000 */
[----:B0-----:R-:W-:-:S03]  /*6690*/  FMNMX.FTZ R7, R24, R7, !PT ;  /* 0x0000000718077209 */ /* 0x001fc60007810000 */
[----:B------:R-:W-:Y:S01]  /*66a0*/  FADD.FTZ R15, R15, R10 ;  /* 0x0000000a0f0f7221 */ /* 0x000fe20000010000 */
[C---:B------:R-:W-:Y:S01]  /*66b0*/  FSETP.NEU.FTZ.AND P2, PT, R7.reuse, -INF , PT ;  /* 0xff8000000700780b */ /* 0x040fe20003f5d000 */
[----:B------:R-:W-:Y:S01]  /*66c0*/  FMUL.FTZ R24, R7, UR19 ;  /* 0x0000001307187c20 */ /* 0x000fe20008410000 */
[----:B------:R-:W-:Y:S04]  /*66d0*/  MUFU.EX2 R14, R28 ;  /* 0x0000001c000e7308 */ /* 0x000fe80000000800 */
[----:B------:R-:W-:Y:S02]  /*66e0*/  FSEL R24, R24, RZ, P2 ;  /* 0x000000ff18187208 */ /* 0x000fe40001000000 */
[----:B------:R-:W-:Y:S02]  /*66f0*/  PLOP3.LUT P2, PT, PT, PT, UP1, 0x40, 0x0 ;  /* 0x000000000000781c */ /* 0x000fe40003f4e818 */
[----:B------:R-:W0:Y:S01]  /*6700*/  MUFU.EX2 R169, R169 ;  /* 0x000000a900a97308 */ /* 0x000e220000000800 */
        /* <DEDUP_REMOVED lines=16> */
[----:B------:R-:W-:Y:S01]  /*6810*/  MUFU.EX2 R174, R174 ;  /* 0x000000ae00ae7308 */ /* 0x000fe20000000800 */
[----:B--2---:R-:W-:Y:S01]  /*6820*/  F2FP.F16.F32.PACK_AB R158, R21, R12 ;  /* 0x0000000c159e723e */ /* 0x004fe200000000ff */
[----:B------:R-:W-:Y:S01]  /*6830*/  FADD.FTZ R12, R12, R15 ;  /* 0x0000000f0c0c7221 */ /* 0x000fe20000010000 */
[----:B0-----:R-:W-:-:S03]  /*6840*/  F2FP.F16.F32.PACK_AB R160, R169, R14 ;  /* 0x0000000ea9a0723e */ /* 0x001fc600000000ff */
[----:B------:R-:W-:Y:S02]  /*6850*/  FADD.FTZ R21, R21, R12 ;  /* 0x0000000c15157221 */ /* 0x000fe40000010000 */
[----:B------:R-:W0:Y:S02]  /*6860*/  MUFU.EX2 R177, R177 ;  /* 0x000000b100b17308 */ /* 0x000e240000000800 */
[----:B------:R-:W-:-:S04]  /*6870*/  FADD.FTZ R14, R14, R21 ;  /* 0x000000150e0e7221 */ /* 0x000fc80000010000 */
[----:B------:R-:W-:Y:S02]  /*6880*/  FADD.FTZ R169, R169, R14 ;  /* 0x0000000ea9a97221 */ /* 0x000fe40000010000 */
[----:B------:R-:W-:Y:S08]  /*6890*/  MUFU.EX2 R176, R176 ;  /* 0x000000b000b07308 */ /* 0x000ff00000000800 */
[----:B------:R-:W1:Y:S01]  /*68a0*/  MUFU.EX2 R179, R179 ;  /* 0x000000b300b37308 */ /* 0x000e620000000800 */
[----:B0-----:R-:W-:Y:S01]  /*68b0*/  F2FP.F16.F32.PACK_AB R153, R177, R174 ;  /* 0x000000aeb199723e */ /* 0x001fe200000000ff */
[----:B------:R-:W-:-:S06]  /*68c0*/  FADD.FTZ R177, R174, R177 ;  /* 0x000000b1aeb17221 */ /* 0x000fcc0000010000 */
[----:B------:R-:W-:Y:S08]  /*68d0*/  MUFU.EX2 R178, R178 ;  /* 0x000000b200b27308 */ /* 0x000ff00000000800 */
[----:B------:R-:W0:Y:S01]  /*68e0*/  MUFU.EX2 R181, R181 ;  /* 0x000000b500b57308 */ /* 0x000e220000000800 */
[----:B-1----:R-:W-:Y:S01]  /*68f0*/  F2FP.F16.F32.PACK_AB R155, R179, R176 ;  /* 0x000000b0b39b723e */ /* 0x002fe200000000ff */
[----:B------:R-:W-:-:S04]  /*6900*/  FADD.FTZ R176, R176, R177 ;  /* 0x000000b1b0b07221 */ /* 0x000fc80000010000 */
[----:B------:R1:W-:Y:S01]  /*6910*/  STSM.16.M88.4 [R22+0x36400], R152 ;  /* 0x0364009816007844 */ /* 0x0003e20000000200 */
[----:B------:R-:W-:Y:S01]  /*6920*/  FADD.FTZ R179, R179, R176 ;  /* 0x000000b0b3b37221 */ /* 0x000fe20000010000 */
[----:B------:R-:W-:Y:S08]  /*6930*/  MUFU.EX2 R180, R180 ;  /* 0x000000b400b47308 */ /* 0x000ff00000000800 */
[----:B------:R-:W2:Y:S01]  /*6940*/  MUFU.EX2 R183, R183 ;  /* 0x000000b700b77308 */ /* 0x000ea20000000800 */
[----:B0-----:R-:W-:Y:S01]  /*6950*/  F2FP.F16.F32.PACK_AB R157, R181, R178 ;  /* 0x000000b2b59d723e */ /* 0x001fe200000000ff */
[----:B------:R-:W-:-:S04]  /*6960*/  FADD.FTZ R178, R178, R179 ;  /* 0x000000b3b2b27221 */ /* 0x000fc80000010000 */
[----:B------:R-:W-:Y:S02]  /*6970*/  FADD.FTZ R181, R181, R178 ;  /* 0x000000b2b5b57221 */ /* 0x000fe40000010000 */
[----:B------:R-:W-:Y:S08]  /*6980*/  MUFU.EX2 R20, R20 ;  /* 0x0000001400147308 */ /* 0x000ff00000000800 */
[----:B------:R-:W0:Y:S01]  /*6990*/  MUFU.EX2 R171, R171 ;  /* 0x000000ab00ab7308 */ /* 0x000e220000000800 */
[----:B--2---:R-:W-:Y:S01]  /*69a0*/  F2FP.F16.F32.PACK_AB R159, R183, R180 ;  /* 0x000000b4b79f723e */ /* 0x004fe200000000ff */
[----:B------:R-:W-:-:S04]  /*69b0*/  FADD.FTZ R180, R180, R181 ;  /* 0x000000b5b4b47221 */ /* 0x000fc80000010000 */
[----:B------:R1:W-:Y:S01]  /*69c0*/  STSM.16.M88.4 [R23], R156 ;  /* 0x0000009c17007844 */ /* 0x0003e20000000200 */
        /* <DEDUP_REMOVED lines=10> */
[----:B------:R-:W-:Y:S02]  /*6a70*/  FADD.FTZ R197, R197, R182 ;  /* 0x000000b6c5c57221 */ /* 0x000fe40000010000 */
[----:B------:R-:W-:Y:S08]  /*6a80*/  MUFU.EX2 R170, R170 ;  /* 0x000000aa00aa7308 */ /* 0x000ff00000000800 */
[----:B------:R-:W2:Y:S01]  /*6a90*/  MUFU.EX2 R173, R173 ;  /* 0x000000ad00ad7308 */ /* 0x000ea20000000800 */
[----:B0-----:R-:W-:Y:S01]  /*6aa0*/  F2FP.F16.F32.PACK_AB R163, R199, R198 ;  /* 0x000000c6c7a3723e */ /* 0x001fe200000000ff */
[----:B------:R-:W-:-:S04]  /*6ab0*/  FADD.FTZ R198, R198, R197 ;  /* 0x000000c5c6c67221 */ /* 0x000fc80000010000 */
[----:B------:R1:W-:Y:S01]  /*6ac0*/  STSM.16.M88.4 [R185], R160 ;  /* 0x000000a0b9007844 */ /* 0x0003e20000000200 */
[----:B------:R-:W-:Y:S01]  /*6ad0*/  FADD.FTZ R199, R199, R198 ;  /* 0x000000c6c7c77221 */ /* 0x000fe20000010000 */
        /* <DEDUP_REMOVED lines=8> */
[----:B------:R-:W-:-:S06]  /*6b60*/  FADD.FTZ R172, R172, R173 ;  /* 0x000000adacac7221 */ /* 0x000fcc0000010000 */
[----:B------:R-:W0:Y:S08]  /*6b70*/  MUFU.EX2 R202, R202 ;  /* 0x000000ca00ca7308 */ /* 0x000e300000000800 */
[----:B------:R-:W3:Y:S01]  /*6b80*/  MUFU.EX2 R203, R203 ;  /* 0x000000cb00cb7308 */ /* 0x000ee20000000800 */
[----:B--2---:R-:W-:Y:S01]  /*6b90*/  F2FP.F16.F32.PACK_AB R165, R201, R200 ;  /* 0x000000c8c9a5723e */ /* 0x004fe200000000ff */
[----:B------:R-:W-:-:S04]  /*6ba0*/  FADD.FTZ R200, R200, R199 ;  /* 0x000000c7c8c87221 */ /* 0x000fc80000010000 */
[----:B------:R-:W-:-:S04]  /*6bb0*/  FADD.FTZ R201, R201, R200 ;  /* 0x000000c8c9c97221 */ /* 0x000fc80000010000 */
[----:B0-----:R-:W-:Y:S01]  /*6bc0*/  FADD.FTZ R4, R202, R201 ;  /* 0x000000c9ca047221 */ /* 0x001fe20000010000 */
[----:B---3--:R-:W-:-:S03]  /*6bd0*/  F2FP.F16.F32.PACK_AB R167, R203, R202 ;  /* 0x000000cacba7723e */ /* 0x008fc600000000ff */
[----:B------:R-:W-:Y:S02]  /*6be0*/  FADD.FTZ R4, R203, R4 ;  /* 0x00000004cb047221 */ /* 0x000fe40000010000 */
[----:B------:R1:W-:Y:S01]  /*6bf0*/  STSM.16.M88.4 [R184], R164 ;  /* 0x000000a4b8007844 */ /* 0x0003e20000000200 */
[----:B------:R-:W-:-:S06]  /*6c00*/  WARPGROUP.ARRIVE ;  /* 0x00000000000079c5 */ /* 0x000fcc0000000000 */
[----:B------:R-:W-:Y:S01]  /*6c10*/  HGMMA.64x256x16.F32 R24, R152, gdesc[UR12].tnspB, RZ, !UPT, gsb0 ;  /* 0x43e0000c98187df0 */ /* 0x000fe2000c0008ff */
[----:B------:R-:W-:Y:S01]  /*6c20*/  UIADD3 UR14, UR14, 0x180, URZ ;  /* 0x000001800e0e7890 */ /* 0x000fe2000fffe03f */
[----:B------:R-:W-:Y:S01]  /*6c30*/  UMOV UR15, 0x40000040 ;  /* 0x40000040000f7882 */ /* 0x000fe20000000000 */
[----:B------:R-:W-:Y:S02]  /*6c40*/  WARPGROUP.DEPBAR.LE gsb0, 0x0 ;  /* 0x00008000000079c5 */ /* 0x000fe40000010000 */
[----:B------:R-:W-:-:S15]  /*6c50*/  WARPGROUP.ARRIVE ;  /* 0x00000000000079c5 */ /* 0x000fde0000000000 */
[----:B------:R-:W-:-:S08]  /*6c60*/  NOP ;  /* 0x0000000000007918 */ /* 0x000fd00000000000 */
        /* <DEDUP_REMOVED lines=8> */
[----:B------:R-:W-:-:S15]  /*6cf0*/  WARPGROUP.ARRIVE ;  /* 0x00000000000079c5 */ /* 0x000fde0000000000 */
[----:B------:R-:W-:-:S08]  /*6d00*/  NOP ;  /* 0x0000000000007918 */ /* 0x000fd00000000000 */
[----:B------:R-:W-:Y:S01]  /*6d10*/  HGMMA.64x256x16.F32 R24, R164, gdesc[UR12].tnspB, R24, gsb0 ;  /* 0x43e0000ca4187df0 */ /* 0x000fe20008000818 */
[----:B------:R-:W-:Y:S02]  /*6d20*/  @UP0 ULDC UR14, c[0x0][0x44c] ;  /* 0x00011300000e0ab9 */ /* 0x000fe40000000800 */
[----:B------:R-:W-:-:S04]  /*6d30*/  UIMAD.WIDE.U32 UR14, UR5, UR14, URZ ;  /* 0x0000000e050e72a5 */ /* 0x000fc8000f8e003f */
[----:B------:R-:W-:-:S04]  /*6d40*/  @UP0 USHF.R.U32.HI UR5, URZ, UR7, UR15 ;  /* 0x000000073f050299 */ /* 0x000fc8000801160f */
[----:B------:R-:W-:-:S04]  /*6d50*/  UIADD3 UR40, UR40, UR5, URZ ;  /* 0x0000000528287290 */ /* 0x000fc8000fffe03f */
[----:B------:R-:W-:Y:S01]  /*6d60*/  UIADD3 UR10, UR40, UR10, URZ ;  /* 0x0000000a280a7290 */ /* 0x000fe2000fffe03f */
[----:B------:R-:W-:Y:S02]  /*6d70*/  WARPGROUP.DEPBAR.LE gsb0, 0x0 ;  /* 0x00008000000079c5 */ /* 0x000fe40000010000 */
[----:B------:R0:W-:Y:S06]  /*6d80*/  MEMBAR.ALL.CTA ;  /* 0x0000000000007992 */ /* 0x0001ec0000008000 */
[----:B0-----:R-:W0:Y:S02]  /*6d90*/  FENCE.VIEW.ASYNC.S ;  /* 0x00000000000073c6 */ /* 0x001e240000000000 */
[----:B0-----:R-:W-:Y:S01]  /*6da0*/  NOP ;  /* 0x0000000000007918 */ /* 0x001fe20000000000 */
[----:B------:R-:W-:Y:S06]  /*6db0*/  BAR.ARV 0xe, 0x100 ;  /* 0x0384000000007b1d */ /* 0x000fec0000002000 */
[----:B------:R0:W-:Y:S02]  /*6dc0*/  @!P1 SYNCS.ARRIVE.TRANS64.RED.A1T0 RZ, [R3+URZ], RZ ;  /* 0x000000ff03ff99a7 */ /* 0x0001e4000810043f */
[----:B0-----:R-:W-:Y:S01]  /*6dd0*/  FADD.FTZ R3, R175, R172 ;  /* 0x000000acaf037221 */ /* 0x001fe20000010000 */
[----:B-1----:R-:W-:Y:S06]  /*6de0*/  @P2 BRA `(.L_x_2037) ;  /* 0x0000000000442947 */ /* 0x002fec0003800000 */
        /* <DEDUP_REMOVED lines=10> */
.L_x_2038:
[----:B------:R-:W-:-:S11]  /*6e90*/  UISETP.NE.AND UP2, UPT, UR11, 0x1, UPT ;  /* 0x000000010b00788c */ /* 0x000fd6000bf45270 */
[----:B------:R-:W-:Y:S02]  /*6ea0*/  @UP2 ULDC.64 UR22, c[0x0][0xae0] ;  /* 0x0002b80000162ab9 */ /* 0x000fe40000000a00 */
[----:B------:R-:W-:-:S04]  /*6eb0*/  UIMAD.WIDE.U32 UR14, UR5, UR22, URZ ;  /* 0x00000016050e72a5 */ /* 0x000fc8000f8e003f */
[----:B------:R-:W-:-:S12]  /*6ec0*/  @UP2 USHF.R.U32.HI UR5, URZ, UR23, UR15 ;  /* 0x000000173f052299 */ /* 0x000fd8000801160f */
.L_x_2039:
[----:B------:R-:W-:-:S04]  /*6ed0*/  UIMAD UR5, UR5, UR11, UR11 ;  /* 0x0000000b050572a4 */ /* 0x000fc8000f8e020b */
[----:B------:R-:W-:-:S04]  /*6ee0*/  UISETP.LT.AND UP2, UPT, UR10, UR5, UPT ;  /* 0x000000050a00728c */ /* 0x000fc8000bf41270 */
[----:B------:R-:W-:-:S12]  /*6ef0*/  USEL UR10, UR10, UR5, UP2 ;  /* 0x000000050a0a7287 */ /* 0x000fd80009000000 */
.L_x_2037:
[----:B------:R-:W-:Y:S01]  /*6f00*/  R2UR UR32, R189 ;  /* 0x00000000bd2072ca */ /* 0x000fe200000e0000 */
[----:B------:R-:W-:-:S04]  /*6f10*/  USHF.R.S32.HI UR5, URZ, 0x1f, UR10 ;  /* 0x0000001f3f057899 */ /* 0x000fc8000801140a */
[----:B------:R-:W-:-:S04]  /*6f20*/  ULEA.HI UR5, UR5, UR10, URZ, 0x6 ;  /* 0x0000000a05057291 */ /* 0x000fc8000f8f303f */
[----:B------:R-:W-:-:S04]  /*6f30*/  USHF.R.S32.HI UR5, URZ, 0x6, UR5 ;  /* 0x000000063f057899 */ /* 0x000fc80008011405 */
[----:B------:R-:W-:-:S04]  /*6f40*/  UISETP.LT.AND UP2, UPT, UR32, UR5, UPT ;  /* 0x000000052000728c */ /* 0x000fc8000bf41270 */
[----:B------:R-:W-:-:S06]  /*6f50*/  USEL UR32, UR32, UR5, !UP2 ;  /* 0x0000000520207287 */ /* 0x000fcc000d000000 */
[----:B------:R-:W-:-:S13]  /*6f60*/  ISETP.GE.AND P2, PT, R6, UR32, PT ;  /* 0x0000002006007c0c */ /* 0x000fda000bf46270 */
[----:B------:R-:W-:Y:S05]  /*6f70*/  @!P2 BRA `(.L_x_2040) ;  /* 0x000000340004a947 */ /* 0x000fea0003800000 */
.L_x_2057:
[----:B------:R-:W-:-:S04]  /*6f80*/  UIADD3 UR7, UR36, 0x1, URZ ;  /* 0x0000000124077890 */ /* 0x000fc8000fffe03f */
[----:B------:R-:W-:-:S04]  /*6f90*/  UISETP.NE.AND UP2, UPT, UR7, 0x2, UPT ;  /* 0x000000020700788c */ /* 0x000fc8000bf45270 */
[----:B------:R-:W-:Y:S02]  /*6fa0*/  USEL UR5, URZ, 0x1, UP2 ;  /* 0x000000013f057887 */ /* 0x000fe40009000000 */
[----:B------:R-:W-:-:S04]  /*6fb0*/  USEL UR7, UR7, URZ, UP2 ;  /* 0x0000003f07077287 */ /* 0x000fc80009000000 */
[----:B------:R-:W-:Y:S01]  /*6fc0*/  LOP3.LUT R2, R2, UR5, RZ, 0x3c, !PT ;  /* 0x0000000502027c12 */ /* 0x000fe2000f8e3cff */
[----:B0-----:R-:W-:Y:S07]  /*6fd0*/  @!P0 BRA `(.L_x_2041) ;  /* 0x0000000000048947 */ /* 0x001fee0003800000 */
[----:B------:R-:W-:Y:S01]  /*6fe0*/  BPT.TRAP 0x1 ;  /* 0x000000040000795c */ /* 0x000fe20000300000 */
.L_x_2041:
[----:B------:R-:W-:Y:S01]  /*6ff0*/  ULEA UR5, UR7, UR37, 0x3 ;  /* 0x0000002507057291 */ /* 0x000fe2000f8e183f */
[----:B------:R-:W-:-:S08]  /*7000*/  SHF.L.U32 R8, R2, 0x1f, RZ ;  /* 0x0000001f02087819 */ /* 0x000fd000000006ff */
[----:B------:R0:W1:Y:S01]  /*7010*/  SYNCS.PHASECHK.TRANS64.TRYWAIT P2, [UR5+0x38830], R8 ;  /* 0x03883008ff0075a7 */ /* 0x0000620008040145 */
[----:B------:R-:W-:Y:S05]  /*7020*/  @!P0 BRA `(.L_x_2042) ;  /* 0x0000000000048947 */ /* 0x000fea0003800000 */
[----:B------:R-:W-:Y:S01]  /*7030*/  BPT.TRAP 0x1 ;  /* 0x000000040000795c */ /* 0x000fe20000300000 */
.L_x_2042:
[----:B-1----:R-:W-:Y:S05]  /*7040*/  @P2 BRA `(.L_x_2043) ;  /* 0x0000000000082947 */ /* 0x002fea0003800000 */
[----:B------:R-:W1:Y:S02]  /*7050*/  SYNCS.PHASECHK.TRANS64.TRYWAIT P2, [UR5+0x38830], R8 ;  /* 0x03883008ff0075a7 */ /* 0x000e640008040145 */
[----:B-1----:R-:W-:Y:S05]  /*7060*/  @!P2 BRA `(.L_x_2044) ;  /* 0x000001300078a947 */ /* 0x002fea0003800000 */
.L_x_2043:
[----:B------:R-:W-:Y:S01]  /*7070*/  R2UR UR10, R0 ;  /* 0x00000000000a72ca */ /* 0x000fe200000e0000 */
[----:B------:R-:W-:Y:S01]  /*7080*/  WARPGROUP.ARRIVE ;  /* 0x00000000000079c5 */ /* 0x000fe20000000000 */
        /* <DEDUP_REMOVED lines=21> */
.L_x_2045:
[----:B------:R2:W3:Y:S01]  /*71e0*/  SYNCS.PHASECHK.TRANS64.TRYWAIT P2, [UR5+0x38850], R8 ;  /* 0x03885008ff0075a7 */ /* 0x0004e20008040145 */
[----:B------:R-:W-:Y:S05]  /*71f0*/  @!P0 BRA `(.L_x_2046) ;  /* 0x0000000000048947 */ /* 0x000fea0003800000 */
[----:B------:R-:W-:Y:S01]  /*7200*/  BPT.TRAP 0x1 ;  /* 0x000000040000795c */ /* 0x000fe20000300000 */
.L_x_2046:
[----:B---3--:R-:W-:Y:S05]  /*7210*/  @P2 BRA `(.L_x_2047) ;  /* 0x0000000000082947 */ /* 0x008fea0003800000 */
[----:B------:R-:W3:Y:S02]  /*7220*/  SYNCS.PHASECHK.TRANS64.TRYWAIT P2, [UR5+0x38850], R8 ;  /* 0x03885008ff0075a7 */ /* 0x000ee40008040145 */
[----:B---3--:R-:W-:Y:S05]  /*7230*/  @!P2 BRA `(.L_x_2048) ;  /* 0x00000130001ca947 */ /* 0x008fea0003800000 */
.L_x_2047:
[----:B------:R-:W-:Y:S01]  /*7240*/  ULEA UR26, UR7, UR4, 0xc ;  /* 0x00000004071a7291 */ /* 0x000fe2000f8e603f */
[----:B------:R-:W-:Y:S01]  /*7250*/  WARPGROUP.ARRIVE ;  /* 0x00000000000079c5 */ /* 0x000fe20000000000 */
[----:B------:R-:W-:Y:S01]  /*7260*/  UMOV UR27, 0x40000040 ;  /* 0x40000040001b7882 */ /* 0x000fe20000000000 */
[----:B------:R-:W-:-:S04]  /*7270*/  UIADD3 UR28, UR6, 0x2, URZ ;  /* 0x00000002061c7890 */ /* 0x000fc8000fffe03f */
[----:B-1----:R-:W1:Y:S01]  /*7280*/  S2R R9, SR_TID.X ;  /* 0x0000000000097919 */ /* 0x002e620000002100 */
[----:B------:R-:W-:Y:S01]  /*7290*/  UIADD3 UR30, UR26, 0x2, URZ ;  /* 0x000000021a1e7890 */ /* 0x000fe2000fffe03f */
[----:B------:R-:W-:Y:S01]  /*72a0*/  PLOP3.LUT P2, PT, PT, PT, UP0, 0x80, 0x0 ;  /* 0x000000000000781c */ /* 0x000fe20003f4f008 */
[----:B------:R-:W-:Y:S01]  /*72b0*/  UMOV UR29, 0x40000040 ;  /* 0x40000040001d7882 */ /* 0x000fe20000000000 */
[----:B------:R-:W-:Y:S01]  /*72c0*/  UMOV UR31, 0x40000040 ;  /* 0x40000040001f7882 */ /* 0x000fe20000000000 */
[----:B------:R-:W-:Y:S01]  /*72d0*/  HGMMA.64x64x16.F32 R152, gdesc[UR24], R152, gsb0 ;  /* 0x00e00000189879f0 */ /* 0x000fe20008000898 */
[----:B------:R-:W-:Y:S01]  /*72e0*/  UIADD3 UR18, UR6, 0x800, URZ ;  /* 0x0000080006127890 */ /* 0x000fe2000fffe03f */
[----:B------:R-:W-:Y:S01]  /*72f0*/  PLOP3.LUT P3, PT, PT, PT, UP0, 0x80, 0x0 ;  /* 0x000000000000781c */ /* 0x000fe20003f6f008 */
[----:B------:R-:W-:Y:S01]  /*7300*/  UIADD3 UR15, UR26, 0x800, URZ ;  /* 0x000008001a0f7890 */ /* 0x000fe2000fffe03f */
[----:B------:R-:W-:Y:S02]  /*7310*/  IMAD.IADD R197, R188, 0x1, R18 ;  /* 0x00000001bcc57824 */ /* 0x000fe400078e0212 */
[----:B------:R-:W-:-:S02]  /*7320*/  IMAD.U32 R12, RZ, RZ, UR5 ;  /* 0x00000005ff0c7e24 */ /* 0x000fc4000f8e00ff */
[----:B------:R-:W-:-:S05]  /*7330*/  IMAD.SHL.U32 R13, R6, 0x40, RZ ;  /* 0x00000040060d7824 */ /* 0x000fca00078e00ff */
[----:B------:R-:W-:Y:S02]  /*7340*/  IADD3 R11, -R16, 0x1, -R13 ;  /* 0x00000001100b7810 */ /* 0x000fe40007ffe90d */
[----:B-1----:R-:W-:-:S05]  /*7350*/  SHF.R.U32.HI R9, RZ, 0x7, R9 ;  /* 0x00000007ff097819 */ /* 0x002fca0000011609 */
[----:B0-2---:R0:W1:Y:S02]  /*7360*/  SHFL.IDX PT, R8, R9, RZ, 0x1f ;  /* 0x00001fff09087589 */ /* 0x00506400000e0000 */
[----:B0-----:R-:W0:Y:S01]  /*7370*/  LDC R9, c[0x0][0x288] ;  /* 0x0000a200ff097b82 */ /* 0x001e220000000800 */
[----:B-1----:R-:W-:-:S07]  /*7380*/  R2UR UR10, R8 ;  /* 0x00000000080a72ca */ /* 0x002fce00000e0000 */
[----:B------:R-:W1:Y:S06]  /*7390*/  LDC R8, c[0x0][0x2f0] ;  /* 0x0000bc00ff087b82 */ /* 0x000e6c0000000800 */
[----:B------:R-:W-:-:S03]  /*73a0*/  UISETP.GT.AND UP2, UPT, UR10, 0x7f, UPT ;  /* 0x0000007f0a00788c */ /* 0x000fc6000bf44270 */
[----:B------:R-:W-:Y:S01]  /*73b0*/  UMOV UR10, 0x4 ;  /* 0x00000004000a7882 */ /* 0x000fe20000000000 */
[----:B------:R-:W-:Y:S02]  /*73c0*/  USEL UR14, URZ, 0x2, !UP2 ;  /* 0x000000023f0e7887 */ /* 0x000fe4000d000000 */
[----:B------:R-:W-:Y:S01]  /*73d0*/  USEL UR11, UR10, 0x2, UP2 ;  /* 0x000000020a0b7887 */ /* 0x000fe20009000000 */
[----:B------:R-:W-:Y:S02]  /*73e0*/  WARPGROUP.DEPBAR.LE gsb0, 0x0 ;  /* 0x00008000000079c5 */ /* 0x000fe40000010000 */
[----:B------:R-:W-:Y:S01]  /*73f0*/  WARPGROUP.ARRIVE ;  /* 0x00000000000079c5 */ /* 0x000fe20000000000 */
[----:B------:R-:W-:-:S05]  /*7400*/  USEL UR10, UR10, 0x6, !UP2 ;  /* 0x000000060a0a7887 */ /* 0x000fca000d000000 */
        /* <DEDUP_REMOVED lines=238> */
[----:B------:R-:W-:Y:S01]  /*82f0*/  @UP0 ULDC UR10, c[0x0][0x44c] ;  /* 0x00011300000a0ab9 */ /* 0x000fe20000000800 */
[----:B------:R-:W-:Y:S01]  /*8300*/  ULDC UR26, c[0x0][0xad4] ;  /* 0x0002b500001a7ab9 */ /* 0x000fe20000000800 */
[----:B------:R-:W-:Y:S01]  /*8310*/  @P2 IMAD.HI.U32 R10, R197, UR10, RZ ;  /* 0x0000000ac50a2c27 */ /* 0x000fe2000f8e00ff */
[----:B------:R-:W-:Y:S01]  /*8320*/  @UP0 ULDC UR10, c[0x0][0x450] ;  /* 0x00011400000a0ab9 */ /* 0x000fe20000000800 */
[----:B------:R-:W-:Y:S01]  /*8330*/  PLOP3.LUT P2, PT, PT, PT, UP1, 0x40, 0x0 ;  /* 0x000000000000781c */ /* 0x000fe20003f4e818 */
[----:B------:R-:W-:-:S02]  /*8340*/  ULOP3.LUT UR5, URZ, UR26, URZ, 0x33, !UPT ;  /* 0x0000001a3f057292 */ /* 0x000fc4000f8e333f */
[----:B------:R-:W-:Y:S01]  /*8350*/  @P3 SHF.R.U32.HI R197, RZ, UR10, R10 ;  /* 0x0000000affc53c19 */ /* 0x000fe2000801160a */
[----:B------:R-:W-:Y:S01]  /*8360*/  @!P1 VIADD R10, R12, 0x38840 ;  /* 0x000388400c0a9836 */ /* 0x000fe20000000000 */
[----:B------:R-:W-:-:S03]  /*8370*/  ULDC UR10, c[0x0][0xad8] ;  /* 0x0002b600000a7ab9 */ /* 0x000fc60000000800 */
[----:B------:R-:W2:Y:S01]  /*8380*/  SHFL.IDX PT, R199, R197, RZ, 0x1c1f ;  /* 0x001c1fffc5c77589 */ /* 0x000ea200000e0000 */
[----:B------:R-:W-:Y:S01]  /*8390*/  @!P1 PRMT R10, RZ, 0x654, R10 ;  /* 0x00000654ff0a9816 */ /* 0x000fe2000000000a */
[----:B------:R-:W-:Y:S02]  /*83a0*/  WARPGROUP.DEPBAR.LE gsb0, 0x0 ;  /* 0x00008000000079c5 */ /* 0x000fe40000010000 */
[----:B------:R-:W-:-:S06]  /*83b0*/  WARPGROUP.ARRIVE ;  /* 0x00000000000079c5 */ /* 0x000fcc0000000000 */
[----:B------:R-:W-:Y:S03]  /*83c0*/  HGMMA.64x64x16.F32 R152, gdesc[UR28], R152, gsb0 ;  /* 0x00e000001c9879f0 */ /* 0x000fe60008000898 */
[----:B------:R-:W-:Y:S02]  /*83d0*/  WARPGROUP.DEPBAR.LE gsb0, 0x0 ;  /* 0x00008000000079c5 */ /* 0x000fe40000010000 */
[----:B------:R1:W-:Y:S02]  /*83e0*/  @!P1 SYNCS.ARRIVE.TRANS64.RED.A1T0 RZ, [R10+URZ], RZ ;  /* 0x000000ff0aff99a7 */ /* 0x0003e4000810043f */
[----:B-1----:R-:W-:-:S04]  /*83f0*/  IMAD R10, R8, UR38, R11 ;  /* 0x00000026080a7c24 */ /* 0x002fc8000f8e020b */
[----:B0-----:R-:W-:-:S04]  /*8400*/  IMAD.IADD R10, R10, 0x1, -R9 ;  /* 0x000000010a0a7824 */ /* 0x001fc800078e0a09 */
[C---:B------:R-:W-:Y:S02]  /*8410*/  VIADD R14, R10.reuse, UR10 ;  /* 0x0000000a0a0e7c36 */ /* 0x040fe40008000000 */
[----:B------:R-:W-:Y:S01]  /*8420*/  VIADD R15, R10, UR5 ;  /* 0x000000050a0f7c36 */ /* 0x000fe20008000000 */
[----:B------:R-:W-:Y:S01]  /*8430*/  ULDC UR5, c[0x0][0xadc] ;  /* 0x0002b70000057ab9 */ /* 0x000fe20000000800 */
[C---:B--2---:R-:W-:Y:S02]  /*8440*/  IMAD.IADD R21, R199.reuse, 0x1, R14 ;  /* 0x00000001c7157824 */ /* 0x044fe400078e020e */
[----:B------:R-:W-:Y:S01]  /*8450*/  IMAD.IADD R20, R199, 0x1, R15 ;  /* 0x00000001c7147824 */ /* 0x000fe200078e020f */
[----:B------:R-:W-:Y:S06]  /*8460*/  @P2 BRA `(.L_x_2049) ;  /* 0x00000000005c2947 */ /* 0x000fec0003800000 */
[----:B------:R-:W-:Y:S01]  /*8470*/  IMAD R10, R8, UR38, R199 ;  /* 0x00000026080a7c24 */ /* 0x000fe2000f8e02c7 */
[----:B------:R-:W-:Y:S03]  /*8480*/  BSSY B0, `(.L_x_2050) ;  /* 0x0000011000007945 */ /* 0x000fe60003800000 */
[----:B------:R-:W-:-:S05]  /*8490*/  IMAD.IADD R198, R10, 0x1, -R9 ;  /* 0x000000010ac67824 */ /* 0x000fca00078e0a09 */
        /* <DEDUP_REMOVED lines=10> */
.L_x_2051:
[----:B------:R-:W-:-:S05]  /*8540*/  IMAD.U32 R200, RZ, RZ, UR5 ;  /* 0x00000005ffc87e24 */ /* 0x000fca000f8e00ff */
[----:B------:R-:W-:-:S13]  /*8550*/  ISETP.NE.AND P2, PT, R200, 0x1, PT ;  /* 0x00000001c800780c */ /* 0x000fda0003f45270 */
[----:B------:R-:W0:Y:S02]  /*8560*/  @P2 LDC.64 R10, c[0x0][0xae0] ;  /* 0x0002b800ff0a2b82 */ /* 0x000e240000000a00 */
[----:B0-----:R-:W-:-:S05]  /*8570*/  @P2 IMAD.HI.U32 R10, R198, R10, RZ ;  /* 0x0000000ac60a2227 */ /* 0x001fca00078e00ff */
[----:B------:R-:W-:-:S07]  /*8580*/  @P2 SHF.R.U32.HI R198, RZ, R11, R10 ;  /* 0x0000000bffc62219 */ /* 0x000fce000001160a */
.L_x_2052:
[----:B------:R-:W-:Y:S05]  /*8590*/  BSYNC B0 ;  /* 0x0000000000007941 */ /* 0x000fea0003800000 */
.L_x_2050:
[----:B------:R-:W-:-:S04]  /*85a0*/  IMAD R11, R198, R200, -R13 ;  /* 0x000000c8c60b7224 */ /* 0x000fc800078e0a0d */
[----:B------:R-:W-:-:S05]  /*85b0*/  IMAD.IADD R11, R11, 0x1, -R16 ;  /* 0x000000010b0b7824 */ /* 0x000fca00078e0a10 */
[----:B------:R-:W-:Y:S02]  /*85c0*/  VIADDMNMX R21, R11, R200, R21, PT ;  /* 0x000000c80b157246 */ /* 0x000fe40003800115 */
[----:B------:R-:W-:-:S07]  /*85d0*/  VIMNMX R20, R20, R11, !PT ;  /* 0x0000000b14147248 */ /* 0x000fce0007fe0100 */
.L_x_2049:
[----:B------:R-:W-:Y:S01]  /*85e0*/  ISETP.GT.AND P2, PT, R6, -0x1, PT ;  /* 0xffffffff0600780c */ /* 0x000fe20003f44270 */
[----:B------:R-:W0:Y:S03]  /*85f0*/  SHFL.IDX PT, R197, R197, 0x1, 0x1c1f ;  /* 0x003c1f00c5c57f89 */ /* 0x000e2600000e0000 */
[C---:B------:R-:W-:Y:S02]  /*8600*/  ISETP.GT.AND P5, PT, R20.reuse, RZ, P2 ;  /* 0x000000ff1400720c */ /* 0x040fe400017a4270 */
[C---:B------:R-:W-:Y:S02]  /*8610*/  ISETP.GT.AND P4, PT, R20.reuse, 0x1, P2 ;  /* 0x000000011400780c */ /* 0x040fe40001784270 */
[----:B------:R-:W-:Y:S02]  /*8620*/  ISETP.LT.OR P5, PT, R21, 0x1, P5 ;  /* 0x000000011500780c */ /* 0x000fe40002fa1670 */
[----:B------:R-:W-:-:S02]  /*8630*/  ISETP.GT.AND P6, PT, R20, 0x8, P2 ;  /* 0x000000081400780c */ /* 0x000fc400017c4270 */
[----:B------:R-:W-:Y:S02]  /*8640*/  FSEL R152, R152, -INF , !P5 ;  /* 0xff80000098987808 */ /* 0x000fe40006800000 */
[C---:B------:R-:W-:Y:S02]  /*8650*/  ISETP.GT.AND P5, PT, R20.reuse, 0x10, P2 ;  /* 0x000000101400780c */ /* 0x040fe400017a4270 */
[----:B------:R-:W-:Y:S02]  /*8660*/  ISETP.GT.AND P3, PT, R20, 0x9, P2 ;  /* 0x000000091400780c */ /* 0x000fe40001764270 */
[C---:B------:R-:W-:Y:S02]  /*8670*/  ISETP.LT.OR P5, PT, R21.reuse, 0x11, P5 ;  /* 0x000000111500780c */ /* 0x040fe40002fa1670 */
[----:B------:R-:W-:Y:S02]  /*8680*/  ISETP.LT.OR P4, PT, R21, 0x2, P4 ;  /* 0x000000021500780c */ /* 0x000fe40002781670 */
[----:B------:R-:W-:-:S02]  /*8690*/  FSEL R160, R160, -INF , !P5 ;  /* 0xff800000a0a07808 */ /* 0x000fc40006800000 */
[----:B------:R-:W-:Y:S01]  /*86a0*/  ISETP.GT.AND P5, PT, R20, 0x20, P2 ;  /* 0x000000201400780c */ /* 0x000fe200017a4270 */
[----:B0-----:R-:W-:Y:S01]  /*86b0*/  IMAD.IADD R15, R15, 0x1, R197 ;  /* 0x000000010f0f7824 */ /* 0x001fe200078e02c5 */
[C---:B------:R-:W-:Y:S02]  /*86c0*/  ISETP.LT.OR P6, PT, R21.reuse, 0x9, P6 ;  /* 0x000000091500780c */ /* 0x040fe400037c1670 */
[C---:B------:R-:W-:Y:S02]  /*86d0*/  ISETP.LT.OR P3, PT, R21.reuse, 0xa, P3 ;  /* 0x0000000a1500780c */ /* 0x040fe40001f61670 */
[----:B------:R-:W-:Y:S02]  /*86e0*/  ISETP.LT.OR P5, PT, R21, 0x21, P5 ;  /* 0x000000211500780c */ /* 0x000fe40002fa1670 */
[----:B------:R-:W-:Y:S02]  /*86f0*/  FSEL R153, R153, -INF , !P4 ;  /* 0xff80000099997808 */ /* 0x000fe40006000000 */
[----:B------:R-:W-:-:S02]  /*8700*/  FSEL R156, R156, -INF , !P6 ;  /* 0xff8000009c9c7808 */ /* 0x000fc40007000000 */
[----:B------:R-:W-:Y:S02]  /*8710*/  FSEL R157, R157, -INF , !P3 ;  /* 0xff8000009d9d7808 */ /* 0x000fe40005800000 */
[C---:B------:R-:W-:Y:S02]  /*8720*/  ISETP.GT.AND P4, PT, R20.reuse, 0x11, P2 ;  /* 0x000000111400780c */ /* 0x040fe40001784270 */
[C---:B------:R-:W-:Y:S02]  /*8730*/  ISETP.GT.AND P6, PT, R20.reuse, 0x18, P2 ;  /* 0x000000181400780c */ /* 0x040fe400017c4270 */
[----:B------:R-:W-:Y:S02]  /*8740*/  ISETP.GT.AND P3, PT, R20, 0x19, P2 ;  /* 0x000000191400780c */ /* 0x000fe40001764270 */
[----:B------:R-:W-:Y:S02]  /*8750*/  FSEL R168, R168, -INF , !P5 ;  /* 0xff800000a8a87808 */ /* 0x000fe40006800000 */
[----:B------:R-:W-:-:S02]  /*8760*/  ISETP.GT.AND P5, PT, R20, 0x30, P2 ;  /* 0x000000301400780c */ /* 0x000fc400017a4270 */
[C---:B------:R-:W-:Y:S02]  /*8770*/  ISETP.LT.OR P4, PT, R21.reuse, 0x12, P4 ;  /* 0x000000121500780c */ /* 0x040fe40002781670 */
        /* <DEDUP_REMOVED lines=10> */
[----:B------:R-:W-:-:S02]  /*8820*/  PLOP3.LUT P5, PT, PT, PT, UP1, 0x40, 0x0 ;  /* 0x000000000000781c */ /* 0x000fc40003fae818 */
[C---:B------:R-:W-:Y:S02]  /*8830*/  ISETP.LT.OR P4, PT, R21.reuse, 0x22, P4 ;  /* 0x000000221500780c */ /* 0x040fe40002781670 */
[C---:B------:R-:W-:Y:S02]  /*8840*/  ISETP.LT.OR P6, PT, R21.reuse, 0x29, P6 ;  /* 0x000000291500780c */ /* 0x040fe400037c1670 */
[----:B------:R-:W-:Y:S02]  /*8850*/  ISETP.LT.OR P3, PT, R21, 0x2a, P3 ;  /* 0x0000002a1500780c */ /* 0x000fe40001f61670 */
[----:B------:R-:W-:Y:S02]  /*8860*/  FSEL R169, R169, -INF , !P4 ;  /* 0xff800000a9a97808 */ /* 0x000fe40006000000 */
[----:B------:R-:W-:Y:S02]  /*8870*/  FSEL R172, R172, -INF , !P6 ;  /* 0xff800000acac7808 */ /* 0x000fe40007000000 */
[----:B------:R-:W-:-:S02]  /*8880*/  FSEL R173, R173, -INF , !P3 ;  /* 0xff800000adad7808 */ /* 0x000fc40005800000 */
[C---:B------:R-:W-:Y:S02]  /*8890*/  ISETP.GT.AND P4, PT, R20.reuse, 0x31, P2 ;  /* 0x000000311400780c */ /* 0x040fe40001784270 */
[C---:B------:R-:W-:Y:S02]  /*88a0*/  ISETP.GT.AND P6, PT, R20.reuse, 0x38, P2 ;  /* 0x000000381400780c */ /* 0x040fe400017c4270 */
[----:B------:R-:W-:Y:S01]  /*88b0*/  ISETP.GT.AND P3, PT, R20, 0x39, P2 ;  /* 0x000000391400780c */ /* 0x000fe20001764270 */
[----:B------:R-:W-:Y:S01]  /*88c0*/  IMAD.IADD R20, R14, 0x1, R197 ;  /* 0x000000010e147824 */ /* 0x000fe200078e02c5 */
[C---:B------:R-:W-:Y:S02]  /*88d0*/  ISETP.LT.OR P4, PT, R21.reuse, 0x32, P4 ;  /* 0x000000321500780c */ /* 0x040fe40002781670 */
[C---:B------:R-:W-:Y:S02]  /*88e0*/  ISETP.LT.OR P6, PT, R21.reuse, 0x39, P6 ;  /* 0x000000391500780c */ /* 0x040fe400037c1670 */
[----:B------:R-:W-:-:S02]  /*88f0*/  ISETP.LT.OR P3, PT, R21, 0x3a, P3 ;  /* 0x0000003a1500780c */ /* 0x000fc40001f61670 */
[----:B------:R-:W-:Y:S02]  /*8900*/  FSEL R177, R177, -INF , !P4 ;  /* 0xff800000b1b17808 */ /* 0x000fe40006000000 */
[----:B------:R-:W-:Y:S02]  /*8910*/  FSEL R180, R180, -INF , !P6 ;  /* 0xff800000b4b47808 */ /* 0x000fe40007000000 */
[----:B------:R-:W-:Y:S01]  /*8920*/  FSEL R181, R181, -INF , !P3 ;  /* 0xff800000b5b57808 */ /* 0x000fe20005800000 */
        /* <DEDUP_REMOVED lines=14> */
.L_x_2055:
[----:B------:R-:W-:-:S05]  /*8a10*/  IMAD.U32 R197, RZ, RZ, UR5 ;  /* 0x00000005ffc57e24 */ /* 0x000fca000f8e00ff */
[----:B------:R-:W-:-:S13]  /*8a20*/  ISETP.NE.AND P3, PT, R197, 0x1, PT ;  /* 0x00000001c500780c */ /* 0x000fda0003f65270 */
[----:B------:R-:W0:Y:S02]  /*8a30*/  @P3 LDC.64 R10, c[0x0][0xae0] ;  /* 0x0002b800ff0a3b82 */ /* 0x000e240000000a00 */
[----:B0-----:R-:W-:-:S05]  /*8a40*/  @P3 IMAD.HI.U32 R10, R14, R10, RZ ;  /* 0x0000000a0e0a3227 */ /* 0x001fca00078e00ff */
[----:B------:R-:W-:-:S07]  /*8a50*/  @P3 SHF.R.U32.HI R14, RZ, R11, R10 ;  /* 0x0000000bff0e3219 */ /* 0x000fce000001160a */
.L_x_2056:
[----:B------:R-:W-:Y:S05]  /*8a60*/  BSYNC B0 ;  /* 0x0000000000007941 */ /* 0x000fea0003800000 */
.L_x_2054:
[----:B------:R-:W-:-:S04]  /*8a70*/  IMAD R13, R14, R197, -R13 ;  /* 0x000000c50e0d7224 */ /* 0x000fc800078e0a0d */
[----:B------:R-:W-:-:S05]  /*8a80*/  IMAD.IADD R13, R13, 0x1, -R16 ;  /* 0x000000010d0d7824 */ /* 0x000fca00078e0a10 */
[----:B------:R-:W-:Y:S02]  /*8a90*/  VIADDMNMX R20, R13, R197, R20, PT ;  /* 0x000000c50d147246 */ /* 0x000fe40003800114 */
[----:B------:R-:W-:-:S07]  /*8aa0*/  VIMNMX R15, R15, R13, !PT ;  /* 0x0000000d0f0f7248 */ /* 0x000fce0007fe0100 */
.L_x_2053:
[----:B------:R-:W-:Y:S01]  /*8ab0*/  FMNMX.FTZ R10, R152, R5, !PT ;  /* 0x00000005980a7209 */ /* 0x000fe20007810000 */
[----:B------:R-:W-:Y:S01]  /*8ac0*/  ULDC UR19, c[0x0][0xa80] ;  /* 0x0002a00000137ab9 */ /* 0x000fe20000000800 */
[----:B------:R-:W-:Y:S01]  /*8ad0*/  ISETP.GT.AND P4, PT, R15, RZ, P2 ;  /* 0x000000ff0f00720c */ /* 0x000fe20001784270 */
[----:B------:R-:W-:Y:S01]  /*8ae0*/  ULEA UR10, UR7, UR39, 0xc ;  /* 0x00000027070a7291 */ /* 0x000fe2000f8e603f */
[----:B------:R-:W-:Y:S01]  /*8af0*/  FMNMX.FTZ R11, R153, R10, !PT ;  /* 0x0000000a990b7209 */ /* 0x000fe20007810000 */
[----:B------:R-:W-:Y:S01]  /*8b00*/  UMOV UR11, 0x40000040 ;  /* 0x40000040000b7882 */ /* 0x000fe20000000000 */
[----:B------:R-:W-:Y:S01]  /*8b10*/  ISETP.GT.AND P3, PT, R15, 0x1, P2 ;  /* 0x000000010f00780c */ /* 0x000fe20001764270 */
[----:B------:R-:W-:Y:S01]  /*8b20*/  UIADD3 UR14, UR10, 0x80, URZ ;  /* 0x000000800a0e7890 */ /* 0x000fe2000fffe03f */
[----:B------:R-:W-:Y:S01]  /*8b30*/  FMNMX.FTZ R10, R156, R11, !PT ;  /* 0x0000000b9c0a7209 */ /* 0x000fe20007810000 */
[----:B------:R-:W-:Y:S01]  /*8b40*/  UMOV UR15, 0x40000040 ;  /* 0x40000040000f7882 */ /* 0x000fe20000000000 */
[----:B------:R-:W-:Y:S01]  /*8b50*/  ISETP.LT.OR P4, PT, R20, 0x1, P4 ;  /* 0x000000011400780c */ /* 0x000fe20002781670 */
[----:B------:R-:W-:Y:S01]  /*8b60*/  @!P1 VIADD R12, R12, 0x38860 ;  /* 0x000388600c0c9836 */ /* 0x000fe20000000000 */
        /* <DEDUP_REMOVED lines=9> */
[----:B------:R-:W-:Y:S02]  /*8c00*/  ISETP.LT.OR P5, PT, R20, 0x9, P5 ;  /* 0x000000091400780c */ /* 0x000fe40002fa1670 */
[----:B------:R-:W-:Y:S02]  /*8c10*/  FMNMX.FTZ R10, R168, R11, !PT ;  /* 0x0000000ba80a7209 */ /* 0x000fe40007810000 */
[----:B------:R-:W-:Y:S02]  /*8c20*/  FSEL R155, R155, -INF , !P3 ;  /* 0xff8000009b9b7808 */ /* 0x000fe40005800000 */
[----:B------:R-:W-:-:S02]  /*8c30*/  FMNMX.FTZ R11, R169, R10, !PT ;  /* 0x0000000aa90b7209 */ /* 0x000fc40007810000 */
[----:B------:R-:W-:Y:S02]  /*8c40*/  FMNMX.FTZ R14, R154, R7, !PT ;  /* 0x000000079a0e7209 */ /* 0x000fe40007810000 */
[----:B------:R-:W-:Y:S02]  /*8c50*/  FMNMX.FTZ R10, R172, R11, !PT ;  /* 0x0000000bac0a7209 */ /* 0x000fe40007810000 */
[----:B------:R-:W-:Y:S02]  /*8c60*/  ISETP.GT.AND P3, PT, R15, 0x10, P2 ;  /* 0x000000100f00780c */ /* 0x000fe40001764270 */
[----:B------:R-:W-:Y:S02]  /*8c70*/  FMNMX.FTZ R11, R173, R10, !PT ;  /* 0x0000000aad0b7209 */ /* 0x000fe40007810000 */
[----:B------:R-:W-:Y:S02]  /*8c80*/  ISETP.LT.OR P6, PT, R20, 0xa, P6 ;  /* 0x0000000a1400780c */ /* 0x000fe400037c1670 */
[----:B------:R-:W-:-:S02]  /*8c90*/  FMNMX.FTZ R10, R176, R11, !PT ;  /* 0x0000000bb00a7209 */ /* 0x000fc40007810000 */
[----:B------:R-:W-:Y:S02]  /*8ca0*/  FSEL R158, R158, -INF , !P5 ;  /* 0xff8000009e9e7808 */ /* 0x000fe40006800000 */
[----:B------:R-:W-:Y:S02]  /*8cb0*/  FMNMX.FTZ R11, R177, R10, !PT ;  /* 0x0000000ab10b7209 */ /* 0x000fe40007810000 */
[----:B------:R-:W-:Y:S02]  /*8cc0*/  ISETP.GT.AND P5, PT, R15, 0x11, P2 ;  /* 0x000000110f00780c */ /* 0x000fe400017a4270 */
[----:B------:R-:W-:Y:S02]  /*8cd0*/  FMNMX.FTZ R10, R180, R11, !PT ;  /* 0x0000000bb40a7209 */ /* 0x000fe40007810000 */
[----:B------:R-:W-:Y:S02]  /*8ce0*/  FSEL R159, R159, -INF , !P6 ;  /* 0xff8000009f9f7808 */ /* 0x000fe40007000000 */
[----:B------:R-:W-:-:S02]  /*8cf0*/  FMNMX.FTZ R11, R181, R10, !PT ;  /* 0x0000000ab50b7209 */ /* 0x000fc40007810000 */
[C---:B------:R-:W-:Y:S02]  /*8d00*/  ISETP.LT.OR P3, PT, R20.reuse, 0x11, P3 ;  /* 0x000000111400780c */ /* 0x040fe40001f61670 */
[C---:B------:R-:W-:Y:S01]  /*8d10*/  ISETP.GT.AND P6, PT, R15.reuse, 0x18, P2 ;  /* 0x000000180f00780c */ /* 0x040fe200017c4270 */
[----:B------:R-:W0:Y:S01]  /*8d20*/  SHFL.BFLY PT, R10, R11, 0x2, 0x1f ;  /* 0x0c401f000b0a7f89 */ /* 0x000e2200000e0000 */
[----:B------:R-:W-:Y:S02]  /*8d30*/  ISETP.LT.OR P5, PT, R20, 0x12, P5 ;  /* 0x000000121400780c */ /* 0x000fe40002fa1670 */
[----:B------:R-:W-:Y:S02]  /*8d40*/  FSEL R162, R162, -INF , !P3 ;  /* 0xff800000a2a27808 */ /* 0x000fe40005800000 */
[----:B------:R-:W-:Y:S02]  /*8d50*/  ISETP.GT.AND P4, PT, R15, 0x19, P2 ;  /* 0x000000190f00780c */ /* 0x000fe40001784270 */
[----:B------:R-:W-:-:S02]  /*8d60*/  ISETP.LT.OR P6, PT, R20, 0x19, P6 ;  /* 0x000000191400780c */ /* 0x000fc400037c1670 */
[----:B------:R-:W-:Y:S02]  /*8d70*/  FSEL R163, R163, -INF , !P5 ;  /* 0xff800000a3a37808 */ /* 0x000fe40006800000 */
[C---:B------:R-:W-:Y:S02]  /*8d80*/  ISETP.GT.AND P3, PT, R15.reuse, 0x20, P2 ;  /* 0x000000200f00780c */ /* 0x040fe40001764270 */
[----:B------:R-:W-:Y:S02]  /*8d90*/  FSEL R166, R166, -INF , !P6 ;  /* 0xff800000a6a67808 */ /* 0x000fe40007000000 */
[C---:B------:R-:W-:Y:S02]  /*8da0*/  ISETP.LT.OR P4, PT, R20.reuse, 0x1a, P4 ;  /* 0x0000001a1400780c */ /* 0x040fe40002781670 */
[----:B------:R-:W-:Y:S02]  /*8db0*/  ISETP.LT.OR P3, PT, R20, 0x21, P3 ;  /* 0x000000211400780c */ /* 0x000fe40001f61670 */
[----:B------:R-:W-:-:S02]  /*8dc0*/  ISETP.GT.AND P5, PT, R15, 0x21, P2 ;  /* 0x000000210f00780c */ /* 0x000fc400017a4270 */
[----:B------:R-:W-:Y:S02]  /*8dd0*/  FSEL R167, R167, -INF , !P4 ;  /* 0xff800000a7a77808 */ /* 0x000fe40006000000 */
[----:B------:R-:W-:Y:S02]  /*8de0*/  FSEL R21, R170, -INF , !P3 ;  /* 0xff800000aa157808 */ /* 0x000fe40005800000 */
[----:B0-----:R-:W-:Y:S02]  /*8df0*/  FMNMX.FTZ R13, R11, R10, !PT ;  /* 0x0000000a0b0d7209 */ /* 0x001fe40007810000 */
[----:B------:R-:W-:Y:S02]  /*8e00*/  FMNMX.FTZ R11, R155, R14, !PT ;  /* 0x0000000e9b0b7209 */ /* 0x000fe40007810000 */
[----:B------:R-:W-:Y:S01]  /*8e10*/  ISETP.GT.AND P6, PT, R15, 0x28, P2 ;  /* 0x000000280f00780c */ /* 0x000fe200017c4270 */
[----:B------:R-:W0:Y:S01]  /*8e20*/  SHFL.BFLY PT, R10, R13, 0x1, 0x1f ;  /* 0x0c201f000d0a7f89 */ /* 0x000e2200000e0000 */
[----:B------:R-:W-:-:S02]  /*8e30*/  FMNMX.FTZ R14, R158, R11, !PT ;  /* 0x0000000b9e0e7209 */ /* 0x000fc40007810000 */
[----:B------:R-:W-:Y:S02]  /*8e40*/  ISETP.LT.OR P5, PT, R20, 0x22, P5 ;  /* 0x000000221400780c */ /* 0x000fe40002fa1670 */
[----:B------:R-:W-:Y:S02]  /*8e50*/  FMNMX.FTZ R11, R159, R14, !PT ;  /* 0x0000000e9f0b7209 */ /* 0x000fe40007810000 */
[----:B------:R-:W-:Y:S02]  /*8e60*/  ISETP.GT.AND P3, PT, R15, 0x29, P2 ;  /* 0x000000290f00780c */ /* 0x000fe40001764270 */
[----:B------:R-:W-:Y:S02]  /*8e70*/  FMNMX.FTZ R14, R162, R11, !PT ;  /* 0x0000000ba20e7209 */ /* 0x000fe40007810000 */
[----:B------:R-:W-:Y:S02]  /*8e80*/  FSEL R197, R171, -INF , !P5 ;  /* 0xff800000abc57808 */ /* 0x000fe40006800000 */
[----:B------:R-:W-:-:S02]  /*8e90*/  FMNMX.FTZ R11, R163, R14, !PT ;  /* 0x0000000ea30b7209 */ /* 0x000fc40007810000 */
[----:B------:R-:W-:Y:S02]  /*8ea0*/  ISETP.LT.OR P6, PT, R20, 0x29, P6 ;  /* 0x000000291400780c */ /* 0x000fe400037c1670 */
[----:B------:R-:W-:Y:S02]  /*8eb0*/  FMNMX.FTZ R14, R166, R11, !PT ;  /* 0x0000000ba60e7209 */ /* 0x000fe40007810000 */
[----:B------:R-:W-:Y:S02]  /*8ec0*/  ISETP.GT.AND P5, PT, R15, 0x30, P2 ;  /* 0x000000300f00780c */ /* 0x000fe400017a4270 */
[----:B------:R-:W-:Y:S02]  /*8ed0*/  FMNMX.FTZ R170, R167, R14, !PT ;  /* 0x0000000ea7aa7209 */ /* 0x000fe40007810000 */
[----:B------:R-:W-:Y:S02]  /*8ee0*/  ISETP.LT.OR P3, PT, R20, 0x2a, P3 ;  /* 0x0000002a1400780c */ /* 0x000fe40001f61670 */
[----:B0-----:R-:W-:-:S02]  /*8ef0*/  FMNMX.FTZ R10, R13, R10, !PT ;  /* 0x0000000a0d0a7209 */ /* 0x001fc40007810000 */
[----:B------:R-:W-:Y:S02]  /*8f00*/  FMNMX.FTZ R170, R21, R170, !PT ;  /* 0x000000aa15aa7209 */ /* 0x000fe40007810000 */
[C---:B------:R-:W-:Y:S01]  /*8f10*/  FSETP.NEU.FTZ.AND P4, PT, R10.reuse, -INF , PT ;  /* 0xff8000000a00780b */ /* 0x040fe20003f9d000 */
[----:B------:R-:W-:Y:S01]  /*8f20*/  FMUL.FTZ R198, R10, UR19 ;  /* 0x000000130ac67c20 */ /* 0x000fe20008410000 */
[----:B------:R-:W-:Y:S02]  /*8f30*/  FMNMX.FTZ R13, R197, R170, !PT ;  /* 0x000000aac50d7209 */ /* 0x000fe40007810000 */
[----:B------:R-:W-:Y:S02]  /*8f40*/  FSEL R199, R175, -INF , !P3 ;  /* 0xff800000afc77808 */ /* 0x000fe40005800000 */
[----:B------:R-:W-:Y:S02]  /*8f50*/  FSEL R198, R198, RZ, P4 ;  /* 0x000000ffc6c67208 */ /* 0x000fe40002000000 */
[----:B------:R-:W-:-:S02]  /*8f60*/  ISETP.LT.OR P5, PT, R20, 0x31, P5 ;  /* 0x000000311400780c */ /* 0x000fc40002fa1670 */
[----:B------:R-:W-:Y:S01]  /*8f70*/  ISETP.GT.AND P3, PT, R15, 0x38, P2 ;  /* 0x000000380f00780c */ /* 0x000fe20001764270 */
[--C-:B------:R-:W-:Y:S01]  /*8f80*/  FFMA.FTZ R171, R152, UR19, -R198.reuse ;  /* 0x0000001398ab7c23 */ /* 0x100fe200080108c6 */
[----:B------:R-:W-:Y:S01]  /*8f90*/  FSEL R152, R174, -INF , !P6 ;  /* 0xff800000ae987808 */ /* 0x000fe20007000000 */
[--C-:B------:R-:W-:Y:S01]  /*8fa0*/  FFMA.FTZ R11, R153, UR19, -R198.reuse ;  /* 0x00000013990b7c23 */ /* 0x100fe200080108c6 */
[----:B------:R-:W-:Y:S01]  /*8fb0*/  ISETP.GT.AND P6, PT, R15, 0x31, P2 ;  /* 0x000000310f00780c */ /* 0x000fe200017c4270 */
[----:B------:R0:W-:Y:S01]  /*8fc0*/  MUFU.EX2 R14, R171 ;  /* 0x000000ab000e7308 */ /* 0x0001e20000000800 */
[----:B------:R-:W-:Y:S01]  /*8fd0*/  FMNMX.FTZ R170, R152, R13, !PT ;  /* 0x0000000d98aa7209 */ /* 0x000fe20007810000 */
[--C-:B------:R-:W-:Y:S01]  /*8fe0*/  FFMA.FTZ R13, R156, UR19, -R198.reuse ;  /* 0x000000139c0d7c23 */ /* 0x100fe200080108c6 */
[----:B------:R-:W-:Y:S01]  /*8ff0*/  ISETP.LT.OR P6, PT, R20, 0x32, P6 ;  /* 0x000000321400780c */ /* 0x000fe200037c1670 */
[--C-:B------:R-:W-:Y:S01]  /*9000*/  FFMA.FTZ R175, R176, UR19, -R198.reuse ;  /* 0x00000013b0af7c23 */ /* 0x100fe200080108c6 */
[----:B------:R-:W-:Y:S01]  /*9010*/  FSEL R153, R178, -INF , !P5 ;  /* 0xff800000b2997808 */ /* 0x000fe20006800000 */
[--C-:B------:R-:W-:Y:S01]  /*9020*/  FFMA.FTZ R176, R177, UR19, -R198.reuse ;  /* 0x00000013b1b07c23 */ /* 0x100fe200080108c6 */
[----:B------:R-:W-:Y:S01]  /*9030*/  FMNMX.FTZ R170, R199, R170, !PT ;  /* 0x000000aac7aa7209 */ /* 0x000fe20007810000 */
[--C-:B------:R-:W-:Y:S01]  /*9040*/  FFMA.FTZ R177, R180, UR19, -R198.reuse ;  /* 0x00000013b4b17c23 */ /* 0x100fe200080108c6 */
[----:B------:R-:W-:Y:S01]  /*9050*/  ISETP.GT.AND P2, PT, R15, 0x39, P2 ;  /* 0x000000390f00780c */ /* 0x000fe20001744270 */
[--C-:B0-----:R-:W-:Y:S01]  /*9060*/  FFMA.FTZ R171, R164, UR19, -R198.reuse ;  /* 0x00000013a4ab7c23 */ /* 0x101fe200080108c6 */
[----:B------:R-:W-:Y:S01]  /*9070*/  ISETP.LT.OR P3, PT, R20, 0x39, P3 ;  /* 0x000000391400780c */ /* 0x000fe20001f61670 */
[--C-:B------:R-:W-:Y:S01]  /*9080*/  FFMA.FTZ R174, R165, UR19, -R198.reuse ;  /* 0x00000013a5ae7c23 */ /* 0x100fe200080108c6 */
[----:B------:R-:W-:Y:S01]  /*9090*/  FSEL R156, R179, -INF , !P6 ;  /* 0xff800000b39c7808 */ /* 0x000fe20007000000 */
[--C-:B------:R-:W-:Y:S01]  /*90a0*/  FFMA.FTZ R168, R168, UR19, -R198.reuse ;  /* 0x00000013a8a87c23 */ /* 0x100fe200080108c6 */
        /* <DEDUP_REMOVED lines=12> */
[----:B------:R-:W-:Y:S01]  /*9170*/  FSEL R164, R10, RZ, P4 ;  /* 0x000000ff0aa47208 */ /* 0x000fe20002000000 */
[----:B------:R-:W-:Y:S01]  /*9180*/  MUFU.EX2 R11, R11 ;  /* 0x0000000b000b7308 */ /* 0x000fe20000000800 */
[----:B------:R-:W-:Y:S01]  /*9190*/  FMNMX.FTZ R157, R183, R170, !PT ;  /* 0x000000aab79d7209 */ /* 0x000fe20007810000 */
[----:B------:R-:W-:Y:S01]  /*91a0*/  FFMA.FTZ R170, R161, UR19, -R198 ;  /* 0x00000013a1aa7c23 */ /* 0x000fe200080108c6 */
[----:B------:R-:W-:Y:S01]  /*91b0*/  @!P1 PRMT R12, RZ, 0x654, R12 ;  /* 0x00000654ff0c9816 */ /* 0x000fe2000000000c */
[----:B------:R-:W-:-:S02]  /*91c0*/  FADD.FTZ R164, -R164, R5 ;  /* 0x00000005a4a47221 */ /* 0x000fc40000010100 */
[----:B------:R-:W0:Y:S02]  /*91d0*/  SHFL.BFLY PT, R160, R157, 0x2, 0x1f ;  /* 0x0c401f009da07f89 */ /* 0x000e2400000e0000 */
[----:B------:R-:W-:Y:S01]  /*91e0*/  FMUL.FTZ R5, R164, UR19 ;  /* 0x00000013a4057c20 */ /* 0x000fe20008410000 */
[----:B------:R-:W-:Y:S01]  /*91f0*/  IMAD.U32 R164, RZ, RZ, UR36 ;  /* 0x00000024ffa47e24 */ /* 0x000fe2000f8e00ff */
[----:B------:R-:W-:Y:S01]  /*9200*/  MUFU.EX2 R13, R13 ;  /* 0x0000000d000d7308 */ /* 0x000fe20000000800 */
[----:B------:R-:W-:-:S07]  /*9210*/  UMOV UR36, UR7 ;  /* 0x0000000700247c82 */ /* 0x000fce0008000000 */
[----:B------:R-:W1:Y:S08]  /*9220*/  MUFU.EX2 R5, R5 ;  /* 0x0000000500057308 */ /* 0x000e700000000800 */
[----:B------:R-:W2:Y:S01]  /*9230*/  MUFU.EX2 R20, R20 ;  /* 0x0000001400147308 */ /* 0x000ea20000000800 */
[----:B0-----:R-:W-:-:S07]  /*9240*/  FMNMX.FTZ R160, R157, R160, !PT ;  /* 0x000000a09da07209 */ /* 0x001fce0007810000 */
[----:B------:R-:W-:Y:S01]  /*9250*/  MUFU.EX2 R15, R15 ;  /* 0x0000000f000f7308 */ /* 0x000fe20000000800 */
[----:B------:R-:W0:Y:S01]  /*9260*/  SHFL.BFLY PT, R157, R160, 0x1, 0x1f ;  /* 0x0c201f00a09d7f89 */ /* 0x000e2200000e0000 */
[-C--:B-1----:R-:W-:Y:S01]  /*9270*/  FMUL.FTZ R24, R24, R5.reuse ;  /* 0x0000000518187220 */ /* 0x082fe20000410000 */
        /* <DEDUP_REMOVED lines=22> */
[----:B0-----:R-:W-:Y:S01]  /*93e0*/  FMNMX.FTZ R178, R160, R157, !PT ;  /* 0x0000009da0b27209 */ /* 0x001fe20007810000 */
[----:B------:R-:W-:-:S02]  /*93f0*/  IMAD.MOV R157, RZ, RZ, -R19 ;  /* 0x000000ffff9d7224 */ /* 0x000fc400078e0a13 */
[-C--:B------:R-:W-:Y:S01]  /*9400*/  FMUL.FTZ R64, R64, R5.reuse ;  /* 0x0000000540407220 */ /* 0x080fe20000410000 */
[----:B------:R-:W-:Y:S01]  /*9410*/  FMUL.FTZ R65, R65, R5 ;  /* 0x0000000541417220 */ /* 0x000fe20000410000 */
[C---:B------:R-:W-:Y:S01]  /*9420*/  FSETP.NEU.FTZ.AND P3, PT, R178.reuse, -INF , PT ;  /* 0xff800000b200780b */ /* 0x040fe20003f7d000 */
[----:B------:R-:W-:Y:S01]  /*9430*/  FMUL.FTZ R160, R178, UR19 ;  /* 0x00000013b2a07c20 */ /* 0x000fe20008410000 */
[----:B------:R-:W-:Y:S01]  /*9440*/  ISETP.NE.AND P2, PT, R16, R157, PT ;  /* 0x0000009d1000720c */ /* 0x000fe20003f45270 */
[----:B------:R-:W-:Y:S01]  /*9450*/  MUFU.EX2 R168, R168 ;  /* 0x000000a800a87308 */ /* 0x000fe20000000800 */
[-C--:B------:R-:W-:Y:S01]  /*9460*/  FMUL.FTZ R68, R68, R5.reuse ;  /* 0x0000000544447220 */ /* 0x080fe20000410000 */
[-C--:B------:R-:W-:Y:S01]  /*9470*/  FMUL.FTZ R69, R69, R5.reuse ;  /* 0x0000000545457220 */ /* 0x080fe20000410000 */
[----:B------:R-:W-:Y:S01]  /*9480*/  FSEL R160, R160, RZ, P3 ;  /* 0x000000ffa0a07208 */ /* 0x000fe20001800000 */
[-C--:B------:R-:W-:Y:S01]  /*9490*/  FMUL.FTZ R72, R72, R5.reuse ;  /* 0x0000000548487220 */ /* 0x080fe20000410000 */
[-C--:B------:R-:W-:Y:S01]  /*94a0*/  FMUL.FTZ R73, R73, R5.reuse ;  /* 0x0000000549497220 */ /* 0x080fe20000410000 */
[-C--:B------:R-:W-:Y:S01]  /*94b0*/  FMUL.FTZ R76, R76, R5.reuse ;  /* 0x000000054c4c7220 */ /* 0x080fe20000410000 */
[----:B------:R-:W-:Y:S01]  /*94c0*/  FMUL.FTZ R77, R77, R5 ;  /* 0x000000054d4d7220 */ /* 0x000fe20000410000 */
[--C-:B------:R-:W-:Y:S01]  /*94d0*/  FFMA.FTZ R179, R154, UR19, -R160.reuse ;  /* 0x000000139ab37c23 */ /* 0x100fe200080108a0 */
[----:B------:R-:W-:Y:S01]  /*94e0*/  FSEL R154, R178, RZ, P3 ;  /* 0x000000ffb29a7208 */ /* 0x000fe20001800000 */
[--C-:B------:R-:W-:Y:S01]  /*94f0*/  FFMA.FTZ R182, R155, UR19, -R160.reuse ;  /* 0x000000139bb67c23 */ /* 0x100fe200080108a0 */
[----:B------:R-:W-:Y:S01]  /*9500*/  FFMA.FTZ R202, R159, UR19, -R160 ;  /* 0x000000139fca7c23 */ /* 0x000fe200080108a0 */
[----:B------:R-:W-:-:S02]  /*9510*/  @!P2 IMAD R155, R164, 0x40, R17 ;  /* 0x00000040a49ba824 */ /* 0x000fc400078e0211 */
[--C-:B------:R-:W-:Y:S01]  /*9520*/  FFMA.FTZ R181, R166, UR19, -R160.reuse ;  /* 0x00000013a6b57c23 */ /* 0x100fe200080108a0 */
[----:B------:R-:W-:Y:S01]  /*9530*/  FADD.FTZ R154, -R154, R7 ;  /* 0x000000079a9a7221 */ /* 0x000fe20000010100 */
[--C-:B------:R-:W-:Y:S01]  /*9540*/  FFMA.FTZ R204, R167, UR19, -R160.reuse ;  /* 0x00000013a7cc7c23 */ /* 0x100fe200080108a0 */
[--C-:B------:R-:W-:Y:S01]  /*9550*/  FFMA.FTZ R206, R197, UR19, -R160.reuse ;  /* 0x00000013c5ce7c23 */ /* 0x100fe200080108a0 */
[----:B------:R-:W-:Y:S01]  /*9560*/  @!P2 LEA R155, R155, UR37, 0x2 ;  /* 0x000000259b9bac11 */ /* 0x000fe2000f8e10ff */
[----:B------:R-:W-:Y:S01]  /*9570*/  FMUL.FTZ R154, R154, UR19 ;  /* 0x000000139a9a7c20 */ /* 0x000fe20008410000 */
[--C-:B------:R-:W-:Y:S01]  /*9580*/  FFMA.FTZ R158, R158, UR19, -R160.reuse ;  /* 0x000000139e9e7c23 */ /* 0x100fe200080108a0 */
[--C-:B------:R-:W-:Y:S01]  /*9590*/  FFMA.FTZ R197, R152, UR19, -R160.reuse ;  /* 0x0000001398c57c23 */ /* 0x100fe200080108a0 */
[--C-:B------:R-:W-:Y:S01]  /*95a0*/  FFMA.FTZ R208, R199, UR19, -R160.reuse ;  /* 0x00000013c7d07c23 */ /* 0x100fe200080108a0 */
[----:B------:R2:W0:Y:S01]  /*95b0*/  MUFU.EX2 R198, R154 ;  /* 0x0000009a00c67308 */ /* 0x0004220000000800 */
[--C-:B------:R-:W-:Y:S01]  /*95c0*/  FFMA.FTZ R162, R162, UR19, -R160.reuse ;  /* 0x00000013a2a27c23 */ /* 0x100fe200080108a0 */
[--C-:B------:R-:W-:Y:S01]  /*95d0*/  FFMA.FTZ R163, R163, UR19, -R160.reuse ;  /* 0x00000013a3a37c23 */ /* 0x100fe200080108a0 */
[--C-:B------:R-:W-:Y:S01]  /*95e0*/  FFMA.FTZ R199, R153, UR19, -R160.reuse ;  /* 0x0000001399c77c23 */ /* 0x100fe200080108a0 */
[--C-:B------:R-:W-:Y:S01]  /*95f0*/  FFMA.FTZ R210, R156, UR19, -R160.reuse ;  /* 0x000000139cd27c23 */ /* 0x100fe200080108a0 */
[--C-:B------:R-:W-:Y:S01]  /*9600*/  FFMA.FTZ R201, R200, UR19, -R160.reuse ;  /* 0x00000013c8c97c23 */ /* 0x100fe200080108a0 */
[--C-:B------:R-:W-:Y:S01]  /*9610*/  FFMA.FTZ R212, R183, UR19, -R160.reuse ;  /* 0x00000013b7d47c23 */ /* 0x100fe200080108a0 */
[----:B------:R-:W-:Y:S01]  /*9620*/  @!P2 STS [R155+0x38400], R5 ;  /* 0x038400059b00a388 */ /* 0x000fe20000000800 */
[----:B------:R-:W-:Y:S01]  /*9630*/  FFMA.FTZ R157, R21, UR19, -R160 ;  /* 0x00000013159d7c23 */ /* 0x000fe200080108a0 */
[----:B------:R-:W-:Y:S01]  /*9640*/  MUFU.EX2 R179, R179 ;  /* 0x000000b300b37308 */ /* 0x000fe20000000800 */
[----:B------:R-:W-:Y:S01]  /*9650*/  F2FP.F16.F32.PACK_AB R152, R11, R14 ;  /* 0x0000000e0b98723e */ /* 0x000fe200000000ff */
[----:B------:R-:W-:Y:S01]  /*9660*/  FMUL.FTZ R80, R80, R5 ;  /* 0x0000000550507220 */ /* 0x000fe20000410000 */
[----:B--2---:R-:W-:Y:S01]  /*9670*/  F2FP.F16.F32.PACK_AB R154, R20, R13 ;  /* 0x0000000d149a723e */ /* 0x004fe200000000ff */
[----:B------:R-:W-:Y:S01]  /*9680*/  FMUL.FTZ R81, R81, R5 ;  /* 0x0000000551517220 */ /* 0x000fe20000410000 */
[----:B-1----:R-:W-:Y:S01]  /*9690*/  F2FP.F16.F32.PACK_AB R156, R170, R15 ;  /* 0x0000000faa9c723e */ /* 0x002fe200000000ff */
[-C--:B------:R-:W-:Y:S01]  /*96a0*/  FMUL.FTZ R84, R84, R5.reuse ;  /* 0x0000000554547220 */ /* 0x080fe20000410000 */
[-C--:B------:R-:W-:Y:S01]  /*96b0*/  FMUL.FTZ R85, R85, R5.reuse ;  /* 0x0000000555557220 */ /* 0x080fe20000410000 */
[----:B0-----:R0:W-:Y:S01]  /*96c0*/  @!P2 STS [R155+0x38420], R198 ;  /* 0x038420c69b00a388 */ /* 0x0011e20000000800 */
        /* <DEDUP_REMOVED lines=19> */
[----:B--2---:R-:W-:Y:S01]  /*9800*/  F2FP.F16.F32.PACK_AB R158, R174, R171 ;  /* 0x000000abae9e723e */ /* 0x004fe200000000ff */
        /* <DEDUP_REMOVED lines=13> */
[----:B0-----:R-:W-:Y:S01]  /*98e0*/  F2FP.F16.F32.PACK_AB R155, R202, R7 ;  /* 0x00000007ca9b723e */ /* 0x001fe200000000ff */
[----:B------:R-:W-:Y:S01]  /*98f0*/  BAR.SYNC.DEFER_BLOCKING 0xf, 0x100 ;  /* 0x03c4000000007b1d */ /* 0x000fe20000010000 */
[-C--:B------:R-:W-:Y:S01]  /*9900*/  FMUL.FTZ R140, R140, R5.reuse ;  /* 0x000000058c8c7220 */ /* 0x080fe20000410000 */
[-C--:B------:R-:W-:Y:S01]  /*9910*/  FMUL.FTZ R141, R141, R5.reuse ;  /* 0x000000058d8d7220 */ /* 0x080fe20000410000 */
[-C--:B------:R-:W-:Y:S01]  /*9920*/  FMUL.FTZ R144, R144, R5.reuse ;  /* 0x0000000590907220 */ /* 0x080fe20000410000 */
[-C--:B------:R-:W-:Y:S01]  /*9930*/  FMUL.FTZ R145, R145, R5.reuse ;  /* 0x0000000591917220 */ /* 0x080fe20000410000 */
[-C--:B------:R-:W-:Y:S01]  /*9940*/  FMUL.FTZ R148, R148, R5.reuse ;  /* 0x0000000594947220 */ /* 0x080fe20000410000 */
[----:B------:R-:W-:Y:S01]  /*9950*/  MUFU.EX2 R181, R181 ;  /* 0x000000b500b57308 */ /* 0x000fe20000000800 */
[----:B------:R-:W-:Y:S01]  /*9960*/  FMUL.FTZ R149, R149, R5 ;  /* 0x0000000595957220 */ /* 0x000fe20000410000 */
        /* <DEDUP_REMOVED lines=47> */
[----:B-1----:R-:W-:Y:S01]  /*9c60*/  F2FP.F16.F32.PACK_AB R157, R200, R21 ;  /* 0x00000015c89d723e */ /* 0x002fe200000000ff */
[----:B------:R-:W-:Y:S01]  /*9c70*/  FMUL.FTZ R103, R103, R198 ;  /* 0x000000c667677220 */ /* 0x000fe20000410000 */
[----:B0-----:R-:W-:Y:S01]  /*9c80*/  F2FP.F16.F32.PACK_AB R162, R173, R172 ;  /* 0x000000acada2723e */ /* 0x001fe200000000ff */
        /* <DEDUP_REMOVED lines=30> */
[----:B------:R0:W-:Y:S01]  /*9e70*/  STSM.16.M88.4 [R22+0x36400], R152 ;  /* 0x0364009816007844 */ /* 0x0001e20000000200 */
[----:B------:R-:W-:Y:S01]  /*9e80*/  FFMA.FTZ R14, R5, R3, R14 ;  /* 0x00000003050e7223 */ /* 0x000fe2000001000e */
[----:B------:R-:W-:Y:S01]  /*9e90*/  FFMA.FTZ R179, R198, R4, R179 ;  /* 0x00000004c6b37223 */ /* 0x000fe200000100b3 */
[----:B------:R-:W-:Y:S01]  /*9ea0*/  ISETP.GT.AND P2, PT, R6, UR32, PT ;  /* 0x0000002006007c0c */ /* 0x000fe2000bf44270 */
[----:B------:R0:W-:Y:S01]  /*9eb0*/  STSM.16.M88.4 [R23], R156 ;  /* 0x0000009c17007844 */ /* 0x0001e20000000200 */
[----:B------:R-:W-:Y:S01]  /*9ec0*/  FADD.FTZ R14, R11, R14 ;  /* 0x0000000e0b0e7221 */ /* 0x000fe20000010000 */
[----:B------:R-:W-:Y:S01]  /*9ed0*/  MUFU.EX2 R177, R177 ;  /* 0x000000b100b17308 */ /* 0x000fe20000000800 */
[----:B------:R-:W-:Y:S01]  /*9ee0*/  FADD.FTZ R182, R182, R179 ;  /* 0x000000b3b6b67221 */ /* 0x000fe20000010000 */
[----:B------:R0:W-:Y:S01]  /*9ef0*/  STSM.16.M88.4 [R185], R160 ;  /* 0x000000a0b9007844 */ /* 0x0001e20000000200 */
[----:B------:R-:W-:Y:S01]  /*9f00*/  FADD.FTZ R13, R13, R14 ;  /* 0x0000000e0d0d7221 */ /* 0x000fe20000010000 */
[----:B------:R-:W-:-:S02]  /*9f10*/  VIADD R6, R6, 0xffffffff ;  /* 0xffffffff06067836 */ /* 0x000fc40000000000 */
[----:B------:R-:W-:Y:S01]  /*9f20*/  FADD.FTZ R7, R7, R182 ;  /* 0x000000b607077221 */ /* 0x000fe20000010000 */
[----:B------:R-:W-:Y:S02]  /*9f30*/  IMAD.MOV.U32 R5, RZ, RZ, R10 ;  /* 0x000000ffff057224 */ /* 0x000fe400078e000a */
[----:B------:R-:W-:Y:S01]  /*9f40*/  FADD.FTZ R20, R20, R13 ;  /* 0x0000000d14147221 */ /* 0x000fe20000010000 */
[----:B------:R-:W2:Y:S01]  /*9f50*/  MUFU.EX2 R180, R180 ;  /* 0x000000b400b47308 */ /* 0x000ea20000000800 */
[----:B-1----:R-:W-:Y:S01]  /*9f60*/  F2FP.F16.F32.PACK_AB R164, R176, R175 ;  /* 0x000000afb0a4723e */ /* 0x002fe200000000ff */
[----:B------:R-:W-:Y:S01]  /*9f70*/  FADD.FTZ R202, R202, R7 ;  /* 0x00000007caca7221 */ /* 0x000fe20000010000 */
[----:B------:R-:W-:Y:S01]  /*9f80*/  FADD.FTZ R15, R15, R20 ;  /* 0x000000140f0f7221 */ /* 0x000fe20000010000 */
[----:B------:R-:W-:Y:S02]  /*9f90*/  IMAD.MOV.U32 R7, RZ, RZ, R178 ;  /* 0x000000ffff077224 */ /* 0x000fe400078e00b2 */
[----:B------:R-:W-:Y:S01]  /*9fa0*/  FADD.FTZ R21, R21, R202 ;  /* 0x000000ca15157221 */ /* 0x000fe20000010000 */
[----:B------:R-:W-:Y:S01]  /*9fb0*/  FADD.FTZ R170, R170, R15 ;  /* 0x0000000faaaa7221 */ /* 0x000fe20000010000 */
[----:B------:R-:W-:Y:S02]  /*9fc0*/  MUFU.EX2 R199, R199 ;  /* 0x000000c700c77308 */ /* 0x000fe40000000800 */
        /* <DEDUP_REMOVED lines=15> */
[----:B------:R-:W2:Y:S01]  /*a0c0*/  MUFU.EX2 R212, R212 ;  /* 0x000000d400d47308 */ /* 0x000ea20000000800 */
[----:B-1----:R-:W-:Y:S01]  /*a0d0*/  F2FP.F16.F32.PACK_AB R165, R210, R199 ;  /* 0x000000c7d2a5723e */ /* 0x002fe200000000ff */
[----:B------:R-:W-:Y:S01]  /*a0e0*/  FADD.FTZ R208, R208, R197 ;  /* 0x000000c5d0d07221 */ /* 0x000fe20000010000 */
[----:B------:R-:W-:-:S03]  /*a0f0*/  FADD.FTZ R175, R175, R172 ;  /* 0x000000acafaf7221 */ /* 0x000fc60000010000 */
[----:B------:R-:W-:Y:S01]  /*a100*/  FADD.FTZ R199, R199, R208 ;  /* 0x000000d0c7c77221 */ /* 0x000fe20000010000 */
[----:B------:R-:W-:-:S03]  /*a110*/  FADD.FTZ R176, R176, R175 ;  /* 0x000000afb0b07221 */ /* 0x000fc60000010000 */
[----:B------:R-:W-:Y:S01]  /*a120*/  FADD.FTZ R210, R210, R199 ;  /* 0x000000c7d2d27221 */ /* 0x000fe20000010000 */
[----:B------:R-:W-:-:S04]  /*a130*/  FADD.FTZ R3, R177, R176 ;  /* 0x000000b0b1037221 */ /* 0x000fc80000010000 */
[----:B------:R-:W-:Y:S01]  /*a140*/  FADD.FTZ R3, R180, R3 ;  /* 0x00000003b4037221 */ /* 0x000fe20000010000 */
[----:B--2---:R-:W-:Y:S01]  /*a150*/  F2FP.F16.F32.PACK_AB R167, R212, R201 ;  /* 0x000000c9d4a7723e */ /* 0x004fe200000000ff */
[----:B------:R-:W-:-:S04]  /*a160*/  FADD.FTZ R201, R201, R210 ;  /* 0x000000d2c9c97221 */ /* 0x000fc80000010000 */
        /* <DEDUP_REMOVED lines=31> */
[----:B------:R-:W-:Y:S01]  /*a360*/  IMAD.MOV.U32 R7, RZ, RZ, R178 ;  /* 0x000000ffff077224 */ /* 0x000fe200078e00b2 */
[----:B------:R-:W-:Y:S01]  /*a370*/  UMOV UR36, UR7 ;  /* 0x0000000700247c82 */ /* 0x000fe20008000000 */
[----:B------:R-:W-:-:S07]  /*a380*/  IMAD.MOV.U32 R5, RZ, RZ, R10 ;  /* 0x000000ffff057224 */ /* 0x000fce00078e000a */
.L_x_2040:
[----:B------:R-:W1:Y:S01]  /*a390*/  LDC R10, c[0x0][0x448] ;  /* 0x00011200ff0a7b82 */ /* 0x000e620000000800 */
[----:B------:R-:W-:-:S05]  /*a3a0*/  IADD3 R13, -R9, 0x1, RZ ;  /* 0x00000001090d7810 */ /* 0x000fca0007ffe1ff */
[----:B------:R-:W-:Y:S02]  /*a3b0*/  IMAD R8, R8, UR38, R13 ;  /* 0x0000002608087c24 */ /* 0x000fe4000f8e020d */
[----:B------:R-:W2:Y:S01]  /*a3c0*/  LDC R14, c[0x0][0xadc] ;  /* 0x0002b700ff0e7b82 */ /* 0x000ea20000000800 */
[----:B-1----:R-:W-:Y:S01]  /*a3d0*/  ISETP.NE.AND P5, PT, R10, 0x1, PT ;  /* 0x000000010a00780c */ /* 0x002fe20003fa5270 */
[----:B------:R-:W-:-:S04]  /*a3e0*/  VIADD R10, R18, 0x3f ;  /* 0x0000003f120a7836 */ /* 0x000fc80000000000 */
[----:B------:R-:W-:Y:S01]  /*a3f0*/  IMAD.MOV.U32 R9, RZ, RZ, R10 ;  /* 0x000000ffff097224 */ /* 0x000fe200078e000a */
[----:B--2---:R-:W-:-:S07]  /*a400*/  ISETP.GE.AND P6, PT, R14, 0x1, PT ;  /* 0x000000010e00780c */ /* 0x004fce0003fc6270 */
[----:B------:R-:W1:Y:S08]  /*a410*/  @P5 LDC R11, c[0x0][0x44c] ;  /* 0x00011300ff0b5b82 */ /* 0x000e700000000800 */
[----:B0-----:R-:W0:Y:S01]  /*a420*/  @P5 LDC R12, c[0x0][0x450] ;  /* 0x00011400ff0c5b82 */ /* 0x001e220000000800 */
[----:B-1----:R-:W-:-:S05]  /*a430*/  @P5 IMAD.HI.U32 R11, R10, R11, RZ ;  /* 0x0000000b0a0b5227 */ /* 0x002fca00078e00ff */
[----:B0-----:R-:W-:-:S05]  /*a440*/  @P5 SHF.R.U32.HI R9, RZ, R12, R11 ;  /* 0x0000000cff095219 */ /* 0x001fca000001160b */
[----:B------:R-:W-:-:S04]  /*a450*/  IMAD.IADD R9, R8, 0x1, R9 ;  /* 0x0000000108097824 */ /* 0x000fc800078e0209 */
        /* <DEDUP_REMOVED lines=11> */
.L_x_2059:
[----:B------:R-:W-:-:S13]  /*a510*/  ISETP.NE.AND P2, PT, R14, 0x1, PT ;  /* 0x000000010e00780c */ /* 0x000fda0003f45270 */
[----:B------:R-:W0:Y:S02]  /*a520*/  @P2 LDC.64 R10, c[0x0][0xae0] ;  /* 0x0002b800ff0a2b82 */ /* 0x000e240000000a00 */
[----:B0-----:R-:W-:-:S05]  /*a530*/  @P2 IMAD.HI.U32 R10, R9, R10, RZ ;  /* 0x0000000a090a2227 */ /* 0x001fca00078e00ff */
[----:B------:R-:W-:-:S07]  /*a540*/  @P2 SHF.R.U32.HI R9, RZ, R11, R10 ;  /* 0x0000000bff092219 */ /* 0x000fce000001160a */
.L_x_2060:
[----:B------:R-:W-:-:S05]  /*a550*/  IMAD R9, R9, R14, RZ ;  /* 0x0000000e09097224 */ /* 0x000fca00078e02ff */
[----:B------:R-:W-:-:S07]  /*a560*/  VIMNMX R8, R8, R9, !PT ;  /* 0x0000000908087248 */ /* 0x000fce0007fe0100 */
.L_x_2058:
[----:B------:R-:W-:-:S05]  /*a570*/  VIADD R8, R8, 0x3f ;  /* 0x0000003f08087836 */ /* 0x000fca0000000000 */
[----:B------:R-:W-:-:S04]  /*a580*/  SHF.R.S32.HI R9, RZ, 0x1f, R8 ;  /* 0x0000001fff097819 */ /* 0x000fc80000011408 */
[----:B------:R-:W-:-:S04]  /*a590*/  LEA.HI R9, R9, R8, RZ, 0x6 ;  /* 0x0000000809097211 */ /* 0x000fc800078f30ff */
[----:B------:R-:W-:-:S04]  /*a5a0*/  SHF.R.S32.HI R8, RZ, 0x6, R9 ;  /* 0x00000006ff087819 */ /* 0x000fc80000011409 */
[----:B------:R-:W-:-:S04]  /*a5b0*/  VIMNMX R9, R189, R8, !PT ;  /* 0x00000008bd097248 */ /* 0x000fc80007fe0100 */
[----:B------:R-:W-:-:S13]  /*a5c0*/  ISETP.GE.AND P2, PT, R6, R9, PT ;  /* 0x000000090600720c */ /* 0x000fda0003f46270 */
[----:B------:R-:W-:Y:S05]  /*a5d0*/  @!P2 BRA `(.L_x_2061) ;  /* 0x000000280048a947 */ /* 0x000fea0003800000 */
[----:B------:R-:W-:Y:S01]  /*a5e0*/  IMAD.MOV.U32 R197, RZ, RZ, R7 ;  /* 0x000000ffffc57224 */ /* 0x000fe200078e0007 */
[----:B------:R-:W-:Y:S01]  /*a5f0*/  UMOV UR7, UR36 ;  /* 0x0000002400077c82 */ /* 0x000fe20008000000 */
[----:B------:R-:W-:Y:S02]  /*a600*/  IMAD.MOV.U32 R10, RZ, RZ, R5 ;  /* 0x000000ffff0a7224 */ /* 0x000fe400078e0005 */
[----:B------:R-:W-:-:S07]  /*a610*/  IMAD.MOV.U32 R8, RZ, RZ, R6 ;  /* 0x000000ffff087224 */ /* 0x000fce00078e0006 */
.L_x_2070:
[----:B------:R-:W-:Y:S01]  /*a620*/  UIADD3 UR36, UR7, 0x1, URZ ;  /* 0x0000000107247890 */ /* 0x000fe2000fffe03f */
[----:B------:R-:W-:Y:S02]  /*a630*/  IMAD.MOV.U32 R6, RZ, RZ, R8 ;  /* 0x000000ffff067224 */ /* 0x000fe400078e0008 */
[----:B------:R-:W-:Y:S01]  /*a640*/  VIADD R8, R8, 0xffffffff ;  /* 0xffffffff08087836 */ /* 0x000fe20000000000 */
[----:B------:R-:W-:Y:S02]  /*a650*/  UISETP.NE.AND UP0, UPT, UR36, 0x2, UPT ;  /* 0x000000022400788c */ /* 0x000fe4000bf05270 */
[----:B------:R-:W-:Y:S02]  /*a660*/  ISETP.GT.AND P2, PT, R6, R9, PT ;  /* 0x000000090600720c */ /* 0x000fe40003f44270 */
[----:B------:R-:W-:Y:S02]  /*a670*/  USEL UR5, URZ, 0x1, UP0 ;  /* 0x000000013f057887 */ /* 0x000fe40008000000 */
[----:B------:R-:W-:-:S04]  /*a680*/  USEL UR36, UR36, URZ, UP0 ;  /* 0x0000003f24247287 */ /* 0x000fc80008000000 */
[----:B------:R-:W-:Y:S01]  /*a690*/  LOP3.LUT R2, R2, UR5, RZ, 0x3c, !PT ;  /* 0x0000000502027c12 */ /* 0x000fe2000f8e3cff */
[----:B0-----:R-:W-:Y:S07]  /*a6a0*/  @!P0 BRA `(.L_x_2062) ;  /* 0x0000000000048947 */ /* 0x001fee0003800000 */
[----:B------:R-:W-:Y:S01]  /*a6b0*/  BPT.TRAP 0x1 ;  /* 0x000000040000795c */ /* 0x000fe20000300000 */
.L_x_2062:
[----:B------:R-:W-:Y:S01]  /*a6c0*/  ULEA UR5, UR36, UR37, 0x3 ;  /* 0x0000002524057291 */ /* 0x000fe2000f8e183f */
[----:B------:R-:W-:-:S08]  /*a6d0*/  SHF.L.U32 R5, R2, 0x1f, RZ ;  /* 0x0000001f02057819 */ /* 0x000fd000000006ff */
[----:B------:R0:W1:Y:S01]  /*a6e0*/  SYNCS.PHASECHK.TRANS64.TRYWAIT P3, [UR5+0x38830], R5 ;  /* 0x03883005ff0075a7 */ /* 0x0000620008060145 */
[----:B------:R-:W-:Y:S05]  /*a6f0*/  @!P0 BRA `(.L_x_2063) ;  /* 0x0000000000048947 */ /* 0x000fea0003800000 */
[----:B------:R-:W-:Y:S01]  /*a700*/  BPT.TRAP 0x1 ;  /* 0x000000040000795c */ /* 0x000fe20000300000 */
.L_x_2063:
[----:B-1----:R-:W-:Y:S05]  /*a710*/  @P3 BRA `(.L_x_2064) ;  /* 0x0000000000083947 */ /* 0x002fea0003800000 */
[----:B------:R-:W1:Y:S02]  /*a720*/  SYNCS.PHASECHK.TRANS64.TRYWAIT P3, [UR5+0x38830], R5 ;  /* 0x03883005ff0075a7 */ /* 0x000e640008060145 */
[----:B-1----:R-:W-:Y:S05]  /*a730*/  @!P3 BRA `(.L_x_2065) ;  /* 0x000000f800f4b947 */ /* 0x002fea0003800000 */
.L_x_2064:
        /* <DEDUP_REMOVED lines=23> */
.L_x_2066:
[----:B------:R2:W3:Y:S01]  /*a8b0*/  SYNCS.PHASECHK.TRANS64.TRYWAIT P3, [UR5+0x38850], R5 ;  /* 0x03885005ff0075a7 */ /* 0x0004e20008060145 */
[----:B------:R-:W-:Y:S05]  /*a8c0*/  @!P0 BRA `(.L_x_2067) ;  /* 0x0000000000048947 */ /* 0x000fea0003800000 */
[----:B------:R-:W-:Y:S01]  /*a8d0*/  BPT.TRAP 0x1 ;  /* 0x000000040000795c */ /* 0x000fe20000300000 */
.L_x_2067:
[----:B---3--:R-:W-:Y:S05]  /*a8e0*/  @P3 BRA `(.L_x_2068) ;  /* 0x0000000000083947 */ /* 0x008fea0003800000 */
[----:B------:R-:W3:Y:S02]  /*a8f0*/  SYNCS.PHASECHK.TRANS64.TRYWAIT P3, [UR5+0x38850], R5 ;  /* 0x03885005ff0075a7 */ /* 0x000ee40008060145 */
[----:B---3--:R-:W-:Y:S05]  /*a900*/  @!P3 BRA `(.L_x_2069) ;  /* 0x000000f80098b947 */ /* 0x008fea0003800000 */
.L_x_2068:
[----:B------:R-:W-:Y:S01]  /*a910*/  ULEA UR26, UR36, UR4, 0xc ;  /* 0x00000004241a7291 */ /* 0x000fe2000f8e603f */
[----:B------:R-:W-:Y:S01]  /*a920*/  WARPGROUP.ARRIVE ;  /* 0x00000000000079c5 */ /* 0x000fe20000000000 */
[----:B------:R-:W-:Y:S01]  /*a930*/  UMOV UR27, 0x40000040 ;  /* 0x40000040001b7882 */ /* 0x000fe20000000000 */
[----:B------:R-:W-:-:S04]  /*a940*/  UIADD3 UR28, UR6, 0x2, URZ ;  /* 0x00000002061c7890 */ /* 0x000fc8000fffe03f */
[----:B-1----:R-:W1:Y:S01]  /*a950*/  S2R R6, SR_TID.X ;  /* 0x0000000000067919 */ /* 0x002e620000002100 */
[----:B------:R-:W-:Y:S01]  /*a960*/  UIADD3 UR30, UR26, 0x2, URZ ;  /* 0x000000021a1e7890 */ /* 0x000fe2000fffe03f */
[----:B------:R-:W-:Y:S01]  /*a970*/  UMOV UR29, 0x40000040 ;  /* 0x40000040001d7882 */ /* 0x000fe20000000000 */
[----:B------:R-:W-:Y:S01]  /*a980*/  UMOV UR31, 0x40000040 ;  /* 0x40000040001f7882 */ /* 0x000fe20000000000 */
[----:B------:R-:W-:Y:S01]  /*a990*/  HGMMA.64x64x16.F32 R152, gdesc[UR24], R152, gsb0 ;  /* 0x00e00000189879f0 */ /* 0x000fe20008000898 */
[----:B------:R-:W-:Y:S02]  /*a9a0*/  UIADD3 UR15, UR6, 0x800, URZ ;  /* 0x00000800060f7890 */ /* 0x000fe4000fffe03f */
[----:B------:R-:W-:Y:S01]  /*a9b0*/  UIADD3 UR18, UR26, 0x800, URZ ;  /* 0x000008001a127890 */ /* 0x000fe2000fffe03f */
[----:B------:R-:W-:Y:S01]  /*a9c0*/  ULDC UR19, c[0x0][0xa80] ;  /* 0x0002a00000137ab9 */ /* 0x000fe20000000800 */
[----:B-1----:R-:W-:-:S05]  /*a9d0*/  SHF.R.U32.HI R6, RZ, 0x7, R6 ;  /* 0x00000007ff067819 */ /* 0x002fca0000011606 */
[----:B0-2---:R-:W0:Y:S02]  /*a9e0*/  SHFL.IDX PT, R5, R6, RZ, 0x1f ;  /* 0x00001fff06057589 */ /* 0x005e2400000e0000 */
[----:B0-----:R-:W-:-:S13]  /*a9f0*/  R2UR UR10, R5 ;  /* 0x00000000050a72ca */ /* 0x001fda00000e0000 */
        /* <DEDUP_REMOVED lines=278> */
[----:B------:R-:W-:-:S03]  /*bb60*/  FMNMX.FTZ R7, R163, R6, !PT ;  /* 0x00000006a3077209 */ /* 0x000fc60007810000 */
[C---:B------:R-:W-:Y:S01]  /*bb70*/  FADD.FTZ R10, -R5.reuse, R10 ;  /* 0x0000000a050a7221 */ /* 0x040fe20000010100 */
[----:B------:R-:W-:Y:S01]  /*bb80*/  FMNMX.FTZ R6, R166, R7, !PT ;  /* 0x00000007a6067209 */ /* 0x000fe20007810000 */
[----:B------:R-:W-:Y:S02]  /*bb90*/  FMUL.FTZ R198, R5, UR19 ;  /* 0x0000001305c67c20 */ /* 0x000fe40008410000 */
[----:B------:R-:W-:Y:S01]  /*bba0*/  FMUL.FTZ R13, R10, UR19 ;  /* 0x000000130a0d7c20 */ /* 0x000fe20008410000 */
[----:B------:R-:W-:Y:S01]  /*bbb0*/  FMNMX.FTZ R7, R167, R6, !PT ;  /* 0x00000006a7077209 */ /* 0x000fe20007810000 */
[--C-:B------:R-:W-:Y:S01]  /*bbc0*/  FFMA.FTZ R11, R152, UR19, -R198.reuse ;  /* 0x00000013980b7c23 */ /* 0x100fe200080108c6 */
[--C-:B------:R-:W-:Y:S01]  /*bbd0*/  FFMA.FTZ R153, R153, UR19, -R198.reuse ;  /* 0x0000001399997c23 */ /* 0x100fe200080108c6 */
[----:B------:R0:W1:Y:S01]  /*bbe0*/  MUFU.EX2 R6, R13 ;  /* 0x0000000d00067308 */ /* 0x0000620000000800 */
        /* <DEDUP_REMOVED lines=9> */
[--C-:B0-----:R-:W-:Y:S01]  /*bc80*/  FFMA.FTZ R13, R157, UR19, -R198.reuse ;  /* 0x000000139d0d7c23 */ /* 0x101fe200080108c6 */
[--C-:B------:R-:W-:Y:S01]  /*bc90*/  FFMA.FTZ R172, R172, UR19, -R198.reuse ;  /* 0x00000013acac7c23 */ /* 0x100fe200080108c6 */
[--C-:B------:R-:W-:Y:S01]  /*bca0*/  FFMA.FTZ R173, R173, UR19, -R198.reuse ;  /* 0x00000013adad7c23 */ /* 0x100fe200080108c6 */
[----:B------:R-:W-:Y:S01]  /*bcb0*/  FMNMX.FTZ R7, R175, R10, !PT ;  /* 0x0000000aaf077209 */ /* 0x000fe20007810000 */
[--C-:B------:R-:W-:Y:S01]  /*bcc0*/  FFMA.FTZ R176, R176, UR19, -R198.reuse ;  /* 0x00000013b0b07c23 */ /* 0x100fe200080108c6 */
[----:B------:R0:W-:Y:S01]  /*bcd0*/  MUFU.EX2 R10, R153 ;  /* 0x00000099000a7308 */ /* 0x0001e20000000800 */
[--C-:B------:R-:W-:Y:S01]  /*bce0*/  FFMA.FTZ R177, R177, UR19, -R198.reuse ;  /* 0x00000013b1b17c23 */ /* 0x100fe200080108c6 */
[----:B------:R-:W-:Y:S01]  /*bcf0*/  FMNMX.FTZ R12, R178, R7, !PT ;  /* 0x00000007b20c7209 */ /* 0x000fe20007810000 */
[--C-:B------:R-:W-:Y:S01]  /*bd00*/  FFMA.FTZ R180, R180, UR19, -R198.reuse ;  /* 0x00000013b4b47c23 */ /* 0x100fe200080108c6 */
[-C--:B-1----:R-:W-:Y:S01]  /*bd10*/  FMUL.FTZ R24, R24, R6.reuse ;  /* 0x0000000618187220 */ /* 0x082fe20000410000 */
[----:B------:R-:W-:Y:S01]  /*bd20*/  FMUL.FTZ R25, R25, R6 ;  /* 0x0000000619197220 */ /* 0x000fe20000410000 */
[----:B------:R-:W-:Y:S01]  /*bd30*/  FMNMX.FTZ R7, R179, R12, !PT ;  /* 0x0000000cb3077209 */ /* 0x000fe20007810000 */
[-C--:B------:R-:W-:Y:S01]  /*bd40*/  FMUL.FTZ R28, R28, R6.reuse ;  /* 0x000000061c1c7220 */ /* 0x080fe20000410000 */
[----:B------:R-:W-:Y:S01]  /*bd50*/  MUFU.EX2 R11, R11 ;  /* 0x0000000b000b7308 */ /* 0x000fe20000000800 */
[--C-:B0-----:R-:W-:Y:S01]  /*bd60*/  FFMA.FTZ R153, R181, UR19, -R198.reuse ;  /* 0x00000013b5997c23 */ /* 0x101fe200080108c6 */
[----:B------:R-:W-:Y:S01]  /*bd70*/  FMNMX.FTZ R14, R182, R7, !PT ;  /* 0x00000007b60e7209 */ /* 0x000fe20007810000 */
[-C--:B------:R-:W-:Y:S01]  /*bd80*/  FMUL.FTZ R29, R29, R6.reuse ;  /* 0x000000061d1d7220 */ /* 0x080fe20000410000 */
[-C--:B------:R-:W-:Y:S01]  /*bd90*/  FMUL.FTZ R32, R32, R6.reuse ;  /* 0x0000000620207220 */ /* 0x080fe20000410000 */
[----:B------:R-:W-:Y:S01]  /*bda0*/  FMUL.FTZ R33, R33, R6 ;  /* 0x0000000621217220 */ /* 0x000fe20000410000 */
[----:B------:R-:W-:Y:S01]  /*bdb0*/  FMNMX.FTZ R7, R183, R14, !PT ;  /* 0x0000000eb7077209 */ /* 0x000fe20007810000 */
        /* <DEDUP_REMOVED lines=27> */
[----:B------:R-:W-:Y:S01]  /*bf70*/  FMUL.FTZ R77, R77, R6 ;  /* 0x000000064d4d7220 */ /* 0x000fe20000410000 */
[----:B0-----:R-:W-:Y:S01]  /*bf80*/  FMNMX.FTZ R152, R7, R152, !PT ;  /* 0x0000009807987209 */ /* 0x001fe20007810000 */
[-C--:B------:R-:W-:Y:S01]  /*bf90*/  FMUL.FTZ R80, R80, R6.reuse ;  /* 0x0000000650507220 */ /* 0x080fe20000410000 */
[-C--:B------:R-:W-:Y:S01]  /*bfa0*/  FMUL.FTZ R81, R81, R6.reuse ;  /* 0x0000000651517220 */ /* 0x080fe20000410000 */
[-C--:B------:R-:W-:Y:S01]  /*bfb0*/  FMUL.FTZ R84, R84, R6.reuse ;  /* 0x0000000654547220 */ /* 0x080fe20000410000 */
[-C--:B------:R-:W-:Y:S01]  /*bfc0*/  FMUL.FTZ R85, R85, R6.reuse ;  /* 0x0000000655557220 */ /* 0x080fe20000410000 */
[----:B------:R-:W0:Y:S01]  /*bfd0*/  SHFL.BFLY PT, R7, R152, 0x1, 0x1f ;  /* 0x0c201f0098077f89 */ /* 0x000e2200000e0000 */
        /* <DEDUP_REMOVED lines=23> */
[----:B0-----:R-:W-:Y:S01]  /*c150*/  FMNMX.FTZ R7, R152, R7, !PT ;  /* 0x0000000798077209 */ /* 0x001fe20007810000 */
[----:B------:R-:W-:Y:S01]  /*c160*/  MUFU.EX2 R169, R169 ;  /* 0x000000a900a97308 */ /* 0x000fe20000000800 */
[-C--:B------:R-:W-:Y:S01]  /*c170*/  FMUL.FTZ R125, R125, R6.reuse ;  /* 0x000000067d7d7220 */ /* 0x080fe20000410000 */
[-C--:B------:R-:W-:Y:S01]  /*c180*/  FMUL.FTZ R128, R128, R6.reuse ;  /* 0x0000000680807220 */ /* 0x080fe20000410000 */
[-C--:B------:R-:W-:Y:S01]  /*c190*/  FMUL.FTZ R129, R129, R6.reuse ;  /* 0x0000000681817220 */ /* 0x080fe20000410000 */
[----:B------:R-:W-:Y:S01]  /*c1a0*/  FADD.FTZ R152, -R7, R197 ;  /* 0x000000c507987221 */ /* 0x000fe20000010100 */
[-C--:B------:R-:W-:Y:S01]  /*c1b0*/  FMUL.FTZ R132, R132, R6.reuse ;  /* 0x0000000684847220 */ /* 0x080fe20000410000 */
[-C--:B------:R-:W-:Y:S01]  /*c1c0*/  FMUL.FTZ R133, R133, R6.reuse ;  /* 0x0000000685857220 */ /* 0x080fe20000410000 */
[-C--:B------:R-:W-:Y:S01]  /*c1d0*/  FMUL.FTZ R136, R136, R6.reuse ;  /* 0x0000000688887220 */ /* 0x080fe20000410000 */
[----:B------:R0:W-:Y:S01]  /*c1e0*/  MUFU.EX2 R197, R153 ;  /* 0x0000009900c57308 */ /* 0x0001e20000000800 */
[----:B------:R-:W-:Y:S01]  /*c1f0*/  FMUL.FTZ R181, R152, UR19 ;  /* 0x0000001398b57c20 */ /* 0x000fe20008410000 */
[----:B------:R-:W-:Y:S01]  /*c200*/  FMUL.FTZ R152, R7, UR19 ;  /* 0x0000001307987c20 */ /* 0x000fe20008410000 */
[-C--:B------:R-:W-:Y:S01]  /*c210*/  FMUL.FTZ R137, R137, R6.reuse ;  /* 0x0000000689897220 */ /* 0x080fe20000410000 */
[-C--:B------:R-:W-:Y:S01]  /*c220*/  FMUL.FTZ R140, R140, R6.reuse ;  /* 0x000000068c8c7220 */ /* 0x080fe20000410000 */
[----:B------:R-:W-:Y:S01]  /*c230*/  FMUL.FTZ R141, R141, R6 ;  /* 0x000000068d8d7220 */ /* 0x000fe20000410000 */
[--C-:B------:R-:W-:Y:S01]  /*c240*/  FFMA.FTZ R198, R154, UR19, -R152.reuse ;  /* 0x000000139ac67c23 */ /* 0x100fe20008010898 */
[----:B------:R-:W-:Y:S01]  /*c250*/  FFMA.FTZ R207, R179, UR19, -R152 ;  /* 0x00000013b3cf7c23 */ /* 0x000fe20008010898 */
[----:B------:R-:W1:Y:S01]  /*c260*/  MUFU.EX2 R181, R181 ;  /* 0x000000b500b57308 */ /* 0x000e620000000800 */
[----:B0-----:R-:W-:-:S02]  /*c270*/  IMAD.MOV R153, RZ, RZ, -R19 ;  /* 0x000000ffff997224 */ /* 0x001fc400078e0a13 */
[--C-:B------:R-:W-:Y:S01]  /*c280*/  FFMA.FTZ R199, R155, UR19, -R152.reuse ;  /* 0x000000139bc77c23 */ /* 0x100fe20008010898 */
[----:B------:R-:W-:Y:S02]  /*c290*/  IMAD.U32 R179, RZ, RZ, UR5 ;  /* 0x00000005ffb37e24 */ /* 0x000fe4000f8e00ff */
[--C-:B------:R-:W-:Y:S01]  /*c2a0*/  FFMA.FTZ R200, R158, UR19, -R152.reuse ;  /* 0x000000139ec87c23 */ /* 0x100fe20008010898 */
[----:B------:R-:W-:Y:S01]  /*c2b0*/  IMAD.U32 R154, RZ, RZ, UR7 ;  /* 0x00000007ff9a7e24 */ /* 0x000fe2000f8e00ff */
[----:B------:R-:W-:Y:S01]  /*c2c0*/  ISETP.NE.AND P3, PT, R16, R153, PT ;  /* 0x000000991000720c */ /* 0x000fe20003f65270 */
[----:B------:R-:W-:Y:S02]  /*c2d0*/  @!P1 VIADD R153, R179, 0x38840 ;  /* 0x00038840b3999836 */ /* 0x000fe40000000000 */
[--C-:B------:R-:W-:Y:S01]  /*c2e0*/  FFMA.FTZ R201, R159, UR19, -R152.reuse ;  /* 0x000000139fc97c23 */ /* 0x100fe20008010898 */
[--C-:B------:R-:W-:Y:S01]  /*c2f0*/  FFMA.FTZ R202, R162, UR19, -R152.reuse ;  /* 0x00000013a2ca7c23 */ /* 0x100fe20008010898 */
[--C-:B------:R-:W-:Y:S01]  /*c300*/  FFMA.FTZ R203, R163, UR19, -R152.reuse ;  /* 0x00000013a3cb7c23 */ /* 0x100fe20008010898 */
[--C-:B------:R-:W-:Y:S01]  /*c310*/  FFMA.FTZ R204, R166, UR19, -R152.reuse ;  /* 0x00000013a6cc7c23 */ /* 0x100fe20008010898 */
[----:B------:R-:W-:Y:S01]  /*c320*/  @!P1 PRMT R153, RZ, 0x654, R153 ;  /* 0x00000654ff999816 */ /* 0x000fe20000000099 */
[--C-:B------:R-:W-:Y:S01]  /*c330*/  FFMA.FTZ R205, R167, UR19, -R152.reuse ;  /* 0x00000013a7cd7c23 */ /* 0x100fe20008010898 */
[--C-:B------:R-:W-:Y:S01]  /*c340*/  FFMA.FTZ R170, R170, UR19, -R152.reuse ;  /* 0x00000013aaaa7c23 */ /* 0x100fe20008010898 */
[--C-:B------:R-:W-:Y:S01]  /*c350*/  FFMA.FTZ R171, R171, UR19, -R152.reuse ;  /* 0x00000013abab7c23 */ /* 0x100fe20008010898 */
[--C-:B------:R-:W-:Y:S01]  /*c360*/  FFMA.FTZ R174, R174, UR19, -R152.reuse ;  /* 0x00000013aeae7c23 */ /* 0x100fe20008010898 */
[----:B------:R-:W-:Y:S01]  /*c370*/  FFMA.FTZ R175, R175, UR19, -R152 ;  /* 0x00000013afaf7c23 */ /* 0x000fe20008010898 */
[----:B------:R0:W-:Y:S01]  /*c380*/  @!P1 SYNCS.ARRIVE.TRANS64.RED.A1T0 RZ, [R153+URZ], RZ ;  /* 0x000000ff99ff99a7 */ /* 0x0001e2000810043f */
[----:B------:R-:W-:-:S02]  /*c390*/  @!P3 IMAD R154, R154, 0x40, R17 ;  /* 0x000000409a9ab824 */ /* 0x000fc400078e0211 */
[--C-:B------:R-:W-:Y:S01]  /*c3a0*/  FFMA.FTZ R178, R178, UR19, -R152.reuse ;  /* 0x00000013b2b27c23 */ /* 0x100fe20008010898 */
[--C-:B------:R-:W-:Y:S01]  /*c3b0*/  FFMA.FTZ R182, R182, UR19, -R152.reuse ;  /* 0x00000013b6b67c23 */ /* 0x100fe20008010898 */
[----:B------:R-:W-:Y:S01]  /*c3c0*/  FFMA.FTZ R183, R183, UR19, -R152 ;  /* 0x00000013b7b77c23 */ /* 0x000fe20008010898 */
[----:B------:R-:W-:Y:S01]  /*c3d0*/  MUFU.EX2 R198, R198 ;  /* 0x000000c600c67308 */ /* 0x000fe20000000800 */
[----:B------:R-:W-:Y:S01]  /*c3e0*/  @!P3 LEA R154, R154, UR37, 0x2 ;  /* 0x000000259a9abc11 */ /* 0x000fe2000f8e10ff */
[----:B-1----:R-:W-:Y:S01]  /*c3f0*/  FMUL.FTZ R26, R26, R181 ;  /* 0x000000b51a1a7220 */ /* 0x002fe20000410000 */
[----:B------:R-:W-:Y:S01]  /*c400*/  F2FP.F16.F32.PACK_AB R152, R10, R11 ;  /* 0x0000000b0a98723e */ /* 0x000fe200000000ff */
[-C--:B------:R-:W-:Y:S01]  /*c410*/  FMUL.FTZ R27, R27, R181.reuse ;  /* 0x000000b51b1b7220 */ /* 0x080fe20000410000 */
[----:B------:R-:W-:Y:S01]  /*c420*/  F2FP.F16.F32.PACK_AB R158, R21, R20 ;  /* 0x00000014159e723e */ /* 0x000fe200000000ff */
[----:B------:R-:W-:Y:S01]  /*c430*/  @!P3 STS [R154+0x38400], R6 ;  /* 0x038400069a00b388 */ /* 0x000fe20000000800 */
[----:B------:R-:W-:Y:S01]  /*c440*/  F2FP.F16.F32.PACK_AB R160, R169, R168 ;  /* 0x000000a8a9a0723e */ /* 0x000fe200000000ff */
[----:B------:R-:W0:Y:S01]  /*c450*/  MUFU.EX2 R199, R199 ;  /* 0x000000c700c77308 */ /* 0x000e220000000800 */
[-C--:B------:R-:W-:Y:S01]  /*c460*/  FMUL.FTZ R30, R30, R181.reuse ;  /* 0x000000b51e1e7220 */ /* 0x080fe20000410000 */
[----:B------:R1:W-:Y:S01]  /*c470*/  @!P3 STS [R154+0x38420], R181 ;  /* 0x038420b59a00b388 */ /* 0x0003e20000000800 */
        /* <DEDUP_REMOVED lines=9> */
[----:B-1----:R-:W-:Y:S01]  /*c510*/  F2FP.F16.F32.PACK_AB R154, R13, R12 ;  /* 0x0000000c0d9a723e */ /* 0x002fe200000000ff */
        /* <DEDUP_REMOVED lines=72> */
[----:B------:R0:W-:Y:S01]  /*c9a0*/  STSM.16.M88.4 [R22+0x36400], R152 ;  /* 0x0364009816007844 */ /* 0x0001e20000000200 */
[----:B------:R-:W-:Y:S01]  /*c9b0*/  FFMA.FTZ R3, R6, R3, R11 ;  /* 0x0000000306037223 */ /* 0x000fe2000001000b */
[----:B------:R-:W-:Y:S01]  /*c9c0*/  FFMA.FTZ R4, R181, R4, R198 ;  /* 0x00000004b5047223 */ /* 0x000fe200000100c6 */
[----:B------:R-:W-:Y:S01]  /*c9d0*/  MUFU.EX2 R174, R174 ;  /* 0x000000ae00ae7308 */ /* 0x000fe20000000800 */
[----:B------:R0:W-:Y:S01]  /*c9e0*/  STSM.16.M88.4 [R23], R156 ;  /* 0x0000009c17007844 */ /* 0x0001e20000000200 */
[----:B------:R-:W-:Y:S01]  /*c9f0*/  FADD.FTZ R3, R10, R3 ;  /* 0x000000030a037221 */ /* 0x000fe20000010000 */
[----:B------:R-:W-:Y:S01]  /*ca00*/  FADD.FTZ R199, R199, R4 ;  /* 0x00000004c7c77221 */ /* 0x000fe20000010000 */
[----:B------:R-:W-:Y:S01]  /*ca10*/  @!P1 VIADD R179, R179, 0x38860 ;  /* 0x00038860b3b39836 */ /* 0x000fe20000000000 */
[----:B------:R-:W-:Y:S01]  /*ca20*/  UMOV UR7, UR36 ;  /* 0x0000002400077c82 */ /* 0x000fe20008000000 */
[----:B------:R-:W-:Y:S01]  /*ca30*/  FADD.FTZ R12, R12, R3 ;  /* 0x000000030c0c7221 */ /* 0x000fe20000010000 */
[----:B------:R-:W-:Y:S01]  /*ca40*/  FADD.FTZ R200, R200, R199 ;  /* 0x000000c7c8c87221 */ /* 0x000fe20000010000 */
[----:B------:R-:W2:Y:S01]  /*ca50*/  MUFU.EX2 R175, R175 ;  /* 0x000000af00af7308 */ /* 0x000ea20000000800 */
[----:B-1----:R-:W-:Y:S01]  /*ca60*/  F2FP.F16.F32.PACK_AB R161, R171, R170 ;  /* 0x000000aaaba1723e */ /* 0x002fe200000000ff */
[----:B------:R-:W-:Y:S01]  /*ca70*/  FADD.FTZ R13, R13, R12 ;  /* 0x0000000c0d0d7221 */ /* 0x000fe20000010000 */
[----:B------:R-:W-:Y:S01]  /*ca80*/  FADD.FTZ R201, R201, R200 ;  /* 0x000000c8c9c97221 */ /* 0x000fe20000010000 */
[----:B------:R-:W-:Y:S01]  /*ca90*/  @!P1 PRMT R179, RZ, 0x654, R179 ;  /* 0x00000654ffb39816 */ /* 0x000fe200000000b3 */
[----:B------:R-:W-:-:S02]  /*caa0*/  IMAD.MOV.U32 R10, RZ, RZ, R5 ;  /* 0x000000ffff0a7224 */ /* 0x000fc400078e0005 */
        /* <DEDUP_REMOVED lines=25> */
[----:B--2---:R-:W-:Y:S02]  /*cc40*/  F2FP.F16.F32.PACK_AB R166, R197, R180 ;  /* 0x000000b4c5a6723e */ /* 0x004fe400000000ff */
[----:B------:R-:W-:-:S04]  /*cc50*/  FADD.FTZ R177, R177, R176 ;  /* 0x000000b0b1b17221 */ /* 0x000fc80000010000 */
[----:B------:R-:W-:Y:S01]  /*cc60*/  FADD.FTZ R180, R180, R177 ;  /* 0x000000b1b4b47221 */ /* 0x000fe20000010000 */
[----:B------:R-:W2:Y:S03]  /*cc70*/  MUFU.EX2 R182, R182 ;  /* 0x000000b600b67308 */ /* 0x000ea60000000800 */
[----:B------:R-:W-:Y:S01]  /*cc80*/  FADD.FTZ R3, R197, R180 ;  /* 0x000000b4c5037221 */ /* 0x000fe20000010000 */
[----:B------:R-:W-:-:S04]  /*cc90*/  IMAD.MOV.U32 R197, RZ, RZ, R7 ;  /* 0x000000ffffc57224 */ /* 0x000fc800078e0007 */
[----:B------:R-:W3:Y:S01]  /*cca0*/  MUFU.EX2 R183, R183 ;  /* 0x000000b700b77308 */ /* 0x000ee20000000800 */
[----:B-1----:R-:W-:Y:S01]  /*ccb0*/  F2FP.F16.F32.PACK_AB R165, R207, R178 ;  /* 0x000000b2cfa5723e */ /* 0x002fe200000000ff */
[----:B------:R-:W-:-:S04]  /*ccc0*/  FADD.FTZ R178, R178, R175 ;  /* 0x000000afb2b27221 */ /* 0x000fc80000010000 */
[----:B------:R-:W-:-:S04]  /*ccd0*/  FADD.FTZ R207, R207, R178 ;  /* 0x000000b2cfcf7221 */ /* 0x000fc80000010000 */
[----:B--2---:R-:W-:Y:S01]  /*cce0*/  FADD.FTZ R4, R182, R207 ;  /* 0x000000cfb6047221 */ /* 0x004fe20000010000 */
[----:B---3--:R-:W-:-:S03]  /*ccf0*/  F2FP.F16.F32.PACK_AB R167, R183, R182 ;  /* 0x000000b6b7a7723e */ /* 0x008fc600000000ff */
[----:B------:R-:W-:Y:S02]  /*cd00*/  FADD.FTZ R4, R183, R4 ;  /* 0x00000004b7047221 */ /* 0x000fe40000010000 */
[----:B------:R0:W-:Y:S01]  /*cd10*/  STSM.16.M88.4 [R184], R164 ;  /* 0x000000a4b8007844 */ /* 0x0001e20000000200 */
[----:B------:R-:W-:-:S06]  /*cd20*/  WARPGROUP.ARRIVE ;  /* 0x00000000000079c5 */ /* 0x000fcc0000000000 */
        /* <DEDUP_REMOVED lines=28> */
[----:B------:R-:W-:-:S07]  /*cef0*/  IMAD.MOV.U32 R6, RZ, RZ, R8 ;  /* 0x000000ffff067224 */ /* 0x000fce00078e0008 */
.L_x_2061:
[----:B------:R-:W-:-:S13]  /*cf00*/  ISETP.GE.AND P2, PT, R6, R189, PT ;  /* 0x000000bd0600720c */ /* 0x000fda0003f46270 */
[----:B------:R-:W-:Y:S05]  /*cf10*/  @!P2 BRA `(.L_x_2071) ;  /* 0x0000003000f4a947 */ /* 0x000fea0003800000 */
[----:B------:R-:W-:Y:S01]  /*cf20*/  IMAD.MOV.U32 R12, RZ, RZ, R7 ;  /* 0x000000ffff0c7224 */ /* 0x000fe200078e0007 */
[----:B------:R-:W-:Y:S01]  /*cf30*/  UMOV UR7, UR36 ;  /* 0x0000002400077c82 */ /* 0x000fe20008000000 */
[----:B------:R-:W-:-:S07]  /*cf40*/  IMAD.MOV.U32 R11, RZ, RZ, R5 ;  /* 0x000000ffff0b7224 */ /* 0x000fce00078e0005 */
.L_x_2088:
[----:B------:R-:W-:-:S04]  /*cf50*/  UIADD3 UR36, UR7, 0x1, URZ ;  /* 0x0000000107247890 */ /* 0x000fc8000fffe03f */
[----:B------:R-:W-:-:S04]  /*cf60*/  UISETP.NE.AND UP0, UPT, UR36, 0x2, UPT ;  /* 0x000000022400788c */ /* 0x000fc8000bf05270 */
[----:B------:R-:W-:Y:S02]  /*cf70*/  USEL UR5, URZ, 0x1, UP0 ;  /* 0x000000013f057887 */ /* 0x000fe40008000000 */
[----:B------:R-:W-:-:S04]  /*cf80*/  USEL UR36, UR36, URZ, UP0 ;  /* 0x0000003f24247287 */ /* 0x000fc80008000000 */
[----:B------:R-:W-:Y:S01]  /*cf90*/  LOP3.LUT R2, R2, UR5, RZ, 0x3c, !PT ;  /* 0x0000000502027c12 */ /* 0x000fe2000f8e3cff */
[----:B--2---:R-:W-:Y:S07]  /*cfa0*/  @!P0 BRA `(.L_x_2072) ;  /* 0x0000000000048947 */ /* 0x004fee0003800000 */
[----:B------:R-:W-:Y:S01]  /*cfb0*/  BPT.TRAP 0x1 ;  /* 0x000000040000795c */ /* 0x000fe20000300000 */
.L_x_2072:
[----:B------:R-:W-:Y:S01]  /*cfc0*/  ULEA UR5, UR36, UR37, 0x3 ;  /* 0x0000002524057291 */ /* 0x000fe2000f8e183f */
[----:B------:R-:W-:-:S08]  /*cfd0*/  SHF.L.U32 R5, R2, 0x1f, RZ ;  /* 0x0000001f02057819 */ /* 0x000fd000000006ff */
[----:B------:R1:W2:Y:S01]  /*cfe0*/  SYNCS.PHASECHK.TRANS64.TRYWAIT P2, [UR5+0x38830], R5 ;  /* 0x03883005ff0075a7 */ /* 0x0002a20008040145 */
[----:B------:R-:W-:Y:S05]  /*cff0*/  @!P0 BRA `(.L_x_2073) ;  /* 0x0000000000048947 */ /* 0x000fea0003800000 */
[----:B------:R-:W-:Y:S01]  /*d000*/  BPT.TRAP 0x1 ;  /* 0x000000040000795c */ /* 0x000fe20000300000 */
.L_x_2073:
[----:B--2---:R-:W-:Y:S05]  /*d010*/  @P2 BRA `(.L_x_2074) ;  /* 0x0000000000082947 */ /* 0x004fea0003800000 */
[----:B------:R-:W2:Y:S02]  /*d020*/  SYNCS.PHASECHK.TRANS64.TRYWAIT P2, [UR5+0x38830], R5 ;  /* 0x03883005ff0075a7 */ /* 0x000ea40008040145 */
[----:B--2---:R-:W-:Y:S05]  /*d030*/  @!P2 BRA `(.L_x_2075) ;  /* 0x000000d000e4a947 */ /* 0x004fea0003800000 */
.L_x_2074:
[----:B------:R-:W-:Y:S01]  /*d040*/  R2UR UR10, R0 ;  /* 0x00000000000a72ca */ /* 0x000fe200000e0000 */
[----:B0-----:R-:W-:Y:S01]  /*d050*/  WARPGROUP.ARRIVE ;  /* 0x00000000000079c5 */ /* 0x001fe20000000000 */
        /* <DEDUP_REMOVED lines=21> */
.L_x_2076:
[----:B------:R0:W3:Y:S01]  /*d1b0*/  SYNCS.PHASECHK.TRANS64.TRYWAIT P2, [UR5+0x38850], R5 ;  /* 0x03885005ff0075a7 */ /* 0x0000e20008040145 */
[----:B------:R-:W-:Y:S05]  /*d1c0*/  @!P0 BRA `(.L_x_2077) ;  /* 0x0000000000048947 */ /* 0x000fea0003800000 */
[----:B------:R-:W-:Y:S01]  /*d1d0*/  BPT.TRAP 0x1 ;  /* 0x000000040000795c */ /* 0x000fe20000300000 */
.L_x_2077:
[----:B---3--:R-:W-:Y:S05]  /*d1e0*/  @P2 BRA `(.L_x_2078) ;  /* 0x0000000000082947 */ /* 0x008fea0003800000 */
[----:B------:R-:W3:Y:S02]  /*d1f0*/  SYNCS.PHASECHK.TRANS64.TRYWAIT P2, [UR5+0x38850], R5 ;  /* 0x03885005ff0075a7 */ /* 0x000ee40008040145 */
[----:B---3--:R-:W-:Y:S05]  /*d200*/  @!P2 BRA `(.L_x_2079) ;  /* 0x000000d00088a947 */ /* 0x008fea0003800000 */
.L_x_2078:
[----:B------:R-:W-:Y:S01]  /*d210*/  ULEA UR26, UR36, UR4, 0xc ;  /* 0x00000004241a7291 */ /* 0x000fe2000f8e603f */
[----:B------:R-:W-:Y:S01]  /*d220*/  WARPGROUP.ARRIVE ;  /* 0x00000000000079c5 */ /* 0x000fe20000000000 */
[----:B------:R-:W-:Y:S01]  /*d230*/  UMOV UR27, 0x40000040 ;  /* 0x40000040001b7882 */ /* 0x000fe20000000000 */
[----:B------:R-:W-:-:S04]  /*d240*/  UIADD3 UR28, UR6, 0x2, URZ ;  /* 0x00000002061c7890 */ /* 0x000fc8000fffe03f */
[----:B------:R-:W3:Y:S01]  /*d250*/  S2R R7, SR_TID.X ;  /* 0x0000000000077919 */ /* 0x000ee20000002100 */
[----:B------:R-:W-:Y:S01]  /*d260*/  UIADD3 UR30, UR26, 0x2, URZ ;  /* 0x000000021a1e7890 */ /* 0x000fe2000fffe03f */
[----:B--2---:R-:W2:Y:S01]  /*d270*/  @P5 LDC R8, c[0x0][0x44c] ;  /* 0x00011300ff085b82 */ /* 0x004ea20000000800 */
[----:B------:R-:W-:Y:S01]  /*d280*/  UMOV UR29, 0x40000040 ;  /* 0x40000040001d7882 */ /* 0x000fe20000000000 */
[----:B------:R-:W-:Y:S01]  /*d290*/  UMOV UR31, 0x40000040 ;  /* 0x40000040001f7882 */ /* 0x000fe20000000000 */
[----:B------:R-:W-:Y:S01]  /*d2a0*/  HGMMA.64x64x16.F32 R152, gdesc[UR24], R152, gsb0 ;  /* 0x00e00000189879f0 */ /* 0x000fe20008000898 */
[----:B------:R-:W-:Y:S01]  /*d2b0*/  UIADD3 UR15, UR6, 0x800, URZ ;  /* 0x00000800060f7890 */ /* 0x000fe2000fffe03f */
[----:B------:R-:W-:Y:S01]  /*d2c0*/  IMAD.IADD R13, R188, 0x1, R18 ;  /* 0x00000001bc0d7824 */ /* 0x000fe200078e0212 */
[----:B------:R-:W-:Y:S01]  /*d2d0*/  UIADD3 UR18, UR26, 0x800, URZ ;  /* 0x000008001a127890 */ /* 0x000fe2000fffe03f */
[----:B------:R-:W-:Y:S01]  /*d2e0*/  IMAD.U32 R10, RZ, RZ, UR5 ;  /* 0x00000005ff0a7e24 */ /* 0x000fe2000f8e00ff */
[----:B------:R-:W-:-:S02]  /*d2f0*/  ULDC UR5, c[0x0][0xad4] ;  /* 0x0002b50000057ab9 */ /* 0x000fc40000000800 */
[----:B------:R-:W-:Y:S01]  /*d300*/  ULOP3.LUT UR5, URZ, UR5, URZ, 0x33, !UPT ;  /* 0x000000053f057292 */ /* 0x000fe2000f8e333f */
[----:B--2---:R-:W-:Y:S01]  /*d310*/  @P5 IMAD.HI.U32 R8, R13, R8, RZ ;  /* 0x000000080d085227 */ /* 0x004fe200078e00ff */
[----:B---3--:R-:W-:-:S05]  /*d320*/  SHF.R.U32.HI R7, RZ, 0x7, R7 ;  /* 0x00000007ff077819 */ /* 0x008fca0000011607 */
[----:B01----:R0:W1:Y:S02]  /*d330*/  SHFL.IDX PT, R5, R7, RZ, 0x1f ;  /* 0x00001fff07057589 */ /* 0x00306400000e0000 */
[----:B0-----:R-:W0:Y:S01]  /*d340*/  LDC R7, c[0x0][0x2f0] ;  /* 0x0000bc00ff077b82 */ /* 0x001e220000000800 */
[----:B-1----:R-:W-:-:S07]  /*d350*/  R2UR UR10, R5 ;  /* 0x00000000050a72ca */ /* 0x002fce00000e0000 */
[----:B------:R-:W1:Y:S06]  /*d360*/  @P5 LDC R5, c[0x0][0x450] ;  /* 0x00011400ff055b82 */ /* 0x000e6c0000000800 */
[----:B------:R-:W-:-:S03]  /*d370*/  UISETP.GT.AND UP0, UPT, UR10, 0x7f, UPT ;  /* 0x0000007f0a00788c */ /* 0x000fc6000bf04270 */
[----:B------:R-:W-:Y:S01]  /*d380*/  UMOV UR10, 0x4 ;  /* 0x00000004000a7882 */ /* 0x000fe20000000000 */
[----:B------:R-:W-:Y:S02]  /*d390*/  USEL UR14, URZ, 0x2, !UP0 ;  /* 0x000000023f0e7887 */ /* 0x000fe4000c000000 */
[----:B------:R-:W-:Y:S01]  /*d3a0*/  USEL UR11, UR10, 0x2, UP0 ;  /* 0x000000020a0b7887 */ /* 0x000fe20008000000 */
[----:B------:R-:W-:Y:S02]  /*d3b0*/  WARPGROUP.DEPBAR.LE gsb0, 0x0 ;  /* 0x00008000000079c5 */ /* 0x000fe40000010000 */
[----:B------:R-:W-:Y:S01]  /*d3c0*/  WARPGROUP.ARRIVE ;  /* 0x00000000000079c5 */ /* 0x000fe20000000000 */
[----:B------:R-:W-:Y:S01]  /*d3d0*/  USEL UR10, UR10, 0x6, !UP0 ;  /* 0x000000060a0a7887 */ /* 0x000fe2000c000000 */
[----:B-1----:R-:W-:Y:S01]  /*d3e0*/  @P5 SHF.R.U32.HI R13, RZ, R5, R8 ;  /* 0x00000005ff0d5219 */ /* 0x002fe20000011608 */
[----:B------:R-:W-:-:S03]  /*d3f0*/  IMAD.SHL.U32 R5, R6, 0x40, RZ ;  /* 0x0000004006057824 */ /* 0x000fc600078e00ff */
[----:B------:R-:W-:Y:S01]  /*d400*/  HGMMA.64x64x16.F32 R152, gdesc[UR28], R152, gsb0 ;  /* 0x00e000001c9879f0 */ /* 0x000fe20008000898 */
[----:B------:R-:W-:Y:S01]  /*d410*/  UIADD3 UR28, UR6, 0x4, URZ ;  /* 0x00000004061c7890 */ /* 0x000fe2000fffe03f */
[----:B------:R-:W-:Y:S01]  /*d420*/  @!P1 VIADD R8, R10, 0x38840 ;  /* 0x000388400a089836 */ /* 0x000fe20000000000 */
[----:B------:R-:W-:Y:S01]  /*d430*/  UIADD3 UR30, UR26, 0x4, URZ ;  /* 0x000000041a1e7890 */ /* 0x000fe2000fffe03f */
[----:B------:R-:W1:Y:S01]  /*d440*/  SHFL.IDX PT, R198, R13, RZ, 0x1c1f ;  /* 0x001c1fff0dc67589 */ /* 0x000e6200000e0000 */
[----:B------:R-:W-:Y:S01]  /*d450*/  UMOV UR29, 0x40000040 ;  /* 0x40000040001d7882 */ /* 0x000fe20000000000 */
[----:B------:R-:W-:Y:S01]  /*d460*/  UMOV UR31, 0x40000040 ;  /* 0x40000040001f7882 */ /* 0x000fe20000000000 */
[----:B------:R-:W-:Y:S02]  /*d470*/  IADD3 R14, -R16, 0x1, -R5 ;  /* 0x00000001100e7810 */ /* 0x000fe40007ffe905 */
[----:B------:R-:W-:-:S03]  /*d480*/  @!P1 PRMT R8, RZ, 0x654, R8 ;  /* 0x00000654ff089816 */ /* 0x000fc60000000008 */
[----:B0-----:R-:W-:Y:S01]  /*d490*/  IMAD R14, R7, UR38, R14 ;  /* 0x00000026070e7c24 */ /* 0x001fe2000f8e020e */
        /* <DEDUP_REMOVED lines=235> */
[----:B------:R-:W-:-:S04]  /*e350*/  VIADD R15, R14, -UR10 ;  /* 0x8000000a0e0f7c36 */ /* 0x000fc80008000000 */
[C---:B------:R-:W-:Y:S02]  /*e360*/  VIADD R14, R15.reuse, UR11 ;  /* 0x0000000b0f0e7c36 */ /* 0x040fe40008000000 */
[----:B------:R-:W-:Y:S01]  /*e370*/  VIADD R15, R15, UR5 ;  /* 0x000000050f0f7c36 */ /* 0x000fe20008000000 */
[----:B------:R-:W-:Y:S01]  /*e380*/  ULDC UR5, c[0x0][0xadc] ;  /* 0x0002b70000057ab9 */ /* 0x000fe20000000800 */
[--C-:B-1----:R-:W-:Y:S02]  /*e390*/  IMAD.IADD R20, R14, 0x1, R198.reuse ;  /* 0x000000010e147824 */ /* 0x102fe400078e02c6 */
[----:B------:R-:W-:Y:S01]  /*e3a0*/  IMAD.IADD R21, R15, 0x1, R198 ;  /* 0x000000010f157824 */ /* 0x000fe200078e02c6 */
        /* <DEDUP_REMOVED lines=19> */
.L_x_2082:
[----:B------:R-:W-:-:S05]  /*e4e0*/  IMAD.U32 R198, RZ, RZ, UR5 ;  /* 0x00000005ffc67e24 */ /* 0x000fca000f8e00ff */
[----:B------:R-:W-:-:S13]  /*e4f0*/  ISETP.NE.AND P2, PT, R198, 0x1, PT ;  /* 0x00000001c600780c */ /* 0x000fda0003f45270 */
[----:B------:R-:W0:Y:S02]  /*e500*/  @P2 LDC.64 R8, c[0x0][0xae0] ;  /* 0x0002b800ff082b82 */ /* 0x000e240000000a00 */
[----:B0-----:R-:W-:-:S05]  /*e510*/  @P2 IMAD.HI.U32 R8, R197, R8, RZ ;  /* 0x00000008c5082227 */ /* 0x001fca00078e00ff */
[----:B------:R-:W-:-:S07]  /*e520*/  @P2 SHF.R.U32.HI R197, RZ, R9, R8 ;  /* 0x00000009ffc52219 */ /* 0x000fce0000011608 */
.L_x_2083:
[----:B------:R-:W-:Y:S05]  /*e530*/  BSYNC B0 ;  /* 0x0000000000007941 */ /* 0x000fea0003800000 */
.L_x_2081:
[----:B------:R-:W-:-:S04]  /*e540*/  IMAD R197, R197, R198, -R5 ;  /* 0x000000c6c5c57224 */ /* 0x000fc800078e0a05 */
[----:B------:R-:W-:-:S05]  /*e550*/  IMAD.IADD R197, R197, 0x1, -R16 ;  /* 0x00000001c5c57824 */ /* 0x000fca00078e0a10 */
[----:B------:R-:W-:Y:S02]  /*e560*/  VIADDMNMX R20, R197, R198, R20, PT ;  /* 0x000000c6c5147246 */ /* 0x000fe40003800114 */
[----:B------:R-:W-:-:S07]  /*e570*/  VIMNMX R21, R21, R197, !PT ;  /* 0x000000c515157248 */ /* 0x000fce0007fe0100 */
.L_x_2080:
[----:B------:R-:W-:Y:S01]  /*e580*/  ISETP.GT.AND P2, PT, R6, -0x1, PT ;  /* 0xffffffff0600780c */ /* 0x000fe20003f44270 */
[----:B0-----:R-:W0:Y:S03]  /*e590*/  SHFL.IDX PT, R8, R13, 0x1, 0x1c1f ;  /* 0x003c1f000d087f89 */ /* 0x001e2600000e0000 */
[C---:B------:R-:W-:Y:S02]  /*e5a0*/  ISETP.GT.AND P4, PT, R21.reuse, RZ, P2 ;  /* 0x000000ff1500720c */ /* 0x040fe40001784270 */
[----:B------:R-:W-:Y:S02]  /*e5b0*/  ISETP.GT.AND P3, PT, R21, 0x1, P2 ;  /* 0x000000011500780c */ /* 0x000fe40001764270 */
[C---:B------:R-:W-:Y:S02]  /*e5c0*/  ISETP.LT.OR P4, PT, R20.reuse, 0x1, P4 ;  /* 0x000000011400780c */ /* 0x040fe40002781670 */
[----:B------:R-:W-:-:S02]  /*e5d0*/  ISETP.LT.OR P3, PT, R20, 0x2, P3 ;  /* 0x000000021400780c */ /* 0x000fc40001f61670 */
[----:B------:R-:W-:Y:S02]  /*e5e0*/  FSEL R152, R152, -INF , !P4 ;  /* 0xff80000098987808 */ /* 0x000fe40006000000 */
[----:B------:R-:W-:Y:S02]  /*e5f0*/  FSEL R153, R153, -INF , !P3 ;  /* 0xff80000099997808 */ /* 0x000fe40005800000 */
[C---:B------:R-:W-:Y:S02]  /*e600*/  ISETP.GT.AND P4, PT, R21.reuse, 0x8, P2 ;  /* 0x000000081500780c */ /* 0x040fe40001784270 */
[----:B------:R-:W-:Y:S02]  /*e610*/  ISETP.GT.AND P3, PT, R21, 0x9, P2 ;  /* 0x000000091500780c */ /* 0x000fe40001764270 */
[C---:B------:R-:W-:Y:S02]  /*e620*/  ISETP.LT.OR P4, PT, R20.reuse, 0x9, P4 ;  /* 0x000000091400780c */ /* 0x040fe40002781670 */
[----:B------:R-:W-:-:S02]  /*e630*/  ISETP.LT.OR P3, PT, R20, 0xa, P3 ;  /* 0x0000000a1400780c */ /* 0x000fc40001f61670 */
[----:B------:R-:W-:Y:S01]  /*e640*/  FSEL R156, R156, -INF , !P4 ;  /* 0xff8000009c9c7808 */ /* 0x000fe20006000000 */
[--C-:B0-----:R-:W-:Y:S01]  /*e650*/  IMAD.IADD R14, R14, 0x1, R8.reuse ;  /* 0x000000010e0e7824 */ /* 0x101fe200078e0208 */
[----:B------:R-:W-:Y:S01]  /*e660*/  FSEL R157, R157, -INF , !P3 ;  /* 0xff8000009d9d7808 */ /* 0x000fe20005800000 */
[----:B------:R-:W-:Y:S01]  /*e670*/  IMAD.IADD R15, R15, 0x1, R8 ;  /* 0x000000010f0f7824 */ /* 0x000fe200078e0208 */
[C---:B------:R-:W-:Y:S02]  /*e680*/  ISETP.GT.AND P4, PT, R21.reuse, 0x10, P2 ;  /* 0x000000101500780c */ /* 0x040fe40001784270 */
        /* <DEDUP_REMOVED lines=49> */
.L_x_2086:
[----:B------:R-:W-:-:S05]  /*e9a0*/  IMAD.U32 R20, RZ, RZ, UR5 ;  /* 0x00000005ff147e24 */ /* 0x000fca000f8e00ff */
[----:B------:R-:W-:-:S13]  /*e9b0*/  ISETP.NE.AND P3, PT, R20, 0x1, PT ;  /* 0x000000011400780c */ /* 0x000fda0003f65270 */
[----:B------:R-:W0:Y:S02]  /*e9c0*/  @P3 LDC.64 R8, c[0x0][0xae0] ;  /* 0x0002b800ff083b82 */ /* 0x000e240000000a00 */
[----:B0-----:R-:W-:-:S05]  /*e9d0*/  @P3 IMAD.HI.U32 R8, R7, R8, RZ ;  /* 0x0000000807083227 */ /* 0x001fca00078e00ff */
[----:B------:R-:W-:-:S07]  /*e9e0*/  @P3 SHF.R.U32.HI R7, RZ, R9, R8 ;  /* 0x00000009ff073219 */ /* 0x000fce0000011608 */
.L_x_2087:
[----:B------:R-:W-:Y:S05]  /*e9f0*/  BSYNC B0 ;  /* 0x0000000000007941 */ /* 0x000fea0003800000 */
.L_x_2085:
[----:B------:R-:W-:-:S04]  /*ea00*/  IMAD R5, R7, R20, -R5 ;  /* 0x0000001407057224 */ /* 0x000fc800078e0a05 */
[----:B------:R-:W-:-:S05]  /*ea10*/  IMAD.IADD R5, R5, 0x1, -R16 ;  /* 0x0000000105057824 */ /* 0x000fca00078e0a10 */
[----:B------:R-:W-:Y:S02]  /*ea20*/  VIADDMNMX R14, R5, R20, R14, PT ;  /* 0x00000014050e7246 */ /* 0x000fe4000380010e */
[----:B------:R-:W-:-:S07]  /*ea30*/  VIMNMX R15, R15, R5, !PT ;  /* 0x000000050f0f7248 */ /* 0x000fce0007fe0100 */
.L_x_2084:
[----:B------:R-:W-:Y:S01]  /*ea40*/  FMNMX.FTZ R8, R152, R11, !PT ;  /* 0x0000000b98087209 */ /* 0x000fe20007810000 */
[----:B------:R-:W-:Y:S01]  /*ea50*/  ULDC UR19, c[0x0][0xa80] ;  /* 0x0002a00000137ab9 */ /* 0x000fe20000000800 */
[----:B------:R-:W-:Y:S01]  /*ea60*/  ISETP.GT.AND P4, PT, R15, 0x1, P2 ;  /* 0x000000010f00780c */ /* 0x000fe20001784270 */
[----:B------:R-:W-:Y:S01]  /*ea70*/  ULEA UR10, UR36, UR39, 0xc ;  /* 0x00000027240a7291 */ /* 0x000fe2000f8e603f */
[----:B------:R-:W-:Y:S01]  /*ea80*/  FMNMX.FTZ R5, R153, R8, !PT ;  /* 0x0000000899057209 */ /* 0x000fe20007810000 */
[----:B------:R-:W-:Y:S01]  /*ea90*/  UMOV UR11, 0x40000040 ;  /* 0x40000040000b7882 */ /* 0x000fe20000000000 */
[----:B------:R-:W-:Y:S01]  /*eaa0*/  ISETP.LT.OR P4, PT, R14, 0x2, P4 ;  /* 0x000000020e00780c */ /* 0x000fe20002781670 */
[----:B------:R-:W-:Y:S01]  /*eab0*/  UIADD3 UR14, UR10, 0x80, URZ ;  /* 0x000000800a0e7890 */ /* 0x000fe2000fffe03f */
[----:B------:R-:W-:Y:S01]  /*eac0*/  FMNMX.FTZ R8, R156, R5, !PT ;  /* 0x000000059c087209 */ /* 0x000fe20007810000 */
[----:B------:R-:W-:Y:S01]  /*ead0*/  UMOV UR15, 0x40000040 ;  /* 0x40000040000f7882 */ /* 0x000fe20000000000 */
[----:B------:R-:W-:Y:S01]  /*eae0*/  FSEL R155, R155, -INF , !P4 ;  /* 0xff8000009b9b7808 */ /* 0x000fe20006000000 */
[----:B------:R-:W-:Y:S01]  /*eaf0*/  @!P1 VIADD R10, R10, 0x38860 ;  /* 0x000388600a0a9836 */ /* 0x000fe20000000000 */
[----:B------:R-:W-:-:S02]  /*eb00*/  FMNMX.FTZ R5, R157, R8, !PT ;  /* 0x000000089d057209 */ /* 0x000fc40007810000 */
[C---:B------:R-:W-:Y:S02]  /*eb10*/  ISETP.GT.AND P4, PT, R15.reuse, 0x9, P2 ;  /* 0x000000090f00780c */ /* 0x040fe40001784270 */
        /* <DEDUP_REMOVED lines=8> */
[----:B------:R-:W-:Y:S02]  /*eba0*/  FMNMX.FTZ R8, R168, R5, !PT ;  /* 0x00000005a8087209 */ /* 0x000fe40007810000 */
[----:B------:R-:W-:Y:S02]  /*ebb0*/  ISETP.GT.AND P4, PT, R15, 0x11, P2 ;  /* 0x000000110f00780c */ /* 0x000fe40001784270 */
[----:B------:R-:W-:-:S02]  /*ebc0*/  FMNMX.FTZ R5, R169, R8, !PT ;  /* 0x00000008a9057209 */ /* 0x000fc40007810000 */
[----:B------:R-:W-:Y:S02]  /*ebd0*/  FSEL R158, R158, -INF , !P3 ;  /* 0xff8000009e9e7808 */ /* 0x000fe40005800000 */
        /* <DEDUP_REMOVED lines=9> */
[----:B------:R-:W-:Y:S02]  /*ec70*/  ISETP.GT.AND P4, PT, R15, RZ, P2 ;  /* 0x000000ff0f00720c */ /* 0x000fe40001784270 */
[----:B------:R-:W-:-:S02]  /*ec80*/  FMNMX.FTZ R8, R181, R8, !PT ;  /* 0x00000008b5087209 */ /* 0x000fc40007810000 */
[----:B------:R-:W-:Y:S02]  /*ec90*/  FSEL R162, R162, -INF , !P3 ;  /* 0xff800000a2a27808 */ /* 0x000fe40005800000 */
[----:B------:R-:W-:Y:S01]  /*eca0*/  ISETP.GT.AND P3, PT, R15, 0x18, P2 ;  /* 0x000000180f00780c */ /* 0x000fe20001764270 */
[----:B------:R-:W0:Y:S01]  /*ecb0*/  SHFL.BFLY PT, R5, R8, 0x2, 0x1f ;  /* 0x0c401f0008057f89 */ /* 0x000e2200000e0000 */
        /* <DEDUP_REMOVED lines=9> */
[----:B------:R-:W-:-:S02]  /*ed50*/  ISETP.GT.AND P3, PT, R15, 0x21, P2 ;  /* 0x000000210f00780c */ /* 0x000fc40001764270 */
[----:B------:R-:W-:Y:S02]  /*ed60*/  FSEL R170, R170, -INF , !P4 ;  /* 0xff800000aaaa7808 */ /* 0x000fe40006000000 */
[----:B------:R-:W-:Y:S02]  /*ed70*/  ISETP.LT.OR P3, PT, R14, 0x22, P3 ;  /* 0x000000220e00780c */ /* 0x000fe40001f61670 */
[----:B0-----:R-:W-:Y:S02]  /*ed80*/  FMNMX.FTZ R5, R8, R5, !PT ;  /* 0x0000000508057209 */ /* 0x001fe40007810000 */
[----:B------:R-:W-:Y:S02]  /*ed90*/  FMNMX.FTZ R8, R197, R12, !PT ;  /* 0x0000000cc5087209 */ /* 0x000fe40007810000 */
[----:B------:R-:W-:Y:S01]  /*eda0*/  ISETP.GT.AND P4, PT, R15, 0x28, P2 ;  /* 0x000000280f00780c */ /* 0x000fe20001784270 */
[----:B------:R-:W0:Y:S01]  /*edb0*/  SHFL.BFLY PT, R20, R5, 0x1, 0x1f ;  /* 0x0c201f0005147f89 */ /* 0x000e2200000e0000 */
        /* <DEDUP_REMOVED lines=11> */
[----:B------:R-:W-:Y:S02]  /*ee70*/  FSEL R198, R175, -INF , !P3 ;  /* 0xff800000afc67808 */ /* 0x000fe40005800000 */
[----:B0-----:R-:W-:-:S02]  /*ee80*/  FMNMX.FTZ R5, R5, R20, !PT ;  /* 0x0000001405057209 */ /* 0x001fc40007810000 */
[----:B------:R-:W-:Y:S02]  /*ee90*/  ISETP.GT.AND P3, PT, R15, 0x30, P2 ;  /* 0x000000300f00780c */ /* 0x000fe40001764270 */
[C---:B------:R-:W-:Y:S01]  /*eea0*/  FSETP.NEU.FTZ.AND P4, PT, R5.reuse, -INF , PT ;  /* 0xff8000000500780b */ /* 0x040fe20003f9d000 */
[----:B------:R-:W-:Y:S01]  /*eeb0*/  FMUL.FTZ R7, R5, UR19 ;  /* 0x0000001305077c20 */ /* 0x000fe20008410000 */
[----:B------:R-:W-:Y:S02]  /*eec0*/  FMNMX.FTZ R9, R167, R8, !PT ;  /* 0x00000008a7097209 */ /* 0x000fe40007810000 */
[----:B------:R-:W-:Y:S02]  /*eed0*/  ISETP.LT.OR P3, PT, R14, 0x31, P3 ;  /* 0x000000310e00780c */ /* 0x000fe40001f61670 */
[----:B------:R-:W-:Y:S02]  /*eee0*/  FSEL R7, R7, RZ, P4 ;  /* 0x000000ff07077208 */ /* 0x000fe40002000000 */
[----:B------:R-:W-:-:S02]  /*eef0*/  FMNMX.FTZ R20, R170, R9, !PT ;  /* 0x00000009aa147209 */ /* 0x000fc40007810000 */
[----:B------:R-:W-:Y:S01]  /*ef00*/  @!P1 PRMT R10, RZ, 0x654, R10 ;  /* 0x00000654ff0a9816 */ /* 0x000fe2000000000a */
        /* <DEDUP_REMOVED lines=13> */
[----:B------:R-:W-:Y:S01]  /*efe0*/  ISETP.GT.AND P3, PT, R15, 0x38, P2 ;  /* 0x000000380f00780c */ /* 0x000fe20001764270 */
[--C-:B------:R-:W-:Y:S01]  /*eff0*/  FFMA.FTZ R169, R169, UR19, -R7.reuse ;  /* 0x00000013a9a97c23 */ /* 0x100fe20008010807 */
[----:B0-----:R-:W-:Y:S01]  /*f000*/  FMNMX.FTZ R21, R198, R13, !PT ;  /* 0x0000000dc6157209 */ /* 0x001fe20007810000 */
[--C-:B------:R-:W-:Y:S01]  /*f010*/  FFMA.FTZ R172, R172, UR19, -R7.reuse ;  /* 0x00000013acac7c23 */ /* 0x100fe20008010807 */
[----:B------:R-:W-:Y:S01]  /*f020*/  ISETP.GT.AND P2, PT, R15, 0x39, P2 ;  /* 0x000000390f00780c */ /* 0x000fe20001744270 */
[----:B------:R0:W-:Y:S01]  /*f030*/  MUFU.EX2 R13, R174 ;  /* 0x000000ae000d7308 */ /* 0x0001e20000000800 */
[----:B------:R-:W-:Y:S01]  /*f040*/  ISETP.LT.OR P3, PT, R14, 0x39, P3 ;  /* 0x000000390e00780c */ /* 0x000fe20001f61670 */
        /* <DEDUP_REMOVED lines=8> */
[--C-:B0-----:R-:W-:Y:S01]  /*f0d0*/  FFMA.FTZ R174, R165, UR19, -R7.reuse ;  /* 0x00000013a5ae7c23 */ /* 0x101fe20008010807 */
[----:B------:R-:W-:Y:S01]  /*f0e0*/  FSEL R183, R183, -INF , !P2 ;  /* 0xff800000b7b77808 */ /* 0x000fe20005000000 */
[--C-:B------:R-:W-:Y:S01]  /*f0f0*/  FFMA.FTZ R178, R181, UR19, -R7.reuse ;  /* 0x00000013b5b27c23 */ /* 0x100fe20008010807 */
[----:B------:R-:W-:Y:S01]  /*f100*/  FMNMX.FTZ R20, R182, R15, !PT ;  /* 0x0000000fb6147209 */ /* 0x000fe20007810000 */
[--C-:B------:R-:W-:Y:S01]  /*f110*/  FFMA.FTZ R15, R160, UR19, -R7.reuse ;  /* 0x00000013a00f7c23 */ /* 0x100fe20008010807 */
[----:B------:R-:W-:Y:S01]  /*f120*/  FSEL R160, R5, RZ, P4 ;  /* 0x000000ff05a07208 */ /* 0x000fe20002000000 */
[----:B------:R-:W-:Y:S01]  /*f130*/  MUFU.EX2 R9, R9 ;  /* 0x0000000900097308 */ /* 0x000fe20000000800 */
[----:B------:R-:W-:Y:S01]  /*f140*/  FMNMX.FTZ R156, R183, R20, !PT ;  /* 0x00000014b79c7209 */ /* 0x000fe20007810000 */
[----:B------:R-:W-:-:S02]  /*f150*/  FFMA.FTZ R20, R161, UR19, -R7 ;  /* 0x00000013a1147c23 */ /* 0x000fc40008010807 */
[----:B------:R-:W-:Y:S02]  /*f160*/  FADD.FTZ R160, -R160, R11 ;  /* 0x0000000ba0a07221 */ /* 0x000fe40000010100 */
[----:B------:R-:W0:Y:S02]  /*f170*/  SHFL.BFLY PT, R157, R156, 0x2, 0x1f ;  /* 0x0c401f009c9d7f89 */ /* 0x000e2400000e0000 */
[----:B------:R-:W-:Y:S01]  /*f180*/  FMUL.FTZ R11, R160, UR19 ;  /* 0x00000013a00b7c20 */ /* 0x000fe20008410000 */
[----:B------:R-:W-:Y:S08]  /*f190*/  MUFU.EX2 R14, R14 ;  /* 0x0000000e000e7308 */ /* 0x000ff00000000800 */
[----:B------:R-:W1:Y:S08]  /*f1a0*/  MUFU.EX2 R11, R11 ;  /* 0x0000000b000b7308 */ /* 0x000e700000000800 */
[----:B------:R-:W-:Y:S01]  /*f1b0*/  MUFU.EX2 R15, R15 ;  /* 0x0000000f000f7308 */ /* 0x000fe20000000800 */
[----:B0-----:R-:W-:-:S07]  /*f1c0*/  FMNMX.FTZ R157, R156, R157, !PT ;  /* 0x0000009d9c9d7209 */ /* 0x001fce0007810000 */
[----:B------:R-:W0:Y:S01]  /*f1d0*/  MUFU.EX2 R20, R20 ;  /* 0x0000001400147308 */ /* 0x000e220000000800 */
[-C--:B-1----:R-:W-:Y:S01]  /*f1e0*/  FMUL.FTZ R24, R24, R11.reuse ;  /* 0x0000000b18187220 */ /* 0x082fe20000410000 */
[----:B------:R-:W1:Y:S01]  /*f1f0*/  SHFL.BFLY PT, R156, R157, 0x1, 0x1f ;  /* 0x0c201f009d9c7f89 */ /* 0x000e6200000e0000 */
        /* <DEDUP_REMOVED lines=22> */
[----:B------:R-:W-:Y:S01]  /*f360*/  FMUL.FTZ R64, R64, R11 ;  /* 0x0000000b40407220 */ /* 0x000fe20000410000 */
[----:B-1----:R-:W-:Y:S01]  /*f370*/  FMNMX.FTZ R7, R157, R156, !PT ;  /* 0x0000009c9d077209 */ /* 0x002fe20007810000 */
[----:B------:R-:W-:-:S02]  /*f380*/  IMAD.MOV R157, RZ, RZ, -R19 ;  /* 0x000000ffff9d7224 */ /* 0x000fc400078e0a13 */
[-C--:B------:R-:W-:Y:S01]  /*f390*/  FMUL.FTZ R65, R65, R11.reuse ;  /* 0x0000000b41417220 */ /* 0x080fe20000410000 */
[----:B------:R-:W-:Y:S01]  /*f3a0*/  FMUL.FTZ R68, R68, R11 ;  /* 0x0000000b44447220 */ /* 0x000fe20000410000 */
[C---:B------:R-:W-:Y:S01]  /*f3b0*/  FSETP.NEU.FTZ.AND P2, PT, R7.reuse, -INF , PT ;  /* 0xff8000000700780b */ /* 0x040fe20003f5d000 */
[----:B------:R-:W-:Y:S01]  /*f3c0*/  FMUL.FTZ R156, R7, UR19 ;  /* 0x00000013079c7c20 */ /* 0x000fe20008410000 */
[----:B------:R-:W-:Y:S01]  /*f3d0*/  ISETP.NE.AND P3, PT, R16, R157, PT ;  /* 0x0000009d1000720c */ /* 0x000fe20003f65270 */
[----:B------:R-:W1:Y:S01]  /*f3e0*/  MUFU.EX2 R169, R169 ;  /* 0x000000a900a97308 */ /* 0x000e620000000800 */
[-C--:B------:R-:W-:Y:S01]  /*f3f0*/  FMUL.FTZ R69, R69, R11.reuse ;  /* 0x0000000b45457220 */ /* 0x080fe20000410000 */
[-C--:B------:R-:W-:Y:S01]  /*f400*/  FMUL.FTZ R72, R72, R11.reuse ;  /* 0x0000000b48487220 */ /* 0x080fe20000410000 */
[----:B------:R-:W-:Y:S01]  /*f410*/  FSEL R160, R156, RZ, P2 ;  /* 0x000000ff9ca07208 */ /* 0x000fe20001000000 */
[----:B------:R-:W-:Y:S02]  /*f420*/  IMAD.U32 R156, RZ, RZ, UR7 ;  /* 0x00000007ff9c7e24 */ /* 0x000fe4000f8e00ff */
        /* <DEDUP_REMOVED lines=8> */
[----:B------:R-:W-:Y:S01]  /*f4b0*/  FFMA.FTZ R158, R158, UR19, -R160 ;  /* 0x000000139e9e7c23 */ /* 0x000fe200080108a0 */
        /* <DEDUP_REMOVED lines=8> */
[----:B------:R-:W2:Y:S01]  /*f540*/  MUFU.EX2 R200, R155 ;  /* 0x0000009b00c87308 */ /* 0x000ea20000000800 */
        /* <DEDUP_REMOVED lines=11> */
[----:B------:R-:W-:Y:S01]  /*f600*/  F2FP.F16.F32.PACK_AB R154, R14, R13 ;  /* 0x0000000d0e9a723e */ /* 0x000fe200000000ff */
[----:B------:R-:W-:Y:S01]  /*f610*/  FMUL.FTZ R81, R81, R11 ;  /* 0x0000000b51517220 */ /* 0x000fe20000410000 */
[----:B0-----:R-:W-:Y:S01]  /*f620*/  F2FP.F16.F32.PACK_AB R156, R20, R15 ;  /* 0x0000000f149c723e */ /* 0x001fe200000000ff */
[-C--:B------:R-:W-:Y:S01]  /*f630*/  FMUL.FTZ R84, R84, R11.reuse ;  /* 0x0000000b54547220 */ /* 0x080fe20000410000 */
[----:B-1----:R-:W-:Y:S01]  /*f640*/  F2FP.F16.F32.PACK_AB R160, R169, R168 ;  /* 0x000000a8a9a0723e */ /* 0x002fe200000000ff */
[----:B--2---:R0:W-:Y:S01]  /*f650*/  @!P3 STS [R157+0x38420], R200 ;  /* 0x038420c89d00b388 */ /* 0x0041e20000000800 */
        /* <DEDUP_REMOVED lines=16> */
[----:B------:R-:W3:Y:S01]  /*f760*/  MUFU.EX2 R181, R181 ;  /* 0x000000b500b57308 */ /* 0x000ee20000000800 */
        /* <DEDUP_REMOVED lines=16> */
[----:B---3--:R-:W-:Y:S01]  /*f870*/  F2FP.F16.F32.PACK_AB R155, R181, R12 ;  /* 0x0000000cb59b723e */ /* 0x008fe200000000ff */
        /* <DEDUP_REMOVED lines=88> */
[----:B------:R2:W-:Y:S01]  /*fe00*/  STSM.16.M88.4 [R22+0x36400], R152 ;  /* 0x0364009816007844 */ /* 0x0005e20000000200 */
[----:B------:R-:W-:Y:S01]  /*fe10*/  FFMA.FTZ R8, R11, R3, R8 ;  /* 0x000000030b087223 */ /* 0x000fe20000010008 */
[----:B------:R-:W-:Y:S01]  /*fe20*/  FFMA.FTZ R179, R200, R4, R179 ;  /* 0x00000004c8b37223 */ /* 0x000fe200000100b3 */
[----:B------:R-:W-:Y:S01]  /*fe30*/  ISETP.GT.AND P2, PT, R6, R189, PT ;  /* 0x000000bd0600720c */ /* 0x000fe20003f44270 */
[----:B------:R2:W-:Y:S01]  /*fe40*/  STSM.16.M88.4 [R23], R156 ;  /* 0x0000009c17007844 */ /* 0x0005e20000000200 */
[----:B------:R-:W-:Y:S01]  /*fe50*/  FADD.FTZ R8, R9, R8 ;  /* 0x0000000809087221 */ /* 0x000fe20000010000 */
[----:B------:R-:W0:Y:S01]  /*fe60*/  MUFU.EX2 R178, R178 ;  /* 0x000000b200b27308 */ /* 0x000e220000000800 */
[----:B-1----:R-:W-:Y:S01]  /*fe70*/  F2FP.F16.F32.PACK_AB R164, R176, R175 ;  /* 0x000000afb0a4723e */ /* 0x002fe200000000ff */
[----:B------:R2:W-:Y:S01]  /*fe80*/  STSM.16.M88.4 [R185], R160 ;  /* 0x000000a0b9007844 */ /* 0x0005e20000000200 */
[----:B------:R-:W-:Y:S01]  /*fe90*/  FADD.FTZ R179, R180, R179 ;  /* 0x000000b3b4b37221 */ /* 0x000fe20000010000 */
[----:B------:R-:W-:Y:S01]  /*fea0*/  FADD.FTZ R13, R13, R8 ;  /* 0x000000080d0d7221 */ /* 0x000fe20000010000 */
[----:B------:R-:W-:Y:S01]  /*feb0*/  UMOV UR7, UR36 ;  /* 0x0000002400077c82 */ /* 0x000fe20008000000 */
[----:B------:R-:W-:-:S02]  /*fec0*/  VIADD R6, R6, 0xffffffff ;  /* 0xffffffff06067836 */ /* 0x000fc40000000000 */
[----:B------:R-:W-:Y:S01]  /*fed0*/  FADD.FTZ R12, R12, R179 ;  /* 0x000000b30c0c7221 */ /* 0x000fe20000010000 */
[----:B------:R-:W-:Y:S01]  /*fee0*/  MUFU.EX2 R201, R201 ;  /* 0x000000c900c97308 */ /* 0x000fe20000000800 */
[----:B------:R-:W-:Y:S01]  /*fef0*/  FADD.FTZ R14, R14, R13 ;  /* 0x0000000d0e0e7221 */ /* 0x000fe20000010000 */
[----:B------:R-:W-:Y:S02]  /*ff00*/  IMAD.MOV.U32 R11, RZ, RZ, R5 ;  /* 0x000000ffff0b7224 */ /* 0x000fe400078e0005 */
[----:B------:R-:W-:Y:S01]  /*ff10*/  FADD.FTZ R181, R181, R12 ;  /* 0x0000000cb5b57221 */ /* 0x000fe20000010000 */
[----:B------:R-:W-:Y:S02]  /*ff20*/  IMAD.MOV.U32 R12, RZ, RZ, R7 ;  /* 0x000000ffff0c7224 */ /* 0x000fe400078e0007 */
[----:B------:R-:W-:Y:S01]  /*ff30*/  FADD.FTZ R15, R15, R14 ;  /* 0x0000000e0f0f7221 */ /* 0x000fe20000010000 */
[----:B------:R-:W-:Y:S01]  /*ff40*/  FADD.FTZ R170, R170, R181 ;  /* 0x000000b5aaaa7221 */ /* 0x000fe20000010000 */
[----:B------:R-:W1:Y:S01]  /*ff50*/  MUFU.EX2 R204, R204 ;  /* 0x000000cc00cc7308 */ /* 0x000e620000000800 */
        /* <DEDUP_REMOVED lines=11> */
[----:B-1----:R-:W-:Y:S01]  /*10010*/  F2FP.F16.F32.PACK_AB R165, R204, R201 ;  /* 0x000000c9cca5723e */ /* 0x002fe200000000ff */
[----:B------:R-:W-:Y:S01]  /*10020*/  FADD.FTZ R169, R169, R168 ;  /* 0x000000a8a9a97221 */ /* 0x000fe20000010000 */
[----:B------:R-:W-:-:S03]  /*10030*/  FADD.FTZ R198, R198, R197 ;  /* 0x000000c5c6c67221 */ /* 0x000fc60000010000 */
[----:B------:R-:W-:Y:S01]  /*10040*/  FADD.FTZ R172, R172, R169 ;  /* 0x000000a9acac7221 */ /* 0x000fe20000010000 */
[----:B------:R-:W-:-:S03]  /*10050*/  FADD.FTZ R199, R199, R198 ;  /* 0x000000c6c7c77221 */ /* 0x000fc60000010000 */
[----:B------:R-:W-:Y:S01]  /*10060*/  FADD.FTZ R172, R173, R172 ;  /* 0x000000acadac7221 */ /* 0x000fe20000010000 */
[----:B------:R-:W-:-:S03]  /*10070*/  FADD.FTZ R202, R202, R199 ;  /* 0x000000c7caca7221 */ /* 0x000fc60000010000 */
[----:B------:R-:W-:Y:S01]  /*10080*/  FADD.FTZ R175, R175, R172 ;  /* 0x000000acafaf7221 */ /* 0x000fe20000010000 */
[----:B------:R-:W-:Y:S01]  /*10090*/  FADD.FTZ R201, R201, R202 ;  /* 0x000000cac9c97221 */ /* 0x000fe20000010000 */
[----:B0-----:R-:W-:Y:S02]  /*100a0*/  F2FP.F16.F32.PACK_AB R167, R206, R203 ;  /* 0x000000cbcea7723e */ /* 0x001fe400000000ff */
[----:B------:R-:W-:Y:S01]  /*100b0*/  FADD.FTZ R176, R176, R175 ;  /* 0x000000afb0b07221 */ /* 0x000fe20000010000 */
[----:B------:R-:W-:Y:S02]  /*100c0*/  FADD.FTZ R204, R204, R201 ;  /* 0x000000c9cccc7221 */ /* 0x000fe40000010000 */
[----:B------:R2:W-:Y:S01]  /*100d0*/  STSM.16.M88.4 [R184], R164 ;  /* 0x000000a4b8007844 */ /* 0x0005e20000000200 */
[----:B------:R-:W-:Y:S01]  /*100e0*/  WARPGROUP.ARRIVE ;  /* 0x00000000000079c5 */ /* 0x000fe20000000000 */
[----:B------:R-:W-:Y:S01]  /*100f0*/  FADD.FTZ R3, R177, R176 ;  /* 0x000000b0b1037221 */ /* 0x000fe20000010000 */
[----:B------:R-:W-:-:S03]  /*10100*/  FADD.FTZ R203, R203, R204 ;  /* 0x000000cccbcb7221 */ /* 0x000fc60000010000 */
[----:B------:R-:W-:Y:S01]  /*10110*/  FADD.FTZ R3, R178, R3 ;  /* 0x00000003b2037221 */ /* 0x000fe20000010000 */
[----:B------:R-:W-:Y:S01]  /*10120*/  HGMMA.64x256x16.F32 R24, R152, gdesc[UR8].tnspB, R24, gsb0 ;  /* 0x43e0000898187df0 */ /* 0x000fe20008000818 */
[----:B------:R-:W-:Y:S01]  /*10130*/  UMOV UR11, 0x40000040 ;  /* 0x40000040000b7882 */ /* 0x000fe20000000000 */
[----:B------:R-:W-:Y:S01]  /*10140*/  FADD.FTZ R4, R206, R203 ;  /* 0x000000cbce047221 */ /* 0x000fe20000010000 */
        /* <DEDUP_REMOVED lines=26> */
.L_x_2071:
[----:B------:R-:W1:Y:S01]  /*102f0*/  SHFL.BFLY PT, R0, R3, 0x2, 0x1f ;  /* 0x0c401f0003007f89 */ /* 0x000e6200000e0000 */
[----:B------:R-:W-:Y:S02]  /*10300*/  IMAD.MOV R15, RZ, RZ, -R19 ;  /* 0x000000ffff0f7224 */ /* 0x000fe400078e0a13 */
[----:B--2---:R-:W-:Y:S01]  /*10310*/  IMAD.U32 R10, RZ, RZ, UR19 ;  /* 0x00000013ff0a7e24 */ /* 0x004fe2000f8e00ff */
[----:B------:R-:W2:Y:S01]  /*10320*/  SHFL.BFLY PT, R9, R4, 0x2, 0x1f ;  /* 0x0c401f0004097f89 */ /* 0x000ea200000e0000 */
[----:B------:R-:W-:Y:S01]  /*10330*/  VIADD R219, R219, 0x1 ;  /* 0x00000001dbdb7836 */ /* 0x000fe20000000000 */
[----:B------:R-:W-:Y:S08]  /*10340*/  BAR.ARV 0x8, 0x100 ;  /* 0x0204000000007b1d */ /* 0x000ff00000002000 */
[----:B------:R-:W-:Y:S01]  /*10350*/  BAR.SYNC.DEFER_BLOCKING 0xf, 0x100 ;  /* 0x03c4000000007b1d */ /* 0x000fe20000010000 */
[----:B------:R-:W-:Y:S01]  /*10360*/  ISETP.NE.AND P0, PT, R16, R15, PT ;  /* 0x0000000f1000720c */ /* 0x000fe20003f05270 */
[----:B-1----:R-:W-:Y:S01]  /*10370*/  FADD.FTZ R0, R0, R3 ;  /* 0x0000000300007221 */ /* 0x002fe20000010000 */
[----:B------:R-:W-:-:S02]  /*10380*/  IMAD.MOV.U32 R3, RZ, RZ, -0x800000 ;  /* 0xff800000ff037424 */ /* 0x000fc400078e00ff */
[----:B--2---:R-:W-:Y:S02]  /*10390*/  FADD.FTZ R6, R9, R4 ;  /* 0x0000000409067221 */ /* 0x004fe40000010000 */
[----:B------:R-:W1:Y:S01]  /*103a0*/  SHFL.BFLY PT, R11, R0, 0x1, 0x1f ;  /* 0x0c201f00000b7f89 */ /* 0x000e6200000e0000 */
[----:B------:R-:W-:Y:S02]  /*103b0*/  IMAD.MOV.U32 R9, RZ, RZ, RZ ;  /* 0x000000ffff097224 */ /* 0x000fe400078e00ff */
[----:B------:R-:W-:Y:S01]  /*103c0*/  IMAD.MOV.U32 R4, RZ, RZ, RZ ;  /* 0x000000ffff047224 */ /* 0x000fe200078e00ff */
[----:B------:R-:W2:Y:S01]  /*103d0*/  SHFL.BFLY PT, R13, R6, 0x1, 0x1f ;  /* 0x0c201f00060d7f89 */ /* 0x000ea200000e0000 */
[----:B-1----:R-:W-:Y:S01]  /*103e0*/  FADD.FTZ R11, R0, R11 ;  /* 0x0000000b000b7221 */ /* 0x002fe20000010000 */
[----:B------:R-:W-:Y:S01]  /*103f0*/  IMAD.U32 R0, RZ, RZ, UR36 ;  /* 0x00000024ff007e24 */ /* 0x000fe2000f8e00ff */
[----:B------:R-:W-:Y:S01]  /*10400*/  UIADD3 UR36, UR36, 0x1, URZ ;  /* 0x0000000124247890 */ /* 0x000fe2000fffe03f */
[----:B--2---:R-:W-:-:S02]  /*10410*/  FADD.FTZ R8, R6, R13 ;  /* 0x0000000d06087221 */ /* 0x004fc40000010000 */
[----:B------:R-:W-:Y:S01]  /*10420*/  FSETP.NE.FTZ.AND P1, PT, R11, RZ, PT ;  /* 0x000000ff0b00720b */ /* 0x000fe20003f35000 */
[----:B------:R-:W-:Y:S01]  /*10430*/  @!P0 IMAD R0, R0, 0x40, R17 ;  /* 0x0000004000008824 */ /* 0x000fe200078e0211 */
[----:B------:R-:W-:Y:S01]  /*10440*/  UISETP.NE.AND UP0, UPT, UR36, 0x2, UPT ;  /* 0x000000022400788c */ /* 0x000fe2000bf05270 */
[----:B------:R-:W-:Y:S01]  /*10450*/  IMAD.U32 R13, RZ, RZ, UR19 ;  /* 0x00000013ff0d7e24 */ /* 0x000fe2000f8e00ff */
[----:B------:R-:W-:Y:S02]  /*10460*/  FSETP.NE.FTZ.AND P2, PT, R8, RZ, PT ;  /* 0x000000ff0800720b */ /* 0x000fe40003f55000 */
[----:B------:R-:W-:Y:S01]  /*10470*/  @!P0 LEA R12, R0, UR37, 0x2 ;  /* 0x00000025000c8c11 */ /* 0x000fe2000f8e10ff */
[----:B------:R-:W-:Y:S01]  /*10480*/  USEL UR4, URZ, 0x1, UP0 ;  /* 0x000000013f047887 */ /* 0x000fe20008000000 */
[----:B------:R-:W-:Y:S01]  /*10490*/  IMAD.MOV.U32 R0, RZ, RZ, -0x800000 ;  /* 0xff800000ff007424 */ /* 0x000fe200078e00ff */
[----:B------:R-:W-:-:S04]  /*104a0*/  USEL UR36, UR36, URZ, UP0 ;  /* 0x0000003f24247287 */ /* 0x000fc80008000000 */
[----:B------:R-:W1:Y:S01]  /*104b0*/  @P1 MUFU.RCP R9, R11 ;  /* 0x0000000b00091308 */ /* 0x000e620000001000 */
[----:B------:R-:W-:Y:S01]  /*104c0*/  @P1 FMUL.FTZ R10, R10, 0.69314718246459960938 ;  /* 0x3f3172180a0a1820 */ /* 0x000fe20000410000 */
[----:B------:R-:W-:-:S06]  /*104d0*/  LOP3.LUT R2, R2, UR4, RZ, 0x3c, !PT ;  /* 0x0000000402027c12 */ /* 0x000fcc000f8e3cff */
[----:B------:R-:W2:Y:S08]  /*104e0*/  @P2 MUFU.RCP R4, R8 ;  /* 0x0000000800042308 */ /* 0x000eb00000001000 */
[----:B------:R-:W3:Y:S01]  /*104f0*/  @P1 MUFU.LG2 R11, R11 ;  /* 0x0000000b000b1308 */ /* 0x000ee20000000c00 */
[----:B-1----:R-:W-:Y:S01]  /*10500*/  @!P0 STS [R12+0x38400], R9 ;  /* 0x038400090c008388 */ /* 0x002fe20000000800 */
[-C--:B------:R-:W-:Y:S01]  /*10510*/  FMUL.FTZ R207, R24, R9.reuse ;  /* 0x0000000918cf7220 */ /* 0x080fe20000410000 */
        /* <DEDUP_REMOVED lines=65> */
[----:B--2---:R-:W-:Y:S01]  /*10930*/  @P2 FMUL.FTZ R12, R13, 0.69314718246459960938 ;  /* 0x3f3172180d0c2820 */ /* 0x004fe20000410000 */
[----:B---3--:R-:W-:Y:S01]  /*10940*/  @P1 FMUL.FTZ R11, R11, 0.69314718246459960938 ;  /* 0x3f3172180b0b1820 */ /* 0x008fe20000410000 */
[----:B-1----:R-:W-:Y:S01]  /*10950*/  @P2 FMUL.FTZ R9, R8, 0.69314718246459960938 ;  /* 0x3f31721808092820 */ /* 0x002fe20000410000 */
        /* <DEDUP_REMOVED lines=68> */
.L_x_2009:
[----:B------:R-:W0:Y:S08]  /*10da0*/  S2UR UR4, SR_CgaCtaId ;  /* 0x00000000000479c3 */ /* 0x000e300000008800 */
[----:B------:R-:W-:Y:S06]  /*10db0*/  BAR.SYNC.DEFER_BLOCKING 0x5, 0x180 ;  /* 0x0146000000007b1d */ /* 0x000fec0000010000 */
[----:B------:R-:W-:Y:S01]  /*10dc0*/  UMOV UR37, 0x400 ;  /* 0x0000040000257882 */ /* 0x000fe20000000000 */
[----:B------:R-:W-:Y:S01]  /*10dd0*/  BSSY B0, `(.L_x_2089) ;  /* 0x000029e000007945 */ /* 0x000fe20003800000 */
[----:B0-----:R-:W-:-:S09]  /*10de0*/  ULEA UR37, UR4, UR37, 0x18 ;  /* 0x0000002504257291 */ /* 0x001fd2000f8ec03f */
[----:B------:R-:W0:Y:S01]  /*10df0*/  LDS R167, [UR37+0x388d0] ;  /* 0x0388d025ffa77984 */ /* 0x000e220008000800 */
[----:B------:R-:W-:Y:S06]  /*10e00*/  BAR.ARV 0x4, 0x180 ;  /* 0x0106000000007b1d */ /* 0x000fec0000002000 */
[----:B------:R-:W-:Y:S05]  /*10e10*/  @P0 BRA `(.L_x_2090) ;  /* 0x0000001c00800947 */ /* 0x000fea0003800000 */
[----:B------:R-:W1:Y:S01]  /*10e20*/  S2UR UR6, SR_SWINHI ;  /* 0x00000000000679c3 */ /* 0x000e620000002f00 */
[----:B------:R-:W-:-:S07]  /*10e30*/  IMAD R7, R218, 0x40, R186 ;  /* 0x00000040da077824 */ /* 0x000fce00078e02ba */
[----:B------:R-:W-:Y:S01]  /*10e40*/  BAR.SYNC.DEFER_BLOCKING 0x1, 0x100 ;  /* 0x0044000000007b1d */ /* 0x000fe20000010000 */
        /* <DEDUP_REMOVED lines=10> */
[----:B------:R-:W-:Y:S01]  /*10ef0*/  F2FP.F16.F32.PACK_AB R129, R160, R159 ;  /* 0x0000009fa081723e */ /* 0x000fe200000000ff */
[----:B------:R-:W-:Y:S01]  /*10f00*/  UMOV UR4, UR37 ;  /* 0x0000002500047c82 */ /* 0x000fe20008000000 */
[----:B-1----:R-:W-:Y:S01]  /*10f10*/  UMOV UR5, UR6 ;  /* 0x0000000600057c82 */ /* 0x002fe20008000000 */
[----:B------:R-:W-:Y:S01]  /*10f20*/  F2FP.F16.F32.PACK_AB R136, R137, R136 ;  /* 0x000000888988723e */ /* 0x000fe200000000ff */
[----:B------:R-:W-:Y:S01]  /*10f30*/  IMAD.U32 R80, RZ, RZ, UR4 ;  /* 0x00000004ff507e24 */ /* 0x000fe2000f8e00ff */
[----:B------:R-:W-:Y:S01]  /*10f40*/  F2FP.F16.F32.PACK_AB R144, R145, R144 ;  /* 0x000000909190723e */ /* 0x000fe200000000ff */
[----:B------:R-:W-:Y:S01]  /*10f50*/  IMAD.U32 R81, RZ, RZ, UR5 ;  /* 0x00000005ff517e24 */ /* 0x000fe2000f8e00ff */
[----:B------:R-:W-:-:S02]  /*10f60*/  F2FP.F16.F32.PACK_AB R137, R164, R163 ;  /* 0x000000a3a489723e */ /* 0x000fc400000000ff */
[----:B------:R-:W-:Y:S01]  /*10f70*/  F2FP.F16.F32.PACK_AB R145, R147, R146 ;  /* 0x000000929391723e */ /* 0x000fe200000000ff */
[--C-:B------:R-:W-:Y:S01]  /*10f80*/  IMAD.WIDE R4, R225, 0x2, R80.reuse ;  /* 0x00000002e1047825 */ /* 0x100fe200078e0250 */
[----:B------:R-:W-:Y:S02]  /*10f90*/  F2FP.F16.F32.PACK_AB R146, R149, R148 ;  /* 0x000000949592723e */ /* 0x000fe400000000ff */
[----:B------:R-:W-:Y:S01]  /*10fa0*/  F2FP.F16.F32.PACK_AB R147, R151, R150 ;  /* 0x000000969793723e */ /* 0x000fe200000000ff */
[----:B------:R-:W-:Y:S01]  /*10fb0*/  IMAD.WIDE R80, R7, 0x2, R80 ;  /* 0x0000000207507825 */ /* 0x000fe200078e0250 */
[C---:B------:R-:W-:Y:S02]  /*10fc0*/  IADD3 R49, P1, R4.reuse, 0x20, RZ ;  /* 0x0000002004317810 */ /* 0x040fe40007f3e0ff */
[C---:B------:R-:W-:Y:S02]  /*10fd0*/  IADD3 R53, P0, R4.reuse, 0x40, RZ ;  /* 0x0000004004357810 */ /* 0x040fe40007f1e0ff */
[----:B------:R-:W-:Y:S01]  /*10fe0*/  LOP3.LUT R8, R49, 0x380, RZ, 0xc0, !PT ;  /* 0x0000038031087812 */ /* 0x000fe200078ec0ff */
[--C-:B------:R-:W-:Y:S01]  /*10ff0*/  IMAD.X R131, RZ, RZ, R5.reuse, P1 ;  /* 0x000000ffff837224 */ /* 0x100fe200008e0605 */
[----:B------:R-:W-:Y:S01]  /*11000*/  IADD3 R61, P3, R4, 0x2000, RZ ;  /* 0x00002000043d7810 */ /* 0x000fe20007f7e0ff */
[----:B------:R-:W-:Y:S01]  /*11010*/  IMAD.X R135, RZ, RZ, R5, P0 ;  /* 0x000000ffff877224 */ /* 0x000fe200000e0605 */
[----:B------:R-:W-:-:S02]  /*11020*/  SHF.R.U64 R8, R8, 0x3, RZ ;  /* 0x0000000308087819 */ /* 0x000fc400000012ff */
[----:B------:R-:W-:Y:S01]  /*11030*/  IADD3 R24, P1, R4, 0x4000, RZ ;  /* 0x0000400004187810 */ /* 0x000fe20007f3e0ff */
[--C-:B------:R-:W-:Y:S01]  /*11040*/  IMAD.X R9, RZ, RZ, R5.reuse, P3 ;  /* 0x000000ffff097224 */ /* 0x100fe200018e0605 */
[----:B------:R-:W-:Y:S02]  /*11050*/  LOP3.LUT R130, R8, R49, RZ, 0x3c, !PT ;  /* 0x0000003108827212 */ /* 0x000fe400078e3cff */
[----:B------:R-:W-:Y:S01]  /*11060*/  LOP3.LUT R8, R53, 0x380, RZ, 0xc0, !PT ;  /* 0x0000038035087812 */ /* 0x000fe200078ec0ff */
[--C-:B------:R-:W-:Y:S01]  /*11070*/  IMAD.X R25, RZ, RZ, R5.reuse, P1 ;  /* 0x000000ffff197224 */ /* 0x100fe200008e0605 */
[----:B------:R-:W-:Y:S02]  /*11080*/  IADD3 R48, P6, R4, 0x2020, RZ ;  /* 0x0000202004307810 */ /* 0x000fe40007fde0ff */
[----:B------:R-:W-:Y:S02]  /*11090*/  SHF.R.U64 R8, R8, 0x3, RZ ;  /* 0x0000000308087819 */ /* 0x000fe400000012ff */
[----:B------:R-:W-:Y:S01]  /*110a0*/  LOP3.LUT R44, R61, 0x380, RZ, 0xc0, !PT ;  /* 0x000003803d2c7812 */ /* 0x000fe200078ec0ff */
[----:B------:R-:W-:Y:S01]  /*110b0*/  IMAD.X R11, RZ, RZ, R5, P6 ;  /* 0x000000ffff0b7224 */ /* 0x000fe200030e0605 */
[----:B------:R-:W-:-:S02]  /*110c0*/  IADD3 R12, P5, R4, 0x2040, RZ ;  /* 0x00002040040c7810 */ /* 0x000fc40007fbe0ff */
[----:B------:R-:W-:Y:S02]  /*110d0*/  LOP3.LUT R134, R8, R53, RZ, 0x3c, !PT ;  /* 0x0000003508867212 */ /* 0x000fe400078e3cff */
[----:B------:R-:W-:Y:S01]  /*110e0*/  LOP3.LUT R53, R24, 0x380, RZ, 0xc0, !PT ;  /* 0x0000038018357812 */ /* 0x000fe200078ec0ff */
[--C-:B------:R-:W-:Y:S01]  /*110f0*/  IMAD.X R13, RZ, RZ, R5.reuse, P5 ;  /* 0x000000ffff0d7224 */ /* 0x100fe200028e0605 */
[----:B------:R-:W-:Y:S02]  /*11100*/  IADD3 R57, P4, R4, 0x60, RZ ;  /* 0x0000006004397810 */ /* 0x000fe40007f9e0ff */
[----:B------:R-:W-:Y:S02]  /*11110*/  SHF.R.U64 R44, R44, 0x3, RZ ;  /* 0x000000032c2c7819 */ /* 0x000fe400000012ff */
[C---:B------:R-:W-:Y:S01]  /*11120*/  LOP3.LUT R45, R4.reuse, 0x380, RZ, 0xc0, !PT ;  /* 0x00000380042d7812 */ /* 0x040fe200078ec0ff */
[----:B------:R-:W-:Y:S01]  /*11130*/  IMAD.X R139, RZ, RZ, R5, P4 ;  /* 0x000000ffff8b7224 */ /* 0x000fe200020e0605 */
[----:B------:R-:W-:-:S02]  /*11140*/  IADD3 R41, P6, R4, 0x6000, RZ ;  /* 0x0000600004297810 */ /* 0x000fc40007fde0ff */
[C---:B------:R-:W-:Y:S02]  /*11150*/  IADD3 R14, P2, R4.reuse, 0x2060, RZ ;  /* 0x00002060040e7810 */ /* 0x040fe40007f5e0ff */
[----:B------:R-:W-:Y:S01]  /*11160*/  SHF.R.U64 R53, R53, 0x3, RZ ;  /* 0x0000000335357819 */ /* 0x000fe200000012ff */
[--C-:B------:R-:W-:Y:S01]  /*11170*/  IMAD.X R115, RZ, RZ, R5.reuse, P6 ;  /* 0x000000ffff737224 */ /* 0x100fe200030e0605 */
[C---:B------:R-:W-:Y:S01]  /*11180*/  IADD3 R36, P3, R4.reuse, 0x4060, RZ ;  /* 0x0000406004247810 */ /* 0x040fe20007f7e0ff */
[--C-:B------:R-:W-:Y:S01]  /*11190*/  IMAD.X R15, RZ, RZ, R5.reuse, P2 ;  /* 0x000000ffff0f7224 */ /* 0x100fe200010e0605 */
[----:B------:R-:W-:Y:S02]  /*111a0*/  IADD3 R40, P5, R4, 0x6020, RZ ;  /* 0x0000602004287810 */ /* 0x000fe40007fbe0ff */
[----:B------:R-:W-:Y:S01]  /*111b0*/  LOP3.LUT R8, R44, R61, RZ, 0x3c, !PT ;  /* 0x0000003d2c087212 */ /* 0x000fe200078e3cff */
[--C-:B------:R-:W-:Y:S01]  /*111c0*/  IMAD.X R37, RZ, RZ, R5.reuse, P3 ;  /* 0x000000ffff257224 */ /* 0x100fe200018e0605 */
[----:B------:R-:W-:Y:S01]  /*111d0*/  IADD3 R32, P4, R4, 0x4040, RZ ;  /* 0x0000404004207810 */ /* 0x000fe20007f9e0ff */
[----:B------:R-:W-:Y:S01]  /*111e0*/  IMAD.X R119, RZ, RZ, R5, P5 ;  /* 0x000000ffff777224 */ /* 0x000fe200028e0605 */
[----:B------:R-:W-:-:S02]  /*111f0*/  SHF.R.U64 R45, R45, 0x3, RZ ;  /* 0x000000032d2d7819 */ /* 0x000fc400000012ff */
[----:B------:R-:W-:Y:S01]  /*11200*/  LOP3.LUT R44, R41, 0x380, RZ, 0xc0, !PT ;  /* 0x00000380292c7812 */ /* 0x000fe200078ec0ff */
[--C-:B------:R-:W-:Y:S01]  /*11210*/  IMAD.X R33, RZ, RZ, R5.reuse, P4 ;  /* 0x000000ffff217224 */ /* 0x100fe200020e0605 */
[----:B------:R-:W-:Y:S02]  /*11220*/  LOP3.LUT R24, R53, R24, RZ, 0x3c, !PT ;  /* 0x0000001835187212 */ /* 0x000fe400078e3cff */
[----:B------:R-:W-:Y:S02]  /*11230*/  LOP3.LUT R53, R40, 0x380, RZ, 0xc0, !PT ;  /* 0x0000038028357812 */ /* 0x000fe400078ec0ff */
[C---:B------:R-:W-:Y:S02]  /*11240*/  IADD3 R28, P0, R4.reuse, 0x4020, RZ ;  /* 0x00004020041c7810 */ /* 0x040fe40007f1e0ff */
[C---:B------:R-:W-:Y:S02]  /*11250*/  IADD3 R20, P2, R4.reuse, 0x6040, RZ ;  /* 0x0000604004147810 */ /* 0x040fe40007f5e0ff */
[----:B------:R-:W-:Y:S01]  /*11260*/  IADD3 R7, P1, R4, 0x6060, RZ ;  /* 0x0000606004077810 */ /* 0x000fe20007f3e0ff */
[--C-:B------:R-:W-:Y:S01]  /*11270*/  IMAD.X R29, RZ, RZ, R5.reuse, P0 ;  /* 0x000000ffff1d7224 */ /* 0x100fe200000e0605 */
[----:B------:R-:W-:Y:S01]  /*11280*/  LOP3.LUT R4, R45, R4, RZ, 0x3c, !PT ;  /* 0x000000042d047212 */ /* 0x000fe200078e3cff */
[--C-:B------:R-:W-:Y:S01]  /*11290*/  IMAD.X R123, RZ, RZ, R5.reuse, P2 ;  /* 0x000000ffff7b7224 */ /* 0x100fe200010e0605 */
[----:B------:R-:W-:Y:S01]  /*112a0*/  LOP3.LUT R10, R57, 0x380, RZ, 0xc0, !PT ;  /* 0x00000380390a7812 */ /* 0x000fe200078ec0ff */
[----:B------:R-:W-:Y:S01]  /*112b0*/  IMAD.X R127, RZ, RZ, R5, P1 ;  /* 0x000000ffff7f7224 */ /* 0x000fe200008e0605 */
[----:B------:R-:W-:-:S02]  /*112c0*/  SHF.R.U64 R44, R44, 0x3, RZ ;  /* 0x000000032c2c7819 */ /* 0x000fc400000012ff */
[----:B------:R-:W-:Y:S02]  /*112d0*/  IADD3 R69, P3, R80, 0x2000, RZ ;  /* 0x0000200050457810 */ /* 0x000fe40007f7e0ff */
[----:B------:R-:W-:Y:S02]  /*112e0*/  LOP3.LUT R45, R48, 0x380, RZ, 0xc0, !PT ;  /* 0x00000380302d7812 */ /* 0x000fe400078ec0ff */
[----:B------:R-:W-:Y:S02]  /*112f0*/  SHF.R.U64 R53, R53, 0x3, RZ ;  /* 0x0000000335357819 */ /* 0x000fe400000012ff */
[----:B------:R-:W-:Y:S02]  /*11300*/  IADD3 R65, P4, R80, 0x3000, RZ ;  /* 0x0000300050417810 */ /* 0x000fe40007f9e0ff */
[----:B------:R-:W-:Y:S02]  /*11310*/  SHF.R.U64 R10, R10, 0x3, RZ ;  /* 0x000000030a0a7819 */ /* 0x000fe400000012ff */
[----:B------:R-:W-:-:S02]  /*11320*/  LOP3.LUT R114, R44, R41, RZ, 0x3c, !PT ;  /* 0x000000292c727212 */ /* 0x000fc400078e3cff */
[----:B------:R-:W-:Y:S02]  /*11330*/  LOP3.LUT R68, R69, 0x380, RZ, 0xc0, !PT ;  /* 0x0000038045447812 */ /* 0x000fe400078ec0ff */
[----:B------:R-:W-:Y:S02]  /*11340*/  SHF.R.U64 R45, R45, 0x3, RZ ;  /* 0x000000032d2d7819 */ /* 0x000fe400000012ff */
[----:B------:R-:W-:Y:S02]  /*11350*/  LOP3.LUT R41, R20, 0x380, RZ, 0xc0, !PT ;  /* 0x0000038014297812 */ /* 0x000fe400078ec0ff */
[----:B------:R-:W-:Y:S02]  /*11360*/  LOP3.LUT R118, R53, R40, RZ, 0x3c, !PT ;  /* 0x0000002835767212 */ /* 0x000fe400078e3cff */
[----:B------:R-:W-:Y:S02]  /*11370*/  LOP3.LUT R64, R65, 0x380, RZ, 0xc0, !PT ;  /* 0x0000038041407812 */ /* 0x000fe400078ec0ff */
[----:B------:R-:W-:-:S02]  /*11380*/  LOP3.LUT R40, R7, 0x380, RZ, 0xc0, !PT ;  /* 0x0000038007287812 */ /* 0x000fc400078ec0ff */
[----:B------:R-:W-:Y:S02]  /*11390*/  LOP3.LUT R138, R10, R57, RZ, 0x3c, !PT ;  /* 0x000000390a8a7212 */ /* 0x000fe400078e3cff */
[----:B------:R-:W-:Y:S02]  /*113a0*/  SHF.R.U64 R68, R68, 0x3, RZ ;  /* 0x0000000344447819 */ /* 0x000fe400000012ff */
[----:B------:R-:W-:Y:S02]  /*113b0*/  LOP3.LUT R10, R45, R48, RZ, 0x3c, !PT ;  /* 0x000000302d0a7212 */ /* 0x000fe400078e3cff */
[----:B------:R-:W-:Y:S02]  /*113c0*/  SHF.R.U64 R41, R41, 0x3, RZ ;  /* 0x0000000329297819 */ /* 0x000fe400000012ff */
[----:B------:R-:W-:Y:S02]  /*113d0*/  LOP3.LUT R45, R12, 0x380, RZ, 0xc0, !PT ;  /* 0x000003800c2d7812 */ /* 0x000fe400078ec0ff */
[----:B------:R-:W-:-:S02]  /*113e0*/  LOP3.LUT R49, R14, 0x380, RZ, 0xc0, !PT ;  /* 0x000003800e317812 */ /* 0x000fc400078ec0ff */
[----:B------:R-:W-:Y:S02]  /*113f0*/  SHF.R.U64 R64, R64, 0x3, RZ ;  /* 0x0000000340407819 */ /* 0x000fe400000012ff */
[----:B------:R-:W-:Y:S02]  /*11400*/  SHF.R.U64 R40, R40, 0x3, RZ ;  /* 0x0000000328287819 */ /* 0x000fe400000012ff */
[----:B------:R-:W-:Y:S01]  /*11410*/  LOP3.LUT R68, R68, R69, RZ, 0x3c, !PT ;  /* 0x0000004544447212 */ /* 0x000fe200078e3cff */
[----:B------:R-:W-:Y:S01]  /*11420*/  IMAD.X R69, RZ, RZ, R81, P3 ;  /* 0x000000ffff457224 */ /* 0x000fe200018e0651 */
[----:B------:R-:W-:Y:S02]  /*11430*/  LOP3.LUT R122, R41, R20, RZ, 0x3c, !PT ;  /* 0x00000014297a7212 */ /* 0x000fe400078e3cff */
[----:B------:R-:W-:Y:S02]  /*11440*/  SHF.R.U64 R45, R45, 0x3, RZ ;  /* 0x000000032d2d7819 */ /* 0x000fe400000012ff */
[----:B------:R-:W-:-:S02]  /*11450*/  SHF.R.U64 R49, R49, 0x3, RZ ;  /* 0x0000000331317819 */ /* 0x000fc400000012ff */
[----:B------:R-:W-:Y:S02]  /*11460*/  IADD3 R73, P2, R80, 0x1000, RZ ;  /* 0x0000100050497810 */ /* 0x000fe40007f5e0ff */
[----:B------:R-:W-:Y:S01]  /*11470*/  LOP3.LUT R64, R64, R65, RZ, 0x3c, !PT ;  /* 0x0000004140407212 */ /* 0x000fe200078e3cff */
[----:B------:R-:W-:Y:S01]  /*11480*/  IMAD.X R65, RZ, RZ, R81, P4 ;  /* 0x000000ffff417224 */ /* 0x000fe200020e0651 */
[----:B------:R-:W-:Y:S02]  /*11490*/  IADD3 R41, P3, R80, 0x9000, RZ ;  /* 0x0000900050297810 */ /* 0x000fe40007f7e0ff */
[----:B------:R-:W-:Y:S02]  /*114a0*/  LOP3.LUT R126, R40, R7, RZ, 0x3c, !PT ;  /* 0x00000007287e7212 */ /* 0x000fe400078e3cff */
[----:B------:R-:W-:Y:S02]  /*114b0*/  IADD3 R7, P4, R80, 0xa000, RZ ;  /* 0x0000a00050077810 */ /* 0x000fe40007f9e0ff */
[----:B------:R-:W-:-:S02]  /*114c0*/  LOP3.LUT R12, R45, R12, RZ, 0x3c, !PT ;  /* 0x0000000c2d0c7212 */ /* 0x000fc400078e3cff */
[----:B------:R-:W-:Y:S02]  /*114d0*/  LOP3.LUT R14, R49, R14, RZ, 0x3c, !PT ;  /* 0x0000000e310e7212 */ /* 0x000fe400078e3cff */
[----:B------:R-:W-:Y:S02]  /*114e0*/  LOP3.LUT R72, R73, 0x380, RZ, 0xc0, !PT ;  /* 0x0000038049487812 */ /* 0x000fe400078ec0ff */
[----:B------:R-:W-:Y:S02]  /*114f0*/  LOP3.LUT R40, R41, 0x380, RZ, 0xc0, !PT ;  /* 0x0000038029287812 */ /* 0x000fe400078ec0ff */
[----:B------:R-:W-:Y:S02]  /*11500*/  LOP3.LUT R57, R28, 0x380, RZ, 0xc0, !PT ;  /* 0x000003801c397812 */ /* 0x000fe400078ec0ff */
[----:B------:R-:W-:Y:S02]  /*11510*/  LOP3.LUT R45, R32, 0x380, RZ, 0xc0, !PT ;  /* 0x00000380202d7812 */ /* 0x000fe400078ec0ff */
[----:B------:R-:W-:-:S02]  /*11520*/  LOP3.LUT R49, R36, 0x380, RZ, 0xc0, !PT ;  /* 0x0000038024317812 */ /* 0x000fc400078ec0ff */
[----:B------:R-:W-:Y:S02]  /*11530*/  LOP3.LUT R20, R7, 0x380, RZ, 0xc0, !PT ;  /* 0x0000038007147812 */ /* 0x000fe400078ec0ff */
[----:B------:R-:W-:Y:S02]  /*11540*/  SHF.R.U64 R72, R72, 0x3, RZ ;  /* 0x0000000348487819 */ /* 0x000fe400000012ff */
[----:B------:R-:W-:Y:S02]  /*11550*/  SHF.R.U64 R40, R40, 0x3, RZ ;  /* 0x0000000328287819 */ /* 0x000fe400000012ff */
[----:B------:R-:W-:Y:S02]  /*11560*/  SHF.R.U64 R57, R57, 0x3, RZ ;  /* 0x0000000339397819 */ /* 0x000fe400000012ff */
[----:B------:R-:W-:Y:S02]  /*11570*/  SHF.R.U64 R45, R45, 0x3, RZ ;  /* 0x000000032d2d7819 */ /* 0x000fe400000012ff */
[----:B------:R-:W-:-:S02]  /*11580*/  SHF.R.U64 R49, R49, 0x3, RZ ;  /* 0x0000000331317819 */ /* 0x000fc400000012ff */
[----:B------:R-:W-:Y:S02]  /*11590*/  SHF.R.U64 R20, R20, 0x3, RZ ;  /* 0x0000000314147819 */ /* 0x000fe400000012ff */
[----:B------:R-:W-:Y:S01]  /*115a0*/  LOP3.LUT R72, R72, R73, RZ, 0x3c, !PT ;  /* 0x0000004948487212 */ /* 0x000fe200078e3cff */
[----:B------:R-:W-:Y:S01]  /*115b0*/  IMAD.X R73, RZ, RZ, R81, P2 ;  /* 0x000000ffff497224 */ /* 0x000fe200010e0651 */
[----:B------:R-:W-:Y:S02]  /*115c0*/  LOP3.LUT R40, R40, R41, RZ, 0x3c, !PT ;  /* 0x0000002928287212 */ /* 0x000fe400078e3cff */
[----:B------:R-:W-:Y:S02]  /*115d0*/  LOP3.LUT R28, R57, R28, RZ, 0x3c, !PT ;  /* 0x0000001c391c7212 */ /* 0x000fe400078e3cff */
[----:B------:R-:W-:Y:S02]  /*115e0*/  LOP3.LUT R32, R45, R32, RZ, 0x3c, !PT ;  /* 0x000000202d207212 */ /* 0x000fe400078e3cff */
[----:B------:R-:W-:-:S02]  /*115f0*/  LOP3.LUT R36, R49, R36, RZ, 0x3c, !PT ;  /* 0x0000002431247212 */ /* 0x000fc400078e3cff */
[----:B------:R-:W-:Y:S02]  /*11600*/  MOV R41, R4 ;  /* 0x0000000400297202 */ /* 0x000fe40000000f00 */
[C---:B------:R-:W-:Y:S02]  /*11610*/  IADD3 R61, P5, R80.reuse, 0x4000, RZ ;  /* 0x00004000503d7810 */ /* 0x040fe40007fbe0ff */
[C---:B------:R-:W-:Y:S02]  /*11620*/  IADD3 R57, P6, R80.reuse, 0x5000, RZ ;  /* 0x0000500050397810 */ /* 0x040fe40007fde0ff */
[C---:B------:R-:W-:Y:S02]  /*11630*/  IADD3 R53, P0, R80.reuse, 0x6000, RZ ;  /* 0x0000600050357810 */ /* 0x040fe40007f1e0ff */
[C---:B------:R-:W-:Y:S02]  /*11640*/  IADD3 R49, P1, R80.reuse, 0x7000, RZ ;  /* 0x0000700050317810 */ /* 0x040fe40007f3e0ff */
[----:B------:R-:W-:-:S02]  /*11650*/  IADD3 R45, P2, R80, 0x8000, RZ ;  /* 0x00008000502d7810 */ /* 0x000fc40007f5e0ff */
[----:B------:R-:W-:Y:S02]  /*11660*/  LOP3.LUT R20, R20, R7, RZ, 0x3c, !PT ;  /* 0x0000000714147212 */ /* 0x000fe400078e3cff */
[----:B------:R-:W-:Y:S02]  /*11670*/  F2FP.F16.F32.PACK_AB R4, R21, R207 ;  /* 0x000000cf1504723e */ /* 0x000fe400000000ff */
[----:B------:R-:W-:Y:S01]  /*11680*/  F2FP.F16.F32.PACK_AB R5, R27, R26 ;  /* 0x0000001a1b05723e */ /* 0x000fe200000000ff */
[----:B------:R-:W1:Y:S01]  /*11690*/  SHFL.IDX PT, R21, R220, RZ, 0x1f ;  /* 0x00001fffdc157589 */ /* 0x000e6200000e0000 */
[----:B------:R-:W-:Y:S02]  /*116a0*/  F2FP.F16.F32.PACK_AB R7, R31, R30 ;  /* 0x0000001e1f07723e */ /* 0x000fe400000000ff */
[----:B------:R-:W-:Y:S02]  /*116b0*/  LOP3.LUT R60, R61, 0x380, RZ, 0xc0, !PT ;  /* 0x000003803d3c7812 */ /* 0x000fe400078ec0ff */
[----:B------:R-:W-:Y:S01]  /*116c0*/  LOP3.LUT R56, R57, 0x380, RZ, 0xc0, !PT ;  /* 0x0000038039387812 */ /* 0x000fe200078ec0ff */
[----:B------:R2:W-:Y:S01]  /*116d0*/  STSM.16.M88.4 [R41], R4 ;  /* 0x0000000429007844 */ /* 0x0005e20000000200 */
[----:B------:R-:W-:-:S02]  /*116e0*/  LOP3.LUT R52, R53, 0x380, RZ, 0xc0, !PT ;  /* 0x0000038035347812 */ /* 0x000fc400078ec0ff */
[----:B------:R-:W-:Y:S02]  /*116f0*/  LOP3.LUT R48, R49, 0x380, RZ, 0xc0, !PT ;  /* 0x0000038031307812 */ /* 0x000fe400078ec0ff */
[----:B------:R-:W-:Y:S02]  /*11700*/  LOP3.LUT R44, R45, 0x380, RZ, 0xc0, !PT ;  /* 0x000003802d2c7812 */ /* 0x000fe400078ec0ff */
[----:B------:R-:W-:Y:S02]  /*11710*/  SHF.R.U64 R60, R60, 0x3, RZ ;  /* 0x000000033c3c7819 */ /* 0x000fe400000012ff */
[----:B------:R-:W-:Y:S02]  /*11720*/  SHF.R.U64 R56, R56, 0x3, RZ ;  /* 0x0000000338387819 */ /* 0x000fe400000012ff */
[----:B------:R-:W-:Y:S02]  /*11730*/  SHF.R.U64 R52, R52, 0x3, RZ ;  /* 0x0000000334347819 */ /* 0x000fe400000012ff */
[----:B------:R-:W-:-:S02]  /*11740*/  SHF.R.U64 R48, R48, 0x3, RZ ;  /* 0x0000000330307819 */ /* 0x000fc400000012ff */
[----:B------:R-:W-:Y:S01]  /*11750*/  SHF.R.U64 R44, R44, 0x3, RZ ;  /* 0x000000032c2c7819 */ /* 0x000fe200000012ff */
[--C-:B--2---:R-:W-:Y:S01]  /*11760*/  IMAD.X R41, RZ, RZ, R81.reuse, P3 ;  /* 0x000000ffff297224 */ /* 0x104fe200018e0651 */
[----:B------:R-:W-:Y:S02]  /*11770*/  LOP3.LUT R5, R80, 0x380, RZ, 0xc0, !PT ;  /* 0x0000038050057812 */ /* 0x000fe400078ec0ff */
[----:B------:R-:W-:Y:S01]  /*11780*/  LOP3.LUT R60, R60, R61, RZ, 0x3c, !PT ;  /* 0x0000003d3c3c7212 */ /* 0x000fe200078e3cff */
        /* <DEDUP_REMOVED lines=10> */
[----:B------:R-:W-:-:S02]  /*11830*/  IADD3 R77, P5, R80, 0xb000, RZ ;  /* 0x0000b000504d7810 */ /* 0x000fc40007fbe0ff */
[C---:B------:R-:W-:Y:S02]  /*11840*/  IADD3 R97, P6, R80.reuse, 0xc000, RZ ;  /* 0x0000c00050617810 */ /* 0x040fe40007fde0ff */
[C---:B------:R-:W-:Y:S02]  /*11850*/  IADD3 R93, P0, R80.reuse, 0xd000, RZ ;  /* 0x0000d000505d7810 */ /* 0x040fe40007f1e0ff */
[C---:B------:R-:W-:Y:S02]  /*11860*/  IADD3 R89, P1, R80.reuse, 0xe000, RZ ;  /* 0x0000e00050597810 */ /* 0x040fe40007f3e0ff */
[----:B------:R-:W-:Y:S02]  /*11870*/  IADD3 R85, P2, R80, 0xf000, RZ ;  /* 0x0000f00050557810 */ /* 0x000fe40007f5e0ff */
[----:B------:R-:W-:Y:S02]  /*11880*/  LOP3.LUT R80, R5, R80, RZ, 0x3c, !PT ;  /* 0x0000005005507212 */ /* 0x000fe400078e3cff */
[----:B------:R-:W-:-:S02]  /*11890*/  MOV R168, R130 ;  /* 0x0000008200a87202 */ /* 0x000fc40000000f00 */
[----:B------:R-:W-:Y:S02]  /*118a0*/  MOV R223, R8 ;  /* 0x0000000800df7202 */ /* 0x000fe40000000f00 */
[----:B------:R-:W-:Y:S02]  /*118b0*/  MOV R224, R10 ;  /* 0x0000000a00e07202 */ /* 0x000fe40000000f00 */
[----:B------:R-:W-:Y:S02]  /*118c0*/  F2FP.F16.F32.PACK_AB R4, R214, R216 ;  /* 0x000000d8d604723e */ /* 0x000fe400000000ff */
[----:B------:R-:W-:Y:S02]  /*118d0*/  F2FP.F16.F32.PACK_AB R5, R35, R34 ;  /* 0x000000222305723e */ /* 0x000fe400000000ff */
[----:B------:R-:W-:Y:S02]  /*118e0*/  F2FP.F16.F32.PACK_AB R6, R212, R215 ;  /* 0x000000d7d406723e */ /* 0x000fe400000000ff */
[----:B------:R-:W-:-:S02]  /*118f0*/  F2FP.F16.F32.PACK_AB R7, R39, R38 ;  /* 0x000000262707723e */ /* 0x000fc400000000ff */
[----:B------:R-:W-:Y:S02]  /*11900*/  MOV R204, R134 ;  /* 0x0000008600cc7202 */ /* 0x000fe40000000f00 */
[----:B------:R-:W-:Y:S01]  /*11910*/  MOV R207, R138 ;  /* 0x0000008a00cf7202 */ /* 0x000fe20000000f00 */
[----:B------:R2:W-:Y:S01]  /*11920*/  STSM.16.M88.4 [R168], R4 ;  /* 0x00000004a8007844 */ /* 0x0005e20000000200 */
[----:B------:R-:W-:Y:S02]  /*11930*/  MOV R130, R12 ;  /* 0x0000000c00827202 */ /* 0x000fe40000000f00 */
[----:B------:R-:W-:Y:S02]  /*11940*/  MOV R131, R14 ;  /* 0x0000000e00837202 */ /* 0x000fe40000000f00 */
[----:B------:R-:W-:Y:S02]  /*11950*/  F2FP.F16.F32.PACK_AB R8, R210, R213 ;  /* 0x000000d5d208723e */ /* 0x000fe400000000ff */
[----:B------:R-:W-:-:S02]  /*11960*/  F2FP.F16.F32.PACK_AB R9, R43, R42 ;  /* 0x0000002a2b09723e */ /* 0x000fc400000000ff */
[----:B------:R-:W-:Y:S02]  /*11970*/  F2FP.F16.F32.PACK_AB R10, R208, R211 ;  /* 0x000000d3d00a723e */ /* 0x000fe400000000ff */
[----:B------:R-:W-:Y:S02]  /*11980*/  F2FP.F16.F32.PACK_AB R11, R47, R46 ;  /* 0x0000002e2f0b723e */ /* 0x000fe400000000ff */
[----:B------:R-:W-:Y:S02]  /*11990*/  MOV R138, R24 ;  /* 0x00000018008a7202 */ /* 0x000fe40000000f00 */
[----:B------:R-:W-:Y:S01]  /*119a0*/  F2FP.F16.F32.PACK_AB R12, R205, R209 ;  /* 0x000000d1cd0c723e */ /* 0x000fe200000000ff */
[----:B------:R3:W-:Y:S01]  /*119b0*/  STSM.16.M88.4 [R204], R8 ;  /* 0x00000008cc007844 */ /* 0x0007e20000000200 */
        /* <DEDUP_REMOVED lines=10> */
[----:B------:R-:W-:Y:S01]  /*11a60*/  F2FP.F16.F32.PACK_AB R28, R183, R199 ;  /* 0x000000c7b71c723e */ /* 0x000fe200000000ff */
[----:B------:R-:W-:Y:S01]  /*11a70*/  STSM.16.M88.4 [R223], R24 ;  /* 0x00000018df007844 */ /* 0x000fe20000000200 */
[----:B------:R-:W-:Y:S02]  /*11a80*/  F2FP.F16.F32.PACK_AB R29, R67, R66 ;  /* 0x00000042431d723e */ /* 0x000fe400000000ff */
[----:B------:R-:W-:Y:S02]  /*11a90*/  F2FP.F16.F32.PACK_AB R30, R181, R197 ;  /* 0x000000c5b51e723e */ /* 0x000fe400000000ff */
[----:B------:R-:W-:Y:S02]  /*11aa0*/  F2FP.F16.F32.PACK_AB R31, R71, R70 ;  /* 0x00000046471f723e */ /* 0x000fe400000000ff */
[----:B------:R-:W-:-:S02]  /*11ab0*/  MOV R134, R36 ;  /* 0x0000002400867202 */ /* 0x000fc40000000f00 */
[----:B------:R-:W-:Y:S01]  /*11ac0*/  F2FP.F16.F32.PACK_AB R32, R179, R182 ;  /* 0x000000b6b320723e */ /* 0x000fe200000000ff */
[----:B------:R-:W-:Y:S01]  /*11ad0*/  STSM.16.M88.4 [R224], R28 ;  /* 0x0000001ce0007844 */ /* 0x000fe20000000200 */
[----:B------:R-:W-:Y:S02]  /*11ae0*/  F2FP.F16.F32.PACK_AB R33, R75, R74 ;  /* 0x0000004a4b21723e */ /* 0x000fe400000000ff */
[----:B------:R-:W-:Y:S02]  /*11af0*/  F2FP.F16.F32.PACK_AB R34, R177, R180 ;  /* 0x000000b4b122723e */ /* 0x000fe400000000ff */
[----:B------:R-:W-:Y:S02]  /*11b00*/  F2FP.F16.F32.PACK_AB R35, R79, R78 ;  /* 0x0000004e4f23723e */ /* 0x000fe400000000ff */
[----:B------:R-:W-:Y:S02]  /*11b10*/  F2FP.F16.F32.PACK_AB R36, R175, R178 ;  /* 0x000000b2af24723e */ /* 0x000fe400000000ff */
[----:B------:R-:W-:Y:S01]  /*11b20*/  F2FP.F16.F32.PACK_AB R37, R83, R82 ;  /* 0x000000525325723e */ /* 0x000fe200000000ff */
[----:B------:R4:W-:Y:S01]  /*11b30*/  STSM.16.M88.4 [R130], R32 ;  /* 0x0000002082007844 */ /* 0x0009e20000000200 */
[----:B------:R-:W-:-:S02]  /*11b40*/  F2FP.F16.F32.PACK_AB R38, R173, R176 ;  /* 0x000000b0ad26723e */ /* 0x000fc400000000ff */
[----:B------:R-:W-:Y:S02]  /*11b50*/  F2FP.F16.F32.PACK_AB R39, R87, R86 ;  /* 0x000000565727723e */ /* 0x000fe400000000ff */
[----:B--2---:R-:W-:Y:S02]  /*11b60*/  F2FP.F16.F32.PACK_AB R4, R171, R174 ;  /* 0x000000aeab04723e */ /* 0x004fe400000000ff */
[----:B------:R-:W-:Y:S01]  /*11b70*/  F2FP.F16.F32.PACK_AB R5, R91, R90 ;  /* 0x0000005a5b05723e */ /* 0x000fe200000000ff */
[----:B------:R2:W-:Y:S01]  /*11b80*/  STSM.16.M88.4 [R131], R36 ;  /* 0x0000002483007844 */ /* 0x0005e20000000200 */
[----:B------:R-:W-:Y:S02]  /*11b90*/  F2FP.F16.F32.PACK_AB R6, R169, R172 ;  /* 0x000000aca906723e */ /* 0x000fe400000000ff */
[----:B------:R-:W-:Y:S02]  /*11ba0*/  F2FP.F16.F32.PACK_AB R7, R95, R94 ;  /* 0x0000005e5f07723e */ /* 0x000fe400000000ff */
[----:B---3--:R-:W-:-:S02]  /*11bb0*/  F2FP.F16.F32.PACK_AB R8, R165, R170 ;  /* 0x000000aaa508723e */ /* 0x008fc400000000ff */
[----:B------:R-:W-:Y:S01]  /*11bc0*/  F2FP.F16.F32.PACK_AB R9, R99, R98 ;  /* 0x000000626309723e */ /* 0x000fe200000000ff */
[----:B------:R3:W-:Y:S01]  /*11bd0*/  STSM.16.M88.4 [R138], R4 ;  /* 0x000000048a007844 */ /* 0x0007e20000000200 */
[----:B------:R-:W-:Y:S02]  /*11be0*/  F2FP.F16.F32.PACK_AB R10, R101, R166 ;  /* 0x000000a6650a723e */ /* 0x000fe400000000ff */
[----:B------:R-:W-:Y:S02]  /*11bf0*/  F2FP.F16.F32.PACK_AB R11, R103, R102 ;  /* 0x00000066670b723e */ /* 0x000fe400000000ff */
[----:B-1----:R-:W-:Y:S01]  /*11c00*/  ISETP.NE.AND P3, PT, R21, RZ, PT ;  /* 0x000000ff1500720c */ /* 0x002fe20003f65270 */
[----:B------:R-:W-:Y:S01]  /*11c10*/  IMAD.X R21, RZ, RZ, R81, P4 ;  /* 0x000000ffff157224 */ /* 0x000fe200020e0651 */
[----:B------:R-:W-:Y:S01]  /*11c20*/  MOV R135, R114 ;  /* 0x0000007200877202 */ /* 0x000fe20000000f00 */
[----:B------:R1:W-:Y:S01]  /*11c30*/  STSM.16.M88.4 [R139], R8 ;  /* 0x000000088b007844 */ /* 0x0003e20000000200 */
[----:B------:R-:W-:-:S02]  /*11c40*/  MOV R118, R118 ;  /* 0x0000007600767202 */ /* 0x000fc40000000f00 */
[----:B------:R-:W-:Y:S01]  /*11c50*/  MOV R119, R122 ;  /* 0x0000007a00777202 */ /* 0x000fe20000000f00 */
[----:B------:R0:W-:Y:S01]  /*11c60*/  STSM.16.M88.4 [R189], R104 ;  /* 0x00000068bd007844 */ /* 0x0001e20000000200 */
[----:B------:R-:W-:Y:S02]  /*11c70*/  F2FP.F16.F32.PACK_AB R114, R117, R116 ;  /* 0x000000747572723e */ /* 0x000fe400000000ff */
[----:B------:R-:W-:Y:S02]  /*11c80*/  F2FP.F16.F32.PACK_AB R115, R154, R153 ;  /* 0x000000999a73723e */ /* 0x000fe400000000ff */
[----:B------:R-:W-:Y:S02]  /*11c90*/  F2FP.F16.F32.PACK_AB R122, R125, R124 ;  /* 0x0000007c7d7a723e */ /* 0x000fe400000000ff */
[----:B------:R-:W-:Y:S01]  /*11ca0*/  F2FP.F16.F32.PACK_AB R123, R158, R157 ;  /* 0x0000009d9e7b723e */ /* 0x000fe200000000ff */
[----:B------:R0:W-:Y:S01]  /*11cb0*/  STSM.16.M88.4 [R134], R112 ;  /* 0x0000007086007844 */ /* 0x0001e20000000200 */
[----:B----4-:R-:W-:-:S02]  /*11cc0*/  F2FP.F16.F32.PACK_AB R130, R133, R132 ;  /* 0x000000848582723e */ /* 0x010fc400000000ff */
[----:B--2---:R-:W-:Y:S01]  /*11cd0*/  F2FP.F16.F32.PACK_AB R131, R162, R161 ;  /* 0x000000a1a283723e */ /* 0x004fe200000000ff */
[----:B------:R2:W-:Y:S01]  /*11ce0*/  STSM.16.M88.4 [R135], R120 ;  /* 0x0000007887007844 */ /* 0x0005e20000000200 */
[----:B---3--:R-:W-:Y:S02]  /*11cf0*/  F2FP.F16.F32.PACK_AB R138, R141, R140 ;  /* 0x0000008c8d8a723e */ /* 0x008fe400000000ff */
[----:B-1----:R-:W-:Y:S01]  /*11d00*/  F2FP.F16.F32.PACK_AB R139, R143, R142 ;  /* 0x0000008e8f8b723e */ /* 0x002fe200000000ff */
[----:B------:R2:W-:Y:S01]  /*11d10*/  STSM.16.M88.4 [R118], R128 ;  /* 0x0000008076007844 */ /* 0x0005e20000000200 */
[----:B------:R-:W-:Y:S02]  /*11d20*/  LOP3.LUT R76, R77, 0x380, RZ, 0xc0, !PT ;  /* 0x000003804d4c7812 */ /* 0x000fe400078ec0ff */
[----:B------:R-:W-:Y:S01]  /*11d30*/  LOP3.LUT R96, R97, 0x380, RZ, 0xc0, !PT ;  /* 0x0000038061607812 */ /* 0x000fe200078ec0ff */
[----:B------:R2:W-:Y:S01]  /*11d40*/  STSM.16.M88.4 [R119], R136 ;  /* 0x0000008877007844 */ /* 0x0005e20000000200 */
[----:B------:R-:W-:-:S02]  /*11d50*/  LOP3.LUT R92, R93, 0x380, RZ, 0xc0, !PT ;  /* 0x000003805d5c7812 */ /* 0x000fc400078ec0ff */
[----:B------:R-:W-:Y:S02]  /*11d60*/  LOP3.LUT R88, R89, 0x380, RZ, 0xc0, !PT ;  /* 0x0000038059587812 */ /* 0x000fe400078ec0ff */
[----:B------:R-:W-:Y:S02]  /*11d70*/  LOP3.LUT R84, R85, 0x380, RZ, 0xc0, !PT ;  /* 0x0000038055547812 */ /* 0x000fe400078ec0ff */
[----:B------:R-:W-:Y:S02]  /*11d80*/  MOV R126, R126 ;  /* 0x0000007e007e7202 */ /* 0x000fe40000000f00 */
[----:B------:R-:W-:Y:S02]  /*11d90*/  SHF.R.U64 R76, R76, 0x3, RZ ;  /* 0x000000034c4c7819 */ /* 0x000fe400000012ff */
[----:B------:R-:W-:Y:S01]  /*11da0*/  SHF.R.U64 R96, R96, 0x3, RZ ;  /* 0x0000000360607819 */ /* 0x000fe200000012ff */
[----:B------:R2:W-:Y:S01]  /*11db0*/  STSM.16.M88.4 [R126], R144 ;  /* 0x000000907e007844 */ /* 0x0005e20000000200 */
[----:B------:R-:W-:-:S02]  /*11dc0*/  SHF.R.U64 R92, R92, 0x3, RZ ;  /* 0x000000035c5c7819 */ /* 0x000fc400000012ff */
        /* <DEDUP_REMOVED lines=12> */
[----:B------:R-:W-:-:S02]  /*11e90*/  SHF.R.S32.HI R12, RZ, 0x1f, R191 ;  /* 0x0000001fff0c7819 */ /* 0x000fc400000114bf */
[----:B------:R-:W-:Y:S01]  /*11ea0*/  SHF.R.S32.HI R13, RZ, 0x1f, R190 ;  /* 0x0000001fff0d7819 */ /* 0x000fe200000114be */
[----:B------:R-:W-:Y:S06]  /*11eb0*/  BAR.SYNC.DEFER_BLOCKING 0x1, 0x100 ;  /* 0x0044000000007b1d */ /* 0x000fec0000010000 */
[----:B0-2---:R-:W-:Y:S05]  /*11ec0*/  @P3 BRA `(.L_x_2091) ;  /* 0x0000000000b43947 */ /* 0x005fea0003800000 */
[----:B------:R-:W0:Y:S01]  /*11ed0*/  LDC R10, c[0x0][0xce8] ;  /* 0x00033a00ff0a7b82 */ /* 0x000e220000000800 */
[----:B------:R-:W-:Y:S01]  /*11ee0*/  ULDC.64 UR4, c[0x0][0xc90] ;  /* 0x0003240000047ab9 */ /* 0x000fe20000000a00 */
[----:B------:R-:W-:Y:S02]  /*11ef0*/  IMAD.IADD R8, R188, 0x1, R18 ;  /* 0x00000001bc087824 */ /* 0x000fe400078e0212 */
[----:B------:R-:W-:Y:S02]  /*11f00*/  IMAD R6, R12, UR4, RZ ;  /* 0x000000040c067c24 */ /* 0x000fe4000f8e02ff */
[----:B------:R-:W-:-:S04]  /*11f10*/  IMAD.WIDE.U32 R4, R191, UR4, RZ ;  /* 0x00000004bf047c25 */ /* 0x000fc8000f8e00ff */
[----:B------:R-:W-:Y:S01]  /*11f20*/  IMAD R9, R191, UR5, R6 ;  /* 0x00000005bf097c24 */ /* 0x000fe2000f8e0206 */
[----:B------:R-:W-:Y:S01]  /*11f30*/  ULDC.64 UR4, c[0x0][0xc98] ;  /* 0x0003260000047ab9 */ /* 0x000fe20000000a00 */
[----:B------:R-:W-:Y:S02]  /*11f40*/  IMAD.IADD R15, R17, 0x1, R18 ;  /* 0x00000001110f7824 */ /* 0x000fe400078e0212 */
[----:B------:R-:W-:Y:S02]  /*11f50*/  IMAD.IADD R5, R5, 0x1, R9 ;  /* 0x0000000105057824 */ /* 0x000fe400078e0209 */
[----:B------:R-:W-:Y:S01]  /*11f60*/  IMAD.WIDE.U32 R4, R190, UR4, R4 ;  /* 0x00000004be047c25 */ /* 0x000fe2000f8e0004 */
[----:B0-----:R-:W-:-:S13]  /*11f70*/  ISETP.NE.AND P0, PT, R10, 0x1, PT ;  /* 0x000000010a00780c */ /* 0x001fda0003f05270 */
[----:B------:R-:W0:Y:S08]  /*11f80*/  @P0 LDC R7, c[0x0][0xcec] ;  /* 0x00033b00ff070b82 */ /* 0x000e300000000800 */
[----:B------:R-:W1:Y:S01]  /*11f90*/  @P0 LDC R11, c[0x0][0xcf0] ;  /* 0x00033c00ff0b0b82 */ /* 0x000e620000000800 */
[----:B0-----:R-:W-:-:S04]  /*11fa0*/  @P0 IMAD.HI.U32 R6, R8, R7, RZ ;  /* 0x0000000708060227 */ /* 0x001fc800078e00ff */
[----:B------:R-:W-:Y:S01]  /*11fb0*/  IMAD.MOV.U32 R7, RZ, RZ, R8 ;  /* 0x000000ffff077224 */ /* 0x000fe200078e0008 */
[----:B-1----:R-:W-:Y:S01]  /*11fc0*/  @P0 SHF.R.U32.HI R7, RZ, R11, R6 ;  /* 0x0000000bff070219 */ /* 0x002fe20000011606 */
[----:B------:R-:W-:-:S03]  /*11fd0*/  IMAD R11, R13, UR4, RZ ;  /* 0x000000040d0b7c24 */ /* 0x000fc6000f8e02ff */
[----:B------:R-:W-:Y:S01]  /*11fe0*/  IADD3 R4, P0, R7, R4, RZ ;  /* 0x0000000407047210 */ /* 0x000fe20007f1e0ff */
[----:B------:R-:W-:-:S04]  /*11ff0*/  IMAD.MOV R9, RZ, RZ, -R7 ;  /* 0x000000ffff097224 */ /* 0x000fc800078e0a07 */
[----:B------:R-:W-:Y:S02]  /*12000*/  IMAD R9, R10, R9, R8 ;  /* 0x000000090a097224 */ /* 0x000fe400078e0208 */
[----:B------:R-:W-:Y:S01]  /*12010*/  IMAD R8, R190, UR5, R11 ;  /* 0x00000005be087c24 */ /* 0x000fe2000f8e020b */
[----:B------:R-:W-:Y:S01]  /*12020*/  SHF.R.S32.HI R11, RZ, 0x1f, R7 ;  /* 0x0000001fff0b7819 */ /* 0x000fe20000011407 */
[----:B------:R-:W-:Y:S01]  /*12030*/  ULDC.64 UR4, c[0x0][0xc88] ;  /* 0x0003220000047ab9 */ /* 0x000fe20000000a00 */
[----:B------:R-:W-:Y:S02]  /*12040*/  SHF.R.S32.HI R6, RZ, 0x1f, R9 ;  /* 0x0000001fff067819 */ /* 0x000fe40000011409 */
[----:B------:R-:W-:-:S03]  /*12050*/  IADD3.X R5, R11, R5, R8, P0, !PT ;  /* 0x000000050b057210 */ /* 0x000fc600007fe408 */
[----:B------:R-:W-:Y:S02]  /*12060*/  IMAD R6, R6, UR4, RZ ;  /* 0x0000000406067c24 */ /* 0x000fe4000f8e02ff */
[----:B------:R-:W-:-:S04]  /*12070*/  IMAD.WIDE.U32 R4, R9, UR4, R4 ;  /* 0x0000000409047c25 */ /* 0x000fc8000f8e0004 */
[----:B------:R-:W-:Y:S01]  /*12080*/  IMAD R9, R9, UR5, R6 ;  /* 0x0000000509097c24 */ /* 0x000fe2000f8e0206 */
[----:B------:R-:W-:Y:S02]  /*12090*/  ULDC.64 UR4, c[0x0][0xc50] ;  /* 0x0003140000047ab9 */ /* 0x000fe40000000a00 */
[C---:B------:R-:W-:Y:S01]  /*120a0*/  LEA R11, P0, R4.reuse, UR4, 0x2 ;  /* 0x00000004040b7c11 */ /* 0x040fe2000f8010ff */
[----:B------:R-:W-:Y:S01]  /*120b0*/  IMAD.IADD R5, R5, 0x1, R9 ;  /* 0x0000000105057824 */ /* 0x000fe200078e0209 */
[----:B------:R-:W-:Y:S01]  /*120c0*/  ULDC UR4, c[0x0][0xb88] ;  /* 0x0002e20000047ab9 */ /* 0x000fe20000000800 */
[----:B------:R-:W-:Y:S02]  /*120d0*/  IMAD.MOV R9, RZ, RZ, -R19 ;  /* 0x000000ffff097224 */ /* 0x000fe400078e0a13 */
[----:B------:R-:W-:Y:S01]  /*120e0*/  SHFL.IDX PT, R6, R11, 0x1, 0x1c1f ;  /* 0x003c1f000b067f89 */ /* 0x000fe200000e0000 */
[----:B------:R-:W-:Y:S01]  /*120f0*/  LEA.HI.X R14, R4, UR5, R5, 0x2, P0 ;  /* 0x00000005040e7c11 */ /* 0x000fe200080f1405 */
[----:B------:R-:W-:Y:S01]  /*12100*/  IMAD R8, R10, UR4, RZ ;  /* 0x000000040a087c24 */ /* 0x000fe2000f8e02ff */
[----:B------:R-:W-:Y:S01]  /*12110*/  ISETP.NE.AND P0, PT, R16, R9, PT ;  /* 0x000000091000720c */ /* 0x000fe20003f05270 */
[----:B------:R-:W-:Y:S01]  /*12120*/  SHFL.IDX PT, R4, R11, RZ, 0x1c1f ;  /* 0x001c1fff0b047589 */ /* 0x000fe200000e0000 */
[----:B------:R-:W-:-:S02]  /*12130*/  VIADD R9, R15, 0x8 ;  /* 0x000000080f097836 */ /* 0x000fc40000000000 */
[-C--:B------:R-:W-:Y:S01]  /*12140*/  ISETP.GE.OR P1, PT, R15, R8.reuse, P0 ;  /* 0x000000080f00720c */ /* 0x080fe20000726670 */
[----:B------:R-:W0:Y:S02]  /*12150*/  SHFL.IDX PT, R5, R14, RZ, 0x1c1f ;  /* 0x001c1fff0e057589 */ /* 0x000e2400000e0000 */
[----:B------:R-:W-:Y:S02]  /*12160*/  ISETP.GE.OR P0, PT, R9, R8, P0 ;  /* 0x000000080900720c */ /* 0x000fe40000706670 */
[----:B------:R-:W1:Y:S08]  /*12170*/  SHFL.IDX PT, R7, R14, 0x1, 0x1c1f ;  /* 0x003c1f000e077f89 */ /* 0x000e7000000e0000 */
[----:B0-----:R0:W-:Y:S04]  /*12180*/  @!P1 ST.E desc[UR44][R4.64], R3 ;  /* 0x0000000304009985 */ /* 0x0011e8000c10192c */
[----:B-1----:R0:W-:Y:S02]  /*12190*/  @!P0 ST.E desc[UR44][R6.64], R0 ;  /* 0x0000000006008985 */ /* 0x0021e4000c10192c */
.L_x_2091:
[----:B------:R-:W1:Y:S01]  /*121a0*/  LDC R14, c[0x0][0xce8] ;  /* 0x00033a00ff0e7b82 */ /* 0x000e620000000800 */
[----:B------:R-:W-:Y:S01]  /*121b0*/  ULDC UR8, c[0x0][0xbc8] ;  /* 0x0002f20000087ab9 */ /* 0x000fe20000000800 */
[----:B0-----:R0:W5:Y:S01]  /*121c0*/  LD.E.128 R4, desc[UR44][R20.64] ;  /* 0x0000002c14047980 */ /* 0x001162000c101d00 */
[----:B------:R-:W-:Y:S01]  /*121d0*/  ISETP.GE.AND P0, PT, R196, UR8, PT ;  /* 0x00000008c4007c0c */ /* 0x000fe2000bf06270 */
[----:B------:R-:W-:Y:S01]  /*121e0*/  ULDC.64 UR4, c[0x0][0xbe8] ;  /* 0x0002fa0000047ab9 */ /* 0x000fe20000000a00 */
[----:B------:R-:W-:Y:S01]  /*121f0*/  ISETP.GE.AND P1, PT, R186, UR8, PT ;  /* 0x00000008ba007c0c */ /* 0x000fe2000bf26270 */
[----:B------:R-:W5:Y:S01]  /*12200*/  LD.E.128 R80, desc[UR44][R80.64] ;  /* 0x0000002c50507980 */ /* 0x000f62000c101d00 */
[----:B------:R-:W-:-:S03]  /*12210*/  SEL R3, RZ, 0xffffffff, P0 ;  /* 0xffffffffff037807 */ /* 0x000fc60000000000 */
[----:B------:R-:W5:Y:S01]  /*12220*/  LD.E.128 R72, desc[UR44][R72.64] ;  /* 0x0000002c48487980 */ /* 0x000f62000c101d00 */
[----:B------:R-:W-:Y:S01]  /*12230*/  SEL R0, RZ, 0x1, P1 ;  /* 0x00000001ff007807 */ /* 0x000fe20000800000 */
[----:B------:R-:W-:Y:S01]  /*12240*/  IMAD.SHL.U32 R3, R3, 0x2, RZ ;  /* 0x0000000203037824 */ /* 0x000fe200078e00ff */
[----:B------:R-:W-:Y:S01]  /*12250*/  ULDC.64 UR6, c[0x0][0xb80] ;  /* 0x0002e00000067ab9 */ /* 0x000fe20000000a00 */
[----:B------:R-:W5:Y:S04]  /*12260*/  LD.E.128 R68, desc[UR44][R68.64] ;  /* 0x0000002c44447980 */ /* 0x000f68000c101d00 */
[----:B------:R-:W5:Y:S04]  /*12270*/  LD.E.128 R64, desc[UR44][R64.64] ;  /* 0x0000002c40407980 */ /* 0x000f68000c101d00 */
[----:B------:R-:W5:Y:S01]  /*12280*/  LD.E.128 R60, desc[UR44][R60.64] ;  /* 0x0000002c3c3c7980 */ /* 0x000f62000c101d00 */
[----:B-1----:R-:W-:-:S02]  /*12290*/  ISETP.NE.AND P2, PT, R14, 0x1, PT ;  /* 0x000000010e00780c */ /* 0x002fc40003f45270 */
[----:B------:R-:W-:Y:S01]  /*122a0*/  ISETP.GE.AND P1, PT, R195, UR8, PT ;  /* 0x00000008c3007c0c */ /* 0x000fe2000bf26270 */
[----:B------:R-:W5:Y:S01]  /*122b0*/  LD.E.128 R56, desc[UR44][R56.64] ;  /* 0x0000002c38387980 */ /* 0x000f62000c101d00 */
[----:B------:R-:W-:Y:S02]  /*122c0*/  LOP3.LUT R0, R3, 0x2, R0, 0xe2, !PT ;  /* 0x0000000203007812 */ /* 0x000fe400078ee200 */
[----:B------:R-:W-:Y:S01]  /*122d0*/  SEL R3, RZ, 0xffffffff, P1 ;  /* 0xffffffffff037807 */ /* 0x000fe20000800000 */
[----:B------:R-:W5:Y:S04]  /*122e0*/  LD.E.128 R52, desc[UR44][R52.64] ;  /* 0x0000002c34347980 */ /* 0x000f68000c101d00 */
[----:B------:R-:W5:Y:S02]  /*122f0*/  LD.E.128 R48, desc[UR44][R48.64] ;  /* 0x0000002c30307980 */ /* 0x000f64000c101d00 */
[----:B------:R-:W1:Y:S01]  /*12300*/  @P2 LDC R15, c[0x0][0xcec] ;  /* 0x00033b00ff0f2b82 */ /* 0x000e620000000800 */
[----:B------:R-:W-:Y:S01]  /*12310*/  ISETP.GE.AND P0, PT, R194, UR8, PT ;  /* 0x00000008c2007c0c */ /* 0x000fe2000bf06270 */
[----:B------:R-:W-:Y:S01]  /*12320*/  IMAD.SHL.U32 R25, R3, 0x4, RZ ;  /* 0x0000000403197824 */ /* 0x000fe200078e00ff */
[----:B------:R-:W5:Y:S04]  /*12330*/  LD.E.128 R44, desc[UR44][R44.64] ;  /* 0x0000002c2c2c7980 */ /* 0x000f68000c101d00 */
[----:B------:R-:W5:Y:S01]  /*12340*/  LD.E.128 R40, desc[UR44][R40.64] ;  /* 0x0000002c28287980 */ /* 0x000f62000c101d00 */
[----:B0-----:R-:W0:Y:S01]  /*12350*/  @P2 LDC R21, c[0x0][0xcf0] ;  /* 0x00033c00ff152b82 */ /* 0x001e220000000800 */
[----:B------:R-:W-:Y:S01]  /*12360*/  SEL R3, RZ, 0xffffffff, P0 ;  /* 0xffffffffff037807 */ /* 0x000fe20000000000 */
[----:B------:R-:W-:Y:S01]  /*12370*/  IMAD R8, R12, UR4, RZ ;  /* 0x000000040c087c24 */ /* 0x000fe2000f8e02ff */
[----:B------:R-:W-:Y:S01]  /*12380*/  LOP3.LUT R0, R25, 0x4, R0, 0xe2, !PT ;  /* 0x0000000419007812 */ /* 0x000fe200078ee200 */
[----:B------:R-:W5:Y:S02]  /*12390*/  LD.E.128 R76, desc[UR44][R76.64] ;  /* 0x0000002c4c4c7980 */ /* 0x000f64000c101d00 */
[----:B------:R-:W-:-:S02]  /*123a0*/  IMAD.SHL.U32 R25, R3, 0x8, RZ ;  /* 0x0000000803197824 */ /* 0x000fc400078e00ff */
[----:B------:R-:W-:Y:S01]  /*123b0*/  IMAD R3, R217, 0x20, R218 ;  /* 0x00000020d9037824 */ /* 0x000fe200078e02da */
[----:B------:R-:W5:Y:S01]  /*123c0*/  LD.E.128 R96, desc[UR44][R96.64] ;  /* 0x0000002c60607980 */ /* 0x000f62000c101d00 */
[----:B------:R-:W-:Y:S01]  /*123d0*/  IMAD R11, R191, UR5, R8 ;  /* 0x00000005bf0b7c24 */ /* 0x000fe2000f8e0208 */
[----:B------:R-:W-:Y:S01]  /*123e0*/  ISETP.GE.AND P0, PT, R193, UR8, PT ;  /* 0x00000008c1007c0c */ /* 0x000fe2000bf06270 */
[----:B------:R-:W-:Y:S01]  /*123f0*/  IMAD.WIDE.U32 R8, R191, UR4, RZ ;  /* 0x00000004bf087c25 */ /* 0x000fe2000f8e00ff */
[----:B------:R-:W-:Y:S01]  /*12400*/  LOP3.LUT R10, R25, 0x8, R0, 0xe2, !PT ;  /* 0x00000008190a7812 */ /* 0x000fe200078ee200 */
[----:B------:R-:W-:Y:S01]  /*12410*/  ULDC.64 UR4, c[0x0][0xbf0] ;  /* 0x0002fc0000047ab9 */ /* 0x000fe20000000a00 */
[----:B------:R-:W5:Y:S01]  /*12420*/  LD.E.128 R92, desc[UR44][R92.64] ;  /* 0x0000002c5c5c7980 */ /* 0x000f62000c101d00 */
[----:B------:R-:W-:Y:S02]  /*12430*/  IMAD.IADD R12, R18, 0x1, R3 ;  /* 0x00000001120c7824 */ /* 0x000fe400078e0203 */
[----:B------:R-:W-:Y:S01]  /*12440*/  IMAD.IADD R9, R9, 0x1, R11 ;  /* 0x0000000109097824 */ /* 0x000fe200078e020b */
[----:B------:R-:W-:Y:S01]  /*12450*/  SEL R11, RZ, 0xffffffff, P0 ;  /* 0xffffffffff0b7807 */ /* 0x000fe20000000000 */
[----:B-1----:R-:W-:Y:S01]  /*12460*/  @P2 IMAD.HI.U32 R0, R12, R15, RZ ;  /* 0x0000000f0c002227 */ /* 0x002fe200078e00ff */
[----:B------:R-:W5:Y:S03]  /*12470*/  LD.E.128 R88, desc[UR44][R88.64] ;  /* 0x0000002c58587980 */ /* 0x000f66000c101d00 */
[----:B------:R-:W-:Y:S01]  /*12480*/  IMAD.MOV.U32 R3, RZ, RZ, R12 ;  /* 0x000000ffff037224 */ /* 0x000fe200078e000c */
[----:B0-----:R-:W-:Y:S01]  /*12490*/  @P2 SHF.R.U32.HI R3, RZ, R21, R0 ;  /* 0x00000015ff032219 */ /* 0x001fe20000011600 */
[----:B------:R-:W-:Y:S01]  /*124a0*/  IMAD.SHL.U32 R11, R11, 0x10, RZ ;  /* 0x000000100b0b7824 */ /* 0x000fe200078e00ff */
[----:B------:R-:W5:Y:S01]  /*124b0*/  LD.E.128 R84, desc[UR44][R84.64] ;  /* 0x0000002c54547980 */ /* 0x000f62000c101d00 */
[----:B------:R-:W-:Y:S01]  /*124c0*/  IMAD R13, R13, UR4, RZ ;  /* 0x000000040d0d7c24 */ /* 0x000fe2000f8e02ff */
[----:B------:R-:W-:-:S02]  /*124d0*/  ISETP.GE.AND P0, PT, R192, UR8, PT ;  /* 0x00000008c0007c0c */ /* 0x000fc4000bf06270 */
[----:B------:R-:W-:Y:S01]  /*124e0*/  LOP3.LUT R10, R11, 0x10, R10, 0xe2, !PT ;  /* 0x000000100b0a7812 */ /* 0x000fe200078ee20a */
[C---:B------:R-:W-:Y:S01]  /*124f0*/  IMAD R13, R190.reuse, UR5, R13 ;  /* 0x00000005be0d7c24 */ /* 0x040fe2000f8e020d */
[----:B------:R-:W-:Y:S01]  /*12500*/  @!PT LDS RZ, [RZ] ;  /* 0x00000000fffff984 */ /* 0x000fe20000000800 */
[----:B------:R-:W-:Y:S01]  /*12510*/  @!PT LDS RZ, [RZ] ;  /* 0x00000000fffff984 */ /* 0x000fe20000000800 */
[----:B------:R-:W-:Y:S01]  /*12520*/  @!PT LDS RZ, [RZ] ;  /* 0x00000000fffff984 */ /* 0x000fe20000000800 */
[----:B------:R-:W-:Y:S01]  /*12530*/  @!PT LDS RZ, [RZ] ;  /* 0x00000000fffff984 */ /* 0x000fe20000000800 */
[----:B------:R0:W-:Y:S06]  /*12540*/  MEMBAR.ALL.CTA ;  /* 0x0000000000007992 */ /* 0x0001ec0000008000 */
[----:B0-----:R-:W0:Y:S01]  /*12550*/  FENCE.VIEW.ASYNC.S ;  /* 0x00000000000073c6 */ /* 0x001e220000000000 */
[----:B------:R-:W-:Y:S01]  /*12560*/  IMAD.WIDE.U32 R190, R190, UR4, R8 ;  /* 0x00000004bebe7c25 */ /* 0x000fe2000f8e0008 */
[----:B------:R-:W-:Y:S01]  /*12570*/  SHF.R.S32.HI R8, RZ, 0x1f, R3 ;  /* 0x0000001fff087819 */ /* 0x000fe20000011403 */
[----:B------:R-:W-:-:S02]  /*12580*/  ULDC.64 UR4, c[0x0][0xbe0] ;  /* 0x0002f80000047ab9 */ /* 0x000fc40000000a00 */
[----:B------:R-:W-:Y:S01]  /*12590*/  IMAD.MOV R11, RZ, RZ, -R3 ;  /* 0x000000ffff0b7224 */ /* 0x000fe200078e0a03 */
[----:B------:R-:W-:Y:S01]  /*125a0*/  SEL R0, RZ, 0xffffffff, P0 ;  /* 0xffffffffff007807 */ /* 0x000fe20000000000 */
[----:B------:R-:W-:Y:S02]  /*125b0*/  IMAD R8, R8, UR4, RZ ;  /* 0x0000000408087c24 */ /* 0x000fe4000f8e02ff */
[----:B------:R-:W-:Y:S02]  /*125c0*/  IMAD R11, R14, R11, R12 ;  /* 0x0000000b0e0b7224 */ /* 0x000fe400078e020c */
[----:B------:R-:W-:Y:S02]  /*125d0*/  IMAD.IADD R191, R191, 0x1, R13 ;  /* 0x00000001bfbf7824 */ /* 0x000fe400078e020d */
[----:B------:R-:W-:Y:S01]  /*125e0*/  IMAD.SHL.U32 R15, R0, 0x20, RZ ;  /* 0x00000020000f7824 */ /* 0x000fe200078e00ff */
[----:B------:R-:W-:Y:S01]  /*125f0*/  SHF.R.S32.HI R0, RZ, 0x1f, R11 ;  /* 0x0000001fff007819 */ /* 0x000fe2000001140b */
[----:B------:R-:W-:-:S02]  /*12600*/  IMAD R13, R3, UR5, R8 ;  /* 0x00000005030d7c24 */ /* 0x000fc4000f8e0208 */
[----:B------:R-:W-:Y:S01]  /*12610*/  IMAD.WIDE.U32 R8, R3, UR4, R190 ;  /* 0x0000000403087c25 */ /* 0x000fe2000f8e00be */
[----:B------:R-:W-:Y:S01]  /*12620*/  ULDC.64 UR4, c[0x0][0xbd8] ;  /* 0x0002f60000047ab9 */ /* 0x000fe20000000a00 */
[----:B------:R-:W-:Y:S02]  /*12630*/  ISETP.GE.AND P0, PT, R222, UR8, PT ;  /* 0x00000008de007c0c */ /* 0x000fe4000bf06270 */
[----:B------:R-:W-:Y:S02]  /*12640*/  IMAD R0, R0, UR4, RZ ;  /* 0x0000000400007c24 */ /* 0x000fe4000f8e02ff */
[----:B------:R-:W-:Y:S02]  /*12650*/  IMAD.IADD R9, R9, 0x1, R13 ;  /* 0x0000000109097824 */ /* 0x000fe400078e020d */
[----:B------:R-:W-:Y:S01]  /*12660*/  IMAD R13, R11, UR5, R0 ;  /* 0x000000050b0d7c24 */ /* 0x000fe2000f8e0200 */
[----:B------:R-:W-:Y:S01]  /*12670*/  ULDC UR5, c[0x0][0xb88] ;  /* 0x0002e20000057ab9 */ /* 0x000fe20000000800 */
[----:B------:R-:W-:Y:S01]  /*12680*/  SEL R3, RZ, 0x40, P0 ;  /* 0x00000040ff037807 */ /* 0x000fe20000000000 */
[----:B------:R-:W-:Y:S01]  /*12690*/  IMAD.IADD R27, R218, 0x1, R18 ;  /* 0x00000001da1b7824 */ /* 0x000fe200078e0212 */
[----:B------:R-:W-:Y:S01]  /*126a0*/  ISETP.GE.AND P0, PT, R221, UR8, PT ;  /* 0x00000008dd007c0c */ /* 0x000fe2000bf06270 */
[----:B------:R-:W-:-:S02]  /*126b0*/  IMAD R28, R14, UR5, RZ ;  /* 0x000000050e1c7c24 */ /* 0x000fc4000f8e02ff */
[----:B------:R-:W-:Y:S01]  /*126c0*/  IMAD.WIDE.U32 R8, R11, UR4, R8 ;  /* 0x000000040b087c25 */ /* 0x000fe2000f8e0008 */
[----:B------:R-:W-:Y:S01]  /*126d0*/  UIADD3 UR4, UR37, 0x38820, URZ ;  /* 0x0003882025047890 */ /* 0x000fe2000fffe03f */
[----:B------:R-:W-:Y:S02]  /*126e0*/  SEL R0, RZ, 0x80, P0 ;  /* 0x00000080ff007807 */ /* 0x000fe40000000000 */
[----:B------:R-:W-:Y:S01]  /*126f0*/  ISETP.GE.AND P0, PT, R27, R28, PT ;  /* 0x0000001c1b00720c */ /* 0x000fe20003f06270 */
[----:B------:R-:W-:Y:S01]  /*12700*/  IMAD.IADD R9, R9, 0x1, R13 ;  /* 0x0000000109097824 */ /* 0x000fe200078e020d */
[----:B------:R-:W-:Y:S01]  /*12710*/  UPRMT UR4, URZ, 0x654, UR4 ;  /* 0x000006543f047896 */ /* 0x000fe20008000004 */
[C---:B------:R-:W-:Y:S02]  /*12720*/  LEA R18, P1, R8.reuse, UR6, 0x1 ;  /* 0x0000000608127c11 */ /* 0x040fe4000f8208ff */
[----:B------:R-:W-:Y:S02]  /*12730*/  LOP3.LUT R10, R15, 0x20, R10, 0xe2, !PT ;  /* 0x000000200f0a7812 */ /* 0x000fe400078ee20a */
[----:B------:R-:W-:Y:S01]  /*12740*/  LEA.HI.X R26, R8, UR7, R9, 0x1, P1 ;  /* 0x00000007081a7c11 */ /* 0x000fe200088f0c09 */
[----:B------:R-:W-:Y:S01]  /*12750*/  BSSY B1, `(.L_x_2092) ;  /* 0x0000026000017945 */ /* 0x000fe20003800000 */
[----:B------:R-:W-:-:S02]  /*12760*/  LOP3.LUT R3, R10, R3, RZ, 0xfc, !PT ;  /* 0x000000030a037212 */ /* 0x000fc400078efcff */
[----:B0-----:R-:W-:Y:S01]  /*12770*/  SYNCS.ARRIVE.TRANS64.RED.A1T0 RZ, [UR4], RZ ;  /* 0x000000ffffff79a7 */ /* 0x001fe20008100404 */
[----:B------:R0:W1:Y:S01]  /*12780*/  SHFL.IDX PT, R10, R18, RZ, 0x181f ;  /* 0x00181fff120a7589 */ /* 0x00006200000e0000 */
[----:B------:R-:W-:-:S03]  /*12790*/  LOP3.LUT R0, R3, R0, RZ, 0xfc, !PT ;  /* 0x0000000003007212 */ /* 0x000fc600078efcff */
[----:B------:R0:W2:Y:S01]  /*127a0*/  SHFL.IDX PT, R11, R26, RZ, 0x181f ;  /* 0x00181fff1a0b7589 */ /* 0x0000a200000e0000 */
        /* <DEDUP_REMOVED lines=32> */
.L_x_2093:
[----:B------:R-:W-:Y:S05]  /*129b0*/  BSYNC B1 ;  /* 0x0000000000017941 */ /* 0x000fea0003800000 */
.L_x_2092:
[----:B---3-5:R-:W-:Y:S01]  /*129c0*/  VIADD R4, R27, 0x20 ;  /* 0x000000201b047836 */ /* 0x028fe20000000000 */
[----:B------:R3:W4:Y:S04]  /*129d0*/  SHFL.IDX PT, R7, R26, 0x1, 0x181f ;  /* 0x00381f001a077f89 */ /* 0x00072800000e0000 */
[----:B------:R-:W-:Y:S01]  /*129e0*/  ISETP.GE.AND P0, PT, R4, R28, PT ;  /* 0x0000001c0400720c */ /* 0x000fe20003f06270 */
[----:B------:R3:W0:-:S12]  /*129f0*/  SHFL.IDX PT, R6, R18, 0x1, 0x181f ;  /* 0x00381f0012067f89 */ /* 0x00061800000e0000 */
[----:B---3--:R-:W-:Y:S05]  /*12a00*/  @P0 BRA `(.L_x_2094) ;  /* 0x0000000c00680947 */ /* 0x008fea0003800000 */
[----:B------:R-:W-:Y:S02]  /*12a10*/  ISETP.GE.AND P0, PT, R186, UR8, PT ;  /* 0x00000008ba007c0c */ /* 0x000fe4000bf06270 */
[----:B------:R-:W-:Y:S02]  /*12a20*/  ISETP.GE.AND P5, PT, R196, UR8, PT ;  /* 0x00000008c4007c0c */ /* 0x000fe4000bfa6270 */
[----:B------:R-:W-:Y:S02]  /*12a30*/  ISETP.GE.AND P3, PT, R195, UR8, PT ;  /* 0x00000008c3007c0c */ /* 0x000fe4000bf66270 */
[----:B------:R-:W-:Y:S02]  /*12a40*/  ISETP.GE.AND P2, PT, R194, UR8, PT ;  /* 0x00000008c2007c0c */ /* 0x000fe4000bf46270 */
[----:B------:R-:W-:-:S05]  /*12a50*/  ISETP.GE.AND P1, PT, R193, UR8, PT ;  /* 0x00000008c1007c0c */ /* 0x000fca000bf26270 */
[----:B0---4-:R-:W-:Y:S02]  /*12a60*/  @!P0 IMAD.WIDE R4, R186, 0x2, R6 ;  /* 0x00000002ba048825 */ /* 0x011fe400078e0206 */
        /* <DEDUP_REMOVED lines=11> */
[-C--:B------:R-:W-:Y:S02]  /*12b20*/  @!P0 LEA R14, P3, R192, R6.reuse, 0x1 ;  /* 0x00000006c00e8211 */ /* 0x080fe400078608ff */
[CC--:B0-----:R-:W-:Y:S01]  /*12b30*/  @!P1 LEA R4, P6, R193.reuse, R6.reuse, 0x1 ;  /* 0x00000006c1049211 */ /* 0x0c1fe200078c08ff */
        /* <DEDUP_REMOVED lines=14> */
.L_x_2090:
[----:B------:R-:W1:Y:S01]  /*12c20*/  LDC R14, c[0x0][0xce8] ;  /* 0x00033a00ff0e7b82 */ /* 0x000e620000000800 */
[----:B------:R-:W-:Y:S01]  /*12c30*/  ULDC UR6, c[0x0][0xbc8] ;  /* 0x0002f20000067ab9 */ /* 0x000fe20000000800 */
[----:B------:R-:W-:Y:S01]  /*12c40*/  ISETP.GE.AND P2, PT, R226, 0x40, PT ;  /* 0x00000040e200780c */ /* 0x000fe20003f46270 */
[----:B------:R-:W-:Y:S01]  /*12c50*/  BSSY B1, `(.L_x_2095) ;  /* 0x0000036000017945 */ /* 0x000fe20003800000 */
[----:B------:R-:W-:Y:S02]  /*12c60*/  ISETP.GE.AND P1, PT, R196, UR6, PT ;  /* 0x00000006c4007c0c */ /* 0x000fe4000bf26270 */
[----:B------:R-:W-:Y:S02]  /*12c70*/  ISETP.GE.AND P3, PT, R186, UR6, PT ;  /* 0x00000006ba007c0c */ /* 0x000fe4000bf66270 */
[----:B------:R-:W-:Y:S02]  /*12c80*/  SEL R3, RZ, 0xffffffff, P1 ;  /* 0xffffffffff037807 */ /* 0x000fe40000800000 */
[----:B------:R-:W-:-:S02]  /*12c90*/  SEL R0, RZ, 0x1, P3 ;  /* 0x00000001ff007807 */ /* 0x000fc40001800000 */
[----:B------:R-:W-:Y:S01]  /*12ca0*/  ISETP.GE.AND P1, PT, R195, UR6, PT ;  /* 0x00000006c3007c0c */ /* 0x000fe2000bf26270 */
[----:B------:R-:W-:Y:S01]  /*12cb0*/  IMAD.SHL.U32 R21, R3, 0x2, RZ ;  /* 0x0000000203157824 */ /* 0x000fe200078e00ff */
[----:B------:R-:W-:Y:S01]  /*12cc0*/  SHF.R.S32.HI R10, RZ, 0x1f, R191 ;  /* 0x0000001fff0a7819 */ /* 0x000fe200000114bf */
[----:B------:R-:W-:Y:S01]  /*12cd0*/  IMAD R3, R217, 0x20, R218 ;  /* 0x00000020d9037824 */ /* 0x000fe200078e02da */
[----:B------:R-:W-:Y:S02]  /*12ce0*/  SHF.R.S32.HI R11, RZ, 0x1f, R190 ;  /* 0x0000001fff0b7819 */ /* 0x000fe400000114be */
[----:B------:R-:W-:Y:S01]  /*12cf0*/  LOP3.LUT R21, R21, 0x2, R0, 0xe2, !PT ;  /* 0x0000000215157812 */ /* 0x000fe200078ee200 */
[----:B------:R-:W-:Y:S01]  /*12d00*/  IMAD.IADD R13, R18, 0x1, R3 ;  /* 0x00000001120d7824 */ /* 0x000fe200078e0203 */
[----:B-1----:R-:W-:-:S13]  /*12d10*/  ISETP.NE.AND P0, PT, R14, 0x1, PT ;  /* 0x000000010e00780c */ /* 0x002fda0003f05270 */
[----:B------:R-:W1:Y:S08]  /*12d20*/  @P0 LDC R20, c[0x0][0xcec] ;  /* 0x00033b00ff140b82 */ /* 0x000e700000000800 */
[----:B------:R-:W2:Y:S01]  /*12d30*/  @P0 LDC R15, c[0x0][0xcf0] ;  /* 0x00033c00ff0f0b82 */ /* 0x000ea20000000800 */
[----:B------:R-:W-:Y:S05]  /*12d40*/  @P2 BRA `(.L_x_2096) ;  /* 0x0000000000982947 */ /* 0x000fea0003800000 */
[----:B------:R-:W3:Y:S01]  /*12d50*/  S2R R3, SR_TID.X ;  /* 0x0000000000037919 */ /* 0x000ee20000002100 */
[----:B------:R-:W4:Y:S01]  /*12d60*/  LDC R12, c[0x0][0xce8] ;  /* 0x00033a00ff0c7b82 */ /* 0x000f220000000800 */
[----:B------:R-:W-:Y:S02]  /*12d70*/  ULDC UR4, c[0x0][0xb88] ;  /* 0x0002e20000047ab9 */ /* 0x000fe40000000800 */
[----:B----4-:R-:W-:Y:S01]  /*12d80*/  IMAD R5, R12, UR4, RZ ;  /* 0x000000040c057c24 */ /* 0x010fe2000f8e02ff */
[----:B---3--:R-:W-:-:S04]  /*12d90*/  IADD3 R8, R18, -0x80, R3 ;  /* 0xffffff8012087810 */ /* 0x008fc80007ffe003 */
[----:B------:R-:W-:-:S13]  /*12da0*/  ISETP.GE.AND P2, PT, R8, R5, PT ;  /* 0x000000050800720c */ /* 0x000fda0003f46270 */
[----:B------:R-:W-:Y:S05]  /*12db0*/  @P2 BRA `(.L_x_2096) ;  /* 0x00000000007c2947 */ /* 0x000fea0003800000 */
[----:B------:R-:W-:Y:S01]  /*12dc0*/  ISETP.NE.AND P2, PT, R12, 0x1, PT ;  /* 0x000000010c00780c */ /* 0x000fe20003f45270 */
[----:B------:R-:W-:Y:S01]  /*12dd0*/  ULDC.64 UR4, c[0x0][0xc90] ;  /* 0x0003240000047ab9 */ /* 0x000fe20000000a00 */
[----:B------:R-:W-:Y:S02]  /*12de0*/  IMAD.MOV.U32 R3, RZ, RZ, R8 ;  /* 0x000000ffff037224 */ /* 0x000fe400078e0008 */
[----:B------:R-:W-:-:S04]  /*12df0*/  IMAD R6, R10, UR4, RZ ;  /* 0x000000040a067c24 */ /* 0x000fc8000f8e02ff */
[----:B------:R-:W-:-:S05]  /*12e00*/  IMAD R7, R191, UR5, R6 ;  /* 0x00000005bf077c24 */ /* 0x000fca000f8e0206 */
[----:B------:R-:W3:Y:S08]  /*12e10*/  @P2 LDC R5, c[0x0][0xcec] ;  /* 0x00033b00ff052b82 */ /* 0x000ef00000000800 */
[----:B------:R-:W4:Y:S01]  /*12e20*/  @P2 LDC R9, c[0x0][0xcf0] ;  /* 0x00033c00ff092b82 */ /* 0x000f220000000800 */
[----:B---3--:R-:W-:-:S04]  /*12e30*/  @P2 IMAD.HI.U32 R0, R8, R5, RZ ;  /* 0x0000000508002227 */ /* 0x008fc800078e00ff */
[----:B------:R-:W-:Y:S01]  /*12e40*/  IMAD.WIDE.U32 R4, R191, UR4, RZ ;  /* 0x00000004bf047c25 */ /* 0x000fe2000f8e00ff */
[----:B------:R-:W-:Y:S01]  /*12e50*/  ULDC.64 UR4, c[0x0][0xc98] ;  /* 0x0003260000047ab9 */ /* 0x000fe20000000a00 */
[----:B----4-:R-:W-:Y:S02]  /*12e60*/  @P2 SHF.R.U32.HI R3, RZ, R9, R0 ;  /* 0x00000009ff032219 */ /* 0x010fe40000011600 */
[----:B------:R-:W-:Y:S02]  /*12e70*/  IMAD.IADD R5, R5, 0x1, R7 ;  /* 0x0000000105057824 */ /* 0x000fe400078e0207 */
[----:B------:R-:W-:Y:S02]  /*12e80*/  IMAD R9, R11, UR4, RZ ;  /* 0x000000040b097c24 */ /* 0x000fe4000f8e02ff */
[----:B------:R-:W-:Y:S02]  /*12e90*/  IMAD.MOV R7, RZ, RZ, -R3 ;  /* 0x000000ffff077224 */ /* 0x000fe400078e0a03 */
[----:B------:R-:W-:-:S04]  /*12ea0*/  IMAD.WIDE.U32 R4, R190, UR4, R4 ;  /* 0x00000004be047c25 */ /* 0x000fc8000f8e0004 */
[----:B------:R-:W-:Y:S01]  /*12eb0*/  IMAD R7, R12, R7, R8 ;  /* 0x000000070c077224 */ /* 0x000fe200078e0208 */
[----:B------:R-:W-:Y:S01]  /*12ec0*/  IADD3 R4, P2, R3, R4, RZ ;  /* 0x0000000403047210 */ /* 0x000fe20007f5e0ff */
        /* <DEDUP_REMOVED lines=14> */
.L_x_2096:
[----:B------:R-:W-:Y:S05]  /*12fb0*/  BSYNC B1 ;  /* 0x0000000000017941 */ /* 0x000fea0003800000 */
.L_x_2095:
[----:B------:R-:W-:Y:S01]  /*12fc0*/  ULDC.64 UR4, c[0x0][0xbe8] ;  /* 0x0002fa0000047ab9 */ /* 0x000fe20000000a00 */
[----:B-1----:R-:W-:Y:S01]  /*12fd0*/  @P0 IMAD.HI.U32 R0, R13, R20, RZ ;  /* 0x000000140d000227 */ /* 0x002fe200078e00ff */
[----:B---3--:R-:W-:Y:S01]  /*12fe0*/  SEL R6, RZ, 0xffffffff, P1 ;  /* 0xffffffffff067807 */ /* 0x008fe20000800000 */
[----:B------:R-:W-:Y:S01]  /*12ff0*/  BSSY B1, `(.L_x_2097) ;  /* 0x0000057000017945 */ /* 0x000fe20003800000 */
[----:B------:R-:W-:Y:S01]  /*13000*/  ISETP.GE.AND P2, PT, R194, UR6, PT ;  /* 0x00000006c2007c0c */ /* 0x000fe2000bf46270 */
[----:B------:R-:W-:Y:S01]  /*13010*/  IMAD R4, R10, UR4, RZ ;  /* 0x000000040a047c24 */ /* 0x000fe2000f8e02ff */
[----:B------:R-:W-:Y:S01]  /*13020*/  ISETP.GE.AND P1, PT, R193, UR6, PT ;  /* 0x00000006c1007c0c */ /* 0x000fe2000bf26270 */
[----:B------:R-:W-:Y:S01]  /*13030*/  IMAD.MOV.U32 R3, RZ, RZ, R13 ;  /* 0x000000ffff037224 */ /* 0x000fe200078e000d */
[----:B--2---:R-:W-:Y:S01]  /*13040*/  @P0 SHF.R.U32.HI R3, RZ, R15, R0 ;  /* 0x0000000fff030219 */ /* 0x004fe20000011600 */
[C---:B------:R-:W-:Y:S01]  /*13050*/  IMAD R7, R191.reuse, UR5, R4 ;  /* 0x00000005bf077c24 */ /* 0x040fe2000f8e0204 */
[----:B------:R-:W-:Y:S01]  /*13060*/  SEL R0, RZ, 0xffffffff, P2 ;  /* 0xffffffffff007807 */ /* 0x000fe20001000000 */
[----:B------:R-:W-:Y:S01]  /*13070*/  IMAD.SHL.U32 R6, R6, 0x4, RZ ;  /* 0x0000000406067824 */ /* 0x000fe200078e00ff */
[----:B------:R-:W-:Y:S01]  /*13080*/  ISETP.GE.AND P0, PT, R192, UR6, PT ;  /* 0x00000006c0007c0c */ /* 0x000fe2000bf06270 */
[----:B------:R-:W-:Y:S01]  /*13090*/  IMAD.WIDE.U32 R4, R191, UR4, RZ ;  /* 0x00000004bf047c25 */ /* 0x000fe2000f8e00ff */
[----:B------:R-:W-:Y:S01]  /*130a0*/  ULDC.64 UR4, c[0x0][0xbf0] ;  /* 0x0002fc0000047ab9 */ /* 0x000fe20000000a00 */
[----:B------:R-:W-:-:S02]  /*130b0*/  ISETP.GE.AND P2, PT, R221, UR6, PT ;  /* 0x00000006dd007c0c */ /* 0x000fc4000bf46270 */
[----:B------:R-:W-:Y:S01]  /*130c0*/  IMAD.IADD R5, R5, 0x1, R7 ;  /* 0x0000000105057824 */ /* 0x000fe200078e0207 */
[----:B------:R-:W-:Y:S01]  /*130d0*/  LOP3.LUT R21, R6, 0x4, R21, 0xe2, !PT ;  /* 0x0000000406157812 */ /* 0x000fe200078ee215 */
[----:B------:R-:W-:Y:S02]  /*130e0*/  IMAD R7, R11, UR4, RZ ;  /* 0x000000040b077c24 */ /* 0x000fe4000f8e02ff */
[----:B------:R-:W-:Y:S02]  /*130f0*/  IMAD.SHL.U32 R6, R0, 0x8, RZ ;  /* 0x0000000800067824 */ /* 0x000fe400078e00ff */
[----:B------:R-:W-:Y:S02]  /*13100*/  IMAD.MOV R0, RZ, RZ, -R3 ;  /* 0x000000ffff007224 */ /* 0x000fe400078e0a03 */
[----:B------:R-:W-:Y:S01]  /*13110*/  IMAD R9, R190, UR5, R7 ;  /* 0x00000005be097c24 */ /* 0x000fe2000f8e0207 */
[----:B------:R-:W-:Y:S01]  /*13120*/  LOP3.LUT R21, R6, 0x8, R21, 0xe2, !PT ;  /* 0x0000000806157812 */ /* 0x000fe200078ee215 */
[----:B------:R-:W-:Y:S01]  /*13130*/  IMAD R7, R14, R0, R13 ;  /* 0x000000000e077224 */ /* 0x000fe200078e020d */
[----:B------:R-:W-:Y:S01]  /*13140*/  SHF.R.S32.HI R0, RZ, 0x1f, R3 ;  /* 0x0000001fff007819 */ /* 0x000fe20000011403 */
[----:B------:R-:W-:Y:S01]  /*13150*/  IMAD.WIDE.U32 R190, R190, UR4, R4 ;  /* 0x00000004bebe7c25 */ /* 0x000fe2000f8e0004 */
[----:B------:R-:W-:Y:S01]  /*13160*/  ULDC.64 UR4, c[0x0][0xbe0] ;  /* 0x0002f80000047ab9 */ /* 0x000fe20000000a00 */
[----:B------:R-:W-:-:S02]  /*13170*/  SEL R4, RZ, 0xffffffff, P1 ;  /* 0xffffffffff047807 */ /* 0x000fc40000800000 */
[----:B------:R-:W-:Y:S01]  /*13180*/  IMAD.IADD R191, R191, 0x1, R9 ;  /* 0x00000001bfbf7824 */ /* 0x000fe200078e0209 */
[----:B------:R-:W-:Y:S01]  /*13190*/  SEL R6, RZ, 0xffffffff, P0 ;  /* 0xffffffffff067807 */ /* 0x000fe20000000000 */
[----:B------:R-:W-:Y:S01]  /*131a0*/  IMAD R0, R0, UR4, RZ ;  /* 0x0000000400007c24 */ /* 0x000fe2000f8e02ff */
[----:B------:R-:W-:Y:S01]  /*131b0*/  ISETP.GE.AND P0, PT, R222, UR6, PT ;  /* 0x00000006de007c0c */ /* 0x000fe2000bf06270 */
[----:B------:R-:W-:Y:S02]  /*131c0*/  IMAD.SHL.U32 R8, R4, 0x10, RZ ;  /* 0x0000001004087824 */ /* 0x000fe400078e00ff */
[C---:B------:R-:W-:Y:S01]  /*131d0*/  IMAD R9, R3.reuse, UR5, R0 ;  /* 0x0000000503097c24 */ /* 0x040fe2000f8e0200 */
[----:B------:R-:W-:Y:S01]  /*131e0*/  SHF.R.S32.HI R0, RZ, 0x1f, R7 ;  /* 0x0000001fff007819 */ /* 0x000fe20000011407 */
[----:B------:R-:W-:Y:S01]  /*131f0*/  IMAD.WIDE.U32 R4, R3, UR4, R190 ;  /* 0x0000000403047c25 */ /* 0x000fe2000f8e00be */
[----:B------:R-:W-:Y:S01]  /*13200*/  ULDC.64 UR4, c[0x0][0xbd8] ;  /* 0x0002f60000047ab9 */ /* 0x000fe20000000a00 */
[----:B------:R-:W-:-:S02]  /*13210*/  LOP3.LUT R21, R8, 0x10, R21, 0xe2, !PT ;  /* 0x0000001008157812 */ /* 0x000fc400078ee215 */
[----:B------:R-:W-:Y:S02]  /*13220*/  IMAD.IADD R5, R5, 0x1, R9 ;  /* 0x0000000105057824 */ /* 0x000fe400078e0209 */
[----:B------:R-:W-:Y:S02]  /*13230*/  IMAD R0, R0, UR4, RZ ;  /* 0x0000000400007c24 */ /* 0x000fe4000f8e02ff */
[----:B------:R-:W-:Y:S01]  /*13240*/  IMAD.WIDE.U32 R4, R7, UR4, R4 ;  /* 0x0000000407047c25 */ /* 0x000fe2000f8e0004 */
[----:B------:R-:W-:-:S03]  /*13250*/  ULDC UR4, c[0x0][0xb88] ;  /* 0x0002e20000047ab9 */ /* 0x000fc60000000800 */
[----:B------:R-:W-:Y:S02]  /*13260*/  IMAD.IADD R24, R218, 0x1, R18 ;  /* 0x00000001da187824 */ /* 0x000fe400078e0212 */
[----:B------:R-:W-:Y:S02]  /*13270*/  IMAD R25, R14, UR4, RZ ;  /* 0x000000040e197c24 */ /* 0x000fe4000f8e02ff */
        /* <DEDUP_REMOVED lines=8> */
[----:B------:R-:W-:Y:S01]  /*13300*/  LEA.HI.X R3, R4, UR5, R3, 0x1, P1 ;  /* 0x0000000504037c11 */ /* 0x000fe200088f0c03 */
[----:B------:R1:W2:Y:S01]  /*13310*/  SHFL.IDX PT, R6, R18, RZ, 0x181f ;  /* 0x00181fff12067589 */ /* 0x0002a200000e0000 */
[----:B------:R-:W-:Y:S02]  /*13320*/  LOP3.LUT R21, R21, R0, RZ, 0xfc, !PT ;  /* 0x0000000015157212 */ /* 0x000fe400078efcff */
[----:B------:R-:W-:Y:S01]  /*13330*/  SEL R0, RZ, 0x80, P2 ;  /* 0x00000080ff007807 */ /* 0x000fe20001000000 */
[----:B------:R1:W3:Y:S03]  /*13340*/  SHFL.IDX PT, R7, R3, RZ, 0x181f ;  /* 0x00181fff03077589 */ /* 0x0002e600000e0000 */
[----:B------:R-:W-:Y:S01]  /*13350*/  LOP3.LUT R20, R21, R0, RZ, 0xfc, !PT ;  /* 0x0000000015147212 */ /* 0x000fe200078efcff */
[----:B------:R-:W-:Y:S06]  /*13360*/  @P0 BRA `(.L_x_2098) ;  /* 0x00000000007c0947 */ /* 0x000fec0003800000 */
[----:B------:R-:W-:Y:S02]  /*13370*/  ISETP.GE.AND P2, PT, R196, UR6, PT ;  /* 0x00000006c4007c0c */ /* 0x000fe4000bf46270 */
[----:B------:R-:W-:Y:S02]  /*13380*/  ISETP.GE.AND P1, PT, R186, UR6, PT ;  /* 0x00000006ba007c0c */ /* 0x000fe4000bf26270 */
[----:B------:R-:W-:Y:S02]  /*13390*/  ISETP.GE.AND P5, PT, R195, UR6, PT ;  /* 0x00000006c3007c0c */ /* 0x000fe4000bfa6270 */
[----:B------:R-:W-:-:S07]  /*133a0*/  ISETP.GE.AND P3, PT, R194, UR6, PT ;  /* 0x00000006c2007c0c */ /* 0x000fce000bf66270 */
[-C--:B--2---:R-:W-:Y:S02]  /*133b0*/  @!P2 LEA R8, P0, R196, R6.reuse, 0x1 ;  /* 0x00000006c408a211 */ /* 0x084fe400078008ff */
[----:B---3--:R-:W-:Y:S02]  /*133c0*/  @!P1 IMAD.WIDE R4, R186, 0x2, R6 ;  /* 0x00000002ba049825 */ /* 0x008fe400078e0206 */
        /* <DEDUP_REMOVED lines=25> */
.L_x_2098:
[----:B------:R-:W-:Y:S05]  /*13560*/  BSYNC B1 ;  /* 0x0000000000017941 */ /* 0x000fea0003800000 */
.L_x_2097:
[----:B------:R-:W-:Y:S01]  /*13570*/  VIADD R0, R24, 0x20 ;  /* 0x0000002018007836 */ /* 0x000fe20000000000 */
[----:B---34-:R3:W4:Y:S04]  /*13580*/  SHFL.IDX PT, R7, R3, 0x1, 0x181f ;  /* 0x00381f0003077f89 */ /* 0x01872800000e0000 */
[----:B------:R-:W-:Y:S01]  /*13590*/  ISETP.GE.AND P0, PT, R0, R25, PT ;  /* 0x000000190000720c */ /* 0x000fe20003f06270 */
[----:B--2---:R3:W2:-:S12]  /*135a0*/  SHFL.IDX PT, R6, R18, 0x1, 0x181f ;  /* 0x00381f0012067f89 */ /* 0x00469800000e0000 */
[----:B---3--:R-:W-:Y:S05]  /*135b0*/  @P0 BRA `(.L_x_2094) ;  /* 0x00000000007c0947 */ /* 0x008fea0003800000 */
[----:B------:R-:W-:Y:S02]  /*135c0*/  ISETP.GE.AND P2, PT, R196, UR6, PT ;  /* 0x00000006c4007c0c */ /* 0x000fe4000bf46270 */
[----:B------:R-:W-:Y:S02]  /*135d0*/  ISETP.GE.AND P3, PT, R186, UR6, PT ;  /* 0x00000006ba007c0c */ /* 0x000fe4000bf66270 */
[----:B------:R-:W-:Y:S02]  /*135e0*/  ISETP.GE.AND P5, PT, R195, UR6, PT ;  /* 0x00000006c3007c0c */ /* 0x000fe4000bfa6270 */
[----:B------:R-:W-:Y:S02]  /*135f0*/  ISETP.GE.AND P4, PT, R194, UR6, PT ;  /* 0x00000006c2007c0c */ /* 0x000fe4000bf86270 */
[----:B------:R-:W-:-:S05]  /*13600*/  LOP3.LUT P1, RZ, R21, 0x40, RZ, 0xc0, !PT ;  /* 0x0000004015ff7812 */ /* 0x000fca000782c0ff */
[-C--:B--2---:R-:W-:Y:S02]  /*13610*/  @!P2 LEA R8, P0, R196, R6.reuse, 0x1 ;  /* 0x00000006c408a211 */ /* 0x084fe400078008ff */
[----:B----4-:R-:W-:Y:S02]  /*13620*/  @!P3 IMAD.WIDE R4, R186, 0x2, R6 ;  /* 0x00000002ba04b825 */ /* 0x010fe400078e0206 */
        /* <DEDUP_REMOVED lines=13> */
[-C--:B--2---:R-:W-:Y:S02]  /*13700*/  @!P2 LEA R4, P6, R192, R6.reuse, 0x1 ;  /* 0x00000006c004a211 */ /* 0x084fe400078c08ff */
        /* <DEDUP_REMOVED lines=10> */
.L_x_2094:
[----:B------:R-:W-:Y:S05]  /*137b0*/  BSYNC B0 ;  /* 0x0000000000007941 */ /* 0x000fea0003800000 */
.L_x_2089:
[----:B------:R-:W-:Y:S02]  /*137c0*/  ULDC UR4, c[0x0][0xd38] ;  /* 0x00034e0000047ab9 */ /* 0x000fe40000000800 */
[----:B0-----:R-:W-:-:S13]  /*137d0*/  ISETP.GE.AND P0, PT, R167, UR4, PT ;  /* 0x00000004a7007c0c */ /* 0x001fda000bf06270 */
[----:B------:R-:W-:Y:S05]  /*137e0*/  @!P0 BRA `(.L_x_2099) ;  /* 0xfffffed800148947 */ /* 0x000fea000383ffff */
[----:B------:R-:W-:Y:S05]  /*137f0*/  EXIT ;  /* 0x000000000000794d */ /* 0x000fea0003800000 */
.L_x_1998:
[----:B------:R-:W-:-:S08]  /*13800*/  NOP ;  /* 0x0000000000007918 */ /* 0x000fd00000000000 */
[----:B------:R-:W0:-:S00]  /*13810*/  USETMAXREG.DEALLOC.CTAPOOL 0x18 ;  /* 0x00000018000079c8 */ /* 0x000e0000080e0500 */
[----:B0-----:R-:W-:-:S06]  /*13820*/  LOP3.LUT R2, R2, 0x3, RZ, 0xc0, !PT ;  /* 0x0000000302027812 */ /* 0x001fcc00078ec0ff */
[----:B------:R-:W0:Y:S01]  /*13830*/  S2UR UR6, SR_CTAID.X ;  /* 0x00000000000679c3 */ /* 0x000e220000002500 */
[----:B------:R-:W-:Y:S01]  /*13840*/  LOP3.LUT R18, R18, 0xffffff7f, RZ, 0xc0, !PT ;  /* 0xffffff7f12127812 */ /* 0x000fe200078ec0ff */
[----:B------:R-:W-:Y:S01]  /*13850*/  STL [R1+0x28], RZ ;  /* 0x000028ff01007387 */ /* 0x000fe20000100800 */
[----:B------:R-:W-:-:S03]  /*13860*/  IMAD.MOV.U32 R19, RZ, RZ, RZ ;  /* 0x000000ffff137224 */ /* 0x000fc600078e00ff */
[----:B------:R-:W1:Y:S02]  /*13870*/  SHFL.IDX PT, R2, R2, RZ, 0x1f ;  /* 0x00001fff02027589 */ /* 0x000e6400000e0000 */
[----:B-1----:R-:W-:Y:S02]  /*13880*/  ISETP.NE.AND P0, PT, R2, RZ, PT ;  /* 0x000000ff0200720c */ /* 0x002fe40003f05270 */
[----:B------:R-:W0:Y:S11]  /*13890*/  LDC R2, c[0x0][0xd38] ;  /* 0x00034e00ff027b82 */ /* 0x000e360000000800 */
[----:B------:R-:W-:Y:S01]  /*138a0*/  @P0 LOP3.LUT R18, R18, 0x80, RZ, 0xfc, !PT ;  /* 0x0000008012120812 */ /* 0x000fe200078efcff */
[----:B------:R-:W-:Y:S06]  /*138b0*/  @P0 BAR.ARV 0x4, 0x180 ;  /* 0x0106000000000b1d */ /* 0x000fec0000002000 */
[----:B0-----:R-:W-:Y:S01]  /*138c0*/  ISETP.LE.AND P0, PT, R2, UR6, PT ;  /* 0x0000000602007c0c */ /* 0x001fe2000bf03270 */
[----:B------:R-:W-:-:S05]  /*138d0*/  IMAD.MOV.U32 R2, RZ, RZ, 0x1 ;  /* 0x00000001ff027424 */ /* 0x000fca00078e00ff */
[----:B------:R0:W-:Y:S07]  /*138e0*/  STL [R1+0x8], R2 ;  /* 0x0000080201007387 */ /* 0x0001ee0000100800 */
[----:B------:R-:W-:Y:S05]  /*138f0*/  @P0 BRA `(.L_x_2100) ;  /* 0x0000006400100947 */ /* 0x000fea0003800000 */
[----:B------:R-:W1:Y:S01]  /*13900*/  S2UR UR5, SR_CgaCtaId ;  /* 0x00000000000579c3 */ /* 0x000e620000008800 */
[C---:B0-----:R-:W-:Y:S01]  /*13910*/  IMAD.SHL.U32 R2, R0.reuse, 0x8, RZ ;  /* 0x0000000800027824 */ /* 0x041fe200078e00ff */
[----:B------:R-:W-:Y:S01]  /*13920*/  LOP3.LUT R5, R0, 0x7f, RZ, 0xc0, !PT ;  /* 0x0000007f00057812 */ /* 0x000fe200078ec0ff */
[----:B------:R-:W-:Y:S01]  /*13930*/  UMOV UR4, 0x400 ;  /* 0x0000040000047882 */ /* 0x000fe20000000000 */
[----:B------:R-:W-:Y:S01]  /*13940*/  IMAD.MOV.U32 R19, RZ, RZ, RZ ;  /* 0x000000ffff137224 */ /* 0x000fe200078e00ff */
[----:B------:R-:W-:Y:S01]  /*13950*/  ULDC UR41, c[0x0][0xc] ;  /* 0x0000030000297ab9 */ /* 0x000fe20000000800 */
[----:B------:R-:W-:Y:S01]  /*13960*/  LOP3.LUT R3, R2, 0x1f8, RZ, 0xc0, !PT ;  /* 0x000001f802037812 */ /* 0x000fe200078ec0ff */
[----:B------:R-:W-:-:S03]  /*13970*/  ULDC.64 UR46, c[0x0][0x198] ;  /* 0x00006600002e7ab9 */ /* 0x000fc60000000a00 */
[----:B------:R-:W-:Y:S01]  /*13980*/  LOP3.LUT R4, R3, 0x38, R0, 0x78, !PT ;  /* 0x0000003803047812 */ /* 0x000fe200078e7800 */
[----:B------:R-:W-:Y:S01]  /*13990*/  IMAD.SHL.U32 R3, R5, 0x8, RZ ;  /* 0x0000000805037824 */ /* 0x000fe200078e00ff */
[----:B------:R-:W-:-:S04]  /*139a0*/  SHF.R.U32.HI R5, RZ, 0x3, R5 ;  /* 0x00000003ff057819 */ /* 0x000fc80000011605 */
[----:B------:R-:W-:Y:S01]  /*139b0*/  LOP3.LUT R4, R4, 0x200, R3, 0xf8, !PT ;  /* 0x0000020004047812 */ /* 0x000fe200078ef803 */
[----:B------:R-:W-:Y:S01]  /*139c0*/  IMAD.SHL.U32 R3, R0, 0x10, RZ ;  /* 0x0000001000037824 */ /* 0x000fe200078e00ff */
[----:B------:R-:W-:-:S04]  /*139d0*/  LOP3.LUT R0, R2, 0x38, RZ, 0xc0, !PT ;  /* 0x0000003802007812 */ /* 0x000fc800078ec0ff */
[----:B------:R-:W-:Y:S01]  /*139e0*/  LOP3.LUT R2, R5, 0x70, R3, 0xf8, !PT ;  /* 0x0000007005027812 */ /* 0x000fe200078ef803 */
[----:B------:R-:W-:Y:S01]  /*139f0*/  IMAD.U32 R3, RZ, RZ, UR6 ;  /* 0x00000006ff037e24 */ /* 0x000fe2000f8e00ff */
[----:B-1----:R-:W-:Y:S01]  /*13a00*/  ULEA UR4, UR5, UR4, 0x18 ;  /* 0x0000000405047291 */ /* 0x002fe2000f8ec03f */
[----:B------:R-:W-:-:S05]  /*13a10*/  IMAD.MOV.U32 R2, RZ, RZ, 0x1 ;  /* 0x00000001ff027424 */ /* 0x000fca00078e00ff */
[----:B------:R-:W-:-:S04]  /*13a20*/  IMAD.U32 R17, RZ, RZ, UR4 ;  /* 0x00000004ff117e24 */ /* 0x000fc8000f8e00ff */
[----:B------:R-:W-:-:S05]  /*13a30*/  IMAD R4, R4, 0x2, R17 ;  /* 0x0000000204047824 */ /* 0x000fca00078e0211 */
[----:B------:R0:W-:Y:S04]  /*13a40*/  STL [R1+0x4], R4 ;  /* 0x0000040401007387 */ /* 0x0001e80000100800 */
[----:B------:R1:W-:Y:S04]  /*13a50*/  STL [R1+0x10], R3 ;  /* 0x0000100301007387 */ /* 0x0003e80000100800 */
[----:B------:R-:W-:Y:S01]  /*13a60*/  STL [R1+0x28], RZ ;  /* 0x000028ff01007387 */ /* 0x000fe20000100800 */
[----:B0-----:R-:W-:-:S03]  /*13a70*/  LOP3.LUT R4, R0, 0x40, RZ, 0xfc, !PT ;  /* 0x0000004000047812 */ /* 0x001fc600078efcff */
[----:B------:R0:W-:Y:S01]  /*13a80*/  STL [R1+0x8], R2 ;  /* 0x0000080201007387 */ /* 0x0001e20000100800 */
[C---:B------:R-:W-:Y:S02]  /*13a90*/  LOP3.LUT R4, R0.reuse, 0x100, RZ, 0xfc, !PT ;  /* 0x0000010000047812 */ /* 0x040fe400078efcff */
[C---:B-1----:R-:W-:Y:S02]  /*13aa0*/  LOP3.LUT R3, R0.reuse, 0x80, RZ, 0xfc, !PT ;  /* 0x0000008000037812 */ /* 0x042fe400078efcff */
[C---:B------:R-:W-:Y:S02]  /*13ab0*/  LOP3.LUT R3, R0.reuse, 0x140, RZ, 0xfc, !PT ;  /* 0x0000014000037812 */ /* 0x040fe400078efcff */
[C---:B0-----:R-:W-:Y:S02]  /*13ac0*/  LOP3.LUT R2, R0.reuse, 0xc0, RZ, 0xfc, !PT ;  /* 0x000000c000027812 */ /* 0x041fe400078efcff */
[C---:B------:R-:W-:Y:S02]  /*13ad0*/  LOP3.LUT R2, R0.reuse, 0x180, RZ, 0xfc, !PT ;  /* 0x0000018000027812 */ /* 0x040fe400078efcff */
[----:B------:R-:W-:-:S07]  /*13ae0*/  LOP3.LUT R0, R0, 0x1c0, RZ, 0xfc, !PT ;  /* 0x000001c000007812 */ /* 0x000fce00078efcff */
.L_x_2218:
[----:B------:R-:W2:Y:S01]  /*13af0*/  LDL R0, [R1+0x10] ;  /* 0x0000100001007983 */ /* 0x000ea20000100800 */
        /* <DEDUP_REMOVED lines=13> */
[----:B-1-34-:R-:W-:Y:S05]  /*13bd0*/  @!P0 BRA `(.L_x_2101) ;  /* 0x0000000000208947 */ /* 0x01afea0003800000 */
        /* <DEDUP_REMOVED lines=8> */
.L_x_2101:
[----:B------:R-:W-:Y:S01]  /*13c60*/  ULDC UR9, c[0x0][0xd54] ;  /* 0x0003550000097ab9 */ /* 0x000fe20000000800 */
[----:B------:R-:W-:Y:S01]  /*13c70*/  UMOV UR6, UR8 ;  /* 0x0000000800067c82 */ /* 0x000fe20008000000 */
[----:B------:R-:W-:-:S11]  /*13c80*/  UISETP.NE.AND UP0, UPT, UR9, 0x1, UPT ;  /* 0x000000010900788c */ /* 0x000fd6000bf05270 */
[----:B------:R-:W-:Y:S02]  /*13c90*/  @UP0 ULDC.64 UR10, c[0x0][0xd58] ;  /* 0x00035600000a0ab9 */ /* 0x000fe40000000a00 */
[----:B------:R-:W-:-:S04]  /*13ca0*/  UIMAD.WIDE.U32 UR4, UR8, UR10, URZ ;  /* 0x0000000a080472a5 */ /* 0x000fc8000f8e003f */
[----:B------:R-:W-:-:S04]  /*13cb0*/  @UP0 USHF.R.U32.HI UR6, URZ, UR11, UR5 ;  /* 0x0000000b3f060299 */ /* 0x000fc80008011605 */
[----:B------:R-:W-:-:S12]  /*13cc0*/  UIMAD UR4, UR6, UR9, URZ ;  /* 0x00000009060472a4 */ /* 0x000fd8000f8e023f */
.L_x_2102:
        /* <DEDUP_REMOVED lines=48> */
.L_x_2104:
[----:B------:R-:W-:-:S11]  /*13fd0*/  UISETP.NE.AND UP0, UPT, UR5, 0x1, UPT ;  /* 0x000000010500788c */ /* 0x000fd6000bf05270 */
[----:B------:R-:W-:Y:S02]  /*13fe0*/  @UP0 ULDC.64 UR12, c[0x0][0xae0] ;  /* 0x0002b800000c0ab9 */ /* 0x000fe40000000a00 */
[----:B------:R-:W-:-:S04]  /*13ff0*/  UIMAD.WIDE.U32 UR8, UR10, UR12, URZ ;  /* 0x0000000c0a0872a5 */ /* 0x000fc8000f8e003f */
[----:B------:R-:W-:-:S12]  /*14000*/  @UP0 USHF.R.U32.HI UR10, URZ, UR13, UR9 ;  /* 0x0000000d3f0a0299 */ /* 0x000fd80008011609 */
.L_x_2105:
[----:B------:R-:W-:-:S04]  /*14010*/  UIMAD UR10, UR10, UR5, UR5 ;  /* 0x000000050a0a72a4 */ /* 0x000fc8000f8e0205 */
[----:B------:R-:W-:-:S04]  /*14020*/  UISETP.LT.AND UP0, UPT, UR4, UR10, UPT ;  /* 0x0000000a0400728c */ /* 0x000fc8000bf01270 */
[----:B------:R-:W-:-:S12]  /*14030*/  USEL UR4, UR4, UR10, UP0 ;  /* 0x0000000a04047287 */ /* 0x000fd80008000000 */
.L_x_2103:
        /* <DEDUP_REMOVED lines=30> */
.L_x_2107:
[----:B------:R-:W-:-:S11]  /*14220*/  UISETP.NE.AND UP0, UPT, UR5, 0x1, UPT ;  /* 0x000000010500788c */ /* 0x000fd6000bf05270 */
[----:B------:R-:W-:Y:S02]  /*14230*/  @UP0 ULDC.64 UR10, c[0x0][0xae0] ;  /* 0x0002b800000a0ab9 */ /* 0x000fe40000000a00 */
[----:B------:R-:W-:-:S04]  /*14240*/  UIMAD.WIDE.U32 UR6, UR4, UR10, URZ ;  /* 0x0000000a040672a5 */ /* 0x000fc8000f8e003f */
[----:B------:R-:W-:-:S12]  /*14250*/  @UP0 USHF.R.U32.HI UR4, URZ, UR11, UR7 ;  /* 0x0000000b3f040299 */ /* 0x000fd80008011607 */
.L_x_2108:
[----:B------:R-:W-:-:S04]  /*14260*/  UIMAD UR4, UR4, UR5, URZ ;  /* 0x00000005040472a4 */ /* 0x000fc8000f8e023f */
[----:B------:R-:W-:-:S04]  /*14270*/  UISETP.LT.AND UP0, UPT, UR8, UR4, UPT ;  /* 0x000000040800728c */ /* 0x000fc8000bf01270 */
[----:B------:R-:W-:-:S12]  /*14280*/  USEL UR8, UR8, UR4, !UP0 ;  /* 0x0000000408087287 */ /* 0x000fd8000c000000 */
.L_x_2106:
        /* <DEDUP_REMOVED lines=24> */
[----:B-1----:R-:W-:-:S05]  /*14410*/  IADD3 R0, R2, UR41, R0 ;  /* 0x0000002902007c10 */ /* 0x002fca000fffe000 */
[----:B------:R0:W-:Y:S01]  /*14420*/  STL [R1+0x10], R0 ;  /* 0x0000100001007387 */ /* 0x0001e20000100800 */
[----:B------:R-:W-:Y:S05]  /*14430*/  BRA `(.L_x_2111) ;  /* 0x0000005400cc7947 */ /* 0x000fea0003800000 */
.L_x_2110:
        /* <DEDUP_REMOVED lines=20> */
.L_x_2113:
[----:B------:R-:W-:Y:S05]  /*14580*/  BSYNC B6 ;  /* 0x0000000000067941 */ /* 0x000fea0003800000 */
.L_x_2112:
        /* <DEDUP_REMOVED lines=20> */
.L_x_2116:
        /* <DEDUP_REMOVED lines=15> */
.L_x_2115:
[----:B------:R-:W-:Y:S05]  /*147c0*/  BSYNC B6 ;  /* 0x0000000000067941 */ /* 0x000fea0003800000 */
.L_x_2114:
        /* <DEDUP_REMOVED lines=12> */
[----:B------:R-:W-:Y:S01]  /*14890*/  LOP3.LUT R18, R18, 0xfffffffe, RZ, 0xc0, !PT ;  /* 0xfffffffe12127812 */ /* 0x000fe200078ec0ff */
[----:B------:R-:W1:Y:S02]  /*148a0*/  S2R R4, SR_TID.X ;  /* 0x0000000000047919 */ /* 0x000e640000002100 */
[----:B------:R-:W-:Y:S01]  /*148b0*/  VIADD R0, R0, 0xffffffff ;  /* 0xffffffff00007836 */ /* 0x000fe20000000000 */
[----:B0-----:R-:W0:Y:S02]  /*148c0*/  LDC.64 R2, c[0x0][0x418] ;  /* 0x00010600ff027b82 */ /* 0x001e240000000a00 */
[----:B0-----:R-:W-:Y:S02]  /*148d0*/  ISETP.NE.U32.AND P0, PT, R2, RZ, PT ;  /* 0x000000ff0200720c */ /* 0x001fe40003f05070 */
[----:B-1----:R-:W-:-:S02]  /*148e0*/  SHF.R.U32.HI R4, RZ, 0x5, R4 ;  /* 0x00000005ff047819 */ /* 0x002fc40000011604 */
[----:B------:R-:W-:Y:S02]  /*148f0*/  ISETP.NE.AND.EX P1, PT, R3, RZ, PT, P0 ;  /* 0x000000ff0300720c */ /* 0x000fe40003f25300 */
[----:B------:R-:W-:-:S11]  /*14900*/  LOP3.LUT R4, R4, 0x3, RZ, 0xc0, !PT ;  /* 0x0000000304047812 */ /* 0x000fd600078ec0ff */
[----:B------:R-:W-:Y:S02]  /*14910*/  @P1 LOP3.LUT R18, R18, 0x1, RZ, 0xfc, !PT ;  /* 0x0000000112121812 */ /* 0x000fe400078efcff */
[----:B--2---:R-:W-:Y:S01]  /*14920*/  SHF.R.S32.HI R8, RZ, 0x1f, R7 ;  /* 0x0000001fff087819 */ /* 0x004fe20000011407 */
[----:B------:R0:W-:Y:S01]  /*14930*/  STL [R1], R7 ;  /* 0x0000000701007387 */ /* 0x0001e20000100800 */
[----:B------:R-:W-:-:S03]  /*14940*/  SEL R16, R7, RZ, !P1 ;  /* 0x000000ff07107207 */ /* 0x000fc60004800000 */
[----:B------:R0:W-:Y:S01]  /*14950*/  STL [R1+0xc], R8 ;  /* 0x00000c0801007387 */ /* 0x0001e20000100800 */
[----:B------:R-:W-:Y:S05]  /*14960*/  BRA.DIV UR4, `(.L_x_2117) ;  /* 0x0000005a04c87947 */ /* 0x000fea000b800000 */
[----:B------:R1:W2:Y:S02]  /*14970*/  SHFL.IDX PT, R14, R4, RZ, 0x1f ;  /* 0x00001fff040e7589 */ /* 0x0002a400000e0000 */
.L_x_2234:
[----:B------:R3:W-:Y:S01]  /*14980*/  STL [R1+0x1c], R0 ;  /* 0x00001c0001007387 */ /* 0x0007e20000100800 */
[----:B--2---:R-:W-:Y:S02]  /*14990*/  ISETP.NE.AND P0, PT, R14, RZ, PT ;  /* 0x000000ff0e00720c */ /* 0x004fe40003f05270 */
[----:B------:R-:W-:Y:S02]  /*149a0*/  PLOP3.LUT P2, PT, PT, PT, PT, 0x8, 0x0 ;  /* 0x000000000000781c */ /* 0x000fe40003f4e170 */
[----:B------:R-:W-:-:S11]  /*149b0*/  LOP3.LUT R18, R18, 0xfffffffd, RZ, 0xc0, !PT ;  /* 0xfffffffd12127812 */ /* 0x000fd600078ec0ff */
[----:B------:R-:W-:Y:S01]  /*149c0*/  @P2 LOP3.LUT R18, R18, 0x2, RZ, 0xfc, !PT ;  /* 0x0000000212122812 */ /* 0x000fe200078efcff */
[----:B---3--:R-:W-:Y:S06]  /*149d0*/  @P0 BRA `(.L_x_2118) ;  /* 0x0000000000f00947 */ /* 0x008fec0003800000 */
[----:B------:R-:W-:-:S03]  /*149e0*/  UMOV UR4, 0xffffffff ;  /* 0xffffffff00047882 */ /* 0x000fc60000000000 */
[----:B------:R-:W-:Y:S05]  /*149f0*/  BRA.DIV UR4, `(.L_x_2119) ;  /* 0x0000005a04c47947 */ /* 0x000fea000b800000 */
[----:B------:R-:W-:-:S13]  /*14a00*/  ELECT P6, URZ, PT ;  /* 0x00000000003f782f */ /* 0x000fda00038c0000 */
.L_x_2237:
[----:B------:R-:W-:Y:S05]  /*14a10*/  @!P6 BRA `(.L_x_2118) ;  /* 0x0000000000e0e947 */ /* 0x000fea0003800000 */
[----:B------:R-:W-:Y:S01]  /*14a20*/  IMAD.MOV.U32 R16, RZ, RZ, R7 ;  /* 0x000000ffff107224 */ /* 0x000fe200078e0007 */
[----:B------:R-:W-:Y:S06]  /*14a30*/  @!P1 BRA `(.L_x_2120) ;  /* 0x00000000004c9947 */ /* 0x000fec0003800000 */
[----:B------:R-:W2:Y:S01]  /*14a40*/  LDC R6, c[0x0][0x43c] ;  /* 0x00010f00ff067b82 */ /* 0x000ea20000000800 */
[----:B------:R-:W-:Y:S01]  /*14a50*/  IMAD.MOV.U32 R9, RZ, RZ, R0 ;  /* 0x000000ffff097224 */ /* 0x000fe200078e0000 */
[----:B------:R-:W-:Y:S01]  /*14a60*/  ULDC.64 UR4, c[0x0][0x428] ;  /* 0x00010a0000047ab9 */ /* 0x000fe20000000a00 */
[----:B--2---:R-:W-:-:S13]  /*14a70*/  ISETP.NE.AND P0, PT, R6, 0x1, PT ;  /* 0x000000010600780c */ /* 0x004fda0003f05270 */
[----:B-1----:R-:W1:Y:S02]  /*14a80*/  @P0 LDC.64 R4, c[0x0][0x440] ;  /* 0x00011000ff040b82 */ /* 0x002e640000000a00 */
[----:B-1----:R-:W-:-:S04]  /*14a90*/  @P0 IMAD.HI.U32 R0, R9, R4, RZ ;  /* 0x0000000409000227 */ /* 0x002fc800078e00ff */
        /* <DEDUP_REMOVED lines=13> */
.L_x_2120:
[----:B--2---:R-:W2:Y:S01]  /*14b70*/  LDL R2, [R1+0x8] ;  /* 0x0000080001027983 */ /* 0x004ea20000100800 */
[----:B------:R-:W-:Y:S01]  /*14b80*/  IMAD R0, R19, 0x8, R17 ;  /* 0x0000000813007824 */ /* 0x000fe200078e0211 */
[----:B--2---:R-:W-:-:S04]  /*14b90*/  SHF.L.U32 R2, R2, 0x1f, RZ ;  /* 0x0000001f02027819 */ /* 0x004fc800000006ff */
[----:B------:R-:W2:Y:S02]  /*14ba0*/  SYNCS.PHASECHK.TRANS64.TRYWAIT P0, [R0+URZ+0x38840], R2 ;  /* 0x03884002000075a7 */ /* 0x000ea4000800017f */
[----:B--2---:R-:W-:Y:S05]  /*14bb0*/  @!P0 BRA `(.L_x_2121) ;  /* 0x0000005800748947 */ /* 0x004fea0003800000 */
.L_x_2238:
        /* <DEDUP_REMOVED lines=11> */
.L_x_2122:
[----:B--2---:R-:W2:Y:S01]  /*14c70*/  LDL R2, [R1+0x1c] ;  /* 0x00001c0001027983 */ /* 0x004ea20000100800 */
[----:B------:R-:W-:Y:S01]  /*14c80*/  R2UR UR33, R0 ;  /* 0x00000000002172ca */ /* 0x000fe200000e0000 */
[----:B------:R-:W-:Y:S01]  /*14c90*/  IMAD R0, R19, 0x2000, R17 ;  /* 0x0000200013007824 */ /* 0x000fe200078e0211 */
[----:B------:R-:W-:Y:S01]  /*14ca0*/  UIADD3 UR4, UP0, UR46, 0x370, URZ ;  /* 0x000003702e047890 */ /* 0x000fe2000ff1e03f */
[----:B-----5:R-:W-:Y:S01]  /*14cb0*/  R2UR UR37, R16 ;  /* 0x00000000102572ca */ /* 0x020fe200000e0000 */
[----:B------:R-:W-:Y:S01]  /*14cc0*/  UMOV UR6, 0x0 ;  /* 0x0000000000067882 */ /* 0x000fe20000000000 */
[----:B------:R-:W-:Y:S01]  /*14cd0*/  UMOV UR7, 0x14f00000 ;  /* 0x14f0000000077882 */ /* 0x000fe20000000000 */
[----:B------:R-:W-:Y:S01]  /*14ce0*/  R2UR UR32, R0 ;  /* 0x00000000002072ca */ /* 0x000fe200000e0000 */
[----:B------:R-:W-:Y:S01]  /*14cf0*/  UIADD3.X UR5, URZ, UR47, URZ, UP0, !UPT ;  /* 0x0000002f3f057290 */ /* 0x000fe200087fe43f */
[----:B------:R-:W-:Y:S01]  /*14d00*/  PLOP3.LUT P0, PT, PT, PT, PT, 0x80, 0x0 ;  /* 0x000000000000781c */ /* 0x000fe20003f0f070 */
[----:B------:R-:W-:Y:S01]  /*14d10*/  UMOV UR34, URZ ;  /* 0x0000003f00227c82 */ /* 0x000fe20008000000 */
[----:B------:R-:W-:-:S03]  /*14d20*/  LOP3.LUT R18, R18, 0xfffffffd, RZ, 0xc0, !PT ;  /* 0xfffffffd12127812 */ /* 0x000fc600078ec0ff */
[----:B------:R-:W-:-:S06]  /*14d30*/  UIADD3 UR33, UR33, 0x38830, URZ ;  /* 0x0003883021217890 */ /* 0x000fcc000fffe03f */
[----:B------:R-:W-:Y:S02]  /*14d40*/  UIADD3 UR32, UR32, 0x22400, URZ ;  /* 0x0002240020207890 */ /* 0x000fe4000fffe03f */
[----:B------:R-:W-:Y:S02]  /*14d50*/  @P0 LOP3.LUT R18, R18, 0x2, RZ, 0xfc, !PT ;  /* 0x0000000212120812 */ /* 0x000fe400078efcff */
[----:B--2---:R-:W-:-:S13]  /*14d60*/  R2UR UR35, R2 ;  /* 0x00000000022372ca */ /* 0x004fda00000e0000 */
[----:B------:R-:W-:-:S09]  /*14d70*/  USHF.L.U32 UR35, UR35, 0x6, URZ ;  /* 0x0000000623237899 */ /* 0x000fd2000800063f */
[----:B------:R2:W-:Y:S02]  /*14d80*/  UTMALDG.4D [UR32], [UR4], desc[UR6] ;  /* 0x00000620040075b4 */ /* 0x0005e40008019000 */
[----:B--2---:R-:W-:Y:S01]  /*14d90*/  NOP ;  /* 0x0000000000007918 */ /* 0x004fe20000000000 */
.L_x_2118:
[----:B------:R-:W-:Y:S05]  /*14da0*/  WARPSYNC.ALL ;  /* 0x0000000000007948 */ /* 0x000fea0003800000 */
[----:B------:R-:W-:Y:S01]  /*14db0*/  VIADD R0, R17, 0x20400 ;  /* 0x0002040011007836 */ /* 0x000fe20000000000 */
[----:B------:R-:W-:Y:S01]  /*14dc0*/  BAR.SYNC.DEFER_BLOCKING 0x8, 0x100 ;  /* 0x0204000000007b1d */ /* 0x000fe20000010000 */
[----:B------:R-:W-:Y:S02]  /*14dd0*/  USHF.R.S32.HI UR43, URZ, 0x1f, UR36 ;  /* 0x0000001f3f2b7899 */ /* 0x000fe40008011424 */
[----:B------:R-:W-:Y:S01]  /*14de0*/  USHF.R.S32.HI UR37, URZ, 0x1f, UR42 ;  /* 0x0000001f3f257899 */ /* 0x000fe2000801142a */
[----:B------:R-:W-:-:S02]  /*14df0*/  LOP3.LUT P0, RZ, R0, 0x3ff, RZ, 0xc0, !PT ;  /* 0x000003ff00ff7812 */ /* 0x000fc4000780c0ff */
[----:B------:R-:W-:Y:S11]  /*14e00*/  BSSY B6, `(.L_x_2123) ;  /* 0x0000012000067945 */ /* 0x000ff60003800000 */
[----:B------:R-:W-:Y:S05]  /*14e10*/  @!P0 BRA `(.L_x_2124) ;  /* 0x0000000000408947 */ /* 0x000fea0003800000 */
[----:B------:R-:W-:Y:S01]  /*14e20*/  MOV R2, 0x0 ;  /* 0x0000000000027802 */ /* 0x000fe20000000f00 */
[----:B------:R-:W-:Y:S01]  /*14e30*/  ULDC.64 UR4, c[0x4][0x90] ;  /* 0x0100240000047ab9 */ /* 0x000fe20000000a00 */
[----:B------:R-:W-:Y:S01]  /*14e40*/  ULDC.64 UR6, c[0x4][0x98] ;  /* 0x0100260000067ab9 */ /* 0x000fe20000000a00 */
[----:B------:R-:W-:Y:S01]  /*14e50*/  ULDC.64 UR8, c[0x4][0x20] ;  /* 0x0100080000087ab9 */ /* 0x000fe20000000a00 */
[----:B-1----:R-:W-:Y:S02]  /*14e60*/  IMAD.U32 R4, RZ, RZ, UR4 ;  /* 0x00000004ff047e24 */ /* 0x002fe4000f8e00ff */
        /* <DEDUP_REMOVED lines=10> */
[----:B-1----:R-:W-:Y:S05]  /*14f10*/  CALL.ABS.NOINC R2 ;  /* 0x0000000002007343 */ /* 0x002fea0003c00000 */
.L_x_2124:
[----:B------:R-:W-:Y:S05]  /*14f20*/  BSYNC B6 ;  /* 0x0000000000067941 */ /* 0x000fea0003800000 */
.L_x_2123:
[----:B------:R-:W2:Y:S01]  /*14f30*/  S2R R0, SR_TID.X ;  /* 0x0000000000007919 */ /* 0x000ea20000002100 */
[----:B------:R-:W3:Y:S01]  /*14f40*/  LDC R6, c[0x0][0x448] ;  /* 0x00011200ff067b82 */ /* 0x000ee20000000800 */
[----:B------:R-:W-:Y:S02]  /*14f50*/  ULDC.64 UR8, c[0x0][0x2d8] ;  /* 0x0000b60000087ab9 */ /* 0x000fe40000000a00 */
[----:B------:R-:W-:Y:S02]  /*14f60*/  UIMAD UR6, UR43, UR8, URZ ;  /* 0x000000082b0672a4 */ /* 0x000fe4000f8e023f */
[----:B------:R-:W-:Y:S02]  /*14f70*/  UIMAD.WIDE.U32 UR4, UR36, UR8, URZ ;  /* 0x00000008240472a5 */ /* 0x000fe4000f8e003f */
[----:B------:R-:W-:-:S03]  /*14f80*/  UIMAD UR6, UR36, UR9, UR6 ;  /* 0x00000009240672a4 */ /* 0x000fc6000f8e0206 */
[----:B------:R-:W-:Y:S01]  /*14f90*/  ULDC.64 UR8, c[0x0][0x2e0] ;  /* 0x0000b80000087ab9 */ /* 0x000fe20000000a00 */
[----:B------:R-:W-:Y:S02]  /*14fa0*/  UIADD3 UR5, UR5, UR6, URZ ;  /* 0x0000000605057290 */ /* 0x000fe4000fffe03f */
[----:B------:R-:W-:Y:S02]  /*14fb0*/  UIMAD UR6, UR37, UR8, URZ ;  /* 0x00000008250672a4 */ /* 0x000fe4000f8e023f */
[----:B------:R-:W-:Y:S02]  /*14fc0*/  UIMAD.WIDE.U32 UR4, UR42, UR8, UR4 ;  /* 0x000000082a0472a5 */ /* 0x000fe4000f8e0004 */
[----:B------:R-:W-:-:S04]  /*14fd0*/  UIMAD UR6, UR42, UR9, UR6 ;  /* 0x000000092a0672a4 */ /* 0x000fc8000f8e0206 */
[----:B------:R-:W-:Y:S02]  /*14fe0*/  UIADD3 UR6, UR5, UR6, URZ ;  /* 0x0000000605067290 */ /* 0x000fe4000fffe03f */
[----:B------:R-:W-:Y:S01]  /*14ff0*/  IMAD.U32 R5, RZ, RZ, UR5 ;  /* 0x00000005ff057e24 */ /* 0x000fe2000f8e00ff */
[----:B---3--:R-:W-:Y:S02]  /*15000*/  ISETP.NE.AND P0, PT, R6, 0x1, PT ;  /* 0x000000010600780c */ /* 0x008fe40003f05270 */
[----:B--2---:R-:W-:-:S04]  /*15010*/  LOP3.LUT R0, R0, 0x7f, RZ, 0xc0, !PT ;  /* 0x0000007f00007812 */ /* 0x004fc800078ec0ff */
[----:B-1----:R-:W-:Y:S02]  /*15020*/  SHF.R.U32.HI R4, RZ, 0x3, R0 ;  /* 0x00000003ff047819 */ /* 0x002fe40000011600 */
[----:B------:R-:W1:Y:S05]  /*15030*/  S2R R0, SR_TID.X ;  /* 0x0000000000007919 */ /* 0x000e6a0000002100 */
[----:B------:R-:W2:Y:S08]  /*15040*/  @P0 LDC R3, c[0x0][0x44c] ;  /* 0x00011300ff030b82 */ /* 0x000eb00000000800 */
[----:B------:R-:W3:Y:S01]  /*15050*/  @P0 LDC R2, c[0x0][0x450] ;  /* 0x00011400ff020b82 */ /* 0x000ee20000000800 */
[----:B-1----:R-:W-:-:S05]  /*15060*/  IMAD.SHL.U32 R0, R0, 0x10, RZ ;  /* 0x0000001000007824 */ /* 0x002fca00078e00ff */
[----:B------:R-:W-:Y:S01]  /*15070*/  LOP3.LUT R0, R4, 0x70, R0, 0xf8, !PT ;  /* 0x0000007004007812 */ /* 0x000fe200078ef800 */
[----:B------:R-:W-:Y:S01]  /*15080*/  IMAD.U32 R4, RZ, RZ, UR4 ;  /* 0x00000004ff047e24 */ /* 0x000fe2000f8e00ff */
[----:B------:R-:W-:-:S03]  /*15090*/  ULDC.64 UR4, c[0x0][0x2d0] ;  /* 0x0000b40000047ab9 */ /* 0x000fc60000000a00 */
[----:B0-----:R-:W-:-:S04]  /*150a0*/  VIADD R7, R0, UR40 ;  /* 0x0000002800077c36 */ /* 0x001fc80008000000 */
[----:B--2---:R-:W-:Y:S01]  /*150b0*/  @P0 IMAD.HI.U32 R3, R7, R3, RZ ;  /* 0x0000000307030227 */ /* 0x004fe200078e00ff */
[----:B------:R0:W-:Y:S03]  /*150c0*/  STL [R1+0x18], R7 ;  /* 0x0000180701007387 */ /* 0x0001e60000100800 */
[----:B------:R-:W-:Y:S01]  /*150d0*/  IMAD.MOV.U32 R0, RZ, RZ, R7 ;  /* 0x000000ffff007224 */ /* 0x000fe200078e0007 */
[----:B---3--:R-:W-:Y:S01]  /*150e0*/  @P0 SHF.R.U32.HI R0, RZ, R2, R3 ;  /* 0x00000002ff000219 */ /* 0x008fe20000011603 */
[----:B------:R-:W-:Y:S02]  /*150f0*/  IMAD.MOV.U32 R2, RZ, RZ, R4 ;  /* 0x000000ffff027224 */ /* 0x000fe400078e0004 */
[----:B------:R-:W-:Y:S01]  /*15100*/  IMAD.U32 R3, RZ, RZ, UR6 ;  /* 0x00000006ff037e24 */ /* 0x000fe2000f8e00ff */
[----:B------:R-:W-:Y:S01]  /*15110*/  SHF.R.S32.HI R4, RZ, 0x1f, R0 ;  /* 0x0000001fff047819 */ /* 0x000fe20000011400 */
[----:B------:R-:W1:Y:S01]  /*15120*/  S2R R8, SR_TID.X ;  /* 0x0000000000087919 */ /* 0x000e620000002100 */
[----:B------:R-:W-:Y:S01]  /*15130*/  ULDC.64 UR6, c[0x0][0x280] ;  /* 0x0000a00000067ab9 */ /* 0x000fe20000000a00 */
[----:B------:R-:W-:-:S04]  /*15140*/  IMAD.WIDE.U32 R2, R0, UR4, R2 ;  /* 0x0000000400027c25 */ /* 0x000fc8000f8e0002 */
[----:B------:R-:W-:-:S04]  /*15150*/  IMAD R4, R4, UR4, RZ ;  /* 0x0000000404047c24 */ /* 0x000fc8000f8e02ff */
[----:B------:R-:W-:Y:S01]  /*15160*/  IMAD R4, R0, UR5, R4 ;  /* 0x0000000500047c24 */ /* 0x000fe2000f8e0204 */
[----:B------:R-:W2:Y:S01]  /*15170*/  S2R R9, SR_TID.X ;  /* 0x0000000000097919 */ /* 0x000ea20000002100 */
[----:B------:R-:W-:Y:S01]  /*15180*/  IMAD.MOV R0, RZ, RZ, -R0 ;  /* 0x000000ffff007224 */ /* 0x000fe200078e0a00 */
[----:B------:R-:W-:Y:S01]  /*15190*/  ULDC.64 UR4, c[0x0][0x2c8] ;  /* 0x0000b20000047ab9 */ /* 0x000fe20000000a00 */
[----:B------:R-:W-:Y:S02]  /*151a0*/  IMAD.IADD R3, R3, 0x1, R4 ;  /* 0x0000000103037824 */ /* 0x000fe400078e0204 */
[----:B------:R-:W-:Y:S02]  /*151b0*/  IMAD R0, R6, R0, R7 ;  /* 0x0000000006007224 */ /* 0x000fe400078e0207 */
[----:B0-----:R0:W5:Y:S02]  /*151c0*/  LDL R7, [R1+0x4] ;  /* 0x0000040001077983 */ /* 0x0011640000100800 */
[----:B------:R-:W-:Y:S01]  /*151d0*/  IMAD.WIDE.U32 R2, R0, UR4, R2 ;  /* 0x0000000400027c25 */ /* 0x000fe2000f8e0002 */
[----:B------:R-:W-:-:S05]  /*151e0*/  SHF.R.S32.HI R4, RZ, 0x1f, R0 ;  /* 0x0000001fff047819 */ /* 0x000fca0000011400 */
[----:B------:R-:W-:Y:S01]  /*151f0*/  IMAD R4, R4, UR4, RZ ;  /* 0x0000000404047c24 */ /* 0x000fe2000f8e02ff */
[----:B------:R-:W-:-:S03]  /*15200*/  ULDC UR4, c[0x0][0x2b8] ;  /* 0x0000ae0000047ab9 */ /* 0x000fc60000000800 */
[----:B------:R-:W-:Y:S01]  /*15210*/  IMAD R4, R0, UR5, R4 ;  /* 0x0000000500047c24 */ /* 0x000fe2000f8e0204 */
[----:B------:R-:W-:Y:S01]  /*15220*/  LEA R0, P1, R2, UR6, 0x1 ;  /* 0x0000000602007c11 */ /* 0x000fe2000f8208ff */
[----:B-1----:R-:W-:Y:S02]  /*15230*/  IMAD.SHL.U32 R8, R8, 0x8, RZ ;  /* 0x0000000808087824 */ /* 0x002fe400078e00ff */
[----:B------:R-:W-:-:S03]  /*15240*/  IMAD.IADD R3, R3, 0x1, R4 ;  /* 0x0000000103037824 */ /* 0x000fc600078e0204 */
[----:B------:R-:W-:Y:S02]  /*15250*/  LOP3.LUT R8, R8, 0x38, RZ, 0xc0, !PT ;  /* 0x0000003808087812 */ /* 0x000fe400078ec0ff */
[----:B------:R-:W-:Y:S02]  /*15260*/  LEA.HI.X R3, R2, UR7, R3, 0x1, P1 ;  /* 0x0000000702037c11 */ /* 0x000fe400088f0c03 */
[----:B------:R-:W-:Y:S01]  /*15270*/  ISETP.GE.AND P0, PT, R8, UR4, PT ;  /* 0x0000000408007c0c */ /* 0x000fe2000bf06270 */
[----:B------:R-:W-:Y:S01]  /*15280*/  UMOV UR4, 0xffffffff ;  /* 0xffffffff00047882 */ /* 0x000fe20000000000 */
[----:B--2---:R-:W-:-:S04]  /*15290*/  LOP3.LUT R9, R9, 0x7f, RZ, 0xc0, !PT ;  /* 0x0000007f09097812 */ /* 0x004fc800078ec0ff */
[----:B------:R-:W-:Y:S01]  /*152a0*/  SHF.R.U32.HI R9, RZ, 0x3, R9 ;  /* 0x00000003ff097819 */ /* 0x000fe20000011609 */
[----:B0-----:R-:W-:Y:S06]  /*152b0*/  BRA.DIV UR4, `(.L_x_2125) ;  /* 0x0000005204c87947 */ /* 0x001fec000b800000 */
[----:B------:R-:W0:Y:S01]  /*152c0*/  SHFL.IDX PT, R5, R0, RZ, 0x181f ;  /* 0x00181fff00057589 */ /* 0x000e2200000e0000 */
[----:B------:R-:W-:Y:S01]  /*152d0*/  ULDC UR4, c[0x0][0x288] ;  /* 0x0000a20000047ab9 */ /* 0x000fe20000000800 */
[----:B------:R-:W-:Y:S02]  /*152e0*/  VIADD R9, R9, UR40 ;  /* 0x0000002809097c36 */ /* 0x000fe40008000000 */
[----:B------:R-:W1:Y:S01]  /*152f0*/  SHFL.IDX PT, R4, R3, RZ, 0x181f ;  /* 0x00181fff03047589 */ /* 0x000e6200000e0000 */
[----:B------:R-:W-:Y:S02]  /*15300*/  IMAD R2, R6, UR4, RZ ;  /* 0x0000000406027c24 */ /* 0x000fe4000f8e02ff */
[C---:B------:R-:W-:Y:S01]  /*15310*/  VIADD R6, R9.reuse, 0x10 ;  /* 0x0000001009067836 */ /* 0x040fe20000000000 */
[----:B------:R-:W-:Y:S02]  /*15320*/  STL [R1+0x14], R9 ;  /* 0x0000140901007387 */ /* 0x000fe40000100800 */
[----:B------:R-:W-:-:S02]  /*15330*/  ISETP.GE.AND P1, PT, R9, R2, PT ;  /* 0x000000020900720c */ /* 0x000fc40003f26270 */
[----:B------:R2:W-:Y:S11]  /*15340*/  STL [R1+0x20], R6 ;  /* 0x0000200601007387 */ /* 0x0005f60000100800 */
[----:B0-----:R-:W-:-:S05]  /*15350*/  @!P1 LEA R5, P2, R8, R5, 0x1 ;  /* 0x0000000508059211 */ /* 0x001fca00078408ff */
[----:B-1----:R-:W-:-:S05]  /*15360*/  @!P1 IMAD.X R4, RZ, RZ, R4, P2 ;  /* 0x000000ffff049224 */ /* 0x002fca00010e0604 */
[----:B------:R-:W-:-:S04]  /*15370*/  @!P1 LOP3.LUT R5, R5, R4, RZ, 0x3c, !PT ;  /* 0x0000000405059212 */ /* 0x000fc800078e3cff */
[----:B------:R-:W-:-:S04]  /*15380*/  @!P1 LOP3.LUT R4, R5, R4, RZ, 0x3c, !PT ;  /* 0x0000000405049212 */ /* 0x000fc800078e3cff */
[----:B------:R-:W-:-:S05]  /*15390*/  @!P1 LOP3.LUT R5, R5, R4, RZ, 0x3c, !PT ;  /* 0x0000000405059212 */ /* 0x000fca00078e3cff */
[----:B------:R-:W-:Y:S01]  /*153a0*/  @!PT LDS RZ, [RZ] ;  /* 0x00000000fffff984 */ /* 0x000fe20000000800 */
[----:B-----5:R0:W-:Y:S01]  /*153b0*/  @!P1 LDGSTS.E.BYPASS.LTC128B.128 [R7+0x20400], desc[UR44][R4.64], !P0 ;  /* 0x2040000004079fae */ /* 0x0201e2000c101d6c */
[----:B------:R-:W-:Y:S01]  /*153c0*/  ISETP.GE.AND P1, PT, R6, R2, PT ;  /* 0x000000020600720c */ /* 0x000fe20003f26270 */
[----:B--2---:R-:W-:-:S05]  /*153d0*/  VIADD R6, R9, 0x20 ;  /* 0x0000002009067836 */ /* 0x004fca0000000000 */
[----:B------:R-:W-:Y:S04]  /*153e0*/  STL [R1+0x24], R6 ;  /* 0x0000240601007387 */ /* 0x000fe80000100800 */
[----:B0-----:R-:W0:Y:S04]  /*153f0*/  SHFL.IDX PT, R5, R0, 0x1, 0x181f ;  /* 0x00381f0000057f89 */ /* 0x001e2800000e0000 */
[----:B------:R-:W1:Y:S01]  /*15400*/  SHFL.IDX PT, R4, R3, 0x1, 0x181f ;  /* 0x00381f0003047f89 */ /* 0x000e6200000e0000 */
[----:B0-----:R-:W-:-:S05]  /*15410*/  @!P1 LEA R5, P2, R8, R5, 0x1 ;  /* 0x0000000508059211 */ /* 0x001fca00078408ff */
[----:B-1----:R-:W-:-:S05]  /*15420*/  @!P1 IMAD.X R4, RZ, RZ, R4, P2 ;  /* 0x000000ffff049224 */ /* 0x002fca00010e0604 */
[----:B------:R-:W-:-:S04]  /*15430*/  @!P1 LOP3.LUT R5, R5, R4, RZ, 0x3c, !PT ;  /* 0x0000000405059212 */ /* 0x000fc800078e3cff */
[----:B------:R-:W-:-:S04]  /*15440*/  @!P1 LOP3.LUT R4, R5, R4, RZ, 0x3c, !PT ;  /* 0x0000000405049212 */ /* 0x000fc800078e3cff */
[----:B------:R-:W-:-:S05]  /*15450*/  @!P1 LOP3.LUT R5, R5, R4, RZ, 0x3c, !PT ;  /* 0x0000000405059212 */ /* 0x000fca00078e3cff */
[----:B------:R0:W-:Y:S01]  /*15460*/  @!P1 LDGSTS.E.BYPASS.LTC128B.128 [R7+0x20c00], desc[UR44][R4.64], !P0 ;  /* 0x20c0000004079fae */ /* 0x0001e2000c101d6c */
[----:B------:R-:W-:-:S03]  /*15470*/  ISETP.GE.AND P1, PT, R6, R2, PT ;  /* 0x000000020600720c */ /* 0x000fc60003f26270 */
[----:B0-----:R-:W0:Y:S04]  /*15480*/  SHFL.IDX PT, R5, R0, 0x2, 0x181f ;  /* 0x00581f0000057f89 */ /* 0x001e2800000e0000 */
[----:B------:R-:W1:Y:S04]  /*15490*/  SHFL.IDX PT, R4, R3, 0x2, 0x181f ;  /* 0x00581f0003047f89 */ /* 0x000e6800000e0000 */
[----:B------:R-:W2:Y:S04]  /*154a0*/  SHFL.IDX PT, R0, R0, 0x3, 0x181f ;  /* 0x00781f0000007f89 */ /* 0x000ea800000e0000 */
[----:B------:R-:W3:Y:S01]  /*154b0*/  SHFL.IDX PT, R3, R3, 0x3, 0x181f ;  /* 0x00781f0003037f89 */ /* 0x000ee200000e0000 */
[----:B0-----:R-:W-:-:S05]  /*154c0*/  @!P1 LEA R5, P2, R8, R5, 0x1 ;  /* 0x0000000508059211 */ /* 0x001fca00078408ff */
[----:B-1----:R-:W-:-:S05]  /*154d0*/  @!P1 IMAD.X R4, RZ, RZ, R4, P2 ;  /* 0x000000ffff049224 */ /* 0x002fca00010e0604 */
[----:B------:R-:W-:-:S04]  /*154e0*/  @!P1 LOP3.LUT R5, R5, R4, RZ, 0x3c, !PT ;  /* 0x0000000405059212 */ /* 0x000fc800078e3cff */
[----:B------:R-:W-:-:S04]  /*154f0*/  @!P1 LOP3.LUT R4, R5, R4, RZ, 0x3c, !PT ;  /* 0x0000000405049212 */ /* 0x000fc800078e3cff */
[----:B------:R-:W-:-:S05]  /*15500*/  @!P1 LOP3.LUT R5, R5, R4, RZ, 0x3c, !PT ;  /* 0x0000000405059212 */ /* 0x000fca00078e3cff */
[----:B--23--:R1:W-:Y:S02]  /*15510*/  @!P1 LDGSTS.E.BYPASS.LTC128B.128 [R7+0x21400], desc[UR44][R4.64], !P0 ;  /* 0x2140000004079fae */ /* 0x00c3e4000c101d6c */
.L_x_2247:
[----:B01----:R-:W2:Y:S02]  /*15520*/  LDL R4, [R1+0x14] ;  /* 0x0000140001047983 */ /* 0x003ea40000100800 */
[----:B--2---:R-:W-:-:S05]  /*15530*/  VIADD R4, R4, 0x30 ;  /* 0x0000003004047836 */ /* 0x004fca0000000000 */
[----:B------:R-:W-:Y:S01]  /*15540*/  ISETP.GE.AND P1, PT, R4, R2, PT ;  /* 0x000000020400720c */ /* 0x000fe20003f26270 */
[----:B------:R0:W-:-:S12]  /*15550*/  STL [R1+0x38], R4 ;  /* 0x0000380401007387 */ /* 0x0001d80000100800 */
[----:B------:R-:W-:-:S05]  /*15560*/  @!P1 LEA R2, P2, R8, R0, 0x1 ;  /* 0x0000000008029211 */ /* 0x000fca00078408ff */
[----:B------:R-:W-:-:S05]  /*15570*/  @!P1 IMAD.X R3, RZ, RZ, R3, P2 ;  /* 0x000000ffff039224 */ /* 0x000fca00010e0603 */
[----:B------:R-:W-:Y:S01]  /*15580*/  @!PT LDS RZ, [RZ] ;  /* 0x00000000fffff984 */ /* 0x000fe20000000800 */
[----:B------:R-:W-:Y:S01]  /*15590*/  @!PT LDS RZ, [RZ] ;  /* 0x00000000fffff984 */ /* 0x000fe20000000800 */
[----:B------:R-:W-:Y:S01]  /*155a0*/  @!PT LDS RZ, [RZ] ;  /* 0x00000000fffff984 */ /* 0x000fe20000000800 */
[----:B------:R0:W-:Y:S01]  /*155b0*/  @!P1 LDGSTS.E.BYPASS.LTC128B.128 [R7+0x21c00], desc[UR44][R2.64], !P0 ;  /* 0x21c0000002079fae */ /* 0x0001e2000c101d6c */
[----:B------:R-:W-:Y:S01]  /*155c0*/  PLOP3.LUT P0, PT, PT, PT, PT, 0x80, 0x0 ;  /* 0x000000000000781c */ /* 0x000fe20003f0f070 */
[----:B------:R-:W-:-:S12]  /*155d0*/  NOP ;  /* 0x0000000000007918 */ /* 0x000fd80000000000 */
.L_x_2126:
[----:B------:R-:W-:Y:S02]  /*155e0*/  PLOP3.LUT P1, PT, P1, P0, PT, 0xa2, 0x0 ;  /* 0x000000000000781c */ /* 0x000fe40000f21472 */
[----:B------:R-:W-:-:S08]  /*155f0*/  @P0 R2UR P1, UR4, R17 ;  /* 0x00000000110402ca */ /* 0x000fd00000020000 */
[----:B------:R-:W-:-:S05]  /*15600*/  @P0 PLOP3.LUT P0, PT, P1, PT, PT, 0x80, 0x0 ;  /* 0x000000000000081c */ /* 0x000fca0000f0f070 */
[----:B------:R-:W-:Y:S01]  /*15610*/  @!P1 SYNCS.ARRIVE.TRANS64.RED.A0T1 RZ, [UR4+0x38800], RZ ;  /* 0x038800ffffff99a7 */ /* 0x000fe20008200404 */
[----:B------:R-:W-:Y:S07]  /*15620*/  @!P1 ARRIVES.LDGSTSBAR.64.TRANSCNT [UR4+0x38800] ;  /* 0x03880000ff0099b0 */ /* 0x000fee0008000a84 */
[----:B------:R-:W-:Y:S05]  /*15630*/  @P0 BRA.U.ANY `(.L_x_2126) ;  /* 0xfffffffd00e80947 */ /* 0x000fea000393ffff */
[----:B0-----:R-:W0:Y:S01]  /*15640*/  LDC.64 R2, c[0x0][0x3d8] ;  /* 0x0000f600ff027b82 */ /* 0x001e220000000a00 */
[----:B------:R-:W-:Y:S01]  /*15650*/  NOP ;  /* 0x0000000000007918 */ /* 0x000fe20000000000 */
[C---:B0-----:R-:W-:Y:S01]  /*15660*/  IMAD R0, R2.reuse, UR43, RZ ;  /* 0x0000002b02007c24 */ /* 0x041fe2000f8e02ff */
[----:B------:R0:W-:Y:S01]  /*15670*/  SYNCS.ARRIVE.TRANS64.A1T0 RZ, [R17+URZ+0x38800], RZ ;  /* 0x038800ff11ff79a7 */ /* 0x0001e2000810003f */
[----:B------:R-:W-:Y:S01]  /*15680*/  IMAD.WIDE.U32 R4, R2, UR36, RZ ;  /* 0x0000002402047c25 */ /* 0x000fe2000f8e00ff */
[----:B------:R-:W-:Y:S03]  /*15690*/  BSSY B6, `(.L_x_2127) ;  /* 0x0000018000067945 */ /* 0x000fe60003800000 */
[----:B------:R-:W-:Y:S01]  /*156a0*/  IMAD R3, R3, UR36, R0 ;  /* 0x0000002403037c24 */ /* 0x000fe2000f8e0200 */
[----:B------:R0:W-:Y:S01]  /*156b0*/  STL.64 [R1+0x30], R4 ;  /* 0x0000300401007387 */ /* 0x0001e20000100a00 */
[----:B------:R-:W-:-:S05]  /*156c0*/  VIADD R0, R17, 0x26400 ;  /* 0x0002640011007836 */ /* 0x000fca0000000000 */
[----:B------:R-:W-:Y:S01]  /*156d0*/  LOP3.LUT P0, RZ, R0, 0x3ff, RZ, 0xc0, !PT ;  /* 0x000003ff00ff7812 */ /* 0x000fe2000780c0ff */
[----:B------:R-:W-:-:S05]  /*156e0*/  IMAD.IADD R0, R5, 0x1, R3 ;  /* 0x0000000105007824 */ /* 0x000fca00078e0203 */
[----:B------:R0:W-:Y:S07]  /*156f0*/  STL [R1+0x3c], R0 ;  /* 0x00003c0001007387 */ /* 0x0001ee0000100800 */
        /* <DEDUP_REMOVED lines=17> */
.L_x_2128:
[----:B------:R-:W-:Y:S05]  /*15810*/  BSYNC B6 ;  /* 0x0000000000067941 */ /* 0x000fea0003800000 */
.L_x_2127:
[----:B0-----:R-:W2:Y:S01]  /*15820*/  LDL.LU.64 R4, [R1+0x30] ;  /* 0x0000300001047983 */ /* 0x001ea20000300a00 */
[----:B------:R-:W0:Y:S01]  /*15830*/  LDC R8, c[0x0][0x448] ;  /* 0x00011200ff087b82 */ /* 0x000e220000000800 */
[----:B------:R-:W-:Y:S02]  /*15840*/  ULDC.64 UR8, c[0x0][0x3e0] ;  /* 0x0000f80000087ab9 */ /* 0x000fe40000000a00 */
[----:B------:R-:W3:Y:S04]  /*15850*/  LDL.LU R2, [R1+0x3c] ;  /* 0x00003c0001027983 */ /* 0x000ee80000300800 */
[----:B------:R-:W4:Y:S01]  /*15860*/  LDL.LU R3, [R1+0x18] ;  /* 0x0000180001037983 */ /* 0x000f220000300800 */
[----:B------:R-:W-:Y:S01]  /*15870*/  UIMAD UR6, UR37, UR8, URZ ;  /* 0x00000008250672a4 */ /* 0x000fe2000f8e023f */
[----:B------:R-:W-:Y:S01]  /*15880*/  LOP3.LUT R18, R18, 0xffffffef, RZ, 0xc0, !PT ;  /* 0xffffffef12127812 */ /* 0x000fe200078ec0ff */
[----:B------:R-:W1:Y:S02]  /*15890*/  S2R R10, SR_TID.X ;  /* 0x00000000000a7919 */ /* 0x000e640000002100 */
[----:B------:R-:W-:Y:S01]  /*158a0*/  UIMAD UR6, UR42, UR9, UR6 ;  /* 0x000000092a0672a4 */ /* 0x000fe2000f8e0206 */
[----:B------:R-:W5:Y:S01]  /*158b0*/  S2R R9, SR_TID.X ;  /* 0x0000000000097919 */ /* 0x000f620000002100 */
[----:B------:R-:W5:Y:S01]  /*158c0*/  S2R R12, SR_TID.X ;  /* 0x00000000000c7919 */ /* 0x000f620000002100 */
[----:B0-----:R-:W-:-:S13]  /*158d0*/  ISETP.NE.AND P0, PT, R8, 0x1, PT ;  /* 0x000000010800780c */ /* 0x001fda0003f05270 */
[----:B------:R-:W0:Y:S01]  /*158e0*/  @P0 LDC R0, c[0x0][0x450] ;  /* 0x00011400ff000b82 */ /* 0x000e220000000800 */
[----:B-1----:R-:W-:Y:S02]  /*158f0*/  IMAD.SHL.U32 R10, R10, 0x8, RZ ;  /* 0x000000080a0a7824 */ /* 0x002fe400078e00ff */
[----:B-----5:R-:W-:-:S03]  /*15900*/  IMAD.SHL.U32 R9, R9, 0x8, RZ ;  /* 0x0000000809097824 */ /* 0x020fc600078e00ff */
[----:B------:R-:W-:Y:S01]  /*15910*/  LOP3.LUT R10, R10, 0x38, RZ, 0xc0, !PT ;  /* 0x000000380a0a7812 */ /* 0x000fe200078ec0ff */
[----:B------:R-:W-:-:S03]  /*15920*/  IMAD.SHL.U32 R12, R12, 0x8, RZ ;  /* 0x000000080c0c7824 */ /* 0x000fc600078e00ff */
[C---:B------:R-:W-:Y:S02]  /*15930*/  LOP3.LUT R11, R10.reuse, 0x80, RZ, 0xfc, !PT ;  /* 0x000000800a0b7812 */ /* 0x040fe400078efcff */
[----:B------:R-:W-:Y:S02]  /*15940*/  LOP3.LUT R10, R10, 0x40, RZ, 0xfc, !PT ;  /* 0x000000400a0a7812 */ /* 0x000fe400078efcff */
[----:B------:R-:W-:Y:S02]  /*15950*/  LOP3.LUT R9, R9, 0x38, RZ, 0xc0, !PT ;  /* 0x0000003809097812 */ /* 0x000fe400078ec0ff */
[----:B------:R-:W-:-:S04]  /*15960*/  LOP3.LUT R12, R12, 0x38, RZ, 0xc0, !PT ;  /* 0x000000380c0c7812 */ /* 0x000fc800078ec0ff */
[----:B------:R-:W-:Y:S02]  /*15970*/  LOP3.LUT R12, R12, 0xc0, RZ, 0xfc, !PT ;  /* 0x000000c00c0c7812 */ /* 0x000fe400078efcff */
[----:B--2---:R-:W-:Y:S02]  /*15980*/  R2UR UR5, R5 ;  /* 0x00000000050572ca */ /* 0x004fe400000e0000 */
[----:B------:R-:W-:Y:S02]  /*15990*/  R2UR UR4, R4 ;  /* 0x00000000040472ca */ /* 0x000fe400000e0000 */
[----:B---3--:R-:W-:Y:S02]  /*159a0*/  R2UR UR5, R2 ;  /* 0x00000000020572ca */ /* 0x008fe400000e0000 */
[----:B------:R-:W1:Y:S01]  /*159b0*/  @P0 LDC R2, c[0x0][0x44c] ;  /* 0x00011300ff020b82 */ /* 0x000e620000000800 */
[----:B----4-:R-:W-:-:S10]  /*159c0*/  IMAD.MOV.U32 R4, RZ, RZ, R3 ;  /* 0x000000ffff047224 */ /* 0x010fd400078e0003 */
[----:B------:R-:W-:-:S04]  /*159d0*/  UIMAD.WIDE.U32 UR4, UR42, UR8, UR4 ;  /* 0x000000082a0472a5 */ /* 0x000fc8000f8e0004 */
[----:B------:R-:W-:Y:S02]  /*159e0*/  UIADD3 UR6, UR5, UR6, URZ ;  /* 0x0000000605067290 */ /* 0x000fe4000fffe03f */
[----:B------:R-:W-:Y:S02]  /*159f0*/  IMAD.U32 R6, RZ, RZ, UR4 ;  /* 0x00000004ff067e24 */ /* 0x000fe4000f8e00ff */
[----:B------:R-:W-:Y:S01]  /*15a00*/  IMAD.U32 R7, RZ, RZ, UR5 ;  /* 0x00000005ff077e24 */ /* 0x000fe2000f8e00ff */
[----:B------:R-:W-:Y:S01]  /*15a10*/  ULDC.64 UR4, c[0x0][0x3d0] ;  /* 0x0000f40000047ab9 */ /* 0x000fe20000000a00 */
[----:B-1----:R-:W-:-:S05]  /*15a20*/  @P0 IMAD.HI.U32 R2, R3, R2, RZ ;  /* 0x0000000203020227 */ /* 0x002fca00078e00ff */
[----:B0-----:R-:W-:Y:S01]  /*15a30*/  @P0 SHF.R.U32.HI R4, RZ, R0, R2 ;  /* 0x00000000ff040219 */ /* 0x001fe20000011602 */
[----:B------:R-:W-:-:S03]  /*15a40*/  IMAD.MOV.U32 R2, RZ, RZ, R6 ;  /* 0x000000ffff027224 */ /* 0x000fc600078e0006 */
[--C-:B------:R-:W-:Y:S01]  /*15a50*/  SHF.R.S32.HI R5, RZ, 0x1f, R4.reuse ;  /* 0x0000001fff057819 */ /* 0x100fe20000011404 */
[----:B------:R-:W-:-:S04]  /*15a60*/  IMAD.MOV R0, RZ, RZ, -R4 ;  /* 0x000000ffff007224 */ /* 0x000fc800078e0a04 */
[----:B------:R-:W-:Y:S02]  /*15a70*/  IMAD R0, R8, R0, R3 ;  /* 0x0000000008007224 */ /* 0x000fe400078e0203 */
[----:B------:R-:W-:Y:S02]  /*15a80*/  IMAD.U32 R3, RZ, RZ, UR6 ;  /* 0x00000006ff037e24 */ /* 0x000fe4000f8e00ff */
[----:B------:R-:W-:Y:S02]  /*15a90*/  IMAD R5, R5, UR4, RZ ;  /* 0x0000000405057c24 */ /* 0x000fe4000f8e02ff */
[----:B------:R-:W-:-:S04]  /*15aa0*/  IMAD.WIDE.U32 R2, R4, UR4, R2 ;  /* 0x0000000404027c25 */ /* 0x000fc8000f8e0002 */
        /* <DEDUP_REMOVED lines=14> */
[----:B------:R-:W-:Y:S01]  /*15b90*/  LEA.HI.X R6, R2, UR5, R6, 0x1, P0 ;  /* 0x0000000502067c11 */ /* 0x000fe200080f0c06 */
[----:B------:R-:W1:Y:S01]  /*15ba0*/  S2R R11, SR_TID.X ;  /* 0x00000000000b7919 */ /* 0x000e620000002100 */
[----:B------:R-:W-:-:S02]  /*15bb0*/  ISETP.GE.AND P3, PT, R9, UR4, PT ;  /* 0x0000000409007c0c */ /* 0x000fc4000bf66270 */
[----:B------:R-:W-:Y:S02]  /*15bc0*/  SEL R3, RZ, 0x4, P2 ;  /* 0x00000004ff037807 */ /* 0x000fe40001000000 */
[----:B------:R-:W-:Y:S02]  /*15bd0*/  SEL R2, RZ, 0x1, P3 ;  /* 0x00000001ff027807 */ /* 0x000fe40001800000 */
[----:B------:R-:W-:Y:S02]  /*15be0*/  SEL R4, RZ, 0x2, P1 ;  /* 0x00000002ff047807 */ /* 0x000fe40000800000 */
[----:B------:R-:W-:Y:S02]  /*15bf0*/  ISETP.GE.AND P5, PT, R12, UR4, PT ;  /* 0x000000040c007c0c */ /* 0x000fe4000bfa6270 */
[----:B------:R-:W-:Y:S02]  /*15c00*/  IADD3 R2, R3, R4, R2 ;  /* 0x0000000403027210 */ /* 0x000fe40007ffe002 */
[----:B------:R-:W-:-:S02]  /*15c10*/  SEL R4, RZ, 0x8, P5 ;  /* 0x00000008ff047807 */ /* 0x000fc40002800000 */
[----:B------:R-:W-:-:S04]  /*15c20*/  @P3 LOP3.LUT R18, R18, 0x10, RZ, 0xfc, !PT ;  /* 0x0000001012123812 */ /* 0x000fc800078efcff */
[----:B------:R-:W-:-:S04]  /*15c30*/  LOP3.LUT R18, R18, 0xfffffffb, RZ, 0xc0, !PT ;  /* 0xfffffffb12127812 */ /* 0x000fc800078ec0ff */
[----:B------:R-:W-:-:S04]  /*15c40*/  @P2 LOP3.LUT R18, R18, 0x4, RZ, 0xfc, !PT ;  /* 0x0000000412122812 */ /* 0x000fc800078efcff */
[----:B------:R-:W-:Y:S01]  /*15c50*/  LOP3.LUT R18, R18, 0xfffffff7, RZ, 0xc0, !PT ;  /* 0xfffffff712127812 */ /* 0x000fe200078ec0ff */
[----:B0-----:R-:W-:-:S03]  /*15c60*/  IMAD.SHL.U32 R10, R10, 0x8, RZ ;  /* 0x000000080a0a7824 */ /* 0x001fc600078e00ff */
[----:B------:R-:W-:Y:S01]  /*15c70*/  @P1 LOP3.LUT R18, R18, 0x8, RZ, 0xfc, !PT ;  /* 0x0000000812121812 */ /* 0x000fe200078efcff */
[----:B-1----:R-:W-:Y:S01]  /*15c80*/  IMAD.SHL.U32 R11, R11, 0x8, RZ ;  /* 0x000000080b0b7824 */ /* 0x002fe200078e00ff */
[----:B------:R-:W-:-:S04]  /*15c90*/  LOP3.LUT R10, R10, 0x38, RZ, 0xc0, !PT ;  /* 0x000000380a0a7812 */ /* 0x000fc800078ec0ff */
[----:B------:R-:W-:Y:S02]  /*15ca0*/  LOP3.LUT R10, R10, 0x100, RZ, 0xfc, !PT ;  /* 0x000001000a0a7812 */ /* 0x000fe400078efcff */
[----:B------:R-:W-:Y:S02]  /*15cb0*/  LOP3.LUT R11, R11, 0x38, RZ, 0xc0, !PT ;  /* 0x000000380b0b7812 */ /* 0x000fe400078ec0ff */
[----:B------:R-:W-:Y:S02]  /*15cc0*/  ISETP.GE.AND P0, PT, R10, UR4, PT ;  /* 0x000000040a007c0c */ /* 0x000fe4000bf06270 */
[----:B------:R-:W0:Y:S01]  /*15cd0*/  S2R R10, SR_TID.X ;  /* 0x00000000000a7919 */ /* 0x000e220000002100 */
[----:B------:R-:W-:Y:S02]  /*15ce0*/  LOP3.LUT R11, R11, 0x180, RZ, 0xfc, !PT ;  /* 0x000001800b0b7812 */ /* 0x000fe400078efcff */
[----:B------:R-:W-:Y:S02]  /*15cf0*/  SEL R3, RZ, 0x10, P0 ;  /* 0x00000010ff037807 */ /* 0x000fe40000000000 */
[----:B------:R-:W-:-:S02]  /*15d00*/  ISETP.GE.AND P1, PT, R11, UR4, PT ;  /* 0x000000040b007c0c */ /* 0x000fc4000bf26270 */
[----:B------:R-:W-:Y:S02]  /*15d10*/  IADD3 R2, R3, R2, R4 ;  /* 0x0000000203027210 */ /* 0x000fe40007ffe004 */
[----:B------:R-:W-:Y:S01]  /*15d20*/  SEL R5, RZ, 0x40, P1 ;  /* 0x00000040ff057807 */ /* 0x000fe20000800000 */
[----:B0-----:R-:W-:-:S05]  /*15d30*/  IMAD.SHL.U32 R10, R10, 0x8, RZ ;  /* 0x000000080a0a7824 */ /* 0x001fca00078e00ff */
[----:B------:R-:W-:-:S04]  /*15d40*/  LOP3.LUT R10, R10, 0x38, RZ, 0xc0, !PT ;  /* 0x000000380a0a7812 */ /* 0x000fc800078ec0ff */
[C---:B------:R-:W-:Y:S02]  /*15d50*/  LOP3.LUT R7, R10.reuse, 0x140, RZ, 0xfc, !PT ;  /* 0x000001400a077812 */ /* 0x040fe400078efcff */
[----:B------:R-:W-:Y:S02]  /*15d60*/  LOP3.LUT R10, R10, 0x1c0, RZ, 0xfc, !PT ;  /* 0x000001c00a0a7812 */ /* 0x000fe400078efcff */
[----:B------:R-:W-:Y:S02]  /*15d70*/  ISETP.GE.AND P1, PT, R7, UR4, PT ;  /* 0x0000000407007c0c */ /* 0x000fe4000bf26270 */
[----:B------:R-:W-:Y:S01]  /*15d80*/  ISETP.GE.AND P2, PT, R10, UR4, PT ;  /* 0x000000040a007c0c */ /* 0x000fe2000bf46270 */
[----:B------:R-:W-:Y:S01]  /*15d90*/  UMOV UR4, 0xffffffff ;  /* 0xffffffff00047882 */ /* 0x000fe20000000000 */
[----:B------:R-:W-:Y:S02]  /*15da0*/  SEL R3, RZ, 0x20, P1 ;  /* 0x00000020ff037807 */ /* 0x000fe40000800000 */
[----:B------:R-:W-:-:S02]  /*15db0*/  SEL R7, RZ, 0x80, P2 ;  /* 0x00000080ff077807 */ /* 0x000fc40001000000 */
        /* <DEDUP_REMOVED lines=95> */
.L_x_2257:
        /* <DEDUP_REMOVED lines=30> */
.L_x_2131:
[----:B------:R-:W-:Y:S05]  /*16590*/  BSYNC B0 ;  /* 0x0000000000007941 */ /* 0x000fea0003800000 */
.L_x_2130:
[----:B------:R-:W-:Y:S01]  /*165a0*/  NOP ;  /* 0x0000000000007918 */ /* 0x000fe20000000000 */
[----:B------:R-:W-:-:S13]  /*165b0*/  PLOP3.LUT P0, PT, PT, PT, PT, 0x80, 0x0 ;  /* 0x000000000000781c */ /* 0x000fda0003f0f070 */
.L_x_2132:
[----:B------:R-:W-:Y:S02]  /*165c0*/  PLOP3.LUT P1, PT, P1, P0, PT, 0xa2, 0x0 ;  /* 0x000000000000781c */ /* 0x000fe40000f21472 */
[----:B------:R-:W-:-:S08]  /*165d0*/  @P0 R2UR P1, UR4, R17 ;  /* 0x00000000110402ca */ /* 0x000fd00000020000 */
[----:B------:R-:W-:-:S05]  /*165e0*/  @P0 PLOP3.LUT P0, PT, P1, PT, PT, 0x80, 0x0 ;  /* 0x000000000000081c */ /* 0x000fca0000f0f070 */
[----:B------:R-:W-:Y:S01]  /*165f0*/  @!P1 SYNCS.ARRIVE.TRANS64.RED.A0T1 RZ, [UR4+0x38810], RZ ;  /* 0x038810ffffff99a7 */ /* 0x000fe20008200404 */
[----:B------:R-:W-:Y:S07]  /*16600*/  @!P1 ARRIVES.LDGSTSBAR.64.TRANSCNT [UR4+0x38810] ;  /* 0x03881000ff0099b0 */ /* 0x000fee0008000a84 */
[----:B------:R-:W-:Y:S05]  /*16610*/  @P0 BRA.U.ANY `(.L_x_2132) ;  /* 0xfffffffd00e80947 */ /* 0x000fea000393ffff */
[----:B0-----:R-:W3:Y:S02]  /*16620*/  LDL.LU R2, [R1+0x28] ;  /* 0x0000280001027983 */ /* 0x001ee40000300800 */
[----:B---3--:R-:W-:-:S05]  /*16630*/  VIADD R2, R2, 0x1 ;  /* 0x0000000102027836 */ /* 0x008fca0000000000 */
[----:B------:R0:W-:Y:S01]  /*16640*/  STL [R1+0x28], R2 ;  /* 0x0000280201007387 */ /* 0x0001e20000100800 */
[----:B--2---:R-:W-:-:S04]  /*16650*/  LEA.HI R0, R2, R2, RZ, 0x1 ;  /* 0x0000000202007211 */ /* 0x004fc800078f08ff */
[----:B------:R-:W-:-:S05]  /*16660*/  LOP3.LUT R0, R0, 0xfffffffe, RZ, 0xc0, !PT ;  /* 0xfffffffe00007812 */ /* 0x000fca00078ec0ff */
[----:B------:R-:W-:-:S05]  /*16670*/  IMAD.IADD R0, R2, 0x1, -R0 ;  /* 0x0000000102007824 */ /* 0x000fca00078e0a00 */
[----:B------:R-:W-:Y:S01]  /*16680*/  SHF.L.U32 R0, R0, 0x1f, RZ ;  /* 0x0000001f00007819 */ /* 0x000fe200000006ff */
[----:B------:R-:W-:Y:S01]  /*16690*/  NOP ;  /* 0x0000000000007918 */ /* 0x000fe20000000000 */
[----:B------:R0:W-:Y:S01]  /*166a0*/  SYNCS.ARRIVE.TRANS64.A1T0 RZ, [R17+URZ+0x38810], RZ ;  /* 0x038810ff11ff79a7 */ /* 0x0001e2000810003f */
[----:B------:R-:W-:Y:S01]  /*166b0*/  BSSY B0, `(.L_x_2133) ;  /* 0x0000003000007945 */ /* 0x000fe20003800000 */
[----:B------:R-:W2:Y:S03]  /*166c0*/  SYNCS.PHASECHK.TRANS64.TRYWAIT P0, [R17+URZ+0x38820], R0 ;  /* 0x03882000110075a7 */ /* 0x000ea6000800017f */
[----:B0-2---:R-:W-:Y:S05]  /*166d0*/  @!P0 BRA `(.L_x_2134) ;  /* 0x0000004c00688947 */ /* 0x005fea0003800000 */
.L_x_2258:
[----:B------:R-:W-:Y:S05]  /*166e0*/  BSYNC B0 ;  /* 0x0000000000007941 */ /* 0x000fea0003800000 */
.L_x_2133:
[----:B------:R-:W-:Y:S01]  /*166f0*/  LOP3.LUT P0, RZ, R18, 0x2, RZ, 0xc0, !PT ;  /* 0x0000000212ff7812 */ /* 0x000fe2000780c0ff */
[----:B------:R-:W-:-:S12]  /*16700*/  BSSY B0, `(.L_x_2135) ;  /* 0x0000094000007945 */ /* 0x000fd80003800000 */
[----:B------:R-:W-:Y:S05]  /*16710*/  @!P0 BRA `(.L_x_2136) ;  /* 0x0000000800488947 */ /* 0x000fea0003800000 */
[----:B------:R-:W2:Y:S01]  /*16720*/  LDL R2, [R1+0x8] ;  /* 0x0000080001027983 */ /* 0x000ea20000100800 */
        /* <DEDUP_REMOVED lines=8> */
.L_x_2259:
[----:B------:R-:W-:Y:S05]  /*167b0*/  BSYNC B1 ;  /* 0x0000000000017941 */ /* 0x000fea0003800000 */
.L_x_2137:
        /* <DEDUP_REMOVED lines=9> */
.L_x_2140:
[----:B------:R-:W-:Y:S05]  /*16850*/  BSYNC B1 ;  /* 0x0000000000017941 */ /* 0x000fea0003800000 */
.L_x_2139:
[----:B0-----:R-:W2:Y:S01]  /*16860*/  LDL.LU R2, [R1+0x1c] ;  /* 0x00001c0001027983 */ /* 0x001ea20000300800 */
[----:B------:R-:W-:Y:S01]  /*16870*/  UIADD3 UR4, UP0, UR46, 0x470, URZ ;  /* 0x000004702e047890 */ /* 0x000fe2000ff1e03f */
[----:B------:R-:W-:Y:S01]  /*16880*/  PLOP3.LUT P0, PT, PT, PT, PT, 0x80, 0x0 ;  /* 0x000000000000781c */ /* 0x000fe20003f0f070 */
[----:B------:R-:W-:Y:S01]  /*16890*/  VIADD R0, R0, 0x38850 ;  /* 0x0003885000007836 */ /* 0x000fe20000000000 */
[----:B------:R-:W-:Y:S01]  /*168a0*/  UMOV UR6, 0x0 ;  /* 0x0000000000067882 */ /* 0x000fe20000000000 */
[----:B------:R-:W-:Y:S01]  /*168b0*/  UIADD3.X UR5, URZ, UR47, URZ, UP0, !UPT ;  /* 0x0000002f3f057290 */ /* 0x000fe200087fe43f */
[----:B------:R-:W-:Y:S01]  /*168c0*/  UMOV UR7, 0x14f00000 ;  /* 0x14f0000000077882 */ /* 0x000fe20000000000 */
[----:B------:R-:W-:Y:S01]  /*168d0*/  UMOV UR10, URZ ;  /* 0x0000003f000a7c82 */ /* 0x000fe20008000000 */
[----:B--2---:R-:W-:Y:S02]  /*168e0*/  IMAD.SHL.U32 R3, R2, 0x40, RZ ;  /* 0x0000004002037824 */ /* 0x004fe400078e00ff */
[----:B------:R-:W-:-:S04]  /*168f0*/  IMAD R2, R19, 0x10000, R17 ;  /* 0x0001000013027824 */ /* 0x000fc800078e0211 */
[----:B------:R-:W-:-:S07]  /*16900*/  VIADD R4, R2, 0x400 ;  /* 0x0000040002047836 */ /* 0x000fce0000000000 */
.L_x_2141:
        /* <DEDUP_REMOVED lines=15> */
.L_x_2142:
        /* <DEDUP_REMOVED lines=15> */
.L_x_2143:
        /* <DEDUP_REMOVED lines=15> */
.L_x_2144:
        /* <DEDUP_REMOVED lines=15> */
.L_x_2145:
        /* <DEDUP_REMOVED lines=15> */
.L_x_2146:
        /* <DEDUP_REMOVED lines=15> */
.L_x_2147:
        /* <DEDUP_REMOVED lines=15> */
.L_x_2148:
        /* <DEDUP_REMOVED lines=10> */
.L_x_2136:
[----:B------:R-:W-:Y:S05]  /*17040*/  BSYNC B0 ;  /* 0x0000000000007941 */ /* 0x000fea0003800000 */
.L_x_2135:
[----:B------:R-:W-:-:S04]  /*17050*/  UIADD3 UR4, UR39, -0x2, URZ ;  /* 0xfffffffe27047890 */ /* 0x000fc8000fffe03f */
[----:B------:R-:W-:-:S06]  /*17060*/  UISETP.GE.AND UP0, UPT, UR4, UR38, UPT ;  /* 0x000000260400728c */ /* 0x000fcc000bf06270 */
[----:B------:R-:W-:-:S13]  /*17070*/  PLOP3.LUT P0, PT, PT, PT, UP0, 0x80, 0x0 ;  /* 0x000000000000781c */ /* 0x000fda0003f0f008 */
[----:B------:R-:W-:Y:S05]  /*17080*/  @!P0 BRA `(.L_x_2149) ;  /* 0x0000002800508947 */ /* 0x000fea0003800000 */
[----:B0-----:R-:W-:Y:S01]  /*17090*/  IMAD R0, RZ, RZ, -UR39 ;  /* 0x80000027ff007e24 */ /* 0x001fe2000f8e02ff */
[----:B-1----:R-:W-:-:S04]  /*170a0*/  LOP3.LUT R6, RZ, UR38, RZ, 0x33, !PT ;  /* 0x00000026ff067c12 */ /* 0x002fc8000f8e33ff */
[----:B------:R-:W-:-:S05]  /*170b0*/  VIADDMNMX R6, R0, 0x1, R6, !PT ;  /* 0x0000000100067846 */ /* 0x000fca0007800106 */
[----:B------:R-:W-:-:S05]  /*170c0*/  VIADD R0, R6, UR39 ;  /* 0x0000002706007c36 */ /* 0x000fca0008000000 */
[----:B------:R-:W-:-:S04]  /*170d0*/  LOP3.LUT R0, R0, 0x1, RZ, 0xc0, !PT ;  /* 0x0000000100007812 */ /* 0x000fc800078ec0ff */
[----:B------:R-:W-:Y:S01]  /*170e0*/  ISETP.NE.U32.AND P0, PT, R0, 0x1, PT ;  /* 0x000000010000780c */ /* 0x000fe20003f05070 */
[----:B------:R-:W-:-:S12]  /*170f0*/  IMAD.U32 R0, RZ, RZ, UR4 ;  /* 0x00000004ff007e24 */ /* 0x000fd8000f8e00ff */
[----:B------:R-:W-:Y:S05]  /*17100*/  @P0 BRA `(.L_x_2150) ;  /* 0x0000000c005c0947 */ /* 0x000fea0003800000 */
[----:B------:R-:W2:Y:S01]  /*17110*/  LDL.LU R8, [R1+0x8] ;  /* 0x0000080001087983 */ /* 0x000ea20000300800 */
[----:B------:R-:W-:Y:S01]  /*17120*/  VIADD R19, R19, 0x1 ;  /* 0x0000000113137836 */ /* 0x000fe20000000000 */
[----:B------:R-:W-:Y:S01]  /*17130*/  LOP3.LUT P2, RZ, R18, 0x2, RZ, 0xc0, !PT ;  /* 0x0000000212ff7812 */ /* 0x000fe2000784c0ff */
[----:B------:R-:W-:Y:S03]  /*17140*/  BSSY B0, `(.L_x_2151) ;  /* 0x00000d1000007945 */ /* 0x000fe60003800000 */
[----:B------:R-:W-:-:S04]  /*17150*/  ISETP.NE.AND P0, PT, R19, 0x2, PT ;  /* 0x000000021300780c */ /* 0x000fc80003f05270 */
[----:B------:R-:W-:Y:S02]  /*17160*/  SEL R2, RZ, 0x1, P0 ;  /* 0x00000001ff027807 */ /* 0x000fe40000000000 */
[----:B------:R-:W-:Y:S02]  /*17170*/  SEL R19, R19, RZ, P0 ;  /* 0x000000ff13137207 */ /* 0x000fe40000000000 */
[----:B--2---:R-:W-:-:S05]  /*17180*/  LOP3.LUT R8, R8, R2, RZ, 0x3c, !PT ;  /* 0x0000000208087212 */ /* 0x004fca00078e3cff */
[----:B------:R0:W-:Y:S01]  /*17190*/  STL [R1+0x8], R8 ;  /* 0x0000080801007387 */ /* 0x0001e20000100800 */
[----:B------:R-:W-:Y:S05]  /*171a0*/  @!P2 BRA `(.L_x_2152) ;  /* 0x0000000c0028a947 */ /* 0x000fea0003800000 */
[----:B------:R-:W-:-:S13]  /*171b0*/  LOP3.LUT P2, RZ, R18, 0x1, RZ, 0xc0, !PT ;  /* 0x0000000112ff7812 */ /* 0x000fda000784c0ff */
[----:B------:R-:W-:Y:S05]  /*171c0*/  @!P2 BRA `(.L_x_2153) ;  /* 0x000000000050a947 */ /* 0x000fea0003800000 */
[----:B------:R-:W2:Y:S01]  /*171d0*/  LDL R7, [R1+0xc] ;  /* 0x00000c0001077983 */ /* 0x000ea20000100800 */
[----:B------:R-:W1:Y:S03]  /*171e0*/  LDC R5, c[0x0][0x43c] ;  /* 0x00010f00ff057b82 */ /* 0x000e660000000800 */
[----:B------:R-:W3:Y:S01]  /*171f0*/  LDL R9, [R1] ;  /* 0x0000000001097983 */ /* 0x000ee20000100800 */
        /* <DEDUP_REMOVED lines=8> */
[----:B------:R-:W-:Y:S01]  /*17280*/  SHF.R.S32.HI R5, RZ, 0x1f, R4 ;  /* 0x0000001fff057819 */ /* 0x000fe20000011404 */
[----:B------:R-:W1:Y:S01]  /*17290*/  LDC.64 R2, c[0x0][0x418] ;  /* 0x00010600ff027b82 */ /* 0x000e620000000a00 */
[----:B--2---:R-:W-:-:S04]  /*172a0*/  IMAD R7, R7, UR4, RZ ;  /* 0x0000000407077c24 */ /* 0x004fc8000f8e02ff */
[C---:B---3--:R-:W-:Y:S02]  /*172b0*/  IMAD R7, R9.reuse, UR5, R7 ;  /* 0x0000000509077c24 */ /* 0x048fe4000f8e0207 */
[----:B------:R-:W-:-:S04]  /*172c0*/  IMAD.WIDE.U32 R4, R9, UR4, R4 ;  /* 0x0000000409047c25 */ /* 0x000fc8000f8e0004 */
[----:B------:R-:W-:Y:S01]  /*172d0*/  IMAD.IADD R7, R7, 0x1, R5 ;  /* 0x0000000107077824 */ /* 0x000fe200078e0205 */
[----:B-1----:R-:W-:-:S04]  /*172e0*/  LEA R2, P0, R4, R2, 0x2 ;  /* 0x0000000204027211 */ /* 0x002fc800078010ff */
[----:B------:R-:W-:-:S05]  /*172f0*/  LEA.HI.X R3, R4, R3, R7, 0x2, P0 ;  /* 0x0000000304037211 */ /* 0x000fca00000f1407 */
[----:B------:R1:W5:Y:S04]  /*17300*/  LDG.E R16, desc[UR44][R2.64] ;  /* 0x0000002c02107981 */ /* 0x000368000c1e1900 */
.L_x_2153:
        /* <DEDUP_REMOVED lines=8> */
.L_x_2260:
[----:B------:R-:W-:Y:S05]  /*17390*/  BSYNC B1 ;  /* 0x0000000000017941 */ /* 0x000fea0003800000 */
.L_x_2154:
        /* <DEDUP_REMOVED lines=9> */
.L_x_2157:
[----:B------:R-:W-:Y:S05]  /*17430*/  BSYNC B1 ;  /* 0x0000000000017941 */ /* 0x000fea0003800000 */
.L_x_2156:
        /* <DEDUP_REMOVED lines=11> */
.L_x_2158:
        /* <DEDUP_REMOVED lines=13> */
.L_x_2261:
[----:B------:R-:W-:Y:S05]  /*175c0*/  BSYNC B1 ;  /* 0x0000000000017941 */ /* 0x000fea0003800000 */
.L_x_2159:
[----:B------:R-:W-:Y:S01]  /*175d0*/  BSSY B1, `(.L_x_2161) ;  /* 0x000000b000017945 */ /* 0x000fe20003800000 */
[----:B0-----:R-:W-:Y:S02]  /*175e0*/  IMAD.MOV.U32 R8, RZ, RZ, 0x0 ;  /* 0x00000000ff087424 */ /* 0x001fe400078e00ff */
[----:B------:R-:W-:Y:S01]  /*175f0*/  IMAD.MOV.U32 R9, RZ, RZ, 0x14f00000 ;  /* 0x14f00000ff097424 */ /* 0x000fe200078e00ff */
        /* <DEDUP_REMOVED lines=8> */
.L_x_2162:
[----:B------:R-:W-:Y:S05]  /*17680*/  BSYNC B1 ;  /* 0x0000000000017941 */ /* 0x000fea0003800000 */
.L_x_2161:
[----:B------:R-:W-:Y:S01]  /*17690*/  R2UR UR10, R7 ;  /* 0x00000000070a72ca */ /* 0x000fe200000e0000 */
[----:B-12---:R-:W-:Y:S01]  /*176a0*/  IMAD R2, R19, 0x10000, R17 ;  /* 0x0001000013027824 */ /* 0x006fe200078e0211 */
[----:B------:R-:W-:Y:S01]  /*176b0*/  R2UR UR6, R8 ;  /* 0x00000000080672ca */ /* 0x000fe200000e0000 */
[----:B------:R-:W-:Y:S01]  /*176c0*/  UIADD3 UR4, UP0, UR46, 0x470, URZ ;  /* 0x000004702e047890 */ /* 0x000fe2000ff1e03f */
[----:B------:R-:W-:Y:S01]  /*176d0*/  R2UR UR7, R9 ;  /* 0x00000000090772ca */ /* 0x000fe200000e0000 */
[----:B------:R-:W-:Y:S01]  /*176e0*/  VIADD R3, R3, 0x38850 ;  /* 0x0003885003037836 */ /* 0x000fe20000000000 */
[----:B------:R-:W-:Y:S01]  /*176f0*/  PLOP3.LUT P0, PT, PT, PT, PT, 0x80, 0x0 ;  /* 0x000000000000781c */ /* 0x000fe20003f0f070 */
[----:B------:R-:W-:Y:S01]  /*17700*/  VIADD R4, R2, 0x400 ;  /* 0x0000040002047836 */ /* 0x000fe20000000000 */
[----:B------:R-:W-:-:S12]  /*17710*/  UIADD3.X UR5, URZ, UR47, URZ, UP0, !UPT ;  /* 0x0000002f3f057290 */ /* 0x000fd800087fe43f */
.L_x_2163:
        /* <DEDUP_REMOVED lines=15> */
.L_x_2164:
        /* <DEDUP_REMOVED lines=15> */
.L_x_2165:
        /* <DEDUP_REMOVED lines=15> */
.L_x_2166:
        /* <DEDUP_REMOVED lines=15> */
.L_x_2167:
        /* <DEDUP_REMOVED lines=15> */
.L_x_2168:
        /* <DEDUP_REMOVED lines=15> */
.L_x_2169:
        /* <DEDUP_REMOVED lines=15> */
.L_x_2170:
        /* <DEDUP_REMOVED lines=10> */
.L_x_2152:
[----:B------:R-:W-:Y:S05]  /*17e50*/  BSYNC B0 ;  /* 0x0000000000007941 */ /* 0x000fea0003800000 */
.L_x_2151:
[----:B------:R-:W-:-:S06]  /*17e60*/  UIADD3 UR4, UR39, -0x3, URZ ;  /* 0xfffffffd27047890 */ /* 0x000fcc000fffe03f */
[----:B------:R-:W-:-:S07]  /*17e70*/  IMAD.U32 R0, RZ, RZ, UR4 ;  /* 0x00000004ff007e24 */ /* 0x000fce000f8e00ff */
.L_x_2150:
[----:B------:R-:W-:Y:S01]  /*17e80*/  ULOP3.LUT UR4, URZ, UR39, URZ, 0x33, !UPT ;  /* 0x000000273f047292 */ /* 0x000fe2000f8e333f */
[----:B------:R-:W-:Y:S01]  /*17e90*/  VIADD R6, R6, 0xfffffffe ;  /* 0xfffffffe06067836 */ /* 0x000fe20000000000 */
[----:B------:R-:W-:Y:S04]  /*17ea0*/  BSSY B0, `(.L_x_2149) ;  /* 0x00001b2000007945 */ /* 0x000fe80003800000 */
[----:B------:R-:W-:-:S13]  /*17eb0*/  ISETP.NE.AND P0, PT, R6, UR4, PT ;  /* 0x0000000406007c0c */ /* 0x000fda000bf05270 */
[----:B------:R-:W-:Y:S05]  /*17ec0*/  @!P0 BRA `(.L_x_2171) ;  /* 0x0000001800bc8947 */ /* 0x000fea0003800000 */
.L_x_2212:
[----:B------:R-:W2:Y:S01]  /*17ed0*/  LDL.LU R2, [R1+0x8] ;  /* 0x0000080001027983 */ /* 0x000ea20000300800 */
[----:B------:R-:W-:Y:S01]  /*17ee0*/  LOP3.LUT P1, RZ, R18, 0x2, RZ, 0xc0, !PT ;  /* 0x0000000212ff7812 */ /* 0x000fe2000782c0ff */
[----:B------:R-:W-:Y:S01]  /*17ef0*/  VIADD R7, R19, 0x1 ;  /* 0x0000000113077836 */ /* 0x000fe20000000000 */
[----:B------:R-:W-:Y:S05]  /*17f00*/  YIELD ;  /* 0x0000000000007946 */ /* 0x000fea0003800000 */
[----:B------:R-:W-:Y:S01]  /*17f10*/  ISETP.NE.AND P0, PT, R7, 0x2, PT ;  /* 0x000000020700780c */ /* 0x000fe20003f05270 */
[----:B------:R-:W-:Y:S03]  /*17f20*/  BSSY B1, `(.L_x_2172) ;  /* 0x00000d0000017945 */ /* 0x000fe60003800000 */
[----:B------:R-:W-:-:S02]  /*17f30*/  SEL R6, RZ, 0x1, P0 ;  /* 0x00000001ff067807 */ /* 0x000fc40000000000 */
[----:B------:R-:W-:Y:S02]  /*17f40*/  SEL R7, R7, RZ, P0 ;  /* 0x000000ff07077207 */ /* 0x000fe40000000000 */
[----:B--2---:R-:W-:Y:S01]  /*17f50*/  LOP3.LUT R6, R2, R6, RZ, 0x3c, !PT ;  /* 0x0000000602067212 */ /* 0x004fe200078e3cff */
[----:B------:R-:W-:Y:S06]  /*17f60*/  @!P1 BRA `(.L_x_2173) ;  /* 0x0000000c002c9947 */ /* 0x000fec0003800000 */
[----:B------:R-:W-:Y:S01]  /*17f70*/  LOP3.LUT P1, RZ, R18, 0x1, RZ, 0xc0, !PT ;  /* 0x0000000112ff7812 */ /* 0x000fe2000782c0ff */
[----:B0-----:R-:W-:-:S12]  /*17f80*/  IMAD.MOV.U32 R8, RZ, RZ, R0 ;  /* 0x000000ffff087224 */ /* 0x001fd800078e0000 */
[----:B------:R-:W-:Y:S05]  /*17f90*/  @!P1 BRA `(.L_x_2174) ;  /* 0x0000000000509947 */ /* 0x000fea0003800000 */
[----:B------:R-:W2:Y:S01]  /*17fa0*/  LDL R9, [R1+0xc] ;  /* 0x00000c0001097983 */ /* 0x000ea20000100800 */
[----:B------:R-:W0:Y:S01]  /*17fb0*/  LDC R8, c[0x0][0x43c] ;  /* 0x00010f00ff087b82 */ /* 0x000e220000000800 */
[----:B------:R-:W-:Y:S02]  /*17fc0*/  ULDC.64 UR4, c[0x0][0x428] ;  /* 0x00010a0000047ab9 */ /* 0x000fe40000000a00 */
[----:B------:R-:W3:Y:S01]  /*17fd0*/  LDL R5, [R1] ;  /* 0x0000000001057983 */ /* 0x000ee20000100800 */
        /* <DEDUP_REMOVED lines=16> */
.L_x_2174:
        /* <DEDUP_REMOVED lines=8> */
.L_x_2262:
[----:B------:R-:W-:Y:S05]  /*18160*/  BSYNC B2 ;  /* 0x0000000000027941 */ /* 0x000fea0003800000 */
.L_x_2175:
        /* <DEDUP_REMOVED lines=9> */
.L_x_2178:
[----:B------:R-:W-:Y:S05]  /*18200*/  BSYNC B2 ;  /* 0x0000000000027941 */ /* 0x000fea0003800000 */
.L_x_2177:
        /* <DEDUP_REMOVED lines=11> */
.L_x_2179:
        /* <DEDUP_REMOVED lines=13> */
.L_x_2263:
[----:B------:R-:W-:Y:S05]  /*18390*/  BSYNC B2 ;  /* 0x0000000000027941 */ /* 0x000fea0003800000 */
.L_x_2180:
        /* <DEDUP_REMOVED lines=11> */
.L_x_2183:
[----:B------:R-:W-:Y:S05]  /*18450*/  BSYNC B2 ;  /* 0x0000000000027941 */ /* 0x000fea0003800000 */
.L_x_2182:
        /* <DEDUP_REMOVED lines=9> */
.L_x_2184:
        /* <DEDUP_REMOVED lines=15> */
.L_x_2185:
        /* <DEDUP_REMOVED lines=15> */
.L_x_2186:
        /* <DEDUP_REMOVED lines=15> */
.L_x_2187:
        /* <DEDUP_REMOVED lines=15> */
.L_x_2188:
        /* <DEDUP_REMOVED lines=15> */
.L_x_2189:
        /* <DEDUP_REMOVED lines=15> */
.L_x_2190:
        /* <DEDUP_REMOVED lines=15> */
.L_x_2191:
        /* <DEDUP_REMOVED lines=10> */
.L_x_2173:
[----:B------:R-:W-:Y:S05]  /*18c20*/  BSYNC B1 ;  /* 0x0000000000017941 */ /* 0x000fea0003800000 */
.L_x_2172:
[----:B------:R-:W-:Y:S01]  /*18c30*/  VIADD R7, R7, 0x1 ;  /* 0x0000000107077836 */ /* 0x000fe20000000000 */
[----:B------:R-:W-:Y:S01]  /*18c40*/  LOP3.LUT P2, RZ, R18, 0x2, RZ, 0xc0, !PT ;  /* 0x0000000212ff7812 */ /* 0x000fe2000784c0ff */
[----:B------:R-:W-:Y:S03]  /*18c50*/  BSSY B1, `(.L_x_2192) ;  /* 0x00000d3000017945 */ /* 0x000fe60003800000 */
[----:B------:R-:W-:-:S04]  /*18c60*/  ISETP.NE.AND P0, PT, R7, 0x2, PT ;  /* 0x000000020700780c */ /* 0x000fc80003f05270 */
[----:B------:R-:W-:Y:S02]  /*18c70*/  SEL R2, RZ, 0x1, P0 ;  /* 0x00000001ff027807 */ /* 0x000fe40000000000 */
[----:B------:R-:W-:Y:S02]  /*18c80*/  SEL R19, R7, RZ, P0 ;  /* 0x000000ff07137207 */ /* 0x000fe40000000000 */
[----:B0-----:R-:W-:Y:S01]  /*18c90*/  LOP3.LUT R8, R6, R2, RZ, 0x3c, !PT ;  /* 0x0000000206087212 */ /* 0x001fe200078e3cff */
[----:B------:R-:W-:-:S04]  /*18ca0*/  VIADD R6, R0, 0xffffffff ;  /* 0xffffffff00067836 */ /* 0x000fc80000000000 */
[----:B------:R0:W-:Y:S01]  /*18cb0*/  STL [R1+0x8], R8 ;  /* 0x0000080801007387 */ /* 0x0001e20000100800 */
[----:B------:R-:W-:Y:S05]  /*18cc0*/  @!P2 BRA `(.L_x_2193) ;  /* 0x0000000c002ca947 */ /* 0x000fea0003800000 */
[----:B------:R-:W-:Y:S01]  /*18cd0*/  LOP3.LUT P2, RZ, R18, 0x1, RZ, 0xc0, !PT ;  /* 0x0000000112ff7812 */ /* 0x000fe2000784c0ff */
[----:B------:R-:W-:-:S12]  /*18ce0*/  IMAD.MOV.U32 R7, RZ, RZ, R6 ;  /* 0x000000ffff077224 */ /* 0x000fd800078e0006 */
        /* <DEDUP_REMOVED lines=21> */
.L_x_2194:
        /* <DEDUP_REMOVED lines=8> */
.L_x_2264:
[----:B------:R-:W-:Y:S05]  /*18ec0*/  BSYNC B2 ;  /* 0x0000000000027941 */ /* 0x000fea0003800000 */
.L_x_2195:
        /* <DEDUP_REMOVED lines=9> */
.L_x_2198:
[----:B------:R-:W-:Y:S05]  /*18f60*/  BSYNC B2 ;  /* 0x0000000000027941 */ /* 0x000fea0003800000 */
.L_x_2197:
        /* <DEDUP_REMOVED lines=11> */
.L_x_2199:
        /* <DEDUP_REMOVED lines=10> */
[----:B------:R-:W0:Y:S01]  /*190c0*/  SYNCS.PHASECHK.TRANS64.TRYWAIT P0, [R4+URZ+0x38860], R2 ;  /* 0x03886002040075a7 */ /* 0x000e22000800017f */
[----:B------:R-:W-:Y:S04]  /*190d0*/  BSSY B2, `(.L_x_2200) ;  /* 0x0000002000027945 */ /* 0x000fe80003800000 */
[----:B0-----:R-:W-:Y:S05]  /*190e0*/  @!P0 BRA `(.L_x_2201) ;  /* 0x0000002400708947 */ /* 0x001fea0003800000 */
.L_x_2265:
[----:B------:R-:W-:Y:S05]  /*190f0*/  BSYNC B2 ;  /* 0x0000000000027941 */ /* 0x000fea0003800000 */
.L_x_2200:
        /* <DEDUP_REMOVED lines=11> */
.L_x_2203:
[----:B------:R-:W-:Y:S05]  /*191b0*/  BSYNC B2 ;  /* 0x0000000000027941 */ /* 0x000fea0003800000 */
.L_x_2202:
        /* <DEDUP_REMOVED lines=9> */
.L_x_2204:
        /* <DEDUP_REMOVED lines=15> */
.L_x_2205:
        /* <DEDUP_REMOVED lines=15> */
.L_x_2206:
        /* <DEDUP_REMOVED lines=15> */
.L_x_2207:
        /* <DEDUP_REMOVED lines=15> */
.L_x_2208:
        /* <DEDUP_REMOVED lines=15> */
.L_x_2209:
        /* <DEDUP_REMOVED lines=15> */
.L_x_2210:
        /* <DEDUP_REMOVED lines=15> */
.L_x_2211:
        /* <DEDUP_REMOVED lines=10> */
.L_x_2193:
[----:B------:R-:W-:Y:S05]  /*19980*/  BSYNC B1 ;  /* 0x0000000000017941 */ /* 0x000fea0003800000 */
.L_x_2192:
[----:B------:R-:W-:Y:S01]  /*19990*/  ISETP.GT.AND P0, PT, R6, UR38, PT ;  /* 0x0000002606007c0c */ /* 0x000fe2000bf04270 */
[----:B------:R-:W-:-:S12]  /*199a0*/  VIADD R0, R0, 0xfffffffe ;  /* 0xfffffffe00007836 */ /* 0x000fd80000000000 */
[----:B------:R-:W-:Y:S05]  /*199b0*/  @P0 BRA `(.L_x_2212) ;  /* 0xffffffe400440947 */ /* 0x000fea000383ffff */
.L_x_2171:
[----:B------:R-:W-:Y:S05]  /*199c0*/  BSYNC B0 ;  /* 0x0000000000007941 */ /* 0x000fea0003800000 */
.L_x_2149:
[----:B------:R-:W2:Y:S01]  /*199d0*/  LDL.LU R2, [R1+0x8] ;  /* 0x0000080001027983 */ /* 0x000ea20000300800 */
        /* <DEDUP_REMOVED lines=8> */
[----:B------:R0:W-:Y:S02]  /*19a60*/  STL [R1+0x8], R2 ;  /* 0x0000080201007387 */ /* 0x0001e40000100800 */
[----:B------:R-:W-:Y:S05]  /*19a70*/  @P2 BRA `(.L_x_2214) ;  /* 0x0000000000342947 */ /* 0x000fea0003800000 */
[----:B0-----:R-:W0:Y:S01]  /*19a80*/  S2R R2, SR_LANEID ;  /* 0x0000000000027919 */ /* 0x001e220000000000 */
[----:B------:R-:W-:Y:S01]  /*19a90*/  VOTEU.ANY UR4, UPT, PT ;  /* 0x0000000000047886 */ /* 0x000fe200038e0100 */
[----:B------:R-:W2:Y:S01]  /*19aa0*/  LDC.64 R4, c[0x0][0xd80] ;  /* 0x00036000ff047b82 */ /* 0x000ea20000000a00 */
[----:B------:R-:W0:Y:S02]  /*19ab0*/  FLO.U32 R0, UR4 ;  /* 0x0000000400007d00 */ /* 0x000e2400080e0000 */
[----:B0-----:R-:W-:-:S06]  /*19ac0*/  ISETP.EQ.U32.AND P1, PT, R0, R2, PT ;  /* 0x000000020000720c */ /* 0x001fcc0003f22070 */
[----:B------:R-:W2:Y:S07]  /*19ad0*/  POPC R2, UR4 ;  /* 0x0000000400027d09 */ /* 0x000eae0008000000 */
[----:B--2---:R-:W2:Y:S04]  /*19ae0*/  @P1 ATOMG.E.ADD.STRONG.GPU PT, R2, desc[UR44][R4.64], R2 ;  /* 0x00000002040219a8 */ /* 0x004ea800081ee1ec */
[----:B--2---:R0:W2:Y:S02]  /*19af0*/  SHFL.IDX PT, R2, R2, R0, 0x1f ;  /* 0x00001f0002027589 */ /* 0x0040a400000e0000 */
[----:B0-----:R-:W0:Y:S02]  /*19b00*/  S2R R0, SR_LTMASK ;  /* 0x0000000000007919 */ /* 0x001e240000003900 */
[----:B0-----:R-:W-:-:S06]  /*19b10*/  LOP3.LUT R0, R0, UR4, RZ, 0xc0, !PT ;  /* 0x0000000400007c12 */ /* 0x001fcc000f8ec0ff */
[----:B------:R-:W2:Y:S02]  /*19b20*/  POPC R0, R0 ;  /* 0x0000000000007309 */ /* 0x000ea40000000000 */
[----:B--2---:R-:W-:-:S05]  /*19b30*/  IADD3 R0, R2, UR41, R0 ;  /* 0x0000002902007c10 */ /* 0x004fca000fffe000 */
[----:B------:R2:W-:Y:S02]  /*19b40*/  STL [R1+0x10], R0 ;  /* 0x0000100001007387 */ /* 0x0005e40000100800 */
.L_x_2214:
[----:B------:R-:W-:Y:S05]  /*19b50*/  BSYNC B0 ;  /* 0x0000000000007941 */ /* 0x000fea0003800000 */
.L_x_2213:
[----:B------:R-:W-:-:S07]  /*19b60*/  SEL R19, R19, RZ, P0 ;  /* 0x000000ff13137207 */ /* 0x000fce0000000000 */
.L_x_2111:
[----:B------:R-:W-:Y:S05]  /*19b70*/  BSYNC B7 ;  /* 0x0000000000077941 */ /* 0x000fea0003800000 */
.L_x_2109:
[----:B------:R3:W5:Y:S01]  /*19b80*/  LDL R3, [R1+0x10] ;  /* 0x0000100001037983 */ /* 0x0007620000100800 */
[----:B------:R-:W-:-:S13]  /*19b90*/  LOP3.LUT P0, RZ, R18, 0x80, RZ, 0xc0, !PT ;  /* 0x0000008012ff7812 */ /* 0x000fda000780c0ff */
[----:B---3--:R-:W-:Y:S05]  /*19ba0*/  @!P0 BRA `(.L_x_2215) ;  /* 0x0000000000288947 */ /* 0x008fea0003800000 */
[----:B------:R-:W-:Y:S05]  /*19bb0*/  WARPSYNC.ALL ;  /* 0x0000000000007948 */ /* 0x000fea0003800000 */
[----:B------:R-:W3:Y:S08]  /*19bc0*/  S2UR UR5, SR_CgaCtaId ;  /* 0x00000000000579c3 */ /* 0x000ef00000008800 */
[----:B------:R-:W-:Y:S06]  /*19bd0*/  BAR.SYNC.DEFER_BLOCKING 0x5, 0x180 ;  /* 0x0146000000007b1d */ /* 0x000fec0000010000 */
[----:B------:R-:W-:-:S02]  /*19be0*/  UMOV UR4, 0x400 ;  /* 0x0000040000047882 */ /* 0x000fc40000000000 */
[----:B---3--:R-:W-:-:S06]  /*19bf0*/  ULEA UR4, UR5, UR4, 0x18 ;  /* 0x0000000405047291 */ /* 0x008fcc000f8ec03f */
[----:B------:R-:W-:-:S05]  /*19c00*/  IMAD.U32 R17, RZ, RZ, UR4 ;  /* 0x00000004ff117e24 */ /* 0x000fca000f8e00ff */
[----:B-----5:R-:W3:Y:S04]  /*19c10*/  LDS R3, [R17+0x388d0] ;  /* 0x0388d00011037984 */ /* 0x020ee80000000800 */
[----:B---3--:R3:W-:Y:S01]  /*19c20*/  STL [R1+0x10], R3 ;  /* 0x0000100301007387 */ /* 0x0087e20000100800 */
[----:B------:R-:W-:Y:S06]  /*19c30*/  BAR.ARV 0x4, 0x180 ;  /* 0x0106000000007b1d */ /* 0x000fec0000002000 */
[----:B------:R-:W-:Y:S05]  /*19c40*/  BRA `(.L_x_2216) ;  /* 0x00000000002c7947 */ /* 0x000fea0003800000 */
.L_x_2215:
[----:B------:R-:W-:-:S03]  /*19c50*/  UMOV UR4, 0xffffffff ;  /* 0xffffffff00047882 */ /* 0x000fc60000000000 */
[----:B------:R-:W-:Y:S05]  /*19c60*/  BRA.DIV UR4, `(.L_x_2217) ;  /* 0x0000001a04a47947 */ /* 0x000fea000b800000 */
[----:B-----5:R3:W4:Y:S02]  /*19c70*/  SHFL.IDX PT, R14, R3, RZ, 0x1f ;  /* 0x00001fff030e7589 */ /* 0x02072400000e0000 */
.L_x_2268:
[----:B0-2---:R-:W0:Y:S01]  /*19c80*/  @!P2 S2R R0, SR_CgaCtaId ;  /* 0x000000000000a919 */ /* 0x005e220000008800 */
[----:B------:R-:W-:Y:S05]  /*19c90*/  WARPSYNC.ALL ;  /* 0x0000000000007948 */ /* 0x000fea0003800000 */
[----:B------:R-:W-:Y:S01]  /*19ca0*/  BAR.SYNC.DEFER_BLOCKING 0x4, 0x180 ;  /* 0x0106000000007b1d */ /* 0x000fe20000010000 */
[----:B------:R-:W-:-:S05]  /*19cb0*/  @!P2 MOV R2, 0x400 ;  /* 0x000004000002a802 */ /* 0x000fca0000000f00 */
[----:B----4-:R4:W-:Y:S01]  /*19cc0*/  STL [R1+0x10], R14 ;  /* 0x0000100e01007387 */ /* 0x0109e20000100800 */
[----:B0-----:R-:W-:-:S05]  /*19cd0*/  @!P2 LEA R17, R0, R2, 0x18 ;  /* 0x000000020011a211 */ /* 0x001fca00078ec0ff */
[----:B------:R4:W-:Y:S01]  /*19ce0*/  @!P2 STS [R17+0x388d0], R3 ;  /* 0x0388d0031100a388 */ /* 0x0009e20000000800 */
[----:B------:R-:W-:Y:S06]  /*19cf0*/  BAR.ARV 0x5, 0x180 ;  /* 0x0146000000007b1d */ /* 0x000fec0000002000 */
.L_x_2216:
[----:B0-2---:R-:W2:Y:S01]  /*19d00*/  LDL R0, [R1+0x10] ;  /* 0x0000100001007983 */ /* 0x005ea20000100800 */
[----:B------:R-:W-:Y:S02]  /*19d10*/  ULDC UR4, c[0x0][0xd38] ;  /* 0x00034e0000047ab9 */ /* 0x000fe40000000800 */
[----:B--2---:R-:W-:-:S13]  /*19d20*/  ISETP.GE.AND P0, PT, R0, UR4, PT ;  /* 0x0000000400007c0c */ /* 0x004fda000bf06270 */
[----:B------:R-:W-:Y:S05]  /*19d30*/  @!P0 BRA `(.L_x_2218) ;  /* 0xffffff9c006c8947 */ /* 0x000fea000383ffff */
.L_x_2100:
[----:B------:R-:W2:Y:S01]  /*19d40*/  LDL.LU R0, [R1+0x28] ;  /* 0x0000280001007983 */ /* 0x000ea20000300800 */
[----:B------:R-:W-:Y:S01]  /*19d50*/  BSSY B0, `(.L_x_2219) ;  /* 0x000000b000007945 */ /* 0x000fe20003800000 */
[----:B------:R-:W5:Y:S01]  /*19d60*/  S2R R5, SR_CgaCtaId ;  /* 0x0000000000057919 */ /* 0x000f620000008800 */
[----:B--2---:R-:W-:-:S05]  /*19d70*/  VIADD R0, R0, 0x1 ;  /* 0x0000000100007836 */ /* 0x004fca0000000000 */
[----:B0-----:R-:W-:-:S04]  /*19d80*/  LEA.HI R2, R0, R0, RZ, 0x1 ;  /* 0x0000000000027211 */ /* 0x001fc800078f08ff */
[----:B---34-:R-:W-:-:S05]  /*19d90*/  LOP3.LUT R3, R2, 0xfffffffe, RZ, 0xc0, !PT ;  /* 0xfffffffe02037812 */ /* 0x018fca00078ec0ff */
[----:B------:R-:W-:Y:S01]  /*19da0*/  IMAD.IADD R3, R0, 0x1, -R3 ;  /* 0x0000000100037824 */ /* 0x000fe200078e0a03 */
[----:B------:R-:W-:-:S04]  /*19db0*/  MOV R0, 0x400 ;  /* 0x0000040000007802 */ /* 0x000fc80000000f00 */
[----:B-----5:R-:W-:Y:S02]  /*19dc0*/  LEA R0, R5, R0, 0x18 ;  /* 0x0000000005007211 */ /* 0x020fe400078ec0ff */
[----:B------:R-:W-:-:S04]  /*19dd0*/  SHF.L.U32 R3, R3, 0x1f, RZ ;  /* 0x0000001f03037819 */ /* 0x000fc800000006ff */
[----:B------:R-:W0:Y:S02]  /*19de0*/  SYNCS.PHASECHK.TRANS64.TRYWAIT P0, [R0+URZ+0x38820], R3 ;  /* 0x03882003000075a7 */ /* 0x000e24000800017f */
[----:B0-----:R-:W-:Y:S05]  /*19df0*/  @!P0 BRA `(.L_x_2220) ;  /* 0x0000001800688947 */ /* 0x001fea0003800000 */
.L_x_2269:
[----:B------:R-:W-:Y:S05]  /*19e00*/  BSYNC B0 ;  /* 0x0000000000007941 */ /* 0x000fea0003800000 */
.L_x_2219:
[----:B------:R-:W-:-:S03]  /*19e10*/  UMOV UR4, 0xffffffff ;  /* 0xffffffff00047882 */ /* 0x000fc60000000000 */
[----:B------:R-:W-:Y:S05]  /*19e20*/  BRA.DIV UR4, `(.L_x_2221) ;  /* 0x0000001a04707947 */ /* 0x000fea000b800000 */
[----:B------:R-:W2:Y:S02]  /*19e30*/  S2R R2, SR_TID.X ;  /* 0x0000000000027919 */ /* 0x000ea40000002100 */
[----:B--2---:R-:W-:-:S04]  /*19e40*/  SHF.R.U32.HI R2, RZ, 0x5, R2 ;  /* 0x00000005ff027819 */ /* 0x004fc80000011602 */
[----:B------:R-:W-:-:S05]  /*19e50*/  LOP3.LUT R2, R2, 0x3, RZ, 0xc0, !PT ;  /* 0x0000000302027812 */ /* 0x000fca00078ec0ff */
[----:B------:R2:W3:Y:S02]  /*19e60*/  SHFL.IDX PT, R14, R2, RZ, 0x1f ;  /* 0x00001fff020e7589 */ /* 0x0004e400000e0000 */
.L_x_2272:
[----:B---3--:R-:W-:Y:S01]  /*19e70*/  ISETP.NE.AND P0, PT, R14, RZ, PT ;  /* 0x000000ff0e00720c */ /* 0x008fe20003f05270 */
[----:B------:R-:W-:-:S12]  /*19e80*/  BSSY B0, `(.L_x_2222) ;  /* 0x0000025000007945 */ /* 0x000fd80003800000 */
[----:B------:R-:W-:Y:S05]  /*19e90*/  @P0 BRA `(.L_x_2223) ;  /* 0x00000000008c0947 */ /* 0x000fea0003800000 */
[----:B------:R-:W-:-:S03]  /*19ea0*/  UMOV UR4, 0xffffffff ;  /* 0xffffffff00047882 */ /* 0x000fc60000000000 */
[----:B------:R-:W-:Y:S05]  /*19eb0*/  BRA.DIV UR4, `(.L_x_2224) ;  /* 0x0000001a04807947 */ /* 0x000fea000b800000 */
[----:B------:R-:W-:-:S13]  /*19ec0*/  ELECT P6, URZ, PT ;  /* 0x00000000003f782f */ /* 0x000fda00038c0000 */
.L_x_2275:
[----:B------:R-:W-:Y:S05]  /*19ed0*/  @!P6 BRA `(.L_x_2223) ;  /* 0x00000000007ce947 */ /* 0x000fea0003800000 */
[----:B--2---:R-:W2:Y:S02]  /*19ee0*/  LDL.LU R2, [R1+0x40] ;  /* 0x0000400001027983 */ /* 0x004ea40000300800 */
[----:B--2---:R-:W-:-:S04]  /*19ef0*/  LOP3.LUT R2, R2, 0x2, RZ, 0xfc, !PT ;  /* 0x0000000202027812 */ /* 0x004fc800078efcff */
[----:B------:R-:W-:-:S13]  /*19f00*/  ISETP.NE.AND P2, PT, R2, 0x3, PT ;  /* 0x000000030200780c */ /* 0x000fda0003f45270 */
[----:B------:R-:W-:Y:S05]  /*19f10*/  @!P2 BRA `(.L_x_2225) ;  /* 0x000000000004a947 */ /* 0x000fea0003800000 */
[----:B------:R-:W-:Y:S01]  /*19f20*/  BPT.TRAP 0x1 ;  /* 0x000000040000795c */ /* 0x000fe20000300000 */
.L_x_2225:
[----:B------:R-:W2:Y:S01]  /*19f30*/  LDL.LU R7, [R1+0x8] ;  /* 0x0000080001077983 */ /* 0x000ea20000300800 */
[----:B------:R-:W-:Y:S02]  /*19f40*/  VIADD R2, R0, 0x38840 ;  /* 0x0003884000027836 */ /* 0x000fe40000000000 */
[C---:B0-----:R-:W-:Y:S02]  /*19f50*/  VIADD R3, R19.reuse, 0x1 ;  /* 0x0000000113037836 */ /* 0x041fe40000000000 */
[----:B-1----:R-:W-:-:S03]  /*19f60*/  IMAD R6, R19, 0x8, R2 ;  /* 0x0000000813067824 */ /* 0x002fc600078e0202 */
[----:B------:R-:W-:-:S04]  /*19f70*/  ISETP.NE.AND P1, PT, R3, 0x2, PT ;  /* 0x000000020300780c */ /* 0x000fc80003f25270 */
[----:B------:R-:W-:Y:S02]  /*19f80*/  SEL R4, RZ, 0x1, P1 ;  /* 0x00000001ff047807 */ /* 0x000fe40000800000 */
[----:B------:R-:W-:Y:S02]  /*19f90*/  SEL R3, R3, RZ, P1 ;  /* 0x000000ff03037207 */ /* 0x000fe40000800000 */
[C---:B--2---:R-:W-:Y:S02]  /*19fa0*/  SHF.L.U32 R5, R7.reuse, 0x1f, RZ ;  /* 0x0000001f07057819 */ /* 0x044fe400000006ff */
[----:B------:R-:W-:Y:S01]  /*19fb0*/  LOP3.LUT R4, R7, R4, RZ, 0x3c, !PT ;  /* 0x0000000407047212 */ /* 0x000fe200078e3cff */
[----:B------:R-:W-:Y:S01]  /*19fc0*/  IMAD R7, R3, 0x8, R2 ;  /* 0x0000000803077824 */ /* 0x000fe200078e0202 */
[----:B------:R-:W0:Y:S02]  /*19fd0*/  SYNCS.PHASECHK.TRANS64.TRYWAIT P0, [R6+URZ], R5 ;  /* 0x00000005060075a7 */ /* 0x000e24000800017f */
[----:B------:R-:W-:Y:S01]  /*19fe0*/  SHF.L.U32 R2, R4, 0x1f, RZ ;  /* 0x0000001f04027819 */ /* 0x000fe200000006ff */
[----:B0-----:R-:W-:Y:S06]  /*19ff0*/  @!P0 BRA `(.L_x_2226) ;  /* 0x0000001800508947 */ /* 0x001fec0003800000 */
.L_x_2276:
[----:B------:R-:W1:Y:S02]  /*1a000*/  SYNCS.PHASECHK.TRANS64.TRYWAIT P0, [R7+URZ], R2 ;  /* 0x00000002070075a7 */ /* 0x000e64000800017f */
[----:B-1----:R-:W-:Y:S05]  /*1a010*/  @!P0 BRA `(.L_x_2227) ;  /* 0x00000018005c8947 */ /* 0x002fea0003800000 */
.L_x_2277:
[----:B------:R-:W-:Y:S05]  /*1a020*/  @!P2 BRA `(.L_x_2228) ;  /* 0x000000000004a947 */ /* 0x000fea0003800000 */
[----:B------:R-:W-:Y:S01]  /*1a030*/  BPT.TRAP 0x1 ;  /* 0x000000040000795c */ /* 0x000fe20000300000 */
.L_x_2228:
[----:B------:R-:W-:-:S04]  /*1a040*/  VIADD R0, R0, 0x38860 ;  /* 0x0003886000007836 */ /* 0x000fc80000000000 */
[----:B------:R-:W-:-:S04]  /*1a050*/  IMAD R4, R19, 0x8, R0 ;  /* 0x0000000813047824 */ /* 0x000fc800078e0200 */
[----:B------:R-:W2:Y:S02]  /*1a060*/  SYNCS.PHASECHK.TRANS64.TRYWAIT P0, [R4+URZ], R5 ;  /* 0x00000005040075a7 */ /* 0x000ea4000800017f */
[----:B--2---:R-:W-:Y:S05]  /*1a070*/  @!P0 BRA `(.L_x_2229) ;  /* 0x0000001800588947 */ /* 0x004fea0003800000 */
.L_x_2278:
[----:B------:R-:W-:-:S07]  /*1a080*/  IMAD R3, R3, 0x8, R0 ;  /* 0x0000000803037824 */ /* 0x000fce00078e0200 */
.L_x_2230:
[----:B---3--:R3:W4:Y:S02]  /*1a090*/  SYNCS.PHASECHK.TRANS64.TRYWAIT P0, [R3+URZ], R2 ;  /* 0x00000002030075a7 */ /* 0x008724000800017f */
[----:B----4-:R-:W-:Y:S05]  /*1a0a0*/  @!P0 NANOSLEEP.SYNCS 0x989680 ;  /* 0x009896800000895d */ /* 0x010fea0003900000 */
[----:B------:R-:W4:Y:S02]  /*1a0b0*/  @!P0 SYNCS.PHASECHK.TRANS64 P0, [R3+URZ], R2 ;  /* 0x00000002030085a7 */ /* 0x000f24000800007f */
[----:B----4-:R-:W-:Y:S05]  /*1a0c0*/  @!P0 BRA `(.L_x_2230) ;  /* 0xfffffffc00f08947 */ /* 0x010fea000383ffff */
.L_x_2223:
[----:B------:R-:W-:Y:S05]  /*1a0d0*/  BSYNC B0 ;  /* 0x0000000000007941 */ /* 0x000fea0003800000 */
.L_x_2222:
[----:B------:R-:W-:Y:S05]  /*1a0e0*/  EXIT ;  /* 0x000000000000794d */ /* 0x000fea0003800000 */
.L_x_2019:
[----:B0-----:R-:W-:-:S04]  /*1a0f0*/  IMAD.U32 R3, RZ, RZ, UR37 ;  /* 0x00000025ff037e24 */ /* 0x001fc8000f8e00ff */
[----:B------:R0:W1:Y:S03]  /*1a100*/  SYNCS.PHASECHK.TRANS64.TRYWAIT P1, [R3+URZ+0x38800], R4 ;  /* 0x03880004030075a7 */ /* 0x000066000802017f */
[----:B-1----:R-:W-:Y:S05]  /*1a110*/  @!P1 NANOSLEEP.SYNCS 0x989680 ;  /* 0x009896800000995d */ /* 0x002fea0003900000 */
[----:B------:R-:W1:Y:S02]  /*1a120*/  @!P1 SYNCS.PHASECHK.TRANS64 P1, [R3+URZ+0x38800], R4 ;  /* 0x03880004030095a7 */ /* 0x000e64000802007f */
[----:B-1----:R-:W-:Y:S05]  /*1a130*/  @!P1 BRA `(.L_x_2019) ;  /* 0xfffffffc00ec9947 */ /* 0x002fea000383ffff */
[----:B------:R-:W-:Y:S05]  /*1a140*/  BRA `(.L_x_2231) ;  /* 0xfffffe9c00487947 */ /* 0x000fea000383ffff */
.L_x_2023:
[----:B-1----:R1:W2:Y:S02]  /*1a150*/  SYNCS.PHASECHK.TRANS64.TRYWAIT P1, [R3+URZ+0x38830], R6 ;  /* 0x03883006030075a7 */ /* 0x0022a4000802017f */
[----:B--2---:R-:W-:Y:S05]  /*1a160*/  @!P1 NANOSLEEP.SYNCS 0x989680 ;  /* 0x009896800000995d */ /* 0x004fea0003900000 */
[----:B------:R-:W2:Y:S02]  /*1a170*/  @!P1 SYNCS.PHASECHK.TRANS64 P1, [R3+URZ+0x38830], R6 ;  /* 0x03883006030095a7 */ /* 0x000ea4000802007f */
[----:B--2---:R-:W-:Y:S05]  /*1a180*/  @!P1 BRA `(.L_x_2023) ;  /* 0xfffffffc00f09947 */ /* 0x004fea000383ffff */
[----:B------:R-:W-:Y:S05]  /*1a190*/  BRA `(.L_x_2022) ;  /* 0xfffffe9c00607947 */ /* 0x000fea000383ffff */
.L_x_2024:
[----:B--2---:R-:W-:-:S04]  /*1a1a0*/  IMAD.U32 R5, RZ, RZ, UR37 ;  /* 0x00000025ff057e24 */ /* 0x004fc8000f8e00ff */
[----:B------:R2:W3:Y:S03]  /*1a1b0*/  SYNCS.PHASECHK.TRANS64.TRYWAIT P1, [R5+URZ+0x38810], R4 ;  /* 0x03881004050075a7 */ /* 0x0004e6000802017f */
[----:B---3--:R-:W-:Y:S05]  /*1a1c0*/  @!P1 NANOSLEEP.SYNCS 0x989680 ;  /* 0x009896800000995d */ /* 0x008fea0003900000 */
[----:B------:R-:W3:Y:S02]  /*1a1d0*/  @!P1 SYNCS.PHASECHK.TRANS64 P1, [R5+URZ+0x38810], R4 ;  /* 0x03881004050095a7 */ /* 0x000ee4000802007f */
[----:B---3--:R-:W-:Y:S05]  /*1a1e0*/  @!P1 BRA `(.L_x_2024) ;  /* 0xfffffffc00ec9947 */ /* 0x008fea000383ffff */
[----:B------:R-:W-:Y:S05]  /*1a1f0*/  BRA `(.L_x_2232) ;  /* 0xfffffe9c00e87947 */ /* 0x000fea000383ffff */
.L_x_2028:
[----:B----4-:R4:W0:Y:S02]  /*1a200*/  SYNCS.PHASECHK.TRANS64.TRYWAIT P1, [R3+URZ+0x38850], R6 ;  /* 0x03885006030075a7 */ /* 0x010824000802017f */
[----:B0-----:R-:W-:Y:S05]  /*1a210*/  @!P1 NANOSLEEP.SYNCS 0x989680 ;  /* 0x009896800000995d */ /* 0x001fea0003900000 */
[----:B------:R-:W0:Y:S02]  /*1a220*/  @!P1 SYNCS.PHASECHK.TRANS64 P1, [R3+URZ+0x38850], R6 ;  /* 0x03885006030095a7 */ /* 0x000e24000802007f */
[----:B0-----:R-:W-:Y:S05]  /*1a230*/  @!P1 BRA `(.L_x_2028) ;  /* 0xfffffffc00f09947 */ /* 0x001fea000383ffff */
[----:B------:R-:W-:Y:S05]  /*1a240*/  BRA `(.L_x_2027) ;  /* 0xfffffe9c00f47947 */ /* 0x000fea000383ffff */
.L_x_2044:
[----:B-1----:R-:W-:-:S04]  /*1a250*/  IMAD.U32 R9, RZ, RZ, UR5 ;  /* 0x00000005ff097e24 */ /* 0x002fc8000f8e00ff */
[----:B------:R1:W2:Y:S03]  /*1a260*/  SYNCS.PHASECHK.TRANS64.TRYWAIT P2, [R9+URZ+0x38830], R8 ;  /* 0x03883008090075a7 */ /* 0x0002a6000804017f */
[----:B--2---:R-:W-:Y:S05]  /*1a270*/  @!P2 NANOSLEEP.SYNCS 0x989680 ;  /* 0x009896800000a95d */ /* 0x004fea0003900000 */
[----:B------:R-:W2:Y:S02]  /*1a280*/  @!P2 SYNCS.PHASECHK.TRANS64 P2, [R9+URZ+0x38830], R8 ;  /* 0x038830080900a5a7 */ /* 0x000ea4000804007f */
[----:B--2---:R-:W-:Y:S05]  /*1a290*/  @!P2 BRA `(.L_x_2044) ;  /* 0xfffffffc00eca947 */ /* 0x004fea000383ffff */
[----:B------:R-:W-:Y:S05]  /*1a2a0*/  BRA `(.L_x_2043) ;  /* 0xfffffecc00707947 */ /* 0x000fea000383ffff */
.L_x_2048:
[----:B-1----:R-:W-:-:S04]  /*1a2b0*/  IMAD.U32 R9, RZ, RZ, UR5 ;  /* 0x00000005ff097e24 */ /* 0x002fc8000f8e00ff */
[----:B------:R1:W3:Y:S03]  /*1a2c0*/  SYNCS.PHASECHK.TRANS64.TRYWAIT P2, [R9+URZ+0x38850], R8 ;  /* 0x03885008090075a7 */ /* 0x0002e6000804017f */
[----:B---3--:R-:W-:Y:S05]  /*1a2d0*/  @!P2 NANOSLEEP.SYNCS 0x989680 ;  /* 0x009896800000a95d */ /* 0x008fea0003900000 */
[----:B------:R-:W3:Y:S02]  /*1a2e0*/  @!P2 SYNCS.PHASECHK.TRANS64 P2, [R9+URZ+0x38850], R8 ;  /* 0x038850080900a5a7 */ /* 0x000ee4000804007f */
[----:B---3--:R-:W-:Y:S05]  /*1a2f0*/  @!P2 BRA `(.L_x_2048) ;  /* 0xfffffffc00eca947 */ /* 0x008fea000383ffff */
[----:B------:R-:W-:Y:S05]  /*1a300*/  BRA `(.L_x_2047) ;  /* 0xfffffecc00cc7947 */ /* 0x000fea000383ffff */
.L_x_2065:
[----:B-1----:R-:W-:-:S04]  /*1a310*/  IMAD.U32 R6, RZ, RZ, UR5 ;  /* 0x00000005ff067e24 */ /* 0x002fc8000f8e00ff */
[----:B------:R1:W2:Y:S03]  /*1a320*/  SYNCS.PHASECHK.TRANS64.TRYWAIT P3, [R6+URZ+0x38830], R5 ;  /* 0x03883005060075a7 */ /* 0x0002a6000806017f */
[----:B--2---:R-:W-:Y:S05]  /*1a330*/  @!P3 NANOSLEEP.SYNCS 0x989680 ;  /* 0x009896800000b95d */ /* 0x004fea0003900000 */
[----:B------:R-:W2:Y:S02]  /*1a340*/  @!P3 SYNCS.PHASECHK.TRANS64 P3, [R6+URZ+0x38830], R5 ;  /* 0x038830050600b5a7 */ /* 0x000ea4000806007f */
[----:B--2---:R-:W-:Y:S05]  /*1a350*/  @!P3 BRA `(.L_x_2065) ;  /* 0xfffffffc00ecb947 */ /* 0x004fea000383ffff */
[----:B------:R-:W-:Y:S05]  /*1a360*/  BRA `(.L_x_2064) ;  /* 0xffffff0000f47947 */ /* 0x000fea000383ffff */
.L_x_2069:
[----:B-1----:R-:W-:-:S04]  /*1a370*/  IMAD.U32 R6, RZ, RZ, UR5 ;  /* 0x00000005ff067e24 */ /* 0x002fc8000f8e00ff */
[----:B------:R1:W3:Y:S03]  /*1a380*/  SYNCS.PHASECHK.TRANS64.TRYWAIT P3, [R6+URZ+0x38850], R5 ;  /* 0x03885005060075a7 */ /* 0x0002e6000806017f */
[----:B---3--:R-:W-:Y:S05]  /*1a390*/  @!P3 NANOSLEEP.SYNCS 0x989680 ;  /* 0x009896800000b95d */ /* 0x008fea0003900000 */
[----:B------:R-:W3:Y:S02]  /*1a3a0*/  @!P3 SYNCS.PHASECHK.TRANS64 P3, [R6+URZ+0x38850], R5 ;  /* 0x038850050600b5a7 */ /* 0x000ee4000806007f */
[----:B---3--:R-:W-:Y:S05]  /*1a3b0*/  @!P3 BRA `(.L_x_2069) ;  /* 0xfffffffc00ecb947 */ /* 0x008fea000383ffff */
[----:B------:R-:W-:Y:S05]  /*1a3c0*/  BRA `(.L_x_2068) ;  /* 0xffffff0400507947 */ /* 0x000fea000383ffff */
.L_x_2075:
[----:B--2---:R-:W-:-:S04]  /*1a3d0*/  IMAD.U32 R8, RZ, RZ, UR5 ;  /* 0x00000005ff087e24 */ /* 0x004fc8000f8e00ff */
[----:B------:R2:W3:Y:S03]  /*1a3e0*/  SYNCS.PHASECHK.TRANS64.TRYWAIT P2, [R8+URZ+0x38830], R5 ;  /* 0x03883005080075a7 */ /* 0x0004e6000804017f */
[----:B---3--:R-:W-:Y:S05]  /*1a3f0*/  @!P2 NANOSLEEP.SYNCS 0x989680 ;  /* 0x009896800000a95d */ /* 0x008fea0003900000 */
[----:B------:R-:W3:Y:S02]  /*1a400*/  @!P2 SYNCS.PHASECHK.TRANS64 P2, [R8+URZ+0x38830], R5 ;  /* 0x038830050800a5a7 */ /* 0x000ee4000804007f */
[----:B---3--:R-:W-:Y:S05]  /*1a410*/  @!P2 BRA `(.L_x_2075) ;  /* 0xfffffffc00eca947 */ /* 0x008fea000383ffff */
[----:B------:R-:W-:Y:S05]  /*1a420*/  BRA `(.L_x_2074) ;  /* 0xffffff2c00047947 */ /* 0x000fea000383ffff */
.L_x_2079:
[----:B--2---:R-:W-:-:S04]  /*1a430*/  IMAD.U32 R8, RZ, RZ, UR5 ;  /* 0x00000005ff087e24 */ /* 0x004fc8000f8e00ff */
[----:B------:R2:W3:Y:S03]  /*1a440*/  SYNCS.PHASECHK.TRANS64.TRYWAIT P2, [R8+URZ+0x38850], R5 ;  /* 0x03885005080075a7 */ /* 0x0004e6000804017f */
[----:B---3--:R-:W-:Y:S05]  /*1a450*/  @!P2 NANOSLEEP.SYNCS 0x989680 ;  /* 0x009896800000a95d */ /* 0x008fea0003900000 */
[----:B------:R-:W3:Y:S02]  /*1a460*/  @!P2 SYNCS.PHASECHK.TRANS64 P2, [R8+URZ+0x38850], R5 ;  /* 0x038850050800a5a7 */ /* 0x000ee4000804007f */
[----:B---3--:R-:W-:Y:S05]  /*1a470*/  @!P2 BRA `(.L_x_2079) ;  /* 0xfffffffc00eca947 */ /* 0x008fea000383ffff */
[----:B------:R-:W-:Y:S05]  /*1a480*/  BRA `(.L_x_2078) ;  /* 0xffffff2c00607947 */ /* 0x000fea000383ffff */
.L_x_2117:
[----:B------:R-:W-:Y:S02]  /*1a490*/  IMAD.MOV.U32 R13, RZ, RZ, R4 ;  /* 0x000000ffff0d7224 */ /* 0x000fe400078e0004 */
[----:B------:R-:W-:Y:S02]  /*1a4a0*/  IMAD.MOV.U32 R12, RZ, RZ, RZ ;  /* 0x000000ffff0c7224 */ /* 0x000fe400078e00ff */
[----:B------:R-:W-:Y:S02]  /*1a4b0*/  IMAD.MOV.U32 R11, RZ, RZ, 0x1f ;  /* 0x0000001fff0b7424 */ /* 0x000fe400078e00ff */
[----:B------:R-:W-:-:S07]  /*1a4c0*/  IMAD.MOV.U32 R15, RZ, RZ, -0x1 ;  /* 0xffffffffff0f7424 */ /* 0x000fce00078e00ff */
[----:B0-----:R-:W-:Y:S05]  /*1a4d0*/  WARPSYNC.COLLECTIVE R15, `(.L_x_2233) ;  /* 0x000000000f087348 */ /* 0x001fea0003c00000 */
[----:B------:R1:W2:Y:S02]  /*1a4e0*/  SHFL.IDX P6, R14, R13, R12, R11 ;  /* 0x0000000c0d0e7389 */ /* 0x0002a400000c000b */
[----:B012---:R-:W-:Y:S01]  /*1a4f0*/  ENDCOLLECTIVE ;  /* 0x000000000000791b */ /* 0x007fe20003800000 */
.L_x_2233:
[----:B------:R-:W-:Y:S05]  /*1a500*/  BRA `(.L_x_2234) ;  /* 0xffffffa4001c7947 */ /* 0x000fea000383ffff */
.L_x_2119:
[----:B------:R-:W-:Y:S01]  /*1a510*/  BSSY B0, `(.L_x_2235) ;  /* 0x0000006000007945 */ /* 0x000fe20003800000 */
[----:B------:R-:W-:-:S07]  /*1a520*/  IMAD.MOV.U32 R15, RZ, RZ, -0x1 ;  /* 0xffffffffff0f7424 */ /* 0x000fce00078e00ff */
[----:B01----:R-:W-:Y:S05]  /*1a530*/  WARPSYNC.COLLECTIVE R15, `(.L_x_2236) ;  /* 0x000000000f0c7348 */ /* 0x003fea0003c00000 */
[----:B------:R-:W-:Y:S02]  /*1a540*/  ELECT P6, UR62, PT ;  /* 0x00000000003e782f */ /* 0x000fe400038c0000 */
[----:B------:R-:W-:Y:S01]  /*1a550*/  MOV R14, UR62 ;  /* 0x0000003e000e7c02 */ /* 0x000fe20008000f00 */
[----:B01----:R-:W-:Y:S10]  /*1a560*/  ENDCOLLECTIVE ;  /* 0x000000000000791b */ /* 0x003ff40003800000 */
.L_x_2236:
[----:B------:R-:W-:Y:S05]  /*1a570*/  BSYNC B0 ;  /* 0x0000000000007941 */ /* 0x000fea0003800000 */
.L_x_2235:
[----:B------:R-:W-:Y:S05]  /*1a580*/  BRA `(.L_x_2237) ;  /* 0xffffffa400207947 */ /* 0x000fea000383ffff */
.L_x_2121:
[----:B--2---:R2:W3:Y:S02]  /*1a590*/  SYNCS.PHASECHK.TRANS64.TRYWAIT P0, [R0+URZ+0x38840], R2 ;  /* 0x03884002000075a7 */ /* 0x0044e4000800017f */
[----:B---3--:R-:W-:Y:S05]  /*1a5a0*/  @!P0 NANOSLEEP.SYNCS 0x989680 ;  /* 0x009896800000895d */ /* 0x008fea0003900000 */
[----:B------:R-:W3:Y:S02]  /*1a5b0*/  @!P0 SYNCS.PHASECHK.TRANS64 P0, [R0+URZ+0x38840], R2 ;  /* 0x03884002000085a7 */ /* 0x000ee4000800007f */
[----:B---3--:R-:W-:Y:S05]  /*1a5c0*/  @!P0 BRA `(.L_x_2121) ;  /* 0xfffffffc00f08947 */ /* 0x008fea000383ffff */
[----:B------:R-:W-:Y:S05]  /*1a5d0*/  BRA `(.L_x_2238) ;  /* 0xffffffa400787947 */ /* 0x000fea000383ffff */
.L_x_2125:
[----:B------:R-:W-:Y:S02]  /*1a5e0*/  IMAD.MOV.U32 R13, RZ, RZ, R3 ;  /* 0x000000ffff0d7224 */ /* 0x000fe400078e0003 */
[----:B------:R-:W-:Y:S02]  /*1a5f0*/  IMAD.MOV.U32 R12, RZ, RZ, RZ ;  /* 0x000000ffff0c7224 */ /* 0x000fe400078e00ff */
[----:B------:R-:W-:Y:S02]  /*1a600*/  IMAD.MOV.U32 R11, RZ, RZ, 0x181f ;  /* 0x0000181fff0b7424 */ /* 0x000fe400078e00ff */
[----:B------:R-:W-:Y:S02]  /*1a610*/  IMAD.MOV.U32 R15, RZ, RZ, -0x1 ;  /* 0xffffffffff0f7424 */ /* 0x000fe400078e00ff */
[----:B------:R-:W-:-:S07]  /*1a620*/  VIADD R9, R9, UR40 ;  /* 0x0000002809097c36 */ /* 0x000fce0008000000 */
[----:B-----5:R-:W-:Y:S05]  /*1a630*/  WARPSYNC.COLLECTIVE R15, `(.L_x_2239) ;  /* 0x000000000f087348 */ /* 0x020fea0003c00000 */
[----:B------:R0:W1:Y:S02]  /*1a640*/  SHFL.IDX P6, R14, R13, R12, R11 ;  /* 0x0000000c0d0e7389 */ /* 0x00006400000c000b */
[----:B01---5:R-:W-:Y:S01]  /*1a650*/  ENDCOLLECTIVE ;  /* 0x000000000000791b */ /* 0x023fe20003800000 */
.L_x_2239:
[----:B------:R-:W-:Y:S01]  /*1a660*/  VIADD R10, R9, 0x10 ;  /* 0x00000010090a7836 */ /* 0x000fe20000000000 */
[----:B------:R0:W-:Y:S04]  /*1a670*/  STL [R1+0x14], R9 ;  /* 0x0000140901007387 */ /* 0x0001e80000100800 */
[----:B------:R0:W-:Y:S01]  /*1a680*/  STL [R1+0x20], R10 ;  /* 0x0000200a01007387 */ /* 0x0001e20000100800 */
[----:B------:R-:W-:Y:S02]  /*1a690*/  IMAD.MOV.U32 R13, RZ, RZ, R0 ;  /* 0x000000ffff0d7224 */ /* 0x000fe400078e0000 */
[----:B------:R-:W-:-:S07]  /*1a6a0*/  IMAD.MOV.U32 R4, RZ, RZ, R14 ;  /* 0x000000ffff047224 */ /* 0x000fce00078e000e */
[----:B0-----:R-:W-:Y:S05]  /*1a6b0*/  WARPSYNC.COLLECTIVE R15, `(.L_x_2240) ;  /* 0x000000000f087348 */ /* 0x001fea0003c00000 */
[----:B------:R1:W2:Y:S02]  /*1a6c0*/  SHFL.IDX P6, R14, R13, R12, R11 ;  /* 0x0000000c0d0e7389 */ /* 0x0002a400000c000b */
[----:B012---:R-:W-:Y:S01]  /*1a6d0*/  ENDCOLLECTIVE ;  /* 0x000000000000791b */ /* 0x007fe20003800000 */
.L_x_2240:
[----:B------:R-:W-:Y:S02]  /*1a6e0*/  ULDC UR4, c[0x0][0x288] ;  /* 0x0000a20000047ab9 */ /* 0x000fe40000000800 */
[----:B------:R-:W-:Y:S02]  /*1a6f0*/  IMAD R2, R6, UR4, RZ ;  /* 0x0000000406027c24 */ /* 0x000fe4000f8e02ff */
[----:B------:R-:W-:-:S03]  /*1a700*/  VIADD R6, R9, 0x20 ;  /* 0x0000002009067836 */ /* 0x000fc60000000000 */
[----:B------:R-:W-:Y:S02]  /*1a710*/  ISETP.GE.AND P1, PT, R9, R2, PT ;  /* 0x000000020900720c */ /* 0x000fe40003f26270 */
[----:B------:R0:W-:Y:S01]  /*1a720*/  STL [R1+0x24], R6 ;  /* 0x0000240601007387 */ /* 0x0001e20000100800 */
[----:B------:R-:W-:Y:S02]  /*1a730*/  IMAD.MOV.U32 R13, RZ, RZ, R3 ;  /* 0x000000ffff0d7224 */ /* 0x000fe400078e0003 */
[----:B------:R-:W-:Y:S02]  /*1a740*/  IMAD.MOV.U32 R12, RZ, RZ, 0x1 ;  /* 0x00000001ff0c7424 */ /* 0x000fe400078e00ff */
[----:B------:R-:W-:-:S07]  /*1a750*/  IMAD.MOV.U32 R5, RZ, RZ, R14 ;  /* 0x000000ffff057224 */ /* 0x000fce00078e000e */
[----:B0-----:R-:W-:Y:S05]  /*1a760*/  WARPSYNC.COLLECTIVE R15, `(.L_x_2241) ;  /* 0x000000000f087348 */ /* 0x001fea0003c00000 */
[----:B------:R1:W2:Y:S02]  /*1a770*/  SHFL.IDX P6, R14, R13, R12, R11 ;  /* 0x0000000c0d0e7389 */ /* 0x0002a400000c000b */
[----:B012---:R-:W-:Y:S01]  /*1a780*/  ENDCOLLECTIVE ;  /* 0x000000000000791b */ /* 0x007fe20003800000 */
.L_x_2241:
        /* <DEDUP_REMOVED lines=15> */
.L_x_2242:
[----:B------:R-:W-:Y:S02]  /*1a880*/  IMAD.MOV.U32 R13, RZ, RZ, R3 ;  /* 0x000000ffff0d7224 */ /* 0x000fe400078e0003 */
[----:B------:R-:W-:Y:S02]  /*1a890*/  IMAD.MOV.U32 R12, RZ, RZ, 0x2 ;  /* 0x00000002ff0c7424 */ /* 0x000fe400078e00ff */
[----:B------:R-:W-:-:S07]  /*1a8a0*/  IMAD.MOV.U32 R5, RZ, RZ, R14 ;  /* 0x000000ffff057224 */ /* 0x000fce00078e000e */
[----:B------:R-:W-:Y:S05]  /*1a8b0*/  WARPSYNC.COLLECTIVE R15, `(.L_x_2243) ;  /* 0x000000000f087348 */ /* 0x000fea0003c00000 */
[----:B------:R0:W1:Y:S02]  /*1a8c0*/  SHFL.IDX P6, R14, R13, R12, R11 ;  /* 0x0000000c0d0e7389 */ /* 0x00006400000c000b */
[----:B01----:R-:W-:Y:S01]  /*1a8d0*/  ENDCOLLECTIVE ;  /* 0x000000000000791b */ /* 0x003fe20003800000 */
.L_x_2243:
        /* <DEDUP_REMOVED lines=15> */
.L_x_2244:
[----:B------:R-:W-:Y:S02]  /*1a9d0*/  IMAD.MOV.U32 R13, RZ, RZ, R3 ;  /* 0x000000ffff0d7224 */ /* 0x000fe400078e0003 */
[----:B------:R-:W-:Y:S02]  /*1a9e0*/  IMAD.MOV.U32 R12, RZ, RZ, 0x3 ;  /* 0x00000003ff0c7424 */ /* 0x000fe400078e00ff */
[----:B------:R-:W-:-:S07]  /*1a9f0*/  IMAD.MOV.U32 R5, RZ, RZ, R14 ;  /* 0x000000ffff057224 */ /* 0x000fce00078e000e */
[----:B------:R-:W-:Y:S05]  /*1aa00*/  WARPSYNC.COLLECTIVE R15, `(.L_x_2245) ;  /* 0x000000000f087348 */ /* 0x000fea0003c00000 */
[----:B------:R0:W1:Y:S02]  /*1aa10*/  SHFL.IDX P6, R14, R13, R12, R11 ;  /* 0x0000000c0d0e7389 */ /* 0x00006400000c000b */
[----:B01----:R-:W-:Y:S01]  /*1aa20*/  ENDCOLLECTIVE ;  /* 0x000000000000791b */ /* 0x003fe20003800000 */
.L_x_2245:
        /* <DEDUP_REMOVED lines=10> */
.L_x_2246:
[----:B------:R-:W-:Y:S01]  /*1aad0*/  @!PT LDS RZ, [RZ] ;  /* 0x00000000fffff984 */ /* 0x000fe20000000800 */
[----:B------:R-:W-:Y:S01]  /*1aae0*/  @!PT LDS RZ, [RZ] ;  /* 0x00000000fffff984 */ /* 0x000fe20000000800 */
[----:B------:R-:W-:Y:S01]  /*1aaf0*/  @!PT LDS RZ, [RZ] ;  /* 0x00000000fffff984 */ /* 0x000fe20000000800 */
[----:B------:R0:W-:Y:S01]  /*1ab00*/  @!P1 LDGSTS.E.BYPASS.LTC128B.128 [R7+0x21400], desc[UR44][R4.64], !P0 ;  /* 0x2140000004079fae */ /* 0x0001e2000c101d6c */
[----:B------:R-:W-:Y:S01]  /*1ab10*/  IMAD.MOV.U32 R0, RZ, RZ, R14 ;  /* 0x000000ffff007224 */ /* 0x000fe200078e000e */
[----:B------:R-:W-:Y:S06]  /*1ab20*/  BRA `(.L_x_2247) ;  /* 0xffffffa8007c7947 */ /* 0x000fec000383ffff */
.L_x_2129:
        /* <DEDUP_REMOVED lines=8> */
.L_x_2249:
[----:B------:R-:W-:Y:S05]  /*1abb0*/  BSYNC B0 ;  /* 0x0000000000007941 */ /* 0x000fea0003800000 */
.L_x_2248:
        /* <DEDUP_REMOVED lines=10> */
.L_x_2250:
        /* <DEDUP_REMOVED lines=46> */
.L_x_2251:
[----:B------:R-:W-:Y:S02]  /*1af40*/  IMAD.MOV.U32 R13, RZ, RZ, R0 ;  /* 0x000000ffff0d7224 */ /* 0x000fe400078e0000 */
[----:B------:R-:W-:-:S07]  /*1af50*/  IMAD.MOV.U32 R8, RZ, RZ, R14 ;  /* 0x000000ffff087224 */ /* 0x000fce00078e000e */
[----:B------:R-:W-:Y:S05]  /*1af60*/  WARPSYNC.COLLECTIVE R15, `(.L_x_2252) ;  /* 0x000000000f087348 */ /* 0x000fea0003c00000 */
[----:B------:R0:W1:Y:S02]  /*1af70*/  SHFL.IDX P6, R14, R13, R12, R11 ;  /* 0x0000000c0d0e7389 */ /* 0x00006400000c000b */
[----:B01----:R-:W-:Y:S01]  /*1af80*/  ENDCOLLECTIVE ;  /* 0x000000000000791b */ /* 0x003fe20003800000 */
.L_x_2252:
        /* <DEDUP_REMOVED lines=22> */
.L_x_2253:
        /* <DEDUP_REMOVED lines=21> */
.L_x_2254:
        /* <DEDUP_REMOVED lines=29> */
.L_x_2255:
[----:B------:R-:W-:Y:S02]  /*1b410*/  IMAD.MOV.U32 R13, RZ, RZ, R0 ;  /* 0x000000ffff0d7224 */ /* 0x000fe400078e0000 */
[----:B------:R-:W-:-:S07]  /*1b420*/  IMAD.MOV.U32 R6, RZ, RZ, R14 ;  /* 0x000000ffff067224 */ /* 0x000fce00078e000e */
[----:B------:R-:W-:Y:S05]  /*1b430*/  WARPSYNC.COLLECTIVE R15, `(.L_x_2256) ;  /* 0x000000000f087348 */ /* 0x000fea0003c00000 */
[----:B------:R0:W1:Y:S02]  /*1b440*/  SHFL.IDX P6, R14, R13, R12, R11 ;  /* 0x0000000c0d0e7389 */ /* 0x00006400000c000b */
[----:B01----:R-:W-:Y:S01]  /*1b450*/  ENDCOLLECTIVE ;  /* 0x000000000000791b */ /* 0x003fe20003800000 */
.L_x_2256:
[----:B------:R-:W-:Y:S01]  /*1b460*/  IMAD.MOV.U32 R0, RZ, RZ, R14 ;  /* 0x000000ffff007224 */ /* 0x000fe200078e000e */
[----:B------:R-:W-:Y:S06]  /*1b470*/  BRA `(.L_x_2257) ;  /* 0xffffffac00cc7947 */ /* 0x000fec000383ffff */
.L_x_2134:
[----:B0-----:R0:W2:Y:S02]  /*1b480*/  SYNCS.PHASECHK.TRANS64.TRYWAIT P0, [R17+URZ+0x38820], R0 ;  /* 0x03882000110075a7 */ /* 0x0010a4000800017f */
[----:B--2---:R-:W-:Y:S05]  /*1b490*/  @!P0 NANOSLEEP.SYNCS 0x989680 ;  /* 0x009896800000895d */ /* 0x004fea0003900000 */
[----:B------:R-:W2:Y:S02]  /*1b4a0*/  @!P0 SYNCS.PHASECHK.TRANS64 P0, [R17+URZ+0x38820], R0 ;  /* 0x03882000110085a7 */ /* 0x000ea4000800007f */
[----:B--2---:R-:W-:Y:S05]  /*1b4b0*/  @!P0 BRA `(.L_x_2134) ;  /* 0xfffffffc00f08947 */ /* 0x004fea000383ffff */
[----:B------:R-:W-:Y:S05]  /*1b4c0*/  BRA `(.L_x_2258) ;  /* 0xffffffb000847947 */ /* 0x000fea000383ffff */
.L_x_2138:
[----:B0-----:R0:W2:Y:S02]  /*1b4d0*/  SYNCS.PHASECHK.TRANS64.TRYWAIT P0, [R0+URZ+0x38860], R2 ;  /* 0x03886002000075a7 */ /* 0x0010a4000800017f */
[----:B--2---:R-:W-:Y:S05]  /*1b4e0*/  @!P0 NANOSLEEP.SYNCS 0x989680 ;  /* 0x009896800000895d */ /* 0x004fea0003900000 */
[----:B------:R-:W2:Y:S02]  /*1b4f0*/  @!P0 SYNCS.PHASECHK.TRANS64 P0, [R0+URZ+0x38860], R2 ;  /* 0x03886002000085a7 */ /* 0x000ea4000800007f */
[----:B--2---:R-:W-:Y:S05]  /*1b500*/  @!P0 BRA `(.L_x_2138) ;  /* 0xfffffffc00f08947 */ /* 0x004fea000383ffff */
[----:B------:R-:W-:Y:S05]  /*1b510*/  BRA `(.L_x_2259) ;  /* 0xffffffb000a47947 */ /* 0x000fea000383ffff */
.L_x_2155:
[----:B-1----:R1:W2:Y:S02]  /*1b520*/  SYNCS.PHASECHK.TRANS64.TRYWAIT P0, [R3+URZ+0x38840], R2 ;  /* 0x03884002030075a7 */ /* 0x0022a4000800017f */
[----:B--2---:R-:W-:Y:S05]  /*1b530*/  @!P0 NANOSLEEP.SYNCS 0x989680 ;  /* 0x009896800000895d */ /* 0x004fea0003900000 */
[----:B------:R-:W2:Y:S02]  /*1b540*/  @!P0 SYNCS.PHASECHK.TRANS64 P0, [R3+URZ+0x38840], R2 ;  /* 0x03884002030085a7 */ /* 0x000ea4000800007f */
[----:B--2---:R-:W-:Y:S05]  /*1b550*/  @!P0 BRA `(.L_x_2155) ;  /* 0xfffffffc00f08947 */ /* 0x004fea000383ffff */
[----:B------:R-:W-:Y:S05]  /*1b560*/  BRA `(.L_x_2260) ;  /* 0xffffffbc00887947 */ /* 0x000fea000383ffff */
.L_x_2160:
[----:B--2---:R2:W3:Y:S02]  /*1b570*/  SYNCS.PHASECHK.TRANS64.TRYWAIT P0, [R3+URZ+0x38860], R2 ;  /* 0x03886002030075a7 */ /* 0x0044e4000800017f */
[----:B---3--:R-:W-:Y:S05]  /*1b580*/  @!P0 NANOSLEEP.SYNCS 0x989680 ;  /* 0x009896800000895d */ /* 0x008fea0003900000 */
[----:B------:R-:W3:Y:S02]  /*1b590*/  @!P0 SYNCS.PHASECHK.TRANS64 P0, [R3+URZ+0x38860], R2 ;  /* 0x03886002030085a7 */ /* 0x000ee4000800007f */
[----:B---3--:R-:W-:Y:S05]  /*1b5a0*/  @!P0 BRA `(.L_x_2160) ;  /* 0xfffffffc00f08947 */ /* 0x008fea000383ffff */
[----:B------:R-:W-:Y:S05]  /*1b5b0*/  BRA `(.L_x_2261) ;  /* 0xffffffc000007947 */ /* 0x000fea000383ffff */
.L_x_2176:
[----:B0-----:R0:W1:Y:S02]  /*1b5c0*/  SYNCS.PHASECHK.TRANS64.TRYWAIT P0, [R4+URZ+0x38840], R2 ;  /* 0x03884002040075a7 */ /* 0x001064000800017f */
[----:B-1----:R-:W-:Y:S05]  /*1b5d0*/  @!P0 NANOSLEEP.SYNCS 0x989680 ;  /* 0x009896800000895d */ /* 0x002fea0003900000 */
[----:B------:R-:W1:Y:S02]  /*1b5e0*/  @!P0 SYNCS.PHASECHK.TRANS64 P0, [R4+URZ+0x38840], R2 ;  /* 0x03884002040085a7 */ /* 0x000e64000800007f */
[----:B-1----:R-:W-:Y:S05]  /*1b5f0*/  @!P0 BRA `(.L_x_2176) ;  /* 0xfffffffc00f08947 */ /* 0x002fea000383ffff */
[----:B------:R-:W-:Y:S05]  /*1b600*/  BRA `(.L_x_2262) ;  /* 0xffffffc800d47947 */ /* 0x000fea000383ffff */
.L_x_2181:
[----:B-1----:R1:W2:Y:S02]  /*1b610*/  SYNCS.PHASECHK.TRANS64.TRYWAIT P0, [R4+URZ+0x38860], R2 ;  /* 0x03886002040075a7 */ /* 0x0022a4000800017f */
[----:B--2---:R-:W-:Y:S05]  /*1b620*/  @!P0 NANOSLEEP.SYNCS 0x989680 ;  /* 0x009896800000895d */ /* 0x004fea0003900000 */
[----:B------:R-:W2:Y:S02]  /*1b630*/  @!P0 SYNCS.PHASECHK.TRANS64 P0, [R4+URZ+0x38860], R2 ;  /* 0x03886002040085a7 */ /* 0x000ea4000800007f */
[----:B--2---:R-:W-:Y:S05]  /*1b640*/  @!P0 BRA `(.L_x_2181) ;  /* 0xfffffffc00f08947 */ /* 0x004fea000383ffff */
[----:B------:R-:W-:Y:S05]  /*1b650*/  BRA `(.L_x_2263) ;  /* 0xffffffcc004c7947 */ /* 0x000fea000383ffff */
.L_x_2196:
[----:B-1----:R1:W2:Y:S02]  /*1b660*/  SYNCS.PHASECHK.TRANS64.TRYWAIT P0, [R4+URZ+0x38840], R2 ;  /* 0x03884002040075a7 */ /* 0x0022a4000800017f */
[----:B--2---:R-:W-:Y:S05]  /*1b670*/  @!P0 NANOSLEEP.SYNCS 0x989680 ;  /* 0x009896800000895d */ /* 0x004fea0003900000 */
[----:B------:R-:W2:Y:S02]  /*1b680*/  @!P0 SYNCS.PHASECHK.TRANS64 P0, [R4+URZ+0x38840], R2 ;  /* 0x03884002040085a7 */ /* 0x000ea4000800007f */
[----:B--2---:R-:W-:Y:S05]  /*1b690*/  @!P0 BRA `(.L_x_2196) ;  /* 0xfffffffc00f08947 */ /* 0x004fea000383ffff */
[----:B------:R-:W-:Y:S05]  /*1b6a0*/  BRA `(.L_x_2264) ;  /* 0xffffffd800047947 */ /* 0x000fea000383ffff */
.L_x_2201:
[----:B0-----:R0:W2:Y:S02]  /*1b6b0*/  SYNCS.PHASECHK.TRANS64.TRYWAIT P0, [R4+URZ+0x38860], R2 ;  /* 0x03886002040075a7 */ /* 0x0010a4000800017f */
[----:B--2---:R-:W-:Y:S05]  /*1b6c0*/  @!P0 NANOSLEEP.SYNCS 0x989680 ;  /* 0x009896800000895d */ /* 0x004fea0003900000 */
[----:B------:R-:W2:Y:S02]  /*1b6d0*/  @!P0 SYNCS.PHASECHK.TRANS64 P0, [R4+URZ+0x38860], R2 ;  /* 0x03886002040085a7 */ /* 0x000ea4000800007f */
[----:B--2---:R-:W-:Y:S05]  /*1b6e0*/  @!P0 BRA `(.L_x_2201) ;  /* 0xfffffffc00f08947 */ /* 0x004fea000383ffff */
[----:B------:R-:W-:Y:S05]  /*1b6f0*/  BRA `(.L_x_2265) ;  /* 0xffffffd8007c7947 */ /* 0x000fea000383ffff */
.L_x_2217:
[----:B------:R-:W-:Y:S01]  /*1b700*/  BSSY B0, `(.L_x_2266) ;  /* 0x0000008000007945 */ /* 0x000fe20003800000 */
[----:B-----5:R-:W-:Y:S02]  /*1b710*/  IMAD.MOV.U32 R13, RZ, RZ, R3 ;  /* 0x000000ffff0d7224 */ /* 0x020fe400078e0003 */
[----:B------:R-:W-:Y:S02]  /*1b720*/  IMAD.MOV.U32 R12, RZ, RZ, RZ ;  /* 0x000000ffff0c7224 */ /* 0x000fe400078e00ff */
[----:B------:R-:W-:Y:S02]  /*1b730*/  IMAD.MOV.U32 R11, RZ, RZ, 0x1f ;  /* 0x0000001fff0b7424 */ /* 0x000fe400078e00ff */
[----:B------:R-:W-:-:S07]  /*1b740*/  IMAD.MOV.U32 R15, RZ, RZ, -0x1 ;  /* 0xffffffffff0f7424 */ /* 0x000fce00078e00ff */
[----:B012---:R-:W-:Y:S05]  /*1b750*/  WARPSYNC.COLLECTIVE R15, `(.L_x_2267) ;  /* 0x000000000f087348 */ /* 0x007fea0003c00000 */
[----:B------:R3:W4:Y:S02]  /*1b760*/  SHFL.IDX P6, R14, R13, R12, R11 ;  /* 0x0000000c0d0e7389 */ /* 0x00072400000c000b */
[----:B01234-:R-:W-:Y:S01]  /*1b770*/  ENDCOLLECTIVE ;  /* 0x000000000000791b */ /* 0x01ffe20003800000 */
.L_x_2267:
[----:B------:R-:W-:Y:S05]  /*1b780*/  BSYNC B0 ;  /* 0x0000000000007941 */ /* 0x000fea0003800000 */
.L_x_2266:
[----:B------:R-:W-:Y:S05]  /*1b790*/  BRA `(.L_x_2268) ;  /* 0xffffffe400387947 */ /* 0x000fea000383ffff */
.L_x_2220:
[----:B0-----:R0:W2:Y:S02]  /*1b7a0*/  SYNCS.PHASECHK.TRANS64.TRYWAIT P0, [R0+URZ+0x38820], R3 ;  /* 0x03882003000075a7 */ /* 0x0010a4000800017f */
[----:B--2---:R-:W-:Y:S05]  /*1b7b0*/  @!P0 NANOSLEEP.SYNCS 0x989680 ;  /* 0x009896800000895d */ /* 0x004fea0003900000 */
[----:B------:R-:W2:Y:S02]  /*1b7c0*/  @!P0 SYNCS.PHASECHK.TRANS64 P0, [R0+URZ+0x38820], R3 ;  /* 0x03882003000085a7 */ /* 0x000ea4000800007f */
[----:B--2---:R-:W-:Y:S05]  /*1b7d0*/  @!P0 BRA `(.L_x_2220) ;  /* 0xfffffffc00f08947 */ /* 0x004fea000383ffff */
[----:B------:R-:W-:Y:S05]  /*1b7e0*/  BRA `(.L_x_2269) ;  /* 0xffffffe400847947 */ /* 0x000fea000383ffff */
.L_x_2221:
        /* <DEDUP_REMOVED lines=11> */
.L_x_2271:
[----:B------:R-:W-:Y:S05]  /*1b8a0*/  BSYNC B0 ;  /* 0x0000000000007941 */ /* 0x000fea0003800000 */
.L_x_2270:
[----:B------:R-:W-:Y:S05]  /*1b8b0*/  BRA `(.L_x_2272) ;  /* 0xffffffe4006c7947 */ /* 0x000fea000383ffff */
.L_x_2224:
[----:B------:R-:W-:Y:S01]  /*1b8c0*/  BSSY B1, `(.L_x_2273) ;  /* 0x0000006000017945 */ /* 0x000fe20003800000 */
[----:B------:R-:W-:-:S07]  /*1b8d0*/  IMAD.MOV.U32 R15, RZ, RZ, -0x1 ;  /* 0xffffffffff0f7424 */ /* 0x000fce00078e00ff */
[----:B012---:R-:W-:Y:S05]  /*1b8e0*/  WARPSYNC.COLLECTIVE R15, `(.L_x_2274) ;  /* 0x000000000f0c7348 */ /* 0x007fea0003c00000 */
[----:B------:R-:W-:Y:S02]  /*1b8f0*/  ELECT P6, UR62, PT ;  /* 0x00000000003e782f */ /* 0x000fe400038c0000 */
[----:B------:R-:W-:Y:S01]  /*1b900*/  MOV R14, UR62 ;  /* 0x0000003e000e7c02 */ /* 0x000fe20008000f00 */
[----:B012---:R-:W-:Y:S10]  /*1b910*/  ENDCOLLECTIVE ;  /* 0x000000000000791b */ /* 0x007ff40003800000 */
.L_x_2274:
[----:B------:R-:W-:Y:S05]  /*1b920*/  BSYNC B1 ;  /* 0x0000000000017941 */ /* 0x000fea0003800000 */
.L_x_2273:
[----:B------:R-:W-:Y:S05]  /*1b930*/  BRA `(.L_x_2275) ;  /* 0xffffffe400647947 */ /* 0x000fea000383ffff */
.L_x_2226:
[----:B0-----:R0:W1:Y:S02]  /*1b940*/  SYNCS.PHASECHK.TRANS64.TRYWAIT P0, [R6+URZ], R5 ;  /* 0x00000005060075a7 */ /* 0x001064000800017f */
[----:B-1----:R-:W-:Y:S05]  /*1b950*/  @!P0 NANOSLEEP.SYNCS 0x989680 ;  /* 0x009896800000895d */ /* 0x002fea0003900000 */
[----:B------:R-:W1:Y:S02]  /*1b960*/  @!P0 SYNCS.PHASECHK.TRANS64 P0, [R6+URZ], R5 ;  /* 0x00000005060085a7 */ /* 0x000e64000800007f */
[----:B-1----:R-:W-:Y:S05]  /*1b970*/  @!P0 BRA `(.L_x_2226) ;  /* 0xfffffffc00f08947 */ /* 0x002fea000383ffff */
[----:B------:R-:W-:Y:S05]  /*1b980*/  BRA `(.L_x_2276) ;  /* 0xffffffe4009c7947 */ /* 0x000fea000383ffff */
.L_x_2227:
[----:B-1----:R1:W2:Y:S02]  /*1b990*/  SYNCS.PHASECHK.TRANS64.TRYWAIT P0, [R7+URZ], R2 ;  /* 0x00000002070075a7 */ /* 0x0022a4000800017f */
[----:B--2---:R-:W-:Y:S05]  /*1b9a0*/  @!P0 NANOSLEEP.SYNCS 0x989680 ;  /* 0x009896800000895d */ /* 0x004fea0003900000 */
[----:B------:R-:W2:Y:S02]  /*1b9b0*/  @!P0 SYNCS.PHASECHK.TRANS64 P0, [R7+URZ], R2 ;  /* 0x00000002070085a7 */ /* 0x000ea4000800007f */
[----:B--2---:R-:W-:Y:S05]  /*1b9c0*/  @!P0 BRA `(.L_x_2227) ;  /* 0xfffffffc00f08947 */ /* 0x004fea000383ffff */
[----:B------:R-:W-:Y:S05]  /*1b9d0*/  BRA `(.L_x_2277) ;  /* 0xffffffe400907947 */ /* 0x000fea000383ffff */
.L_x_2229:
[----:B--2---:R2:W3:Y:S02]  /*1b9e0*/  SYNCS.PHASECHK.TRANS64.TRYWAIT P0, [R4+URZ], R5 ;  /* 0x00000005040075a7 */ /* 0x0044e4000800017f */
[----:B---3--:R-:W-:Y:S05]  /*1b9f0*/  @!P0 NANOSLEEP.SYNCS 0x989680 ;  /* 0x009896800000895d */ /* 0x008fea0003900000 */
[----:B------:R-:W3:Y:S02]  /*1ba00*/  @!P0 SYNCS.PHASECHK.TRANS64 P0, [R4+URZ], R5 ;  /* 0x00000005040085a7 */ /* 0x000ee4000800007f */
[----:B---3--:R-:W-:Y:S05]  /*1ba10*/  @!P0 BRA `(.L_x_2229) ;  /* 0xfffffffc00f08947 */ /* 0x008fea000383ffff */
[----:B------:R-:W-:Y:S05]  /*1ba20*/  BRA `(.L_x_2278) ;  /* 0xffffffe400947947 */ /* 0x000fea000383ffff */
.L_x_2279:
        /* <DEDUP_REMOVED lines=13> */
.L_x_5874:


//--------------------- .text._ZN7cutlass13device_kernelIN5flash11enable_sm90INS1_16FlashAttnFwdSm90INS1_25CollectiveMainloopFwdSm90ILi2EN4cute5tupleIJNS5_1CILi1EEES8_S8_EEENS6_IJNS7_ILi64EEESA_SA_EEELi512ENS_6half_tEfNS_4arch4Sm90ELb0ELb1ELb0ELb1ELb0ELb0ELb0ELb0ELb0ELb1ELb0ELb0EEENS1_21CollectiveEpilogueFwdINS6_IJSA_NS7_ILi512EEESA_EEES9_SC_SE_Li256ELb1ELb1ELb0ELb0EEENS1_36VarlenDynamicPersistentTileSchedulerILi64ELi64ELi256ELi128ELb0ELb1ELb1ELb1ELb0ELb1EEEEEEEEEvNT_6ParamsE --------------------------
	.section	.text._ZN7cutlass13device_kernelIN5flash11enable_sm90INS1_16FlashAttnFwdSm90INS1_25CollectiveMainloopFwdSm90ILi2EN4cute5tupleIJNS5_1CILi1EEES8_S8_EEENS6_IJNS7_ILi64EEESA_SA_EEELi512ENS_6half_tEfNS_4arch4Sm90ELb0ELb1ELb0ELb1ELb0ELb0ELb0ELb0ELb0ELb1ELb0ELb0EEENS1_21CollectiveEpilogueFwdINS6_IJSA_NS7_ILi512EEESA_EEES9_SC_SE_Li256ELb1ELb1ELb0ELb0EEENS1_36VarlenDynamicPersistentTileSchedulerILi64ELi64ELi256ELi128ELb0ELb1ELb1ELb1ELb0ELb1EEEEEEEEEvNT_6ParamsE,"ax",@progbits
	.align	128
.text._ZN7cutlass13device_kernelIN5flash11enable_sm90INS1_16FlashAttnFwdSm90INS1_25CollectiveMainloopFwdSm90ILi2EN4cute5tupleIJNS5_1CILi1EEES8_S8_EEENS6_IJNS7_ILi64EEESA_SA_EEELi512ENS_6half_tEfNS_4arch4Sm90ELb0ELb1ELb0ELb1ELb0ELb0ELb0ELb0ELb0ELb1ELb0ELb0EEENS1_21CollectiveEpilogueFwdINS6_IJSA_NS7_ILi512EEESA_EEES9_SC_SE_Li256ELb1ELb1ELb0ELb0EEENS1_36VarlenDynamicPersistentTileSchedulerILi64ELi64ELi256ELi128ELb0ELb1ELb1ELb1ELb0ELb1EEEEEEEEEvNT_6ParamsE:
        .type           _ZN7cutlass13device_kernelIN5flash11enable_sm90INS1_16FlashAttnFwdSm90INS1_25CollectiveMainloopFwdSm90ILi2EN4cute5tupleIJNS5_1CILi1EEES8_S8_EEENS6_IJNS7_ILi64EEESA_SA_EEELi512ENS_6half_tEfNS_4arch4Sm90ELb0ELb1ELb0ELb1ELb0ELb0ELb0ELb0ELb0ELb1ELb0ELb0EEENS1_21CollectiveEpilogueFwdINS6_IJSA_NS7_ILi512EEESA_EEES9_SC_SE_Li256ELb1ELb1ELb0ELb0EEENS1_36VarlenDynamicPersistentTileSchedulerILi64ELi64ELi256ELi128ELb0ELb1ELb1ELb1ELb0ELb1EEEEEEEEEvNT_6ParamsE,@function
        .size           _ZN7cutlass13device_kernelIN5flash11enable_sm90INS1_16FlashAttnFwdSm90INS1_25CollectiveMainloopFwdSm90ILi2EN4cute5tupleIJNS5_1CILi1EEES8_S8_EEENS6_IJNS7_ILi64EEESA_SA_EEELi512ENS_6half_tEfNS_4arch4Sm90ELb0ELb1ELb0ELb1ELb0ELb0ELb0ELb0ELb0ELb1ELb0ELb0EEENS1_21CollectiveEpilogueFwdINS6_IJSA_NS7_ILi512EEESA_EEES9_SC_SE_Li256ELb1ELb1ELb0ELb0EEENS1_36VarlenDynamicPersistentTileSchedulerILi64ELi64ELi256ELi128ELb0ELb1ELb1ELb1ELb0ELb1EEEEEEEEEvNT_6ParamsE,(.L_x_5875 - _ZN7cutlass13device_kernelIN5flash11enable_sm90INS1_16FlashAttnFwdSm90INS1_25CollectiveMainloopFwdSm90ILi2EN4cute5tupleIJNS5_1CILi1EEES8_S8_EEENS6_IJNS7_ILi64EEESA_SA_EEELi512ENS_6half_tEfNS_4arch4Sm90ELb0ELb1ELb0ELb1ELb0ELb0ELb0ELb0ELb0ELb1ELb0ELb0EEENS1_21CollectiveEpilogueFwdINS6_IJSA_NS7_ILi512EEESA_EEES9_SC_SE_Li256ELb1ELb1ELb0ELb0EEENS1_36VarlenDynamicPersistentTileSchedulerILi64ELi64ELi256ELi128ELb0ELb1ELb1ELb1ELb0ELb1EEEEEEEEEvNT_6ParamsE)
        .other          _ZN7cutlass13device_kernelIN5flash11enable_sm90INS1_16FlashAttnFwdSm90INS1_25CollectiveMainloopFwdSm90ILi2EN4cute5tupleIJNS5_1CILi1EEES8_S8_EEENS6_IJNS7_ILi64EEESA_SA_EEELi512ENS_6half_tEfNS_4arch4Sm90ELb0ELb1ELb0ELb1ELb0ELb0ELb0ELb0ELb0ELb1ELb0ELb0EEENS1_21CollectiveEpilogueFwdINS6_IJSA_NS7_ILi512EEESA_EEES9_SC_SE_Li256ELb1ELb1ELb0ELb0EEENS1_36VarlenDynamicPersistentTileSchedulerILi64ELi64ELi256ELi128ELb0ELb1ELb1ELb1ELb0ELb1EEEEEEEEEvNT_6ParamsE,@"STO_CUDA_ENTRY STV_DEFAULT"
_ZN7cutlass13device_kernelIN5flash11enable_sm90INS1_16FlashAttnFwdSm90INS1_25CollectiveMainloopFwdSm90ILi2EN4cute5tupleIJNS5_1CILi1EEES8_S8_EEENS6_IJNS7_ILi64EEESA_SA_EEELi512ENS_6half_tEfNS_4arch4Sm90ELb0ELb1ELb0ELb1ELb0ELb0ELb0ELb0ELb0ELb1ELb0ELb0EEENS1_21CollectiveEpilogueFwdINS6_IJSA_NS7_ILi512EEESA_EEES9_SC_SE_Li256ELb1ELb1ELb0ELb0EEENS1_36VarlenDynamicPersistentTileSchedulerILi64ELi64ELi256ELi128ELb0ELb1ELb1ELb1ELb0ELb1EEEEEEEEEvNT_6ParamsE:
        /* <DEDUP_REMOVED lines=18> */
.L_x_2281:
[----:B------:R-:W-:Y:S05]  /*0120*/  BSYNC B0 ;  /* 0x0000000000007941 */ /* 0x000fea0003800000 */
.L_x_2280:
        /* <DEDUP_REMOVED lines=37> */
.L_x_2282:
        /* <DEDUP_REMOVED lines=22> */
.L_x_2283:
        /* <DEDUP_REMOVED lines=18> */
.L_x_2284:
        /* <DEDUP_REMOVED lines=22> */
.L_x_2285:
        /* <DEDUP_REMOVED lines=22> */
.L_x_2286:
[----:B------:R-:W-:Y:S01]  /*08c0*/  PLOP3.LUT P0, PT, PT, PT, UP0, 0x80, 0x0 ;  /* 0x000000000000781c */ /* 0x000fe20003f0f008 */
[----:B------:R-:W-:Y:S01]  /*08d0*/  UMOV UR36, 0x1 ;  /* 0x0000000100247882 */ /* 0x000fe20000000000 */
[----:B------:R-:W-:Y:S01]  /*08e0*/  NOP ;  /* 0x0000000000007918 */ /* 0x000fe20000000000 */
[----:B------:R-:W-:Y:S01]  /*08f0*/  USEL UR36, UR36, 0x2, !UP0 ;  /* 0x0000000224247887 */ /* 0x000fe2000c000000 */
[----:B------:R-:W-:Y:S01]  /*0900*/  ULDC.64 UR40, c[0x0][0x208] ;  /* 0x0000820000287ab9 */ /* 0x000fe20000000a00 */
[----:B012-4-:R-:W-:Y:S08]  /*0910*/  BAR.SYNC.DEFER_BLOCKING 0x0 ;  /* 0x0000000000007b1d */ /* 0x017ff00000010000 */
[----:B------:R-:W-:Y:S05]  /*0920*/  @!P0 BRA `(.L_x_2287) ;  /* 0x000000f4002c8947 */ /* 0x000fea0003800000 */
.L_x_2288:
[----:B------:R-:W-:-:S08]  /*0930*/  NOP ;  /* 0x0000000000007918 */ /* 0x000fd00000000000 */
[----:B------:R-:W0:Y:S02]  /*0940*/  USETMAXREG.TRY_ALLOC.CTAPOOL UP0, 0xf0 ;  /* 0x000000f0000079c8 */ /* 0x000e240008000600 */
[----:B0-----:R-:W-:-:S13]  /*0950*/  PLOP3.LUT P0, PT, PT, PT, UP0, 0x80, 0x0 ;  /* 0x000000000000781c */ /* 0x001fda0003f0f008 */
[----:B------:R-:W-:Y:S05]  /*0960*/  @!P0 BRA `(.L_x_2288) ;  /* 0xfffffffc00f08947 */ /* 0x000fea000383ffff */
[----:B------:R-:W-:Y:S01]  /*0970*/  LOP3.LUT R0, R4, 0xffffff80, RZ, 0xc0, !PT ;  /* 0xffffff8004007812 */ /* 0x000fe200078ec0ff */
[----:B------:R-:W0:Y:S01]  /*0980*/  S2UR UR4, SR_CgaCtaId ;  /* 0x00000000000479c3 */ /* 0x000e220000008800 */
[----:B------:R-:W-:Y:S02]  /*0990*/  UMOV UR46, 0x400 ;  /* 0x00000400002e7882 */ /* 0x000fe40000000000 */
[----:B------:R-:W-:-:S13]  /*09a0*/  ISETP.NE.AND P0, PT, R0, 0x80, PT ;  /* 0x000000800000780c */ /* 0x000fda0003f05270 */
[----:B------:R-:W-:Y:S06]  /*09b0*/  @!P0 BAR.ARV 0x8, 0x100 ;  /* 0x0204000000008b1d */ /* 0x000fec0000002000 */
[----:B------:R-:W-:Y:S01]  /*09c0*/  ISETP.GE.U32.AND P0, PT, R4, 0x100, PT ;  /* 0x000001000400780c */ /* 0x000fe20003f06070 */
[----:B0-----:R-:W-:-:S03]  /*09d0*/  ULEA UR46, UR4, UR46, 0x18 ;  /* 0x0000002e042e7291 */ /* 0x001fc6000f8ec03f */
[----:B------:R-:W-:-:S09]  /*09e0*/  ULDC UR4, c[0x0][0xc3c] ;  /* 0x00030f0000047ab9 */ /* 0x000fd20000000800 */
        /* <DEDUP_REMOVED lines=13> */
[----:B------:R-:W-:Y:S01]  /*0ac0*/  R2UR UR5, R9 ;  /* 0x00000000090572ca */ /* 0x000fe200000e0000 */
[----:B------:R-:W-:Y:S01]  /*0ad0*/  UMOV UR38, URZ ;  /* 0x0000003f00267c82 */ /* 0x000fe20008000000 */
[CC--:B------:R-:W-:Y:S01]  /*0ae0*/  LEA.HI R2, R0.reuse, R197.reuse, RZ, 0x4 ;  /* 0x000000c500027211 */ /* 0x0c0fe200078f20ff */
[----:B------:R-:W-:Y:S01]  /*0af0*/  UMOV UR37, URZ ;  /* 0x0000003f00257c82 */ /* 0x000fe20008000000 */
[----:B------:R-:W-:-:S02]  /*0b00*/  LEA.HI R7, R0, R197, RZ, 0x2 ;  /* 0x000000c500077211 */ /* 0x000fc400078f10ff */
[----:B------:R-:W-:Y:S02]  /*0b10*/  SHF.R.S32.HI R5, RZ, 0x4, R2 ;  /* 0x00000004ff057819 */ /* 0x000fe40000011402 */
[----:B------:R-:W-:Y:S02]  /*0b20*/  LEA.HI R6, R0, R197, RZ, 0x7 ;  /* 0x000000c500067211 */ /* 0x000fe400078f38ff */
[C---:B------:R-:W-:Y:S02]  /*0b30*/  LEA.HI R3, R2.reuse, R5, RZ, 0x1 ;  /* 0x0000000502037211 */ /* 0x040fe400078f08ff */
[----:B------:R-:W-:Y:S02]  /*0b40*/  LOP3.LUT R2, R2, 0xfffffff0, RZ, 0xc0, !PT ;  /* 0xfffffff002027812 */ /* 0x000fe400078ec0ff */
[----:B------:R-:W-:Y:S02]  /*0b50*/  LOP3.LUT R4, R3, 0x1ffffffe, RZ, 0xc0, !PT ;  /* 0x1ffffffe03047812 */ /* 0x000fe400078ec0ff */
[----:B------:R-:W-:Y:S01]  /*0b60*/  LEA.HI R3, R0, R197, RZ, 0x5 ;  /* 0x000000c500037211 */ /* 0x000fe200078f28ff */
[----:B------:R-:W-:Y:S01]  /*0b70*/  IMAD.IADD R2, R197, 0x1, -R2 ;  /* 0x00000001c5027824 */ /* 0x000fe200078e0a02 */
[----:B------:R-:W-:Y:S01]  /*0b80*/  LOP3.LUT R10, R7, 0xfffffffc, RZ, 0xc0, !PT ;  /* 0xfffffffc070a7812 */ /* 0x000fe200078ec0ff */
[----:B------:R-:W-:Y:S01]  /*0b90*/  IMAD.IADD R5, R5, 0x1, -R4 ;  /* 0x0000000105057824 */ /* 0x000fe200078e0a04 */
[----:B------:R-:W-:-:S02]  /*0ba0*/  SHF.R.S32.HI R4, RZ, 0x5, R3 ;  /* 0x00000005ff047819 */ /* 0x000fc40000011403 */
[----:B------:R-:W-:Y:S01]  /*0bb0*/  SHF.R.S32.HI R3, RZ, 0x1f, R3 ;  /* 0x0000001fff037819 */ /* 0x000fe20000011403 */
[----:B------:R-:W-:Y:S01]  /*0bc0*/  IMAD.IADD R10, R197, 0x1, -R10 ;  /* 0x00000001c50a7824 */ /* 0x000fe200078e0a0a */
[----:B------:R-:W-:Y:S01]  /*0bd0*/  LOP3.LUT R8, R6, 0xffffff80, RZ, 0xc0, !PT ;  /* 0xffffff8006087812 */ /* 0x000fe200078ec0ff */
[----:B------:R-:W-:Y:S01]  /*0be0*/  IMAD.SHL.U32 R5, R5, 0x8, RZ ;  /* 0x0000000805057824 */ /* 0x000fe200078e00ff */
[----:B------:R-:W-:Y:S02]  /*0bf0*/  LEA.HI R3, R3, R4, RZ, 0x2 ;  /* 0x0000000403037211 */ /* 0x000fe400078f10ff */
[----:B------:R-:W-:Y:S01]  /*0c00*/  SHF.R.S32.HI R193, RZ, 0x7, R6 ;  /* 0x00000007ffc17819 */ /* 0x000fe20000011406 */
[----:B------:R-:W-:Y:S01]  /*0c10*/  IMAD.IADD R8, R197, 0x1, -R8 ;  /* 0x00000001c5087824 */ /* 0x000fe200078e0a08 */
[----:B------:R-:W-:Y:S02]  /*0c20*/  LOP3.LUT R3, R3, 0x3ffffc, RZ, 0xc0, !PT ;  /* 0x003ffffc03037812 */ /* 0x000fe400078ec0ff */
[--C-:B------:R-:W-:Y:S01]  /*0c30*/  SHF.R.S32.HI R7, RZ, 0x1f, R2.reuse ;  /* 0x0000001fff077819 */ /* 0x100fe20000011402 */
[----:B------:R-:W-:Y:S01]  /*0c40*/  IMAD R12, R193, 0x100, R2 ;  /* 0x00000100c10c7824 */ /* 0x000fe200078e0202 */
[----:B------:R-:W-:Y:S01]  /*0c50*/  LEA.HI R11, R10, R10, RZ, 0x1 ;  /* 0x0000000a0a0b7211 */ /* 0x000fe200078f08ff */
[----:B------:R-:W-:Y:S01]  /*0c60*/  IMAD.IADD R3, R4, 0x1, -R3 ;  /* 0x0000000104037824 */ /* 0x000fe200078e0a03 */
[----:B------:R-:W-:-:S02]  /*0c70*/  LEA.HI R9, R7, R2, RZ, 0x3 ;  /* 0x0000000207097211 */ /* 0x000fc400078f18ff */
[----:B------:R-:W-:Y:S01]  /*0c80*/  SHF.R.S32.HI R7, RZ, 0x1f, R8 ;  /* 0x0000001fff077819 */ /* 0x000fe20000011408 */
[----:B------:R-:W-:Y:S01]  /*0c90*/  IMAD R12, R3, 0x10, R12 ;  /* 0x00000010030c7824 */ /* 0x000fe200078e020c */
[----:B------:R-:W-:Y:S02]  /*0ca0*/  LOP3.LUT R13, R11, 0x1ffffffe, RZ, 0xc0, !PT ;  /* 0x1ffffffe0b0d7812 */ /* 0x000fe400078ec0ff */
[-C--:B------:R-:W-:Y:S01]  /*0cb0*/  LEA.HI R3, R7, R8.reuse, RZ, 0x2 ;  /* 0x0000000807037211 */ /* 0x080fe200078f10ff */
[----:B------:R-:W-:Y:S01]  /*0cc0*/  IMAD.U32 R196, R12, 0x40, R5 ;  /* 0x000000400cc47824 */ /* 0x000fe200078e0005 */
[----:B------:R-:W-:Y:S01]  /*0cd0*/  LOP3.LUT R11, R9, 0xfffffff8, RZ, 0xc0, !PT ;  /* 0xfffffff8090b7812 */ /* 0x000fe200078ec0ff */
[----:B------:R-:W-:Y:S01]  /*0ce0*/  IMAD.IADD R185, R10, 0x1, -R13 ;  /* 0x000000010ab97824 */ /* 0x000fe200078e0a0d */
[----:B------:R-:W-:Y:S01]  /*0cf0*/  LOP3.LUT R13, R3, 0x7ffffffc, RZ, 0xc0, !PT ;  /* 0x7ffffffc030d7812 */ /* 0x000fe200078ec0ff */
[----:B------:R-:W-:Y:S01]  /*0d00*/  IMAD.SHL.U32 R9, R9, 0x40, RZ ;  /* 0x0000004009097824 */ /* 0x000fe200078e00ff */
[----:B------:R-:W-:Y:S01]  /*0d10*/  LEA.HI R7, R7, R8, RZ, 0x5 ;  /* 0x0000000807077211 */ /* 0x000fe200078f28ff */
[----:B------:R-:W-:Y:S01]  /*0d20*/  IMAD.IADD R11, R2, 0x1, -R11 ;  /* 0x00000001020b7824 */ /* 0x000fe200078e0a0b */
[----:B------:R-:W-:Y:S01]  /*0d30*/  SHF.R.S32.HI R2, RZ, 0x2, R3 ;  /* 0x00000002ff027819 */ /* 0x000fe20000011403 */
[----:B------:R-:W-:Y:S01]  /*0d40*/  IMAD.IADD R13, R8, 0x1, -R13 ;  /* 0x00000001080d7824 */ /* 0x000fe200078e0a0d */
[----:B------:R-:W-:Y:S01]  /*0d50*/  SHF.R.S32.HI R3, RZ, 0x1f, R3 ;  /* 0x0000001fff037819 */ /* 0x000fe20000011403 */
[----:B------:R-:W-:Y:S01]  /*0d60*/  IMAD.SHL.U32 R8, R11, 0x40, RZ ;  /* 0x000000400b087824 */ /* 0x000fe200078e00ff */
[----:B------:R-:W-:-:S02]  /*0d70*/  LOP3.LUT R9, R9, 0x7ffffe00, RZ, 0xc0, !PT ;  /* 0x7ffffe0009097812 */ /* 0x000fc400078ec0ff */
[----:B------:R-:W-:Y:S02]  /*0d80*/  LEA.HI R3, R3, R2, RZ, 0x3 ;  /* 0x0000000203037211 */ /* 0x000fe400078f18ff */
[----:B------:R-:W-:Y:S01]  /*0d90*/  LOP3.LUT R8, R8, 0x1c0, RZ, 0xc0, !PT ;  /* 0x000001c008087812 */ /* 0x000fe200078ec0ff */
[----:B------:R-:W-:Y:S01]  /*0da0*/  IMAD R9, R4, 0x400, R9 ;  /* 0x0000040004097824 */ /* 0x000fe200078e0209 */
[----:B------:R-:W-:Y:S02]  /*0db0*/  LOP3.LUT R3, R3, 0xfffffff8, RZ, 0xc0, !PT ;  /* 0xfffffff803037812 */ /* 0x000fe400078ec0ff */
[----:B------:R-:W-:Y:S02]  /*0dc0*/  LOP3.LUT R5, R8, 0x8, R5, 0xf8, !PT ;  /* 0x0000000808057812 */ /* 0x000fe400078ef805 */
[----:B------:R-:W-:Y:S01]  /*0dd0*/  SHF.R.U32.HI R8, RZ, 0x3, R8 ;  /* 0x00000003ff087819 */ /* 0x000fe20000011608 */
[----:B------:R-:W-:Y:S01]  /*0de0*/  IMAD.IADD R16, R2, 0x1, -R3 ;  /* 0x0000000102107824 */ /* 0x000fe200078e0a03 */
[----:B------:R-:W-:-:S02]  /*0df0*/  LEA.HI R0, R0, R197, RZ, 0x3 ;  /* 0x000000c500007211 */ /* 0x000fc400078f18ff */
[----:B------:R-:W-:Y:S02]  /*0e00*/  LOP3.LUT R8, R5, R8, RZ, 0x3c, !PT ;  /* 0x0000000805087212 */ /* 0x000fe400078e3cff */
[----:B------:R-:W-:Y:S02]  /*0e10*/  LOP3.LUT R2, R0, 0xfffffff8, RZ, 0xc0, !PT ;  /* 0xfffffff800027812 */ /* 0x000fe400078ec0ff */
[----:B------:R-:W-:Y:S01]  /*0e20*/  R2P PR, R11, 0x6 ;  /* 0x000000060b007804 */ /* 0x000fe20000000000 */
[----:B------:R-:W-:Y:S01]  /*0e30*/  IMAD.IADD R8, R9, 0x1, R8 ;  /* 0x0000000109087824 */ /* 0x000fe200078e0208 */
[----:B------:R-:W-:Y:S01]  /*0e40*/  LEA.HI R6, R6, R193, RZ, 0x1 ;  /* 0x000000c106067211 */ /* 0x000fe200078f08ff */
[----:B------:R-:W-:Y:S01]  /*0e50*/  IMAD.IADD R191, R197, 0x1, -R2 ;  /* 0x00000001c5bf7824 */ /* 0x000fe200078e0a02 */
[----:B------:R-:W-:Y:S01]  /*0e60*/  SHF.R.S32.HI R7, RZ, 0x5, R7 ;  /* 0x00000005ff077819 */ /* 0x000fe20000011407 */
[----:B------:R-:W-:Y:S01]  /*0e70*/  IMAD.SHL.U32 R2, R13, 0x2, RZ ;  /* 0x000000020d027824 */ /* 0x000fe200078e00ff */
        /* <DEDUP_REMOVED lines=28> */
.L_x_2396:
[----:B------:R-:W-:Y:S01]  /*1040*/  ULDC.64 UR8, c[0x0][0xa28] ;  /* 0x00028a0000087ab9 */ /* 0x000fe20000000a00 */
[----:B------:R-:W-:Y:S01]  /*1050*/  ULDC UR4, c[0x0][0x424] ;  /* 0x0001090000047ab9 */ /* 0x000fe20000000800 */
[----:B------:R-:W-:-:S04]  /*1060*/  UISETP.NE.U32.AND UP0, UPT, UR8, URZ, UPT ;  /* 0x0000003f0800728c */ /* 0x000fc8000bf05070 */
[----:B------:R-:W-:-:S03]  /*1070*/  UISETP.NE.AND.EX UP0, UPT, UR9, URZ, UPT, UP0 ;  /* 0x0000003f0900728c */ /* 0x000fc6000bf05300 */
[----:B------:R-:W-:Y:S02]  /*1080*/  ULDC.64 UR8, c[0x0][0xa18] ;  /* 0x0002860000087ab9 */ /* 0x000fe40000000a00 */
[----:B------:R-:W-:Y:S01]  /*1090*/  UISETP.NE.U32.AND UP1, UPT, UR8, URZ, UPT ;  /* 0x0000003f0800728c */ /* 0x000fe2000bf25070 */
[----:B------:R-:W-:-:S03]  /*10a0*/  PLOP3.LUT P0, PT, PT, PT, UP0, 0x80, 0x0 ;  /* 0x000000000000781c */ /* 0x000fc60003f0f008 */
[----:B------:R-:W-:-:S03]  /*10b0*/  UISETP.NE.AND.EX UP1, UPT, UR9, URZ, UPT, UP1 ;  /* 0x0000003f0900728c */ /* 0x000fc6000bf25310 */
[----:B------:R-:W-:Y:S02]  /*10c0*/  @UP0 ULDC.64 UR8, c[0x0][0xa28] ;  /* 0x00028a0000080ab9 */ /* 0x000fe40000000a00 */
[----:B------:R-:W-:Y:S01]  /*10d0*/  @UP0 UIMAD.WIDE UR8, UR6, 0x4, UR8 ;  /* 0x00000004060808a5 */ /* 0x000fe2000f8e0208 */
[----:B------:R-:W-:-:S05]  /*10e0*/  PLOP3.LUT P2, PT, PT, PT, UP1, 0x80, 0x0 ;  /* 0x000000000000781c */ /* 0x000fca0003f4f018 */
[----:B------:R-:W-:Y:S01]  /*10f0*/  @UP1 ULDC.64 UR10, c[0x0][0xa18] ;  /* 0x00028600000a1ab9 */ /* 0x000fe20000000a00 */
[----:B0-23--:R-:W-:Y:S02]  /*1100*/  IMAD.U32 R4, RZ, RZ, UR8 ;  /* 0x00000008ff047e24 */ /* 0x00dfe4000f8e00ff */
[----:B------:R-:W-:Y:S01]  /*1110*/  IMAD.U32 R5, RZ, RZ, UR9 ;  /* 0x00000009ff057e24 */ /* 0x000fe2000f8e00ff */
[----:B------:R-:W-:-:S04]  /*1120*/  @UP1 UIMAD.WIDE UR8, UR6, 0x4, UR10 ;  /* 0x00000004060818a5 */ /* 0x000fc8000f8e020a */
[----:B------:R-:W2:Y:S02]  /*1130*/  @P0 LDG.E R4, desc[UR40][R4.64] ;  /* 0x0000002804040981 */ /* 0x000ea4000c1e1900 */
[----:B-1----:R-:W-:Y:S02]  /*1140*/  IMAD.U32 R6, RZ, RZ, UR8 ;  /* 0x00000008ff067e24 */ /* 0x002fe4000f8e00ff */
[----:B----4-:R-:W-:Y:S01]  /*1150*/  IMAD.U32 R7, RZ, RZ, UR9 ;  /* 0x00000009ff077e24 */ /* 0x010fe2000f8e00ff */
[----:B------:R-:W-:-:S04]  /*1160*/  ULDC.64 UR8, c[0x0][0x418] ;  /* 0x0001060000087ab9 */ /* 0x000fc80000000a00 */
[----:B------:R-:W3:Y:S01]  /*1170*/  @P2 LDG.E R6, desc[UR40][R6.64] ;  /* 0x0000002806062981 */ /* 0x000ee2000c1e1900 */
[----:B------:R-:W-:Y:S01]  /*1180*/  UISETP.NE.U32.AND UP0, UPT, UR8, URZ, UPT ;  /* 0x0000003f0800728c */ /* 0x000fe2000bf05070 */
[----:B------:R-:W-:Y:S01]  /*1190*/  UMOV UR49, URZ ;  /* 0x0000003f00317c82 */ /* 0x000fe20008000000 */
[----:B------:R-:W-:Y:S02]  /*11a0*/  ULDC UR51, c[0x0][0x288] ;  /* 0x0000a20000337ab9 */ /* 0x000fe40000000800 */
[----:B------:R-:W-:Y:S01]  /*11b0*/  UISETP.NE.AND.EX UP0, UPT, UR9, URZ, UPT, UP0 ;  /* 0x0000003f0900728c */ /* 0x000fe2000bf05300 */
[----:B------:R-:W-:Y:S02]  /*11c0*/  UMOV UR44, UR7 ;  /* 0x00000007002c7c82 */ /* 0x000fe40008000000 */
[----:B------:R-:W-:Y:S01]  /*11d0*/  ULDC.64 UR8, c[0x0][0xa20] ;  /* 0x0002880000087ab9 */ /* 0x000fe20000000a00 */
[----:B------:R-:W-:Y:S01]  /*11e0*/  USEL UR4, UR4, 0x1, UP0 ;  /* 0x0000000104047887 */ /* 0x000fe20008000000 */
[----:B------:R-:W-:Y:S01]  /*11f0*/  ISETP.NE.U32.AND P1, PT, RZ, UR8, PT ;  /* 0x00000008ff007c0c */ /* 0x000fe2000bf25070 */
[----:B------:R-:W-:-:S02]  /*1200*/  ULDC UR8, c[0x0][0x2f0] ;  /* 0x0000bc0000087ab9 */ /* 0x000fc40000000800 */
[----:B------:R-:W-:Y:S01]  /*1210*/  UIMAD UR4, UR4, UR8, URZ ;  /* 0x00000008040472a4 */ /* 0x000fe2000f8e023f */
[----:B------:R-:W-:Y:S02]  /*1220*/  ISETP.NE.AND.EX P1, PT, RZ, UR9, PT, P1 ;  /* 0x00000009ff007c0c */ /* 0x000fe4000bf25310 */
[----:B--2---:R-:W-:Y:S02]  /*1230*/  @P0 R2UR UR49, R4 ;  /* 0x00000000043102ca */ /* 0x004fe400000e0000 */
[----:B---3--:R-:W-:Y:S01]  /*1240*/  @P2 R2UR UR51, R6 ;  /* 0x00000000063322ca */ /* 0x008fe200000e0000 */
[----:B------:R-:W-:-:S14]  /*1250*/  @P2 BRA `(.L_x_2289) ;  /* 0x0000000000342947 */ /* 0x000fdc0003800000 */
[----:B------:R-:W-:Y:S02]  /*1260*/  ULDC.64 UR8, c[0x0][0xa00] ;  /* 0x0002800000087ab9 */ /* 0x000fe40000000a00 */
[----:B------:R-:W-:-:S04]  /*1270*/  ISETP.NE.U32.AND P0, PT, RZ, UR8, PT ;  /* 0x00000008ff007c0c */ /* 0x000fc8000bf05070 */
[----:B------:R-:W-:-:S13]  /*1280*/  ISETP.NE.AND.EX P0, PT, RZ, UR9, PT, P0 ;  /* 0x00000009ff007c0c */ /* 0x000fda000bf05300 */
[----:B------:R-:W-:Y:S05]  /*1290*/  @!P0 BRA `(.L_x_2289) ;  /* 0x0000000000248947 */ /* 0x000fea0003800000 */
[----:B------:R-:W-:Y:S02]  /*12a0*/  ULDC.64 UR8, c[0x0][0xa00] ;  /* 0x0002800000087ab9 */ /* 0x000fe40000000a00 */
[----:B------:R-:W-:-:S06]  /*12b0*/  UIMAD.WIDE UR8, UR6, 0x4, UR8 ;  /* 0x00000004060878a5 */ /* 0x000fcc000f8e0208 */
[----:B------:R-:W-:Y:S02]  /*12c0*/  IMAD.U32 R4, RZ, RZ, UR8 ;  /* 0x00000008ff047e24 */ /* 0x000fe4000f8e00ff */
[----:B------:R-:W-:-:S05]  /*12d0*/  IMAD.U32 R5, RZ, RZ, UR9 ;  /* 0x00000009ff057e24 */ /* 0x000fca000f8e00ff */
[----:B------:R-:W2:Y:S04]  /*12e0*/  LDG.E R3, desc[UR40][R4.64] ;  /* 0x0000002804037981 */ /* 0x000ea8000c1e1900 */
[----:B------:R-:W3:Y:S01]  /*12f0*/  LDG.E R0, desc[UR40][R4.64+0x4] ;  /* 0x0000042804007981 */ /* 0x000ee2000c1e1900 */
[----:B--2---:R-:W-:Y:S02]  /*1300*/  R2UR UR51, R3 ;  /* 0x00000000033372ca */ /* 0x004fe400000e0000 */
[----:B---3--:R-:W-:-:S13]  /*1310*/  R2UR UR7, R0 ;  /* 0x00000000000772ca */ /* 0x008fda00000e0000 */
[----:B------:R-:W-:-:S12]  /*1320*/  UIADD3 UR51, -UR51, UR7, URZ ;  /* 0x0000000733337290 */ /* 0x000fd8000fffe13f */
.L_x_2289:
[----:B------:R-:W-:Y:S01]  /*1330*/  UMOV UR43, UR6 ;  /* 0x00000006002b7c82 */ /* 0x000fe20008000000 */
[----:B------:R-:W-:Y:S05]  /*1340*/  @!P1 BRA `(.L_x_2290) ;  /* 0x00000000001c9947 */ /* 0x000fea0003800000 */
[----:B------:R-:W-:Y:S02]  /*1350*/  ULDC.64 UR8, c[0x0][0xa20] ;  /* 0x0002880000087ab9 */ /* 0x000fe40000000a00 */
[----:B------:R-:W-:-:S06]  /*1360*/  UIMAD.WIDE UR6, UR6, 0x4, UR8 ;  /* 0x00000004060678a5 */ /* 0x000fcc000f8e0208 */
[----:B------:R-:W-:Y:S02]  /*1370*/  IMAD.U32 R4, RZ, RZ, UR6 ;  /* 0x00000006ff047e24 */ /* 0x000fe4000f8e00ff */
[----:B------:R-:W-:-:S05]  /*1380*/  IMAD.U32 R5, RZ, RZ, UR7 ;  /* 0x00000007ff057e24 */ /* 0x000fca000f8e00ff */
[----:B------:R-:W2:Y:S02]  /*1390*/  LDG.E R4, desc[UR40][R4.64] ;  /* 0x0000002804047981 */ /* 0x000ea4000c1e1900 */
[----:B--2---:R-:W-:Y:S01]  /*13a0*/  R2UR UR4, R4 ;  /* 0x00000000040472ca */ /* 0x004fe200000e0000 */
[----:B------:R-:W-:-:S14]  /*13b0*/  BRA `(.L_x_2291) ;  /* 0x0000000000347947 */ /* 0x000fdc0003800000 */
.L_x_2290:
        /* <DEDUP_REMOVED lines=13> */
.L_x_2291:
[----:B------:R-:W-:Y:S02]  /*1490*/  UISETP.NE.AND UP0, UPT, UR47, 0x1, UPT ;  /* 0x000000012f00788c */ /* 0x000fe4000bf05270 */
[----:B------:R-:W-:Y:S02]  /*14a0*/  UIADD3 UR49, -UR49, UR4, URZ ;  /* 0x0000000431317290 */ /* 0x000fe4000fffe13f */
[----:B------:R-:W-:Y:S02]  /*14b0*/  USHF.L.U32 UR42, UR5, 0x6, URZ ;  /* 0x00000006052a7899 */ /* 0x000fe4000800063f */
[----:B------:R-:W-:Y:S01]  /*14c0*/  UIADD3 UR4, UR49, 0x3f, URZ ;  /* 0x0000003f31047890 */ /* 0x000fe2000fffe03f */
[----:B------:R-:W-:-:S03]  /*14d0*/  PLOP3.LUT P0, PT, PT, PT, UP0, 0x80, 0x0 ;  /* 0x000000000000781c */ /* 0x000fc60003f0f008 */
[----:B------:R-:W-:-:S04]  /*14e0*/  USHF.R.S32.HI UR6, URZ, 0x1f, UR4 ;  /* 0x0000001f3f067899 */ /* 0x000fc80008011404 */
[----:B------:R-:W-:-:S04]  /*14f0*/  ULEA.HI UR6, UR6, UR4, URZ, 0x6 ;  /* 0x0000000406067291 */ /* 0x000fc8000f8f303f */
[----:B------:R-:W-:Y:S02]  /*1500*/  USHF.R.S32.HI UR6, URZ, 0x6, UR6 ;  /* 0x000000063f067899 */ /* 0x000fe40008011406 */
[----:B------:R-:W-:Y:S10]  /*1510*/  @!P0 BRA `(.L_x_2292) ;  /* 0x0000002000348947 */ /* 0x000ff40003800000 */
[----:B------:R-:W0:Y:S01]  /*1520*/  LDC.64 R8, c[0x0][0x9e0] ;  /* 0x00027800ff087b82 */ /* 0x000e220000000a00 */
[----:B------:R-:W-:Y:S01]  /*1530*/  ULDC UR4, c[0x0][0x448] ;  /* 0x0001120000047ab9 */ /* 0x000fe20000000800 */
[----:B------:R-:W-:Y:S02]  /*1540*/  UIADD3 UR7, UR42, 0x3f, URZ ;  /* 0x0000003f2a077890 */ /* 0x000fe4000fffe03f */
[----:B------:R-:W-:Y:S02]  /*1550*/  UISETP.NE.AND UP0, UPT, UR4, 0x1, UPT ;  /* 0x000000010400788c */ /* 0x000fe4000bf05270 */
[----:B------:R-:W-:-:S09]  /*1560*/  UIADD3 UR8, UR49, 0x1, -UR51 ;  /* 0x0000000131087890 */ /* 0x000fd2000fffe833 */
[----:B------:R-:W-:Y:S01]  /*1570*/  @UP0 ULDC UR4, c[0x0][0x44c] ;  /* 0x0001130000040ab9 */ /* 0x000fe20000000800 */
[----:B------:R-:W-:Y:S01]  /*1580*/  @UP0 ULDC UR9, c[0x0][0x450] ;  /* 0x0001140000090ab9 */ /* 0x000fe20000000800 */
[----:B------:R-:W-:-:S04]  /*1590*/  UIMAD.WIDE.U32 UR4, UR7, UR4, URZ ;  /* 0x00000004070472a5 */ /* 0x000fc8000f8e003f */
[----:B------:R-:W-:Y:S01]  /*15a0*/  @UP0 USHF.R.U32.HI UR7, URZ, UR9, UR5 ;  /* 0x000000093f070299 */ /* 0x000fe20008011605 */
[----:B0-----:R-:W-:-:S03]  /*15b0*/  ISETP.GE.AND P1, PT, R9, 0x1, PT ;  /* 0x000000010900780c */ /* 0x001fc60003f26270 */
[----:B------:R-:W-:-:S06]  /*15c0*/  UIADD3 UR7, UR8, UR7, URZ ;  /* 0x0000000708077290 */ /* 0x000fcc000fffe03f */
[----:B------:R-:W-:-:S04]  /*15d0*/  VIADD R0, R8, UR7 ;  /* 0x0000000708007c36 */ /* 0x000fc80008000000 */
[----:B------:R-:W-:Y:S05]  /*15e0*/  @!P1 BRA `(.L_x_2293) ;  /* 0x0000000000449947 */ /* 0x000fea0003800000 */
[----:B------:R-:W-:Y:S01]  /*15f0*/  ISETP.LT.AND P0, PT, RZ, UR7, PT ;  /* 0x00000007ff007c0c */ /* 0x000fe2000bf01270 */
[----:B------:R-:W-:-:S06]  /*1600*/  UIADD3 UR4, UR7, -0x1, URZ ;  /* 0xffffffff07047890 */ /* 0x000fcc000fffe03f */
[----:B------:R-:W-:-:S06]  /*1610*/  IMAD.U32 R3, RZ, RZ, UR4 ;  /* 0x00000004ff037e24 */ /* 0x000fcc000f8e00ff */
[----:B------:R-:W-:Y:S05]  /*1620*/  @P0 BRA `(.L_x_2294) ;  /* 0x00000000001c0947 */ /* 0x000fea0003800000 */
[----:B------:R-:W-:Y:S01]  /*1630*/  ISETP.NE.AND P0, PT, R9, 0x1, PT ;  /* 0x000000010900780c */ /* 0x000fe20003f05270 */
[----:B------:R-:W-:-:S12]  /*1640*/  IMAD R3, RZ, RZ, -UR7 ;  /* 0x80000007ff037e24 */ /* 0x000fd8000f8e02ff */
[----:B------:R-:W0:Y:S02]  /*1650*/  @P0 LDC.64 R4, c[0x0][0x9e8] ;  /* 0x00027a00ff040b82 */ /* 0x000e240000000a00 */
[----:B0-----:R-:W-:-:S05]  /*1660*/  @P0 IMAD.HI.U32 R4, R3, R4, RZ ;  /* 0x0000000403040227 */ /* 0x001fca00078e00ff */
[----:B------:R-:W-:-:S04]  /*1670*/  @P0 SHF.R.U32.HI R3, RZ, R5, R4 ;  /* 0x00000005ff030219 */ /* 0x000fc80000011604 */
[----:B------:R-:W-:Y:S01]  /*1680*/  LOP3.LUT R3, RZ, R3, RZ, 0x33, !PT ;  /* 0x00000003ff037212 */ /* 0x000fe200078e33ff */
[----:B------:R-:W-:Y:S06]  /*1690*/  BRA `(.L_x_2295) ;  /* 0x0000000000107947 */ /* 0x000fec0003800000 */
.L_x_2294:
[----:B------:R-:W-:-:S13]  /*16a0*/  ISETP.NE.AND P0, PT, R9, 0x1, PT ;  /* 0x000000010900780c */ /* 0x000fda0003f05270 */
[----:B------:R-:W0:Y:S02]  /*16b0*/  @P0 LDC.64 R4, c[0x0][0x9e8] ;  /* 0x00027a00ff040b82 */ /* 0x000e240000000a00 */
[----:B0-----:R-:W-:-:S05]  /*16c0*/  @P0 IMAD.HI.U32 R4, R3, R4, RZ ;  /* 0x0000000403040227 */ /* 0x001fca00078e00ff */
[----:B------:R-:W-:-:S07]  /*16d0*/  @P0 SHF.R.U32.HI R3, RZ, R5, R4 ;  /* 0x00000005ff030219 */ /* 0x000fce0000011604 */
.L_x_2295:
[----:B------:R-:W-:-:S05]  /*16e0*/  IMAD R3, R3, R9, R9 ;  /* 0x0000000903037224 */ /* 0x000fca00078e0209 */
[----:B------:R-:W-:-:S07]  /*16f0*/  VIMNMX R0, R0, R3, PT ;  /* 0x0000000300007248 */ /* 0x000fce0003fe0100 */
.L_x_2293:
[----:B------:R-:W-:Y:S01]  /*1700*/  @UP0 ULDC UR4, c[0x0][0x44c] ;  /* 0x0001130000040ab9 */ /* 0x000fe20000000800 */
[----:B------:R-:W-:Y:S01]  /*1710*/  VIADD R0, R0, 0x3f ;  /* 0x0000003f00007836 */ /* 0x000fe20000000000 */
[----:B------:R-:W-:Y:S01]  /*1720*/  UIMAD.WIDE.U32 UR4, UR42, UR4, URZ ;  /* 0x000000042a0472a5 */ /* 0x000fe2000f8e003f */
[----:B------:R-:W-:Y:S01]  /*1730*/  @UP0 ULDC UR8, c[0x0][0x450] ;  /* 0x0001140000080ab9 */ /* 0x000fe20000000800 */
[----:B------:R-:W-:Y:S02]  /*1740*/  UMOV UR7, UR42 ;  /* 0x0000002a00077c82 */ /* 0x000fe40008000000 */
[----:B------:R-:W-:Y:S01]  /*1750*/  @UP0 USHF.R.U32.HI UR7, URZ, UR8, UR5 ;  /* 0x000000083f070299 */ /* 0x000fe20008011605 */
[----:B------:R-:W-:Y:S02]  /*1760*/  SHF.R.S32.HI R3, RZ, 0x1f, R0 ;  /* 0x0000001fff037819 */ /* 0x000fe40000011400 */
[----:B------:R-:W-:Y:S01]  /*1770*/  ULDC UR4, c[0x0][0x9dc] ;  /* 0x0002770000047ab9 */ /* 0x000fe20000000800 */
[----:B------:R-:W-:Y:S01]  /*1780*/  UIADD3 UR49, UR7, UR49, -UR51 ;  /* 0x0000003107317290 */ /* 0x000fe2000fffe833 */
[----:B------:R-:W-:-:S03]  /*1790*/  LEA.HI R3, R3, R0, RZ, 0x6 ;  /* 0x0000000003037211 */ /* 0x000fc600078f30ff */
[----:B------:R-:W-:Y:S01]  /*17a0*/  UIADD3 UR4, UR49, -UR4, URZ ;  /* 0x8000000431047290 */ /* 0x000fe2000fffe03f */
[----:B------:R-:W-:-:S04]  /*17b0*/  SHF.R.S32.HI R3, RZ, 0x6, R3 ;  /* 0x00000006ff037819 */ /* 0x000fc80000011403 */
[----:B------:R-:W-:Y:S01]  /*17c0*/  VIMNMX R5, R3, UR6, PT ;  /* 0x0000000603057c48 */ /* 0x000fe2000bfe0100 */
[----:B------:R-:W-:Y:S01]  /*17d0*/  IMAD.U32 R3, RZ, RZ, UR4 ;  /* 0x00000004ff037e24 */ /* 0x000fe2000f8e00ff */
[----:B------:R-:W-:Y:S06]  /*17e0*/  @!P1 BRA `(.L_x_2296) ;  /* 0x0000000000409947 */ /* 0x000fec0003800000 */
[----:B------:R-:W-:-:S05]  /*17f0*/  IMAD.U32 R0, RZ, RZ, UR49 ;  /* 0x00000031ff007e24 */ /* 0x000fca000f8e00ff */
        /* <DEDUP_REMOVED lines=9> */
.L_x_2297:
[----:B------:R-:W-:-:S13]  /*1890*/  ISETP.NE.AND P0, PT, R9, 0x1, PT ;  /* 0x000000010900780c */ /* 0x000fda0003f05270 */
[----:B------:R-:W0:Y:S02]  /*18a0*/  @P0 LDC.64 R6, c[0x0][0x9e8] ;  /* 0x00027a00ff060b82 */ /* 0x000e240000000a00 */
[----:B0-----:R-:W-:-:S05]  /*18b0*/  @P0 IMAD.HI.U32 R4, R0, R6, RZ ;  /* 0x0000000600040227 */ /* 0x001fca00078e00ff */
[----:B------:R-:W-:-:S07]  /*18c0*/  @P0 SHF.R.U32.HI R0, RZ, R7, R4 ;  /* 0x00000007ff000219 */ /* 0x000fce0000011604 */
.L_x_2298:
[----:B------:R-:W-:-:S05]  /*18d0*/  IMAD R0, R0, R9, RZ ;  /* 0x0000000900007224 */ /* 0x000fca00078e02ff */
[----:B------:R-:W-:-:S07]  /*18e0*/  VIMNMX R3, R3, R0, !PT ;  /* 0x0000000003037248 */ /* 0x000fce0007fe0100 */
.L_x_2296:
        /* <DEDUP_REMOVED lines=68> */
[----:B------:R-:W-:Y:S01]  /*1d30*/  CS2R R30, SRZ ;  /* 0x00000000001e7805 */ /* 0x000fe2000001ff00 */
[----:B------:R-:W-:Y:S01]  /*1d40*/  IMAD.MOV.U32 R12, RZ, RZ, RZ ;  /* 0x000000ffff0c7224 */ /* 0x000fe200078e00ff */
[----:B------:R-:W-:Y:S01]  /*1d50*/  CS2R R26, SRZ ;  /* 0x00000000001a7805 */ /* 0x000fe2000001ff00 */
[----:B------:R-:W-:Y:S02]  /*1d60*/  IMAD.MOV.U32 R169, RZ, RZ, RZ ;  /* 0x000000ffffa97224 */ /* 0x000fe400078e00ff */
[----:B------:R-:W-:Y:S02]  /*1d70*/  IMAD.MOV.U32 R14, RZ, RZ, RZ ;  /* 0x000000ffff0e7224 */ /* 0x000fe400078e00ff */
        /* <DEDUP_REMOVED lines=16> */
.L_x_2300:
[----:B------:R-:W-:Y:S01]  /*1e80*/  ULEA UR21, UR37, UR46, 0x3 ;  /* 0x0000002e25157291 */ /* 0x000fe2000f8e183f */
[----:B------:R-:W-:-:S05]  /*1e90*/  IMAD.U32 R0, RZ, RZ, UR38 ;  /* 0x00000026ff007e24 */ /* 0x000fca000f8e00ff */
[----:B------:R-:W-:-:S04]  /*1ea0*/  SHF.L.U32 R0, R0, 0x1f, RZ ;  /* 0x0000001f00007819 */ /* 0x000fc800000006ff */
[----:B------:R-:W0:Y:S02]  /*1eb0*/  SYNCS.PHASECHK.TRANS64.TRYWAIT P1, [UR21+0x28c50], R0 ;  /* 0x028c5000ff0075a7 */ /* 0x000e240008020155 */
[----:B0-----:R-:W-:Y:S05]  /*1ec0*/  @!P1 BRA `(.L_x_2301) ;  /* 0x00000150003c9947 */ /* 0x001fea0003800000 */
.L_x_2545:
        /* <DEDUP_REMOVED lines=45> */
.L_x_2307:
        /* <DEDUP_REMOVED lines=143> */
.L_x_2303:
[----:B------:R-:W-:Y:S01]  /*2a90*/  ULEA UR21, UR37, UR46, 0x3 ;  /* 0x0000002e25157291 */ /* 0x000fe2000f8e183f */
[----:B------:R-:W-:-:S05]  /*2aa0*/  IMAD.U32 R0, RZ, RZ, UR38 ;  /* 0x00000026ff007e24 */ /* 0x000fca000f8e00ff */
[----:B------:R-:W-:-:S04]  /*2ab0*/  SHF.L.U32 R0, R0, 0x1f, RZ ;  /* 0x0000001f00007819 */ /* 0x000fc800000006ff */
[----:B------:R0:W1:Y:S01]  /*2ac0*/  SYNCS.PHASECHK.TRANS64.TRYWAIT P1, [UR21+0x28c50], R0 ;  /* 0x028c5000ff0075a7 */ /* 0x0000620008020155 */
[----:B------:R-:W-:Y:S05]  /*2ad0*/  @!P0 BRA `(.L_x_2304) ;  /* 0x0000000000048947 */ /* 0x000fea0003800000 */
[----:B------:R-:W-:Y:S01]  /*2ae0*/  BPT.TRAP 0x1 ;  /* 0x000000040000795c */ /* 0x000fe20000300000 */
.L_x_2304:
[----:B-1----:R-:W-:Y:S05]  /*2af0*/  @P1 BRA `(.L_x_2305) ;  /* 0x0000000000081947 */ /* 0x002fea0003800000 */
[----:B------:R-:W1:Y:S02]  /*2b00*/  SYNCS.PHASECHK.TRANS64.TRYWAIT P1, [UR21+0x28c50], R0 ;  /* 0x028c5000ff0075a7 */ /* 0x000e640008020155 */
[----:B-1----:R-:W-:Y:S05]  /*2b10*/  @!P1 BRA `(.L_x_2306) ;  /* 0x0000014400409947 */ /* 0x002fea0003800000 */
.L_x_2305:
        /* <DEDUP_REMOVED lines=29> */
.L_x_2302:
        /* <DEDUP_REMOVED lines=144> */
.L_x_2292:
[----:B------:R-:W-:Y:S01]  /*35f0*/  ULDC UR4, c[0x0][0x448] ;  /* 0x0001120000047ab9 */ /* 0x000fe20000000800 */
[----:B------:R-:W-:Y:S02]  /*3600*/  UIADD3 UR7, UR42, 0x3f, URZ ;  /* 0x0000003f2a077890 */ /* 0x000fe4000fffe03f */
[----:B------:R-:W-:Y:S02]  /*3610*/  UISETP.NE.AND UP0, UPT, UR4, 0x1, UPT ;  /* 0x000000010400788c */ /* 0x000fe4000bf05270 */
[----:B------:R-:W-:Y:S01]  /*3620*/  UIADD3 UR10, UR49, 0x1, -UR51 ;  /* 0x00000001310a7890 */ /* 0x000fe2000fffe833 */
[----:B------:R-:W-:Y:S02]  /*3630*/  ULDC.64 UR4, c[0x0][0x9e0] ;  /* 0x0002780000047ab9 */ /* 0x000fe40000000a00 */
[----:B------:R-:W-:-:S06]  /*3640*/  UISETP.GE.AND UP1, UPT, UR5, 0x1, UPT ;  /* 0x000000010500788c */ /* 0x000fcc000bf26270 */
[----:B------:R-:W-:Y:S01]  /*3650*/  @UP0 ULDC UR8, c[0x0][0x44c] ;  /* 0x0001130000080ab9 */ /* 0x000fe20000000800 */
[----:B------:R-:W-:Y:S01]  /*3660*/  @UP0 ULDC UR11, c[0x0][0x450] ;  /* 0x00011400000b0ab9 */ /* 0x000fe20000000800 */
[----:B------:R-:W-:Y:S01]  /*3670*/  UIMAD.WIDE.U32 UR8, UR7, UR8, URZ ;  /* 0x00000008070872a5 */ /* 0x000fe2000f8e003f */
[----:B------:R-:W-:-:S03]  /*3680*/  PLOP3.LUT P1, PT, PT, PT, UP1, 0x80, 0x0 ;  /* 0x000000000000781c */ /* 0x000fc60003f2f018 */
[----:B------:R-:W-:-:S04]  /*3690*/  @UP0 USHF.R.U32.HI UR7, URZ, UR11, UR9 ;  /* 0x0000000b3f070299 */ /* 0x000fc80008011609 */
[----:B------:R-:W-:-:S04]  /*36a0*/  UIADD3 UR7, UR10, UR7, URZ ;  /* 0x000000070a077290 */ /* 0x000fc8000fffe03f */
[----:B------:R-:W-:-:S06]  /*36b0*/  UIADD3 UR4, UR7, UR4, URZ ;  /* 0x0000000407047290 */ /* 0x000fcc000fffe03f */
[----:B------:R-:W-:Y:S01]  /*36c0*/  IMAD.U32 R0, RZ, RZ, UR4 ;  /* 0x00000004ff007e24 */ /* 0x000fe2000f8e00ff */
[----:B------:R-:W-:Y:S06]  /*36d0*/  @!P1 BRA `(.L_x_2308) ;  /* 0x0000000000409947 */ /* 0x000fec0003800000 */
        /* <DEDUP_REMOVED lines=10> */
.L_x_2309:
[----:B------:R-:W-:-:S11]  /*3780*/  UISETP.NE.AND UP1, UPT, UR5, 0x1, UPT ;  /* 0x000000010500788c */ /* 0x000fd6000bf25270 */
[----:B------:R-:W-:Y:S02]  /*3790*/  @UP1 ULDC.64 UR10, c[0x0][0x9e8] ;  /* 0x00027a00000a1ab9 */ /* 0x000fe40000000a00 */
[----:B------:R-:W-:-:S04]  /*37a0*/  UIMAD.WIDE.U32 UR8, UR4, UR10, URZ ;  /* 0x0000000a040872a5 */ /* 0x000fc8000f8e003f */
[----:B------:R-:W-:-:S12]  /*37b0*/  @UP1 USHF.R.U32.HI UR4, URZ, UR11, UR9 ;  /* 0x0000000b3f041299 */ /* 0x000fd80008011609 */
.L_x_2310:
[----:B------:R-:W-:-:S06]  /*37c0*/  UIMAD UR4, UR4, UR5, UR5 ;  /* 0x00000005040472a4 */ /* 0x000fcc000f8e0205 */
[----:B------:R-:W-:-:S07]  /*37d0*/  VIMNMX R0, R0, UR4, PT ;  /* 0x0000000400007c48 */ /* 0x000fce000bfe0100 */
.L_x_2308:
[----:B------:R-:W-:Y:S01]  /*37e0*/  VIADD R0, R0, 0x3f ;  /* 0x0000003f00007836 */ /* 0x000fe20000000000 */
[----:B------:R-:W-:Y:S01]  /*37f0*/  @UP0 ULDC UR8, c[0x0][0x44c] ;  /* 0x0001130000080ab9 */ /* 0x000fe20000000800 */
[----:B------:R-:W-:Y:S01]  /*3800*/  @UP0 ULDC UR7, c[0x0][0x450] ;  /* 0x0001140000070ab9 */ /* 0x000fe20000000800 */
[----:B------:R-:W-:Y:S02]  /*3810*/  UIMAD.WIDE.U32 UR8, UR42, UR8, URZ ;  /* 0x000000082a0872a5 */ /* 0x000fe4000f8e003f */
[----:B------:R-:W-:Y:S01]  /*3820*/  SHF.R.S32.HI R3, RZ, 0x1f, R0 ;  /* 0x0000001fff037819 */ /* 0x000fe20000011400 */
[----:B------:R-:W-:Y:S01]  /*3830*/  UMOV UR4, UR42 ;  /* 0x0000002a00047c82 */ /* 0x000fe20008000000 */
[----:B------:R-:W-:Y:S02]  /*3840*/  @UP0 USHF.R.U32.HI UR4, URZ, UR7, UR9 ;  /* 0x000000073f040299 */ /* 0x000fe40008011609 */
[----:B------:R-:W-:Y:S01]  /*3850*/  LEA.HI R3, R3, R0, RZ, 0x6 ;  /* 0x0000000003037211 */ /* 0x000fe200078f30ff */
[----:B------:R-:W-:Y:S01]  /*3860*/  ULDC UR8, c[0x0][0x9dc] ;  /* 0x0002770000087ab9 */ /* 0x000fe20000000800 */
[----:B------:R-:W-:-:S02]  /*3870*/  UIADD3 UR4, UR4, UR49, -UR51 ;  /* 0x0000003104047290 */ /* 0x000fc4000fffe833 */
[----:B------:R-:W-:Y:S02]  /*3880*/  SHF.R.S32.HI R3, RZ, 0x6, R3 ;  /* 0x00000006ff037819 */ /* 0x000fe40000011403 */
[----:B------:R-:W-:Y:S02]  /*3890*/  UIADD3 UR8, UR4, -UR8, URZ ;  /* 0x8000000804087290 */ /* 0x000fe4000fffe03f */
[----:B------:R-:W-:Y:S01]  /*38a0*/  VIMNMX R168, R3, UR6, PT ;  /* 0x0000000603a87c48 */ /* 0x000fe2000bfe0100 */
[----:B------:R-:W-:Y:S09]  /*38b0*/  @!P1 BRA `(.L_x_2311) ;  /* 0x0000000000449947 */ /* 0x000ff20003800000 */
        /* <DEDUP_REMOVED lines=10> */
.L_x_2312:
[----:B------:R-:W-:-:S11]  /*3960*/  UISETP.NE.AND UP0, UPT, UR5, 0x1, UPT ;  /* 0x000000010500788c */ /* 0x000fd6000bf05270 */
[----:B------:R-:W-:Y:S02]  /*3970*/  @UP0 ULDC.64 UR10, c[0x0][0x9e8] ;  /* 0x00027a00000a0ab9 */ /* 0x000fe40000000a00 */
[----:B------:R-:W-:-:S04]  /*3980*/  UIMAD.WIDE.U32 UR6, UR4, UR10, URZ ;  /* 0x0000000a040672a5 */ /* 0x000fc8000f8e003f */
[----:B------:R-:W-:-:S12]  /*3990*/  @UP0 USHF.R.U32.HI UR4, URZ, UR11, UR7 ;  /* 0x0000000b3f040299 */ /* 0x000fd80008011607 */
.L_x_2313:
[----:B------:R-:W-:-:S04]  /*39a0*/  UIMAD UR4, UR4, UR5, URZ ;  /* 0x00000005040472a4 */ /* 0x000fc8000f8e023f */
[----:B------:R-:W-:-:S04]  /*39b0*/  UISETP.LT.AND UP0, UPT, UR8, UR4, UPT ;  /* 0x000000040800728c */ /* 0x000fc8000bf01270 */
[----:B------:R-:W-:-:S12]  /*39c0*/  USEL UR8, UR8, UR4, !UP0 ;  /* 0x0000000408087287 */ /* 0x000fd8000c000000 */
.L_x_2311:
[----:B------:R-:W-:Y:S01]  /*39d0*/  USHF.R.S32.HI UR4, URZ, 0x1f, UR8 ;  /* 0x0000001f3f047899 */ /* 0x000fe20008011408 */
[----:B------:R-:W-:Y:S01]  /*39e0*/  PLOP3.LUT P0, PT, PT, PT, PT, 0x80, 0x0 ;  /* 0x000000000000781c */ /* 0x000fe20003f0f070 */
[----:B------:R-:W-:Y:S01]  /*39f0*/  IMAD.MOV.U32 R0, RZ, RZ, RZ ;  /* 0x000000ffff007224 */ /* 0x000fe200078e00ff */
[----:B------:R-:W-:Y:S01]  /*3a00*/  CS2R R150, SRZ ;  /* 0x0000000000967805 */ /* 0x000fe2000001ff00 */
[----:B------:R-:W-:Y:S01]  /*3a10*/  ULEA.HI UR4, UR4, UR8, URZ, 0x6 ;  /* 0x0000000804047291 */ /* 0x000fe2000f8f303f */
[----:B------:R-:W-:Y:S01]  /*3a20*/  IMAD.MOV.U32 R3, RZ, RZ, RZ ;  /* 0x000000ffff037224 */ /* 0x000fe200078e00ff */
[----:B------:R-:W-:Y:S02]  /*3a30*/  CS2R R148, SRZ ;  /* 0x0000000000947805 */ /* 0x000fe4000001ff00 */
[----:B------:R-:W-:Y:S01]  /*3a40*/  CS2R R146, SRZ ;  /* 0x0000000000927805 */ /* 0x000fe2000001ff00 */
[----:B------:R-:W-:Y:S01]  /*3a50*/  USHF.R.S32.HI UR4, URZ, 0x6, UR4 ;  /* 0x000000063f047899 */ /* 0x000fe20008011404 */
[----:B------:R-:W-:-:S02]  /*3a60*/  CS2R R144, SRZ ;  /* 0x0000000000907805 */ /* 0x000fc4000001ff00 */
[----:B------:R-:W-:Y:S02]  /*3a70*/  CS2R R142, SRZ ;  /* 0x00000000008e7805 */ /* 0x000fe4000001ff00 */
[----:B------:R-:W-:Y:S01]  /*3a80*/  CS2R R140, SRZ ;  /* 0x00000000008c7805 */ /* 0x000fe2000001ff00 */
[----:B------:R-:W-:Y:S01]  /*3a90*/  UISETP.LT.AND UP0, UPT, URZ, UR4, UPT ;  /* 0x000000043f00728c */ /* 0x000fe2000bf01270 */
[----:B------:R-:W-:Y:S02]  /*3aa0*/  CS2R R138, SRZ ;  /* 0x00000000008a7805 */ /* 0x000fe4000001ff00 */
[----:B------:R-:W-:Y:S02]  /*3ab0*/  CS2R R136, SRZ ;  /* 0x0000000000887805 */ /* 0x000fe4000001ff00 */
[----:B------:R-:W-:Y:S01]  /*3ac0*/  CS2R R134, SRZ ;  /* 0x0000000000867805 */ /* 0x000fe2000001ff00 */
[----:B------:R-:W-:Y:S01]  /*3ad0*/  USEL UR48, URZ, UR4, !UP0 ;  /* 0x000000043f307287 */ /* 0x000fe2000c000000 */
[----:B------:R-:W-:-:S02]  /*3ae0*/  CS2R R132, SRZ ;  /* 0x0000000000847805 */ /* 0x000fc4000001ff00 */
[----:B------:R-:W-:Y:S02]  /*3af0*/  CS2R R130, SRZ ;  /* 0x0000000000827805 */ /* 0x000fe4000001ff00 */
[----:B------:R-:W-:Y:S02]  /*3b00*/  CS2R R128, SRZ ;  /* 0x0000000000807805 */ /* 0x000fe4000001ff00 */
[----:B------:R-:W-:Y:S02]  /*3b10*/  CS2R R126, SRZ ;  /* 0x00000000007e7805 */ /* 0x000fe4000001ff00 */
[----:B------:R-:W-:Y:S02]  /*3b20*/  CS2R R124, SRZ ;  /* 0x00000000007c7805 */ /* 0x000fe4000001ff00 */
[----:B------:R-:W-:Y:S02]  /*3b30*/  ISETP.GT.AND P1, PT, R168, UR48, PT ;  /* 0x00000030a8007c0c */ /* 0x000fe4000bf24270 */
        /* <DEDUP_REMOVED lines=49> */
[----:B------:R-:W-:Y:S02]  /*3e50*/  IMAD.MOV.U32 R169, RZ, RZ, RZ ;  /* 0x000000ffffa97224 */ /* 0x000fe400078e00ff */
[----:B------:R-:W-:-:S02]  /*3e60*/  IMAD.MOV.U32 R14, RZ, RZ, RZ ;  /* 0x000000ffff0e7224 */ /* 0x000fc400078e00ff */
        /* <DEDUP_REMOVED lines=32> */
.L_x_2314:
        /* <DEDUP_REMOVED lines=9> */
.L_x_2546:
[----:B------:R-:W-:Y:S05]  /*4100*/  @!P0 BRA `(.L_x_2316) ;  /* 0x0000000000048947 */ /* 0x000fea0003800000 */
[----:B------:R-:W-:Y:S01]  /*4110*/  BPT.TRAP 0x1 ;  /* 0x000000040000795c */ /* 0x000fe20000300000 */
.L_x_2316:
[----:B------:R-:W-:Y:S02]  /*4120*/  IMAD.U32 R7, RZ, RZ, UR37 ;  /* 0x00000025ff077e24 */ /* 0x000fe4000f8e00ff */
[----:B------:R-:W-:-:S03]  /*4130*/  IMAD.U32 R8, RZ, RZ, UR38 ;  /* 0x00000026ff087e24 */ /* 0x000fc6000f8e00ff */
[----:B------:R-:W-:Y:S02]  /*4140*/  LEA R7, R7, UR46, 0x3 ;  /* 0x0000002e07077c11 */ /* 0x000fe4000f8e18ff */
[----:B------:R-:W-:-:S04]  /*4150*/  SHF.L.U32 R8, R8, 0x1f, RZ ;  /* 0x0000001f08087819 */ /* 0x000fc800000006ff */
[----:B------:R1:W2:Y:S01]  /*4160*/  SYNCS.PHASECHK.TRANS64.TRYWAIT P1, [R7+URZ+0x28c30], R8 ;  /* 0x028c3008070075a7 */ /* 0x0002a2000802017f */
[----:B------:R-:W-:Y:S05]  /*4170*/  @!P0 BRA `(.L_x_2317) ;  /* 0x0000000000048947 */ /* 0x000fea0003800000 */
[----:B------:R-:W-:Y:S01]  /*4180*/  BPT.TRAP 0x1 ;  /* 0x000000040000795c */ /* 0x000fe20000300000 */
.L_x_2317:
[----:B--2---:R-:W-:Y:S05]  /*4190*/  @P1 BRA `(.L_x_2318) ;  /* 0x0000000000081947 */ /* 0x004fea0003800000 */
[----:B------:R-:W2:Y:S02]  /*41a0*/  SYNCS.PHASECHK.TRANS64.TRYWAIT P1, [R7+URZ+0x28c30], R8 ;  /* 0x028c3008070075a7 */ /* 0x000ea4000802017f */
[----:B--2---:R-:W-:Y:S05]  /*41b0*/  @!P1 BRA `(.L_x_2319) ;  /* 0x0000012c00c89947 */ /* 0x004fea0003800000 */
.L_x_2318:
        /* <DEDUP_REMOVED lines=15> */
[----:B------:R-:W-:Y:S01]  /*42b0*/  VIADD R3, R185, UR42 ;  /* 0x0000002ab9037c36 */ /* 0x000fe20008000000 */
[----:B------:R-:W-:Y:S01]  /*42c0*/  UMOV UR7, 0x40000040 ;  /* 0x4000004000077882 */ /* 0x000fe20000000000 */
[----:B------:R-:W-:Y:S01]  /*42d0*/  UMOV UR5, 0x40000040 ;  /* 0x4000004000057882 */ /* 0x000fe20000000000 */
[----:B------:R-:W-:Y:S01]  /*42e0*/  ULOP3.LUT UR4, UR4, 0x3fff, URZ, 0xc0, !UPT ;  /* 0x00003fff04047892 */ /* 0x000fe2000f8ec03f */
[----:B------:R-:W-:Y:S01]  /*42f0*/  IMAD.MOV.U32 R4, RZ, RZ, R3 ;  /* 0x000000ffff047224 */ /* 0x000fe200078e0003 */
[----:B------:R-:W-:Y:S01]  /*4300*/  UMOV UR11, 0x40000040 ;  /* 0x40000040000b7882 */ /* 0x000fe20000000000 */
[----:B------:R-:W-:Y:S01]  /*4310*/  UMOV UR9, 0x40000040 ;  /* 0x4000004000097882 */ /* 0x000fe20000000000 */
[----:B------:R-:W-:Y:S01]  /*4320*/  ULEA UR18, UR37, UR18, 0x9 ;  /* 0x0000001225127291 */ /* 0x000fe2000f8e483f */
[----:B------:R-:W-:Y:S01]  /*4330*/  LEA R11, R168, 0xffffffc0, 0x6 ;  /* 0xffffffc0a80b7811 */ /* 0x000fe200078e30ff */
[----:B------:R-:W-:-:S02]  /*4340*/  ULOP3.LUT UR16, UR4, 0x10000, URZ, 0xfc, !UPT ;  /* 0x0001000004107892 */ /* 0x000fc4000f8efc3f */
[----:B------:R-:W-:Y:S01]  /*4350*/  UIADD3 UR6, UR18, 0x2, URZ ;  /* 0x0000000212067890 */ /* 0x000fe2000fffe03f */
[----:B------:R-:W-:Y:S01]  /*4360*/  IADD3 R10, -R2, UR49, -R11 ;  /* 0x00000031020a7c10 */ /* 0x000fe2000fffe90b */
[----:B------:R-:W-:Y:S02]  /*4370*/  UIADD3 UR4, UR16, 0x2, URZ ;  /* 0x0000000210047890 */ /* 0x000fe4000fffe03f */
[----:B------:R-:W-:Y:S02]  /*4380*/  UIADD3 UR10, UR18, 0x4, URZ ;  /* 0x00000004120a7890 */ /* 0x000fe4000fffe03f */
[----:B------:R-:W-:Y:S02]  /*4390*/  UIADD3 UR8, UR16, 0x4, URZ ;  /* 0x0000000410087890 */ /* 0x000fe4000fffe03f */
[----:B------:R-:W-:Y:S01]  /*43a0*/  HGMMA.64x64x16.F32 R24, gdesc[UR16], RZ, !UPT, gsb0 ;  /* 0x00e00000101879f0 */ /* 0x000fe2000c0008ff */
[----:B------:R-:W-:Y:S02]  /*43b0*/  UIADD3 UR14, UR18, 0x6, URZ ;  /* 0x00000006120e7890 */ /* 0x000fe4000fffe03f */
[----:B------:R-:W-:Y:S01]  /*43c0*/  UIADD3 UR12, UR16, 0x6, URZ ;  /* 0x00000006100c7890 */ /* 0x000fe2000fffe03f */
[----:B------:R-:W-:Y:S01]  /*43d0*/  UMOV UR15, 0x40000040 ;  /* 0x40000040000f7882 */ /* 0x000fe20000000000 */
[----:B------:R-:W-:Y:S01]  /*43e0*/  UMOV UR13, 0x40000040 ;  /* 0x40000040000d7882 */ /* 0x000fe20000000000 */
[----:B------:R-:W-:-:S02]  /*43f0*/  WARPGROUP.DEPBAR.LE gsb0, 0x0 ;  /* 0x00008000000079c5 */ /* 0x000fc40000010000 */
[----:B------:R-:W-:-:S06]  /*4400*/  WARPGROUP.ARRIVE ;  /* 0x00000000000079c5 */ /* 0x000fcc0000000000 */
[----:B------:R-:W-:Y:S01]  /*4410*/  HGMMA.64x64x16.F32 R24, gdesc[UR4], R24, gsb0 ;  /* 0x00e00000041879f0 */ /* 0x000fe20008000818 */
[----:B------:R-:W-:Y:S02]  /*4420*/  ULDC UR6, c[0x0][0x448] ;  /* 0x0001120000067ab9 */ /* 0x000fe40000000800 */
[----:B------:R-:W-:-:S06]  /*4430*/  UISETP.NE.AND UP0, UPT, UR6, 0x1, UPT ;  /* 0x000000010600788c */ /* 0x000fcc000bf05270 */
[----:B------:R-:W-:Y:S02]  /*4440*/  PLOP3.LUT P2, PT, PT, PT, UP0, 0x80, 0x0 ;  /* 0x000000000000781c */ /* 0x000fe40003f4f008 */
[----:B------:R-:W-:-:S03]  /*4450*/  PLOP3.LUT P3, PT, PT, PT, UP0, 0x80, 0x0 ;  /* 0x000000000000781c */ /* 0x000fc60003f6f008 */
[----:B------:R-:W-:-:S08]  /*4460*/  @UP0 ULDC UR6, c[0x0][0x44c] ;  /* 0x0001130000060ab9 */ /* 0x000fd00000000800 */
[----:B------:R-:W-:Y:S01]  /*4470*/  @P2 IMAD.HI.U32 R5, R3, UR6, RZ ;  /* 0x0000000603052c27 */ /* 0x000fe2000f8e00ff */
[----:B------:R-:W-:-:S03]  /*4480*/  @UP0 ULDC UR6, c[0x0][0x450] ;  /* 0x0001140000060ab9 */ /* 0x000fc60000000800 */
[----:B------:R-:W-:Y:S01]  /*4490*/  @!P1 VIADD R3, R7, 0x28c40 ;  /* 0x00028c4007039836 */ /* 0x000fe20000000000 */
[----:B------:R-:W-:Y:S01]  /*44a0*/  @P3 SHF.R.U32.HI R4, RZ, UR6, R5 ;  /* 0x00000006ff043c19 */ /* 0x000fe20008011605 */
[----:B------:R-:W-:-:S03]  /*44b0*/  IMAD.MOV.U32 R5, RZ, RZ, -0x40 ;  /* 0xffffffc0ff057424 */ /* 0x000fc600078e00ff */
[----:B------:R-:W-:Y:S01]  /*44c0*/  @!P1 PRMT R3, RZ, 0x654, R3 ;  /* 0x00000654ff039816 */ /* 0x000fe20000000003 */
[----:B------:R-:W0:Y:S01]  /*44d0*/  SHFL.IDX PT, R9, R4, RZ, 0x1c1f ;  /* 0x001c1fff04097589 */ /* 0x000e2200000e0000 */
[----:B------:R-:W-:-:S04]  /*44e0*/  IMAD R5, R168, R5, 0x41 ;  /* 0x00000041a8057424 */ /* 0x000fc800078e0205 */
[----:B------:R-:W-:Y:S01]  /*44f0*/  VIADD R14, R5, 0xffffffff ;  /* 0xffffffff050e7836 */ /* 0x000fe20000000000 */
[----:B------:R-:W-:Y:S02]  /*4500*/  WARPGROUP.DEPBAR.LE gsb0, 0x0 ;  /* 0x00008000000079c5 */ /* 0x000fe40000010000 */
[----:B------:R-:W-:-:S06]  /*4510*/  WARPGROUP.ARRIVE ;  /* 0x00000000000079c5 */ /* 0x000fcc0000000000 */
[----:B------:R-:W-:Y:S01]  /*4520*/  HGMMA.64x64x16.F32 R24, gdesc[UR8], R24, gsb0 ;  /* 0x00e00000081879f0 */ /* 0x000fe20008000818 */
[----:B------:R-:W-:Y:S02]  /*4530*/  ULDC UR11, c[0x0][0x9dc] ;  /* 0x00027700000b7ab9 */ /* 0x000fe40000000800 */
[----:B------:R-:W-:Y:S01]  /*4540*/  ULOP3.LUT UR6, URZ, UR11, URZ, 0x33, !UPT ;  /* 0x0000000b3f067292 */ /* 0x000fe2000f8e333f */
[----:B------:R-:W-:Y:S02]  /*4550*/  WARPGROUP.DEPBAR.LE gsb0, 0x0 ;  /* 0x00008000000079c5 */ /* 0x000fe40000010000 */
[----:B------:R-:W-:-:S06]  /*4560*/  WARPGROUP.ARRIVE ;  /* 0x00000000000079c5 */ /* 0x000fcc0000000000 */
[----:B------:R-:W-:Y:S01]  /*4570*/  HGMMA.64x64x16.F32 R24, gdesc[UR12], R24, gsb0 ;  /* 0x00e000000c1879f0 */ /* 0x000fe20008000818 */
[----:B------:R-:W-:Y:S02]  /*4580*/  ULDC.64 UR14, c[0x0][0x9e0] ;  /* 0x00027800000e7ab9 */ /* 0x000fe40000000a00 */
[----:B------:R-:W-:-:S06]  /*4590*/  UISETP.GE.AND UP1, UPT, UR15, 0x1, UPT ;  /* 0x000000010f00788c */ /* 0x000fcc000bf26270 */
[----:B------:R-:W-:Y:S01]  /*45a0*/  PLOP3.LUT P2, PT, PT, PT, UP1, 0x40, 0x0 ;  /* 0x000000000000781c */ /* 0x000fe20003f4e818 */
[----:B------:R-:W-:Y:S02]  /*45b0*/  WARPGROUP.DEPBAR.LE gsb0, 0x0 ;  /* 0x00008000000079c5 */ /* 0x000fe40000010000 */
[----:B------:R3:W-:Y:S02]  /*45c0*/  @!P1 SYNCS.ARRIVE.TRANS64.RED.A1T0 RZ, [R3+URZ], RZ ;  /* 0x000000ff03ff99a7 */ /* 0x0007e4000810043f */
[----:B---3--:R-:W-:-:S05]  /*45d0*/  IADD3 R3, -R2, UR49, R5 ;  /* 0x0000003102037c10 */ /* 0x008fca000fffe105 */
[----:B------:R-:W-:-:S04]  /*45e0*/  VIADD R3, R3, -UR51 ;  /* 0x8000003303037c36 */ /* 0x000fc80008000000 */
[C---:B------:R-:W-:Y:S02]  /*45f0*/  VIADD R13, R3.reuse, UR14 ;  /* 0x0000000e030d7c36 */ /* 0x040fe40008000000 */
[----:B------:R-:W-:-:S03]  /*4600*/  VIADD R12, R3, UR6 ;  /* 0x00000006030c7c36 */ /* 0x000fc60008000000 */
[----:B0-----:R-:W-:Y:S01]  /*4610*/  VIADDMNMX R3, R9, R13, R10, PT ;  /* 0x0000000d09037246 */ /* 0x001fe2000380010a */
[----:B------:R-:W-:Y:S01]  /*4620*/  IMAD.IADD R5, R12, 0x1, R9 ;  /* 0x000000010c057824 */ /* 0x000fe200078e0209 */
[----:B------:R-:W-:Y:S06]  /*4630*/  @P2 BRA `(.L_x_2320) ;  /* 0x00000000005c2947 */ /* 0x000fec0003800000 */
[----:B------:R-:W-:Y:S01]  /*4640*/  IMAD.U32 R6, RZ, RZ, UR51 ;  /* 0x00000033ff067e24 */ /* 0x000fe2000f8e00ff */
[----:B------:R-:W-:Y:S04]  /*4650*/  BSSY B0, `(.L_x_2321) ;  /* 0x0000011000007945 */ /* 0x000fe80003800000 */
[----:B------:R-:W-:-:S04]  /*4660*/  IADD3 R6, -R6, UR49, R9 ;  /* 0x0000003106067c10 */ /* 0x000fc8000fffe109 */
        /* <DEDUP_REMOVED lines=10> */
.L_x_2322:
[----:B------:R-:W-:-:S06]  /*4710*/  UISETP.NE.AND UP2, UPT, UR15, 0x1, UPT ;  /* 0x000000010f00788c */ /* 0x000fcc000bf45270 */
[----:B------:R-:W-:-:S05]  /*4720*/  PLOP3.LUT P2, PT, PT, PT, UP2, 0x80, 0x0 ;  /* 0x000000000000781c */ /* 0x000fca0003f4f028 */
[----:B------:R-:W-:-:S08]  /*4730*/  @UP2 ULDC.64 UR6, c[0x0][0x9e8] ;  /* 0x00027a0000062ab9 */ /* 0x000fd00000000a00 */
[----:B------:R-:W-:-:S05]  /*4740*/  @P2 IMAD.HI.U32 R9, R6, UR6, RZ ;  /* 0x0000000606092c27 */ /* 0x000fca000f8e00ff */
[----:B------:R-:W-:-:S07]  /*4750*/  @P2 SHF.R.U32.HI R6, RZ, UR7, R9 ;  /* 0x00000007ff062c19 */ /* 0x000fce0008011609 */
.L_x_2323:
[----:B------:R-:W-:Y:S05]  /*4760*/  BSYNC B0 ;  /* 0x0000000000007941 */ /* 0x000fea0003800000 */
.L_x_2321:
[----:B------:R-:W-:-:S04]  /*4770*/  IMAD R9, R6, UR15, -R11 ;  /* 0x0000000f06097c24 */ /* 0x000fc8000f8e0a0b */
[----:B------:R-:W-:-:S05]  /*4780*/  IMAD.IADD R6, R9, 0x1, -R2 ;  /* 0x0000000109067824 */ /* 0x000fca00078e0a02 */
[----:B------:R-:W-:Y:S02]  /*4790*/  VIMNMX R5, R5, R6, !PT ;  /* 0x0000000605057248 */ /* 0x000fe40007fe0100 */
[----:B------:R-:W-:-:S07]  /*47a0*/  VIADDMNMX R3, R6, UR15, R3, PT ;  /* 0x0000000f06037c46 */ /* 0x000fce000b800103 */
.L_x_2320:
[C---:B------:R-:W-:Y:S02]  /*47b0*/  ISETP.GE.AND P2, PT, R14.reuse, 0x2, PT ;  /* 0x000000020e00780c */ /* 0x040fe40003f46270 */
[C---:B------:R-:W-:Y:S02]  /*47c0*/  ISETP.GE.AND P6, PT, R14.reuse, 0xa, PT ;  /* 0x0000000a0e00780c */ /* 0x040fe40003fc6270 */
        /* <DEDUP_REMOVED lines=28> */
[----:B------:R-:W-:Y:S02]  /*4990*/  ISETP.LT.OR P4, PT, R3, 0x1a, P4 ;  /* 0x0000001a0300780c */ /* 0x000fe40002781670 */
        /* <DEDUP_REMOVED lines=64> */
.L_x_2326:
[----:B------:R-:W-:-:S06]  /*4da0*/  UISETP.NE.AND UP2, UPT, UR15, 0x1, UPT ;  /* 0x000000010f00788c */ /* 0x000fcc000bf45270 */
[----:B------:R-:W-:-:S05]  /*4db0*/  PLOP3.LUT P6, PT, PT, PT, UP2, 0x80, 0x0 ;  /* 0x000000000000781c */ /* 0x000fca0003fcf028 */
[----:B------:R-:W-:-:S08]  /*4dc0*/  @UP2 ULDC.64 UR6, c[0x0][0x9e8] ;  /* 0x00027a0000062ab9 */ /* 0x000fd00000000a00 */
[----:B------:R-:W-:Y:S01]  /*4dd0*/  @P6 IMAD.HI.U32 R5, R4, UR6, RZ ;  /* 0x0000000604056c27 */ /* 0x000fe2000f8e00ff */
[----:B------:R-:W-:-:S13]  /*4de0*/  PLOP3.LUT P6, PT, PT, PT, UP2, 0x80, 0x0 ;  /* 0x000000000000781c */ /* 0x000fda0003fcf028 */
[----:B------:R-:W-:-:S07]  /*4df0*/  @P6 SHF.R.U32.HI R4, RZ, UR7, R5 ;  /* 0x00000007ff046c19 */ /* 0x000fce0008011605 */
.L_x_2327:
[----:B------:R-:W-:Y:S05]  /*4e00*/  BSYNC B0 ;  /* 0x0000000000007941 */ /* 0x000fea0003800000 */
.L_x_2325:
[----:B------:R-:W-:-:S04]  /*4e10*/  IMAD R5, R4, UR15, -R11 ;  /* 0x0000000f04057c24 */ /* 0x000fc8000f8e0a0b */
[----:B------:R-:W-:-:S05]  /*4e20*/  IMAD.IADD R5, R5, 0x1, -R2 ;  /* 0x0000000105057824 */ /* 0x000fca00078e0a02 */
[----:B------:R-:W-:Y:S02]  /*4e30*/  VIMNMX R6, R6, R5, !PT ;  /* 0x0000000506067248 */ /* 0x000fe40007fe0100 */
[----:B------:R-:W-:-:S07]  /*4e40*/  VIADDMNMX R3, R5, UR15, R3, PT ;  /* 0x0000000f05037c46 */ /* 0x000fce000b800103 */
.L_x_2324:
[----:B------:R-:W-:Y:S01]  /*4e50*/  BAR.SYNC.DEFER_BLOCKING 0xf, 0x100 ;  /* 0x03c4000000007b1d */ /* 0x000fe20000010000 */
[----:B------:R-:W-:Y:S02]  /*4e60*/  ISETP.GT.AND P2, PT, R6, 0x1, !P2 ;  /* 0x000000010600780c */ /* 0x000fe40005744270 */
[----:B------:R-:W-:Y:S02]  /*4e70*/  FMNMX.FTZ R4, R15, R25, !PT ;  /* 0x000000190f047209 */ /* 0x000fe40007810000 */
[----:B------:R-:W-:Y:S01]  /*4e80*/  ISETP.LT.OR P2, PT, R3, 0x2, P2 ;  /* 0x000000020300780c */ /* 0x000fe20001741670 */
[----:B------:R-:W-:Y:S01]  /*4e90*/  ULDC UR10, c[0x0][0x988] ;  /* 0x00026200000a7ab9 */ /* 0x000fe20000000800 */
[----:B------:R-:W-:Y:S02]  /*4ea0*/  FMNMX.FTZ R4, R21, R4, !PT ;  /* 0x0000000415047209 */ /* 0x000fe40007810000 */
[----:B------:R-:W-:Y:S02]  /*4eb0*/  FSEL R27, R27, -INF , !P2 ;  /* 0xff8000001b1b7808 */ /* 0x000fe40005000000 */
[----:B------:R-:W-:-:S02]  /*4ec0*/  ISETP.NE.AND P2, PT, R20, RZ, PT ;  /* 0x000000ff1400720c */ /* 0x000fc40003f45270 */
[----:B------:R-:W-:Y:S02]  /*4ed0*/  FMNMX.FTZ R4, R29, R4, !PT ;  /* 0x000000041d047209 */ /* 0x000fe40007810000 */
[----:B------:R-:W-:Y:S02]  /*4ee0*/  ISETP.GT.AND P2, PT, R6, 0x9, !P2 ;  /* 0x000000090600780c */ /* 0x000fe40005744270 */
[----:B------:R-:W-:Y:S02]  /*4ef0*/  FMNMX.FTZ R4, R57, R4, !PT ;  /* 0x0000000439047209 */ /* 0x000fe40007810000 */
[----:B------:R-:W-:Y:S02]  /*4f00*/  ISETP.LT.OR P2, PT, R3, 0xa, P2 ;  /* 0x0000000a0300780c */ /* 0x000fe40001741670 */
[----:B------:R-:W-:Y:S02]  /*4f10*/  FMNMX.FTZ R4, R33, R4, !PT ;  /* 0x0000000421047209 */ /* 0x000fe40007810000 */
        /* <DEDUP_REMOVED lines=8> */
[----:B------:R-:W-:Y:S02]  /*4fa0*/  ISETP.NE.AND P2, PT, R32, RZ, PT ;  /* 0x000000ff2000720c */ /* 0x000fe40003f45270 */
[----:B------:R-:W-:Y:S02]  /*4fb0*/  FMNMX.FTZ R4, R41, R4, !PT ;  /* 0x0000000429047209 */ /* 0x000fe40007810000 */
[----:B------:R-:W-:Y:S02]  /*4fc0*/  ISETP.GT.AND P2, PT, R6, 0x11, !P2 ;  /* 0x000000110600780c */ /* 0x000fe40005744270 */
[----:B------:R-:W-:Y:S02]  /*4fd0*/  FMNMX.FTZ R4, R63, R4, !PT ;  /* 0x000000043f047209 */ /* 0x000fe40007810000 */
        /* <DEDUP_REMOVED lines=8> */
[----:B------:R-:W-:Y:S02]  /*5060*/  ISETP.GT.AND P3, PT, R6, 0x8, !P3 ;  /* 0x000000080600780c */ /* 0x000fe40005f64270 */
[----:B------:R-:W-:Y:S02]  /*5070*/  FSEL R38, R38, -INF , !P2 ;  /* 0xff80000026267808 */ /* 0x000fe40005000000 */
[----:B------:R-:W-:Y:S02]  /*5080*/  ISETP.NE.AND P2, PT, R36, RZ, PT ;  /* 0x000000ff2400720c */ /* 0x000fe40003f45270 */
[----:B------:R-:W-:Y:S02]  /*5090*/  FMNMX.FTZ R4, R67, R4, !PT ;  /* 0x0000000443047209 */ /* 0x000fe40007810000 */
[----:B------:R-:W-:-:S02]  /*50a0*/  ISETP.GT.AND P2, PT, R6, 0x19, !P2 ;  /* 0x000000190600780c */ /* 0x000fc40005744270 */
[C---:B------:R-:W-:Y:S02]  /*50b0*/  ISETP.LT.OR P3, PT, R3.reuse, 0x9, P3 ;  /* 0x000000090300780c */ /* 0x040fe40001f61670 */
[----:B------:R-:W-:Y:S02]  /*50c0*/  ISETP.LT.OR P2, PT, R3, 0x1a, P2 ;  /* 0x0000001a0300780c */ /* 0x000fe40001741670 */
[----:B------:R-:W-:Y:S02]  /*50d0*/  FMNMX.FTZ R10, R53, R4, !PT ;  /* 0x00000004350a7209 */ /* 0x000fe40007810000 */
[----:B------:R-:W-:Y:S02]  /*50e0*/  FSEL R39, R39, -INF , !P2 ;  /* 0xff80000027277808 */ /* 0x000fe40005000000 */
[----:B------:R-:W-:Y:S01]  /*50f0*/  ISETP.NE.AND P2, PT, R58, RZ, PT ;  /* 0x000000ff3a00720c */ /* 0x000fe20003f45270 */
[----:B------:R-:W0:Y:S01]  /*5100*/  SHFL.BFLY PT, R5, R10, 0x2, 0x1f ;  /* 0x0c401f000a057f89 */ /* 0x000e2200000e0000 */
[----:B------:R-:W-:-:S02]  /*5110*/  FSEL R30, R30, -INF , !P3 ;  /* 0xff8000001e1e7808 */ /* 0x000fc40005800000 */
[----:B------:R-:W-:Y:S02]  /*5120*/  ISETP.GT.AND P2, PT, R6, 0x20, !P2 ;  /* 0x000000200600780c */ /* 0x000fe40005744270 */
[----:B------:R-:W-:Y:S02]  /*5130*/  ISETP.NE.AND P3, PT, R60, RZ, PT ;  /* 0x000000ff3c00720c */ /* 0x000fe40003f65270 */
[----:B------:R-:W-:Y:S02]  /*5140*/  ISETP.LT.OR P2, PT, R3, 0x21, P2 ;  /* 0x000000210300780c */ /* 0x000fe40001741670 */
[----:B------:R-:W-:Y:S02]  /*5150*/  ISETP.NE.AND P6, PT, R9, RZ, PT ;  /* 0x000000ff0900720c */ /* 0x000fe40003fc5270 */
[----:B------:R-:W-:Y:S02]  /*5160*/  FSEL R42, R42, -INF , !P2 ;  /* 0xff8000002a2a7808 */ /* 0x000fe40005000000 */
[----:B------:R-:W-:-:S02]  /*5170*/  ISETP.NE.AND P2, PT, R40, RZ, PT ;  /* 0x000000ff2800720c */ /* 0x000fc40003f45270 */
[C---:B------:R-:W-:Y:S02]  /*5180*/  ISETP.GT.AND P4, PT, R6.reuse, 0x31, !P4 ;  /* 0x000000310600780c */ /* 0x040fe40006784270 */
[C---:B------:R-:W-:Y:S02]  /*5190*/  ISETP.GT.AND P2, PT, R6.reuse, 0x21, !P2 ;  /* 0x000000210600780c */ /* 0x040fe40005744270 */
[----:B------:R-:W-:Y:S02]  /*51a0*/  ISETP.GT.AND P5, PT, R6, 0x38, !P5 ;  /* 0x000000380600780c */ /* 0x000fe40006fa4270 */
[C---:B------:R-:W-:Y:S02]  /*51b0*/  ISETP.LT.OR P2, PT, R3.reuse, 0x22, P2 ;  /* 0x000000220300780c */ /* 0x040fe40001741670 */
[----:B------:R-:W-:Y:S02]  /*51c0*/  ISETP.LT.OR P4, PT, R3, 0x32, P4 ;  /* 0x000000320300780c */ /* 0x000fe40002781670 */
[----:B------:R-:W-:-:S02]  /*51d0*/  FSEL R43, R43, -INF , !P2 ;  /* 0xff8000002b2b7808 */ /* 0x000fc40005000000 */
[----:B------:R-:W-:Y:S02]  /*51e0*/  ISETP.GT.AND P2, PT, R6, 0x28, !P3 ;  /* 0x000000280600780c */ /* 0x000fe40005f44270 */
[----:B0-----:R-:W-:Y:S02]  /*51f0*/  FMNMX.FTZ R11, R10, R5, !PT ;  /* 0x000000050a0b7209 */ /* 0x001fe40007810000 */
[----:B------:R-:W-:Y:S02]  /*5200*/  ISETP.LT.OR P2, PT, R3, 0x29, P2 ;  /* 0x000000290300780c */ /* 0x000fe40001741670 */
[----:B------:R-:W-:Y:S01]  /*5210*/  ISETP.NE.AND P3, PT, R62, RZ, PT ;  /* 0x000000ff3e00720c */ /* 0x000fe20003f65270 */
[----:B------:R-:W0:Y:S01]  /*5220*/  SHFL.BFLY PT, R12, R11, 0x1, 0x1f ;  /* 0x0c201f000b0c7f89 */ /* 0x000e2200000e0000 */
[----:B------:R-:W-:Y:S02]  /*5230*/  FSEL R46, R46, -INF , !P2 ;  /* 0xff8000002e2e7808 */ /* 0x000fe40005000000 */
[----:B------:R-:W-:-:S02]  /*5240*/  ISETP.GT.AND P2, PT, R6, RZ, !P6 ;  /* 0x000000ff0600720c */ /* 0x000fc40007744270 */
[----:B------:R-:W-:Y:S02]  /*5250*/  ISETP.GT.AND P3, PT, R6, 0x30, !P3 ;  /* 0x000000300600780c */ /* 0x000fe40005f64270 */
[C---:B------:R-:W-:Y:S02]  /*5260*/  ISETP.LT.OR P2, PT, R3.reuse, 0x1, P2 ;  /* 0x000000010300780c */ /* 0x040fe40001741670 */
[----:B------:R-:W-:Y:S02]  /*5270*/  ISETP.LT.OR P3, PT, R3, 0x31, P3 ;  /* 0x000000310300780c */ /* 0x000fe40001f61670 */
[----:B------:R-:W-:Y:S02]  /*5280*/  FSEL R26, R26, -INF , !P2 ;  /* 0xff8000001a1a7808 */ /* 0x000fe40005000000 */
[----:B------:R-:W-:Y:S02]  /*5290*/  ISETP.NE.AND P2, PT, R44, RZ, PT ;  /* 0x000000ff2c00720c */ /* 0x000fe40003f45270 */
[----:B------:R-:W-:-:S02]  /*52a0*/  FMNMX.FTZ R5, R26, R27, !PT ;  /* 0x0000001b1a057209 */ /* 0x000fc40007810000 */
[----:B------:R-:W-:Y:S02]  /*52b0*/  ISETP.GT.AND P2, PT, R6, 0x29, !P2 ;  /* 0x000000290600780c */ /* 0x000fe40005744270 */
[----:B------:R-:W-:Y:S02]  /*52c0*/  FMNMX.FTZ R4, R30, R5, !PT ;  /* 0x000000051e047209 */ /* 0x000fe40007810000 */
[----:B------:R-:W-:Y:S02]  /*52d0*/  ISETP.LT.OR P2, PT, R3, 0x2a, P2 ;  /* 0x0000002a0300780c */ /* 0x000fe40001741670 */
[----:B------:R-:W-:Y:S02]  /*52e0*/  FMNMX.FTZ R5, R31, R4, !PT ;  /* 0x000000041f057209 */ /* 0x000fe40007810000 */
[----:B------:R-:W-:Y:S02]  /*52f0*/  FSEL R47, R47, -INF , !P2 ;  /* 0xff8000002f2f7808 */ /* 0x000fe40005000000 */
[----:B------:R-:W-:-:S02]  /*5300*/  FMNMX.FTZ R4, R34, R5, !PT ;  /* 0x0000000522047209 */ /* 0x000fc40007810000 */
[----:B0-----:R-:W-:Y:S02]  /*5310*/  FMNMX.FTZ R5, R11, R12, !PT ;  /* 0x0000000c0b057209 */ /* 0x001fe40007810000 */
[----:B------:R-:W-:Y:S02]  /*5320*/  FMNMX.FTZ R9, R35, R4, !PT ;  /* 0x0000000423097209 */ /* 0x000fe40007810000 */
[C---:B------:R-:W-:Y:S01]  /*5330*/  FSETP.NEU.FTZ.AND P2, PT, R5.reuse, -INF , PT ;  /* 0xff8000000500780b */ /* 0x040fe20003f5d000 */
[----:B------:R-:W-:Y:S01]  /*5340*/  FMUL.FTZ R10, R5, UR10 ;  /* 0x0000000a050a7c20 */ /* 0x000fe20008410000 */
[----:B------:R-:W-:Y:S02]  /*5350*/  FMNMX.FTZ R4, R38, R9, !PT ;  /* 0x0000000926047209 */ /* 0x000fe40007810000 */
[----:B------:R-:W-:Y:S02]  /*5360*/  ISETP.NE.AND P6, PT, R14, RZ, PT ;  /* 0x000000ff0e00720c */ /* 0x000fe40003fc5270 */
[----:B------:R-:W-:-:S02]  /*5370*/  FMNMX.FTZ R9, R39, R4, !PT ;  /* 0x0000000427097209 */ /* 0x000fc40007810000 */
[----:B------:R-:W-:Y:S02]  /*5380*/  FSEL R50, R50, -INF , !P3 ;  /* 0xff80000032327808 */ /* 0x000fe40005800000 */
[----:B------:R-:W-:Y:S02]  /*5390*/  FMNMX.FTZ R4, R42, R9, !PT ;  /* 0x000000092a047209 */ /* 0x000fe40007810000 */
[----:B------:R-:W-:Y:S02]  /*53a0*/  FSEL R10, R10, RZ, P2 ;  /* 0x000000ff0a0a7208 */ /* 0x000fe40001000000 */
[----:B------:R-:W-:Y:S02]  /*53b0*/  FMNMX.FTZ R9, R43, R4, !PT ;  /* 0x000000042b097209 */ /* 0x000fe40007810000 */
[----:B------:R-:W-:Y:S01]  /*53c0*/  ISETP.GT.AND P2, PT, R6, 0x39, !P6 ;  /* 0x000000390600780c */ /* 0x000fe20007744270 */
[--C-:B------:R-:W-:Y:S01]  /*53d0*/  FFMA.FTZ R6, R15, UR10, -R10.reuse ;  /* 0x0000000a0f067c23 */ /* 0x100fe2000801080a */
[----:B------:R-:W-:Y:S01]  /*53e0*/  FMNMX.FTZ R4, R46, R9, !PT ;  /* 0x000000092e047209 */ /* 0x000fe20007810000 */
[--C-:B------:R-:W-:Y:S01]  /*53f0*/  FFMA.FTZ R11, R25, UR10, -R10.reuse ;  /* 0x0000000a190b7c23 */ /* 0x100fe2000801080a */
[----:B------:R-:W-:Y:S01]  /*5400*/  ISETP.LT.OR P5, PT, R3, 0x39, P5 ;  /* 0x000000390300780c */ /* 0x000fe20002fa1670 */
[----:B------:R0:W-:Y:S01]  /*5410*/  MUFU.EX2 R152, R6 ;  /* 0x0000000600987308 */ /* 0x0001e20000000800 */
[----:B------:R-:W-:Y:S01]  /*5420*/  FMNMX.FTZ R9, R47, R4, !PT ;  /* 0x000000042f097209 */ /* 0x000fe20007810000 */
[--C-:B------:R-:W-:Y:S01]  /*5430*/  FFMA.FTZ R12, R57, UR10, -R10.reuse ;  /* 0x0000000a390c7c23 */ /* 0x100fe2000801080a */
[----:B------:R-:W-:Y:S01]  /*5440*/  FSEL R51, R51, -INF , !P4 ;  /* 0xff80000033337808 */ /* 0x000fe20006000000 */
[--C-:B------:R-:W-:Y:S01]  /*5450*/  FFMA.FTZ R13, R33, UR10, -R10.reuse ;  /* 0x0000000a210d7c23 */ /* 0x100fe2000801080a */
[----:B------:R-:W-:Y:S01]  /*5460*/  FMNMX.FTZ R4, R50, R9, !PT ;  /* 0x0000000932047209 */ /* 0x000fe20007810000 */
[--C-:B------:R-:W-:Y:S01]  /*5470*/  FFMA.FTZ R9, R29, UR10, -R10.reuse ;  /* 0x0000000a1d097c23 */ /* 0x100fe2000801080a */
[----:B------:R-:W-:Y:S01]  /*5480*/  ISETP.LT.OR P2, PT, R3, 0x3a, P2 ;  /* 0x0000003a0300780c */ /* 0x000fe20001741670 */
[----:B------:R-:W3:Y:S01]  /*5490*/  MUFU.EX2 R11, R11 ;  /* 0x0000000b000b7308 */ /* 0x000ee20000000800 */
[----:B------:R-:W-:Y:S01]  /*54a0*/  FSEL R54, R54, -INF , !P5 ;  /* 0xff80000036367808 */ /* 0x000fe20006800000 */
[--C-:B0-----:R-:W-:Y:S01]  /*54b0*/  FFMA.FTZ R6, R21, UR10, -R10.reuse ;  /* 0x0000000a15067c23 */ /* 0x101fe2000801080a */
[----:B------:R-:W-:Y:S01]  /*54c0*/  FMNMX.FTZ R3, R51, R4, !PT ;  /* 0x0000000433037209 */ /* 0x000fe20007810000 */
[--C-:B------:R-:W-:Y:S01]  /*54d0*/  FFMA.FTZ R14, R59, UR10, -R10.reuse ;  /* 0x0000000a3b0e7c23 */ /* 0x100fe2000801080a */
[----:B------:R-:W-:Y:S01]  /*54e0*/  FSEL R55, R55, -INF , !P2 ;  /* 0xff80000037377808 */ /* 0x000fe20005000000 */
[--C-:B------:R-:W-:Y:S01]  /*54f0*/  FFMA.FTZ R15, R37, UR10, -R10.reuse ;  /* 0x0000000a250f7c23 */ /* 0x100fe2000801080a */
[----:B------:R-:W-:Y:S01]  /*5500*/  FMNMX.FTZ R4, R54, R3, !PT ;  /* 0x0000000336047209 */ /* 0x000fe20007810000 */
[----:B------:R-:W0:Y:S01]  /*5510*/  MUFU.EX2 R154, R6 ;  /* 0x00000006009a7308 */ /* 0x000e220000000800 */
[--C-:B------:R-:W-:Y:S01]  /*5520*/  FFMA.FTZ R20, R61, UR10, -R10.reuse ;  /* 0x0000000a3d147c23 */ /* 0x100fe2000801080a */
[--C-:B------:R-:W-:Y:S01]  /*5530*/  FFMA.FTZ R24, R63, UR10, -R10.reuse ;  /* 0x0000000a3f187c23 */ /* 0x100fe2000801080a */
[----:B------:R-:W-:Y:S01]  /*5540*/  FMNMX.FTZ R4, R55, R4, !PT ;  /* 0x0000000437047209 */ /* 0x000fe20007810000 */
[--C-:B------:R-:W-:Y:S01]  /*5550*/  FFMA.FTZ R25, R45, UR10, -R10.reuse ;  /* 0x0000000a2d197c23 */ /* 0x100fe2000801080a */
[--C-:B------:R-:W-:Y:S01]  /*5560*/  FFMA.FTZ R28, R65, UR10, -R10.reuse ;  /* 0x0000000a411c7c23 */ /* 0x100fe2000801080a */
[----:B------:R-:W-:-:S02]  /*5570*/  FFMA.FTZ R29, R49, UR10, -R10 ;  /* 0x0000000a311d7c23 */ /* 0x000fc4000801080a */
[----:B------:R-:W4:Y:S01]  /*5580*/  SHFL.BFLY PT, R3, R4, 0x2, 0x1f ;  /* 0x0c401f0004037f89 */ /* 0x000f2200000e0000 */
[----:B------:R-:W5:Y:S01]  /*5590*/  MUFU.EX2 R9, R9 ;  /* 0x0000000900097308 */ /* 0x000f620000000800 */
[----:B---3--:R-:W-:Y:S01]  /*55a0*/  FADD.FTZ R33, R152, R11 ;  /* 0x0000000b98217221 */ /* 0x008fe20000010000 */
[----:B------:R-:W-:-:S06]  /*55b0*/  F2FP.F16.F32.PACK_AB R152, R11, R152 ;  /* 0x000000980b98723e */ /* 0x000fcc00000000ff */
[----:B------:R-:W3:Y:S01]  /*55c0*/  MUFU.EX2 R12, R12 ;  /* 0x0000000c000c7308 */ /* 0x000ee20000000800 */
[----:B0-----:R-:W-:-:S07]  /*55d0*/  FADD.FTZ R32, R154, R33 ;  /* 0x000000219a207221 */ /* 0x001fce0000010000 */
[----:B------:R-:W0:Y:S01]  /*55e0*/  MUFU.EX2 R13, R13 ;  /* 0x0000000d000d7308 */ /* 0x000e220000000800 */
[C---:B-----5:R-:W-:Y:S01]  /*55f0*/  FADD.FTZ R37, R9.reuse, R32 ;  /* 0x0000002009257221 */ /* 0x060fe20000010000 */
[----:B------:R-:W-:Y:S02]  /*5600*/  F2FP.F16.F32.PACK_AB R154, R9, R154 ;  /* 0x0000009a099a723e */ /* 0x000fe400000000ff */
[----:B----4-:R-:W-:Y:S01]  /*5610*/  FMNMX.FTZ R3, R4, R3, !PT ;  /* 0x0000000304037209 */ /* 0x010fe20007810000 */
[----:B------:R-:W-:-:S03]  /*5620*/  FFMA.FTZ R4, R41, UR10, -R10 ;  /* 0x0000000a29047c23 */ /* 0x000fc6000801080a */
[----:B------:R-:W4:Y:S01]  /*5630*/  MUFU.EX2 R14, R14 ;  /* 0x0000000e000e7308 */ /* 0x000f220000000800 */
[----:B---3--:R-:W-:Y:S01]  /*5640*/  FADD.FTZ R36, R12, R37 ;  /* 0x000000250c247221 */ /* 0x008fe20000010000 */
[----:B------:R-:W3:Y:S06]  /*5650*/  SHFL.BFLY PT, R6, R3, 0x1, 0x1f ;  /* 0x0c201f0003067f89 */ /* 0x000eec00000e0000 */
[----:B------:R5:W-:Y:S01]  /*5660*/  MUFU.EX2 R21, R4 ;  /* 0x0000000400157308 */ /* 0x000be20000000800 */
[C---:B0-----:R-:W-:Y:S01]  /*5670*/  FADD.FTZ R37, R13.reuse, R36 ;  /* 0x000000240d257221 */ /* 0x041fe20000010000 */
[----:B------:R-:W-:-:S06]  /*5680*/  F2FP.F16.F32.PACK_AB R156, R13, R12 ;  /* 0x0000000c0d9c723e */ /* 0x000fcc00000000ff */
[----:B------:R-:W0:Y:S01]  /*5690*/  MUFU.EX2 R15, R15 ;  /* 0x0000000f000f7308 */ /* 0x000e220000000800 */
[----:B----4-:R-:W-:-:S07]  /*56a0*/  FADD.FTZ R36, R14, R37 ;  /* 0x000000250e247221 */ /* 0x010fce0000010000 */
[----:B------:R-:W-:Y:S01]  /*56b0*/  MUFU.EX2 R20, R20 ;  /* 0x0000001400147308 */ /* 0x000fe20000000800 */
[----:B---3--:R-:W-:Y:S01]  /*56c0*/  FMNMX.FTZ R6, R3, R6, !PT ;  /* 0x0000000603067209 */ /* 0x008fe20007810000 */
[--C-:B------:R-:W-:Y:S01]  /*56d0*/  FFMA.FTZ R3, R67, UR10, -R10.reuse ;  /* 0x0000000a43037c23 */ /* 0x100fe2000801080a */
[----:B------:R-:W-:Y:S02]  /*56e0*/  FFMA.FTZ R10, R53, UR10, -R10 ;  /* 0x0000000a350a7c23 */ /* 0x000fe4000801080a */
[C---:B------:R-:W-:Y:S01]  /*56f0*/  FSETP.NEU.FTZ.AND P2, PT, R6.reuse, -INF , PT ;  /* 0xff8000000600780b */ /* 0x040fe20003f5d000 */
[----:B-----5:R-:W-:Y:S02]  /*5700*/  FMUL.FTZ R4, R6, UR10 ;  /* 0x0000000a06047c20 */ /* 0x020fe40008410000 */
[----:B------:R-:W-:Y:S01]  /*5710*/  MUFU.EX2 R24, R24 ;  /* 0x0000001800187308 */ /* 0x000fe20000000800 */
[----:B0-----:R-:W-:Y:S02]  /*5720*/  F2FP.F16.F32.PACK_AB R158, R15, R14 ;  /* 0x0000000e0f9e723e */ /* 0x001fe400000000ff */
[----:B------:R-:W-:-:S05]  /*5730*/  FSEL R4, R4, RZ, P2 ;  /* 0x000000ff04047208 */ /* 0x000fca0001000000 */
        /* <DEDUP_REMOVED lines=16> */
[----:B------:R-:W3:Y:S01]  /*5840*/  MUFU.EX2 R27, R27 ;  /* 0x0000001b001b7308 */ /* 0x000ee20000000800 */
[--C-:B------:R-:W-:Y:S01]  /*5850*/  FFMA.FTZ R54, R54, UR10, -R4.reuse ;  /* 0x0000000a36367c23 */ /* 0x100fe20008010804 */
[----:B------:R-:W-:Y:S01]  /*5860*/  FFMA.FTZ R4, R55, UR10, -R4 ;  /* 0x0000000a37047c23 */ /* 0x000fe20008010804 */
[----:B0-----:R-:W-:-:S02]  /*5870*/  F2FP.F16.F32.PACK_AB R162, R25, R24 ;  /* 0x0000001819a2723e */ /* 0x001fc400000000ff */
[----:B------:R-:W-:-:S03]  /*5880*/  F2FP.F16.F32.PACK_AB R160, R21, R20 ;  /* 0x0000001415a0723e */ /* 0x000fc600000000ff */
[----:B------:R-:W0:Y:S08]  /*5890*/  MUFU.EX2 R30, R30 ;  /* 0x0000001e001e7308 */ /* 0x000e300000000800 */
[----:B------:R-:W4:Y:S01]  /*58a0*/  MUFU.EX2 R31, R31 ;  /* 0x0000001f001f7308 */ /* 0x000f220000000800 */
[----:B---3--:R-:W-:Y:S01]  /*58b0*/  FADD.FTZ R33, R26, R27 ;  /* 0x0000001b1a217221 */ /* 0x008fe20000010000 */
[----:B------:R-:W-:-:S06]  /*58c0*/  F2FP.F16.F32.PACK_AB R153, R27, R26 ;  /* 0x0000001a1b99723e */ /* 0x000fcc00000000ff */
[----:B------:R-:W3:Y:S01]  /*58d0*/  MUFU.EX2 R34, R34 ;  /* 0x0000002200227308 */ /* 0x000ee20000000800 */
[----:B0-----:R-:W-:-:S07]  /*58e0*/  FADD.FTZ R32, R30, R33 ;  /* 0x000000211e207221 */ /* 0x001fce0000010000 */
[----:B------:R-:W0:Y:S01]  /*58f0*/  MUFU.EX2 R35, R35 ;  /* 0x0000002300237308 */ /* 0x000e220000000800 */
[C---:B----4-:R-:W-:Y:S01]  /*5900*/  FADD.FTZ R33, R31.reuse, R32 ;  /* 0x000000201f217221 */ /* 0x050fe20000010000 */
[----:B------:R-:W-:-:S05]  /*5910*/  F2FP.F16.F32.PACK_AB R155, R31, R30 ;  /* 0x0000001e1f9b723e */ /* 0x000fca00000000ff */
[----:B------:R4:W-:Y:S01]  /*5920*/  STSM.16.M88.4 [R18+0x26800], R152 ;  /* 0x0268009812007844 */ /* 0x0009e20000000200 */
[----:B------:R-:W5:Y:S01]  /*5930*/  MUFU.EX2 R38, R38 ;  /* 0x0000002600267308 */ /* 0x000f620000000800 */
[----:B---3--:R-:W-:Y:S01]  /*5940*/  FADD.FTZ R32, R34, R33 ;  /* 0x0000002122207221 */ /* 0x008fe20000010000 */
[----:B------:R-:W-:-:S06]  /*5950*/  FADD.FTZ R33, R15, R36 ;  /* 0x000000240f217221 */ /* 0x000fcc0000010000 */
[----:B------:R-:W3:Y:S01]  /*5960*/  MUFU.EX2 R39, R39 ;  /* 0x0000002700277308 */ /* 0x000ee20000000800 */
[C---:B0-----:R-:W-:Y:S01]  /*5970*/  FADD.FTZ R11, R35.reuse, R32 ;  /* 0x00000020230b7221 */ /* 0x041fe20000010000 */
[----:B------:R-:W-:Y:S01]  /*5980*/  FADD.FTZ R32, R20, R33 ;  /* 0x0000002114207221 */ /* 0x000fe20000010000 */
[----:B------:R-:W-:-:S03]  /*5990*/  F2FP.F16.F32.PACK_AB R157, R35, R34 ;  /* 0x00000022239d723e */ /* 0x000fc600000000ff */
[----:B------:R-:W-:Y:S02]  /*59a0*/  FADD.FTZ R13, R21, R32 ;  /* 0x00000020150d7221 */ /* 0x000fe40000010000 */
[----:B------:R-:W0:Y:S01]  /*59b0*/  MUFU.EX2 R42, R42 ;  /* 0x0000002a002a7308 */ /* 0x000e220000000800 */
[----:B-----5:R-:W-:-:S07]  /*59c0*/  FADD.FTZ R12, R38, R11 ;  /* 0x0000000b260c7221 */ /* 0x020fce0000010000 */
[----:B------:R-:W5:Y:S01]  /*59d0*/  MUFU.EX2 R43, R43 ;  /* 0x0000002b002b7308 */ /* 0x000f620000000800 */
[C---:B---3--:R-:W-:Y:S01]  /*59e0*/  FADD.FTZ R11, R39.reuse, R12 ;  /* 0x0000000c270b7221 */ /* 0x048fe20000010000 */
[----:B------:R-:W-:-:S05]  /*59f0*/  F2FP.F16.F32.PACK_AB R159, R39, R38 ;  /* 0x00000026279f723e */ /* 0x000fca00000000ff */
[----:B------:R4:W-:Y:S01]  /*5a00*/  STSM.16.M88.4 [R19], R156 ;  /* 0x0000009c13007844 */ /* 0x0009e20000000200 */
[----:B------:R-:W3:Y:S01]  /*5a10*/  MUFU.EX2 R46, R46 ;  /* 0x0000002e002e7308 */ /* 0x000ee20000000800 */
[----:B0-----:R-:W-:-:S07]  /*5a20*/  FADD.FTZ R12, R42, R11 ;  /* 0x0000000b2a0c7221 */ /* 0x001fce0000010000 */
[----:B------:R-:W0:Y:S01]  /*5a30*/  MUFU.EX2 R47, R47 ;  /* 0x0000002f002f7308 */ /* 0x000e220000000800 */
[C---:B-----5:R-:W-:Y:S01]  /*5a40*/  FADD.FTZ R11, R43.reuse, R12 ;  /* 0x0000000c2b0b7221 */ /* 0x060fe20000010000 */
[----:B------:R-:W-:-:S06]  /*5a50*/  F2FP.F16.F32.PACK_AB R161, R43, R42 ;  /* 0x0000002a2ba1723e */ /* 0x000fcc00000000ff */
[----:B------:R-:W-:Y:S01]  /*5a60*/  MUFU.EX2 R28, R28 ;  /* 0x0000001c001c7308 */ /* 0x000fe20000000800 */
[----:B---3--:R-:W-:-:S07]  /*5a70*/  FADD.FTZ R12, R46, R11 ;  /* 0x0000000b2e0c7221 */ /* 0x008fce0000010000 */
[----:B------:R-:W3:Y:S01]  /*5a80*/  MUFU.EX2 R29, R29 ;  /* 0x0000001d001d7308 */ /* 0x000ee20000000800 */
[C---:B0-----:R-:W-:Y:S01]  /*5a90*/  F2FP.F16.F32.PACK_AB R163, R47.reuse, R46 ;  /* 0x0000002e2fa3723e */ /* 0x041fe200000000ff */
[----:B------:R-:W-:-:S04]  /*5aa0*/  FADD.FTZ R47, R47, R12 ;  /* 0x0000000c2f2f7221 */ /* 0x000fc80000010000 */
[----:B------:R4:W-:Y:S02]  /*5ab0*/  STSM.16.M88.4 [R23], R160 ;  /* 0x000000a017007844 */ /* 0x0009e40000000200 */
[----:B------:R-:W-:Y:S08]  /*5ac0*/  MUFU.EX2 R50, R50 ;  /* 0x0000003200327308 */ /* 0x000ff00000000800 */
[----:B------:R-:W0:Y:S01]  /*5ad0*/  MUFU.EX2 R51, R51 ;  /* 0x0000003300337308 */ /* 0x000e220000000800 */
[----:B---3--:R-:W-:-:S07]  /*5ae0*/  F2FP.F16.F32.PACK_AB R164, R29, R28 ;  /* 0x0000001c1da4723e */ /* 0x008fce00000000ff */
[----:B------:R-:W-:Y:S08]  /*5af0*/  MUFU.EX2 R3, R3 ;  /* 0x0000000300037308 */ /* 0x000ff00000000800 */
[----:B------:R-:W3:Y:S01]  /*5b00*/  MUFU.EX2 R10, R10 ;  /* 0x0000000a000a7308 */ /* 0x000ee20000000800 */
[----:B0-----:R-:W-:Y:S01]  /*5b10*/  F2FP.F16.F32.PACK_AB R165, R51, R50 ;  /* 0x0000003233a5723e */ /* 0x001fe200000000ff */
[----:B------:R-:W-:-:S04]  /*5b20*/  FADD.FTZ R50, R50, R47 ;  /* 0x0000002f32327221 */ /* 0x000fc80000010000 */
[----:B------:R-:W-:Y:S02]  /*5b30*/  FADD.FTZ R51, R51, R50 ;  /* 0x0000003233337221 */ /* 0x000fe40000010000 */
[----:B------:R-:W0:Y:S08]  /*5b40*/  MUFU.EX2 R54, R54 ;  /* 0x0000003600367308 */ /* 0x000e300000000800 */
[----:B------:R5:W1:Y:S01]  /*5b50*/  MUFU.EX2 R9, R4 ;  /* 0x0000000400097308 */ /* 0x000a620000000800 */
[----:B---3--:R-:W-:Y:S01]  /*5b60*/  F2FP.F16.F32.PACK_AB R166, R10, R3 ;  /* 0x000000030aa6723e */ /* 0x008fe200000000ff */
[----:B-----5:R-:W-:-:S04]  /*5b70*/  FADD.FTZ R4, R24, R13 ;  /* 0x0000000d18047221 */ /* 0x020fc80000010000 */
[----:B------:R-:W-:Y:S01]  /*5b80*/  FADD.FTZ R25, R25, R4 ;  /* 0x0000000419197221 */ /* 0x000fe20000010000 */
[----:B0-----:R-:W-:-:S03]  /*5b90*/  FADD.FTZ R4, R54, R51 ;  /* 0x0000003336047221 */ /* 0x001fc60000010000 */
[----:B------:R-:W-:Y:S01]  /*5ba0*/  FADD.FTZ R28, R28, R25 ;  /* 0x000000191c1c7221 */ /* 0x000fe20000010000 */
[C---:B-1----:R-:W-:Y:S01]  /*5bb0*/  F2FP.F16.F32.PACK_AB R167, R9.reuse, R54 ;  /* 0x0000003609a7723e */ /* 0x042fe200000000ff */
[----:B------:R-:W-:Y:S02]  /*5bc0*/  FADD.FTZ R4, R9, R4 ;  /* 0x0000000409047221 */ /* 0x000fe40000010000 */
[----:B------:R-:W-:Y:S02]  /*5bd0*/  FADD.FTZ R28, R29, R28 ;  /* 0x0000001c1d1c7221 */ /* 0x000fe40000010000 */
[----:B------:R4:W-:Y:S02]  /*5be0*/  STSM.16.M88.4 [R22], R164 ;  /* 0x000000a416007844 */ /* 0x0009e40000000200 */
[----:B------:R-:W-:-:S04]  /*5bf0*/  FADD.FTZ R3, R3, R28 ;  /* 0x0000001c03037221 */ /* 0x000fc80000010000 */
[----:B------:R-:W-:Y:S01]  /*5c00*/  FADD.FTZ R3, R10, R3 ;  /* 0x000000030a037221 */ /* 0x000fe20000010000 */
[----:B------:R-:W-:Y:S06]  /*5c10*/  @!P0 BRA `(.L_x_2328) ;  /* 0x0000000000048947 */ /* 0x000fec0003800000 */
[----:B------:R-:W-:Y:S01]  /*5c20*/  BPT.TRAP 0x1 ;  /* 0x000000040000795c */ /* 0x000fe20000300000 */
.L_x_2328:
[----:B------:R0:W1:Y:S01]  /*5c30*/  SYNCS.PHASECHK.TRANS64.TRYWAIT P2, [R7+URZ+0x28c50], R8 ;  /* 0x028c5008070075a7 */ /* 0x000062000804017f */
[----:B------:R-:W-:Y:S05]  /*5c40*/  @!P0 BRA `(.L_x_2329) ;  /* 0x0000000000048947 */ /* 0x000fea0003800000 */
[----:B------:R-:W-:Y:S01]  /*5c50*/  BPT.TRAP 0x1 ;  /* 0x000000040000795c */ /* 0x000fe20000300000 */
.L_x_2329:
[----:B-1----:R-:W-:Y:S05]  /*5c60*/  @P2 BRA `(.L_x_2330) ;  /* 0x0000000000082947 */ /* 0x002fea0003800000 */
[----:B------:R-:W1:Y:S02]  /*5c70*/  SYNCS.PHASECHK.TRANS64.TRYWAIT P2, [R7+URZ+0x28c50], R8 ;  /* 0x028c5008070075a7 */ /* 0x000e64000804017f */
[----:B-1----:R-:W-:Y:S05]  /*5c80*/  @!P2 BRA `(.L_x_2331) ;  /* 0x000001140028a947 */ /* 0x002fea0003800000 */
.L_x_2330:
[----:B------:R-:W-:Y:S01]  /*5c90*/  ULEA UR18, UR37, UR50, 0xc ;  /* 0x0000003225127291 */ /* 0x000fe2000f8e603f */
[----:B------:R-:W-:Y:S01]  /*5ca0*/  WARPGROUP.ARRIVE ;  /* 0x00000000000079c5 */ /* 0x000fe20000000000 */
[----:B------:R-:W-:Y:S01]  /*5cb0*/  UMOV UR7, 0x40000040 ;  /* 0x4000004000077882 */ /* 0x000fe20000000000 */
[----:B------:R-:W-:Y:S01]  /*5cc0*/  PLOP3.LUT P2, PT, PT, PT, UP1, 0x40, 0x0 ;  /* 0x000000000000781c */ /* 0x000fe20003f4e818 */
[----:B------:R-:W-:Y:S01]  /*5cd0*/  @UP0 ULDC UR19, c[0x0][0x450] ;  /* 0x0001140000130ab9 */ /* 0x000fe20000000800 */
[----:B012---:R-:W-:Y:S02]  /*5ce0*/  @!P1 VIADD R7, R7, 0x28c60 ;  /* 0x00028c6007079836 */ /* 0x007fe40000000000 */
        /* <DEDUP_REMOVED lines=16> */
[----:B------:R-:W-:Y:S02]  /*5df0*/  UMOV UR7, 0x40000040 ;  /* 0x4000004000077882 */ /* 0x000fe40000000000 */
[----:B------:R-:W-:Y:S01]  /*5e00*/  UMOV UR18, UR42 ;  /* 0x0000002a00127c82 */ /* 0x000fe20008000000 */
[----:B------:R-:W-:Y:S02]  /*5e10*/  WARPGROUP.DEPBAR.LE gsb0, 0x0 ;  /* 0x00008000000079c5 */ /* 0x000fe40000010000 */
[----:B------:R-:W-:-:S15]  /*5e20*/  WARPGROUP.ARRIVE ;  /* 0x00000000000079c5 */ /* 0x000fde0000000000 */
[----:B------:R-:W-:-:S06]  /*5e30*/  NOP ;  /* 0x0000000000007918 */ /* 0x000fcc0000000000 */
[----:B------:R-:W-:Y:S01]  /*5e40*/  HGMMA.64x256x16.F32 R24, R164, gdesc[UR4].tnspB, R24, gsb0 ;  /* 0x43e00004a4187df0 */ /* 0x000fe20008000818 */
[----:B------:R-:W-:Y:S02]  /*5e50*/  @UP0 ULDC UR6, c[0x0][0x44c] ;  /* 0x0001130000060ab9 */ /* 0x000fe40000000800 */
[----:B------:R-:W-:-:S04]  /*5e60*/  UIMAD.WIDE.U32 UR6, UR42, UR6, URZ ;  /* 0x000000062a0672a5 */ /* 0x000fc8000f8e003f */
[----:B------:R-:W-:-:S04]  /*5e70*/  @UP0 USHF.R.U32.HI UR18, URZ, UR19, UR7 ;  /* 0x000000133f120299 */ /* 0x000fc80008011607 */
[----:B------:R-:W-:-:S04]  /*5e80*/  UIADD3 UR6, UR18, UR49, -UR51 ;  /* 0x0000003112067290 */ /* 0x000fc8000fffe833 */
[----:B------:R-:W-:Y:S01]  /*5e90*/  UIADD3 UR14, UR6, UR14, URZ ;  /* 0x0000000e060e7290 */ /* 0x000fe2000fffe03f */
        /* <DEDUP_REMOVED lines=10> */
[----:B0-----:R-:W-:Y:S01]  /*5f40*/  VIADD R7, R168, 0xfffffffe ;  /* 0xfffffffea8077836 */ /* 0x001fe20000000000 */
[----:B------:R-:W-:Y:S06]  /*5f50*/  @P2 BRA `(.L_x_2332) ;  /* 0x0000000000442947 */ /* 0x000fec0003800000 */
        /* <DEDUP_REMOVED lines=10> */
.L_x_2333:
[----:B------:R-:W-:-:S11]  /*6000*/  UISETP.NE.AND UP2, UPT, UR15, 0x1, UPT ;  /* 0x000000010f00788c */ /* 0x000fd6000bf45270 */
[----:B------:R-:W-:Y:S02]  /*6010*/  @UP2 ULDC.64 UR20, c[0x0][0x9e8] ;  /* 0x00027a0000142ab9 */ /* 0x000fe40000000a00 */
[----:B------:R-:W-:-:S04]  /*6020*/  UIMAD.WIDE.U32 UR6, UR18, UR20, URZ ;  /* 0x00000014120672a5 */ /* 0x000fc8000f8e003f */
[----:B------:R-:W-:-:S12]  /*6030*/  @UP2 USHF.R.U32.HI UR18, URZ, UR21, UR7 ;  /* 0x000000153f122299 */ /* 0x000fd80008011607 */
.L_x_2334:
[----:B------:R-:W-:-:S04]  /*6040*/  UIMAD UR15, UR18, UR15, UR15 ;  /* 0x0000000f120f72a4 */ /* 0x000fc8000f8e020f */
[----:B------:R-:W-:-:S04]  /*6050*/  UISETP.LT.AND UP2, UPT, UR14, UR15, UPT ;  /* 0x0000000f0e00728c */ /* 0x000fc8000bf41270 */
[----:B------:R-:W-:-:S12]  /*6060*/  USEL UR14, UR14, UR15, UP2 ;  /* 0x0000000f0e0e7287 */ /* 0x000fd80009000000 */
.L_x_2332:
[----:B------:R-:W-:Y:S01]  /*6070*/  USHF.R.S32.HI UR6, URZ, 0x1f, UR14 ;  /* 0x0000001f3f067899 */ /* 0x000fe2000801140e */
[----:B------:R-:W-:Y:S01]  /*6080*/  ULDC UR24, c[0x0][0x9e4] ;  /* 0x0002790000187ab9 */ /* 0x000fe20000000800 */
[----:B------:R-:W-:Y:S02]  /*6090*/  ULDC UR21, c[0x0][0x9dc] ;  /* 0x0002770000157ab9 */ /* 0x000fe40000000800 */
[----:B------:R-:W-:Y:S01]  /*60a0*/  ULEA.HI UR6, UR6, UR14, URZ, 0x6 ;  /* 0x0000000e06067291 */ /* 0x000fe2000f8f303f */
[----:B------:R-:W-:Y:S01]  /*60b0*/  ULDC UR22, c[0x0][0x988] ;  /* 0x0002620000167ab9 */ /* 0x000fe20000000800 */
[----:B------:R-:W-:Y:S02]  /*60c0*/  ULDC UR25, c[0x0][0x9e0] ;  /* 0x0002780000197ab9 */ /* 0x000fe40000000800 */
[----:B------:R-:W-:-:S04]  /*60d0*/  USHF.R.S32.HI UR6, URZ, 0x6, UR6 ;  /* 0x000000063f067899 */ /* 0x000fc80008011406 */
[----:B------:R-:W-:-:S04]  /*60e0*/  UISETP.LT.AND UP2, UPT, UR48, UR6, UPT ;  /* 0x000000063000728c */ /* 0x000fc8000bf41270 */
[----:B------:R-:W-:-:S06]  /*60f0*/  USEL UR20, UR48, UR6, !UP2 ;  /* 0x0000000630147287 */ /* 0x000fcc000d000000 */
[----:B------:R-:W-:-:S13]  /*6100*/  ISETP.GE.AND P2, PT, R7, UR20, PT ;  /* 0x0000001407007c0c */ /* 0x000fda000bf46270 */
[----:B------:R-:W-:Y:S05]  /*6110*/  @!P2 BRA `(.L_x_2335) ;  /* 0x0000002000e0a947 */ /* 0x000fea0003800000 */
.L_x_2352:
[----:B------:R-:W-:-:S04]  /*6120*/  UIADD3 UR23, UR37, 0x1, URZ ;  /* 0x0000000125177890 */ /* 0x000fc8000fffe03f */
[----:B------:R-:W-:-:S04]  /*6130*/  UISETP.NE.AND UP2, UPT, UR23, 0x2, UPT ;  /* 0x000000021700788c */ /* 0x000fc8000bf45270 */
[----:B------:R-:W-:Y:S02]  /*6140*/  USEL UR6, URZ, 0x1, UP2 ;  /* 0x000000013f067887 */ /* 0x000fe40009000000 */
[----:B------:R-:W-:Y:S02]  /*6150*/  USEL UR23, UR23, URZ, UP2 ;  /* 0x0000003f17177287 */ /* 0x000fe40009000000 */
[----:B------:R-:W-:Y:S01]  /*6160*/  ULOP3.LUT UR38, UR38, UR6, URZ, 0x3c, !UPT ;  /* 0x0000000626267292 */ /* 0x000fe2000f8e3c3f */
[----:B012---:R-:W-:Y:S11]  /*6170*/  @!P0 BRA `(.L_x_2336) ;  /* 0x0000000000048947 */ /* 0x007ff60003800000 */
[----:B------:R-:W-:Y:S01]  /*6180*/  BPT.TRAP 0x1 ;  /* 0x000000040000795c */ /* 0x000fe20000300000 */
.L_x_2336:
[----:B------:R-:W-:Y:S01]  /*6190*/  ULEA UR26, UR23, UR46, 0x3 ;  /* 0x0000002e171a7291 */ /* 0x000fe2000f8e183f */
[----:B------:R-:W-:-:S05]  /*61a0*/  IMAD.U32 R11, RZ, RZ, UR38 ;  /* 0x00000026ff0b7e24 */ /* 0x000fca000f8e00ff */
[----:B------:R-:W-:-:S04]  /*61b0*/  SHF.L.U32 R11, R11, 0x1f, RZ ;  /* 0x0000001f0b0b7819 */ /* 0x000fc800000006ff */
[----:B------:R0:W1:Y:S01]  /*61c0*/  SYNCS.PHASECHK.TRANS64.TRYWAIT P2, [UR26+0x28c30], R11 ;  /* 0x028c300bff0075a7 */ /* 0x000062000804015a */
[----:B------:R-:W-:Y:S05]  /*61d0*/  @!P0 BRA `(.L_x_2337) ;  /* 0x0000000000048947 */ /* 0x000fea0003800000 */
[----:B------:R-:W-:Y:S01]  /*61e0*/  BPT.TRAP 0x1 ;  /* 0x000000040000795c */ /* 0x000fe20000300000 */
.L_x_2337:
[----:B-1----:R-:W-:Y:S05]  /*61f0*/  @P2 BRA `(.L_x_2338) ;  /* 0x0000000000082947 */ /* 0x002fea0003800000 */
[----:B------:R-:W1:Y:S02]  /*6200*/  SYNCS.PHASECHK.TRANS64.TRYWAIT P2, [UR26+0x28c30], R11 ;  /* 0x028c300bff0075a7 */ /* 0x000e64000804015a */
[----:B-1----:R-:W-:Y:S05]  /*6210*/  @!P2 BRA `(.L_x_2339) ;  /* 0x0000010c00d8a947 */ /* 0x002fea0003800000 */
.L_x_2338:
[----:B------:R-:W-:Y:S01]  /*6220*/  R2UR UR18, R0 ;  /* 0x00000000001272ca */ /* 0x000fe200000e0000 */
[----:B----4-:R-:W-:Y:S01]  /*6230*/  WARPGROUP.ARRIVE ;  /* 0x00000000000079c5 */ /* 0x010fe20000000000 */
[----:B------:R-:W-:Y:S01]  /*6240*/  UMOV UR19, 0x40000040 ;  /* 0x4000004000137882 */ /* 0x000fe20000000000 */
[----:B------:R-:W-:Y:S01]  /*6250*/  UMOV UR7, 0x40000040 ;  /* 0x4000004000077882 */ /* 0x000fe20000000000 */
[----:B------:R-:W-:Y:S01]  /*6260*/  UMOV UR11, 0x40000040 ;  /* 0x40000040000b7882 */ /* 0x000fe20000000000 */
[----:B------:R-:W-:Y:S01]  /*6270*/  UMOV UR15, 0x40000040 ;  /* 0x40000040000f7882 */ /* 0x000fe20000000000 */
[----:B------:R-:W-:Y:S01]  /*6280*/  PLOP3.LUT P2, PT, PT, PT, UP0, 0x80, 0x0 ;  /* 0x000000000000781c */ /* 0x000fe20003f4f008 */
[----:B------:R-:W-:Y:S01]  /*6290*/  VIADD R12, R185, UR42 ;  /* 0x0000002ab90c7c36 */ /* 0x000fe20008000000 */
[----:B------:R-:W-:Y:S01]  /*62a0*/  PLOP3.LUT P3, PT, PT, PT, UP0, 0x80, 0x0 ;  /* 0x000000000000781c */ /* 0x000fe20003f6f008 */
[----:B------:R-:W-:Y:S02]  /*62b0*/  IMAD.U32 R10, RZ, RZ, UR26 ;  /* 0x0000001aff0a7e24 */ /* 0x000fe4000f8e00ff */
[----:B------:R-:W-:-:S02]  /*62c0*/  IMAD.SHL.U32 R13, R7, 0x40, RZ ;  /* 0x00000040070d7824 */ /* 0x000fc400078e00ff */
[----:B------:R-:W-:Y:S01]  /*62d0*/  ULEA UR18, UR23, UR18, 0x9 ;  /* 0x0000001217127291 */ /* 0x000fe2000f8e483f */
[----:B------:R-:W-:-:S03]  /*62e0*/  IMAD.U32 R9, RZ, RZ, UR51 ;  /* 0x00000033ff097e24 */ /* 0x000fc6000f8e00ff */
[----:B------:R-:W-:Y:S02]  /*62f0*/  UIADD3 UR6, UR18, 0x2, URZ ;  /* 0x0000000212067890 */ /* 0x000fe4000fffe03f */
[----:B------:R-:W-:Y:S02]  /*6300*/  UIADD3 UR10, UR18, 0x4, URZ ;  /* 0x00000004120a7890 */ /* 0x000fe4000fffe03f */
[----:B------:R-:W-:Y:S02]  /*6310*/  UIADD3 UR14, UR18, 0x6, URZ ;  /* 0x00000006120e7890 */ /* 0x000fe4000fffe03f */
[----:B------:R-:W-:Y:S03]  /*6320*/  HGMMA.64x64x16.F32 R152, gdesc[UR16], RZ, !UPT, gsb0 ;  /* 0x00e00000109879f0 */ /* 0x000fe6000c0008ff */
[----:B------:R-:W-:Y:S02]  /*6330*/  WARPGROUP.DEPBAR.LE gsb0, 0x0 ;  /* 0x00008000000079c5 */ /* 0x000fe40000010000 */
[----:B------:R-:W-:-:S06]  /*6340*/  WARPGROUP.ARRIVE ;  /* 0x00000000000079c5 */ /* 0x000fcc0000000000 */
[----:B------:R-:W-:Y:S01]  /*6350*/  HGMMA.64x64x16.F32 R152, gdesc[UR4], R152, gsb0 ;  /* 0x00e00000049879f0 */ /* 0x000fe20008000898 */
[----:B------:R-:W-:Y:S02]  /*6360*/  @UP0 ULDC UR6, c[0x0][0x44c] ;  /* 0x0001130000060ab9 */ /* 0x000fe40000000800 */
[----:B-1----:R-:W-:Y:S01]  /*6370*/  @P2 IMAD.HI.U32 R8, R12, UR6, RZ ;  /* 0x000000060c082c27 */ /* 0x002fe2000f8e00ff */
[----:B------:R-:W-:Y:S01]  /*6380*/  @UP0 ULDC UR6, c[0x0][0x450] ;  /* 0x0001140000060ab9 */ /* 0x000fe20000000800 */
[----:B------:R-:W-:-:S03]  /*6390*/  PLOP3.LUT P2, PT, PT, PT, UP1, 0x40, 0x0 ;  /* 0x000000000000781c */ /* 0x000fc60003f4e818 */
[----:B------:R-:W-:Y:S01]  /*63a0*/  @P3 SHF.R.U32.HI R12, RZ, UR6, R8 ;  /* 0x00000006ff0c3c19 */ /* 0x000fe20008011608 */
[----:B------:R-:W-:-:S04]  /*63b0*/  @!P1 VIADD R8, R10, 0x28c40 ;  /* 0x00028c400a089836 */ /* 0x000fc80000000000 */
[----:B------:R-:W1:Y:S01]  /*63c0*/  SHFL.IDX PT, R20, R12, RZ, 0x1c1f ;  /* 0x001c1fff0c147589 */ /* 0x000e6200000e0000 */
[----:B------:R-:W-:Y:S01]  /*63d0*/  @!P1 PRMT R8, RZ, 0x654, R8 ;  /* 0x00000654ff089816 */ /* 0x000fe20000000008 */
[----:B------:R-:W-:Y:S02]  /*63e0*/  WARPGROUP.DEPBAR.LE gsb0, 0x0 ;  /* 0x00008000000079c5 */ /* 0x000fe40000010000 */
[----:B------:R-:W-:-:S06]  /*63f0*/  WARPGROUP.ARRIVE ;  /* 0x00000000000079c5 */ /* 0x000fcc0000000000 */
[----:B------:R-:W-:Y:S01]  /*6400*/  HGMMA.64x64x16.F32 R152, gdesc[UR8], R152, gsb0 ;  /* 0x00e00000089879f0 */ /* 0x000fe20008000898 */
[----:B------:R-:W-:Y:S02]  /*6410*/  UMOV UR11, UR21 ;  /* 0x00000015000b7c82 */ /* 0x000fe40008000000 */
[----:B------:R-:W-:Y:S01]  /*6420*/  ULOP3.LUT UR6, URZ, UR11, URZ, 0x33, !UPT ;  /* 0x0000000b3f067292 */ /* 0x000fe2000f8e333f */
[----:B------:R-:W-:Y:S02]  /*6430*/  WARPGROUP.DEPBAR.LE gsb0, 0x0 ;  /* 0x00008000000079c5 */ /* 0x000fe40000010000 */
[----:B------:R-:W-:-:S06]  /*6440*/  WARPGROUP.ARRIVE ;  /* 0x00000000000079c5 */ /* 0x000fcc0000000000 */
[----:B------:R-:W-:Y:S03]  /*6450*/  HGMMA.64x64x16.F32 R152, gdesc[UR12], R152, gsb0 ;  /* 0x00e000000c9879f0 */ /* 0x000fe60008000898 */
[----:B------:R-:W-:Y:S02]  /*6460*/  WARPGROUP.DEPBAR.LE gsb0, 0x0 ;  /* 0x00008000000079c5 */ /* 0x000fe40000010000 */
[----:B------:R2:W-:Y:S02]  /*6470*/  @!P1 SYNCS.ARRIVE.TRANS64.RED.A1T0 RZ, [R8+URZ], RZ ;  /* 0x000000ff08ff99a7 */ /* 0x0005e4000810043f */
[----:B--2---:R-:W-:-:S04]  /*6480*/  IADD3 R8, -R2, 0x1, -R13 ;  /* 0x0000000102087810 */ /* 0x004fc80007ffe90d */
[----:B------:R-:W-:-:S05]  /*6490*/  IADD3 R8, -R9, UR49, R8 ;  /* 0x0000003109087c10 */ /* 0x000fca000fffe108 */
[C---:B------:R-:W-:Y:S02]  /*64a0*/  VIADD R205, R8.reuse, UR25 ;  /* 0x0000001908cd7c36 */ /* 0x040fe40008000000 */
[----:B------:R-:W-:Y:S02]  /*64b0*/  VIADD R207, R8, UR6 ;  /* 0x0000000608cf7c36 */ /* 0x000fe40008000000 */
[C---:B-1----:R-:W-:Y:S02]  /*64c0*/  IMAD.IADD R14, R20.reuse, 0x1, R205 ;  /* 0x00000001140e7824 */ /* 0x042fe400078e02cd */
[----:B------:R-:W-:Y:S01]  /*64d0*/  IMAD.IADD R15, R20, 0x1, R207 ;  /* 0x00000001140f7824 */ /* 0x000fe200078e02cf */
[----:B------:R-:W-:Y:S06]  /*64e0*/  @P2 BRA `(.L_x_2340) ;  /* 0x00000000005c2947 */ /* 0x000fec0003800000 */
[----:B------:R-:W-:Y:S01]  /*64f0*/  IMAD.U32 R9, RZ, RZ, UR51 ;  /* 0x00000033ff097e24 */ /* 0x000fe2000f8e00ff */
[----:B------:R-:W-:Y:S04]  /*6500*/  BSSY B0, `(.L_x_2341) ;  /* 0x0000011000007945 */ /* 0x000fe80003800000 */
[----:B------:R-:W-:-:S04]  /*6510*/  IADD3 R20, -R9, UR49, R20 ;  /* 0x0000003109147c10 */ /* 0x000fc8000fffe114 */
        /* <DEDUP_REMOVED lines=10> */
.L_x_2342:
[----:B------:R-:W-:-:S05]  /*65c0*/  IMAD.U32 R206, RZ, RZ, UR24 ;  /* 0x00000018ffce7e24 */ /* 0x000fca000f8e00ff */
[----:B------:R-:W-:-:S13]  /*65d0*/  ISETP.NE.AND P2, PT, R206, 0x1, PT ;  /* 0x00000001ce00780c */ /* 0x000fda0003f45270 */
[----:B------:R-:W1:Y:S02]  /*65e0*/  @P2 LDC.64 R8, c[0x0][0x9e8] ;  /* 0x00027a00ff082b82 */ /* 0x000e640000000a00 */
[----:B-1----:R-:W-:-:S05]  /*65f0*/  @P2 IMAD.HI.U32 R8, R20, R8, RZ ;  /* 0x0000000814082227 */ /* 0x002fca00078e00ff */
[----:B------:R-:W-:-:S07]  /*6600*/  @P2 SHF.R.U32.HI R20, RZ, R9, R8 ;  /* 0x00000009ff142219 */ /* 0x000fce0000011608 */
.L_x_2343:
[----:B------:R-:W-:Y:S05]  /*6610*/  BSYNC B0 ;  /* 0x0000000000007941 */ /* 0x000fea0003800000 */
.L_x_2341:
[----:B------:R-:W-:-:S04]  /*6620*/  IMAD R9, R20, R206, -R13 ;  /* 0x000000ce14097224 */ /* 0x000fc800078e0a0d */
[----:B------:R-:W-:-:S05]  /*6630*/  IMAD.IADD R9, R9, 0x1, -R2 ;  /* 0x0000000109097824 */ /* 0x000fca00078e0a02 */
[----:B------:R-:W-:Y:S02]  /*6640*/  VIADDMNMX R14, R9, R206, R14, PT ;  /* 0x000000ce090e7246 */ /* 0x000fe4000380010e */
[----:B------:R-:W-:-:S07]  /*6650*/  VIMNMX R15, R15, R9, !PT ;  /* 0x000000090f0f7248 */ /* 0x000fce0007fe0100 */
.L_x_2340:
[----:B------:R-:W-:Y:S01]  /*6660*/  ISETP.GT.AND P2, PT, R7, -0x1, PT ;  /* 0xffffffff0700780c */ /* 0x000fe20003f44270 */
[----:B------:R-:W1:Y:S03]  /*6670*/  SHFL.IDX PT, R8, R12, 0x1, 0x1c1f ;  /* 0x003c1f000c087f89 */ /* 0x000e6600000e0000 */
        /* <DEDUP_REMOVED lines=11> */
[----:B-1----:R-:W-:Y:S01]  /*6730*/  IMAD.IADD R12, R205, 0x1, R8 ;  /* 0x00000001cd0c7824 */ /* 0x002fe200078e0208 */
        /* <DEDUP_REMOVED lines=8> */
[C---:B------:R-:W-:Y:S02]  /*67c0*/  ISETP.GT.AND P3, PT, R15.reuse, 0x19, P2 ;  /* 0x000000190f00780c */ /* 0x040fe40001764270 */
        /* <DEDUP_REMOVED lines=22> */
[----:B------:R-:W-:Y:S02]  /*6930*/  ISETP.GT.AND P3, PT, R15, 0x39, P2 ;  /* 0x000000390f00780c */ /* 0x000fe40001764270 */
[C---:B------:R-:W-:Y:S02]  /*6940*/  ISETP.LT.OR P4, PT, R14.reuse, 0x32, P4 ;  /* 0x000000320e00780c */ /* 0x040fe40002781670 */
[C---:B------:R-:W-:Y:S02]  /*6950*/  ISETP.LT.OR P6, PT, R14.reuse, 0x39, P6 ;  /* 0x000000390e00780c */ /* 0x040fe400037c1670 */
[----:B------:R-:W-:Y:S01]  /*6960*/  ISETP.LT.OR P3, PT, R14, 0x3a, P3 ;  /* 0x0000003a0e00780c */ /* 0x000fe20001f61670 */
[----:B------:R-:W-:Y:S01]  /*6970*/  IMAD.IADD R14, R207, 0x1, R8 ;  /* 0x00000001cf0e7824 */ /* 0x000fe200078e0208 */
[----:B------:R-:W-:-:S02]  /*6980*/  FSEL R177, R177, -INF , !P4 ;  /* 0xff800000b1b17808 */ /* 0x000fc40006000000 */
[----:B------:R-:W-:Y:S02]  /*6990*/  FSEL R180, R180, -INF , !P6 ;  /* 0xff800000b4b47808 */ /* 0x000fe40007000000 */
[----:B------:R-:W-:Y:S01]  /*69a0*/  FSEL R181, R181, -INF , !P3 ;  /* 0xff800000b5b57808 */ /* 0x000fe20005800000 */
        /* <DEDUP_REMOVED lines=14> */
.L_x_2346:
[----:B------:R-:W-:-:S05]  /*6a90*/  IMAD.U32 R20, RZ, RZ, UR24 ;  /* 0x00000018ff147e24 */ /* 0x000fca000f8e00ff */
[----:B------:R-:W-:-:S13]  /*6aa0*/  ISETP.NE.AND P3, PT, R20, 0x1, PT ;  /* 0x000000011400780c */ /* 0x000fda0003f65270 */
[----:B------:R-:W1:Y:S02]  /*6ab0*/  @P3 LDC.64 R8, c[0x0][0x9e8] ;  /* 0x00027a00ff083b82 */ /* 0x000e640000000a00 */
[----:B-1----:R-:W-:-:S05]  /*6ac0*/  @P3 IMAD.HI.U32 R8, R15, R8, RZ ;  /* 0x000000080f083227 */ /* 0x002fca00078e00ff */
[----:B------:R-:W-:-:S07]  /*6ad0*/  @P3 SHF.R.U32.HI R15, RZ, R9, R8 ;  /* 0x00000009ff0f3219 */ /* 0x000fce0000011608 */
.L_x_2347:
[----:B------:R-:W-:Y:S05]  /*6ae0*/  BSYNC B0 ;  /* 0x0000000000007941 */ /* 0x000fea0003800000 */
.L_x_2345:
[----:B------:R-:W-:-:S04]  /*6af0*/  IMAD R13, R15, R20, -R13 ;  /* 0x000000140f0d7224 */ /* 0x000fc800078e0a0d */
[----:B------:R-:W-:-:S05]  /*6b00*/  IMAD.IADD R13, R13, 0x1, -R2 ;  /* 0x000000010d0d7824 */ /* 0x000fca00078e0a02 */
[----:B------:R-:W-:Y:S02]  /*6b10*/  VIADDMNMX R12, R13, R20, R12, PT ;  /* 0x000000140d0c7246 */ /* 0x000fe4000380010c */
[----:B------:R-:W-:-:S07]  /*6b20*/  VIMNMX R14, R14, R13, !PT ;  /* 0x0000000d0e0e7248 */ /* 0x000fce0007fe0100 */
.L_x_2344:
[----:B------:R-:W-:Y:S01]  /*6b30*/  FMNMX.FTZ R8, R152, R5, !PT ;  /* 0x0000000598087209 */ /* 0x000fe20007810000 */
[----:B------:R-:W-:Y:S01]  /*6b40*/  UMOV UR10, UR22 ;  /* 0x00000016000a7c82 */ /* 0x000fe20008000000 */
[C---:B------:R-:W-:Y:S02]  /*6b50*/  ISETP.GT.AND P4, PT, R14.reuse, RZ, P2 ;  /* 0x000000ff0e00720c */ /* 0x040fe40001784270 */
[----:B------:R-:W-:Y:S02]  /*6b60*/  FMNMX.FTZ R9, R153, R8, !PT ;  /* 0x0000000899097209 */ /* 0x000fe40007810000 */
[----:B------:R-:W-:Y:S02]  /*6b70*/  ISETP.GT.AND P3, PT, R14, 0x1, P2 ;  /* 0x000000010e00780c */ /* 0x000fe40001764270 */
[----:B------:R-:W-:Y:S02]  /*6b80*/  FMNMX.FTZ R8, R156, R9, !PT ;  /* 0x000000099c087209 */ /* 0x000fe40007810000 */
[----:B------:R-:W-:-:S02]  /*6b90*/  ISETP.LT.OR P4, PT, R12, 0x1, P4 ;  /* 0x000000010c00780c */ /* 0x000fc40002781670 */
[----:B------:R-:W-:Y:S02]  /*6ba0*/  FMNMX.FTZ R9, R157, R8, !PT ;  /* 0x000000089d097209 */ /* 0x000fe40007810000 */
[----:B------:R-:W-:Y:S02]  /*6bb0*/  ISETP.GT.AND P5, PT, R14, 0x8, P2 ;  /* 0x000000080e00780c */ /* 0x000fe400017a4270 */
[----:B------:R-:W-:Y:S02]  /*6bc0*/  FMNMX.FTZ R8, R160, R9, !PT ;  /* 0x00000009a0087209 */ /* 0x000fe40007810000 */
[----:B------:R-:W-:Y:S02]  /*6bd0*/  ISETP.LT.OR P3, PT, R12, 0x2, P3 ;  /* 0x000000020c00780c */ /* 0x000fe40001f61670 */
[----:B------:R-:W-:Y:S02]  /*6be0*/  FMNMX.FTZ R9, R161, R8, !PT ;  /* 0x00000008a1097209 */ /* 0x000fe40007810000 */
[----:B------:R-:W-:-:S02]  /*6bf0*/  ISETP.GT.AND P6, PT, R14, 0x9, P2 ;  /* 0x000000090e00780c */ /* 0x000fc400017c4270 */
[----:B------:R-:W-:Y:S02]  /*6c00*/  FMNMX.FTZ R8, R164, R9, !PT ;  /* 0x00000009a4087209 */ /* 0x000fe40007810000 */
[----:B------:R-:W-:Y:S02]  /*6c10*/  ISETP.LT.OR P5, PT, R12, 0x9, P5 ;  /* 0x000000090c00780c */ /* 0x000fe40002fa1670 */
[----:B------:R-:W-:Y:S02]  /*6c20*/  FMNMX.FTZ R9, R165, R8, !PT ;  /* 0x00000008a5097209 */ /* 0x000fe40007810000 */
[----:B------:R-:W-:Y:S02]  /*6c30*/  FSEL R155, R155, -INF , !P3 ;  /* 0xff8000009b9b7808 */ /* 0x000fe40005800000 */
        /* <DEDUP_REMOVED lines=11> */
[----:B------:R-:W-:Y:S02]  /*6cf0*/  ISETP.LT.OR P3, PT, R12, 0x11, P3 ;  /* 0x000000110c00780c */ /* 0x000fe40001f61670 */
[----:B------:R-:W-:Y:S02]  /*6d00*/  FMNMX.FTZ R8, R180, R9, !PT ;  /* 0x00000009b4087209 */ /* 0x000fe40007810000 */
[----:B------:R-:W-:-:S02]  /*6d10*/  ISETP.GT.AND P6, PT, R14, 0x18, P2 ;  /* 0x000000180e00780c */ /* 0x000fc400017c4270 */
[----:B------:R-:W-:Y:S02]  /*6d20*/  FMNMX.FTZ R9, R181, R8, !PT ;  /* 0x00000008b5097209 */ /* 0x000fe40007810000 */
[----:B------:R-:W-:Y:S02]  /*6d30*/  ISETP.LT.OR P5, PT, R12, 0x12, P5 ;  /* 0x000000120c00780c */ /* 0x000fe40002fa1670 */
[----:B------:R-:W-:Y:S01]  /*6d40*/  FSEL R162, R162, -INF , !P3 ;  /* 0xff800000a2a27808 */ /* 0x000fe20005800000 */
[----:B------:R-:W1:Y:S01]  /*6d50*/  SHFL.BFLY PT, R8, R9, 0x2, 0x1f ;  /* 0x0c401f0009087f89 */ /* 0x000e6200000e0000 */
[----:B------:R-:W-:Y:S02]  /*6d60*/  ISETP.LT.OR P6, PT, R12, 0x19, P6 ;  /* 0x000000190c00780c */ /* 0x000fe400037c1670 */
[----:B------:R-:W-:Y:S02]  /*6d70*/  FSEL R163, R163, -INF , !P5 ;  /* 0xff800000a3a37808 */ /* 0x000fe40006800000 */
[----:B------:R-:W-:-:S02]  /*6d80*/  ISETP.GT.AND P3, PT, R14, 0x20, P2 ;  /* 0x000000200e00780c */ /* 0x000fc40001764270 */
[----:B------:R-:W-:Y:S02]  /*6d90*/  FSEL R166, R166, -INF , !P6 ;  /* 0xff800000a6a67808 */ /* 0x000fe40007000000 */
[----:B------:R-:W-:Y:S02]  /*6da0*/  ISETP.GT.AND P5, PT, R14, 0x21, P2 ;  /* 0x000000210e00780c */ /* 0x000fe400017a4270 */
[----:B------:R-:W-:Y:S02]  /*6db0*/  ISETP.LT.OR P3, PT, R12, 0x21, P3 ;  /* 0x000000210c00780c */ /* 0x000fe40001f61670 */
[----:B------:R-:W-:Y:S02]  /*6dc0*/  ISETP.GT.AND P6, PT, R14, 0x28, P2 ;  /* 0x000000280e00780c */ /* 0x000fe400017c4270 */
[----:B------:R-:W-:Y:S02]  /*6dd0*/  ISETP.LT.OR P5, PT, R12, 0x22, P5 ;  /* 0x000000220c00780c */ /* 0x000fe40002fa1670 */
[----:B------:R-:W-:-:S02]  /*6de0*/  FSEL R170, R170, -INF , !P3 ;  /* 0xff800000aaaa7808 */ /* 0x000fc40005800000 */
[----:B------:R-:W-:Y:S02]  /*6df0*/  ISETP.GT.AND P3, PT, R14, 0x29, P2 ;  /* 0x000000290e00780c */ /* 0x000fe40001764270 */
[----:B------:R-:W-:Y:S02]  /*6e00*/  FSEL R171, R171, -INF , !P5 ;  /* 0xff800000abab7808 */ /* 0x000fe40006800000 */
[----:B------:R-:W-:Y:S02]  /*6e10*/  ISETP.LT.OR P6, PT, R12, 0x29, P6 ;  /* 0x000000290c00780c */ /* 0x000fe400037c1670 */
[----:B-1----:R-:W-:Y:S02]  /*6e20*/  FMNMX.FTZ R13, R9, R8, !PT ;  /* 0x00000008090d7209 */ /* 0x002fe40007810000 */
[----:B------:R-:W-:Y:S02]  /*6e30*/  FSEL R9, R154, -INF , !P4 ;  /* 0xff8000009a097808 */ /* 0x000fe40006000000 */
[----:B------:R-:W-:Y:S01]  /*6e40*/  ISETP.GT.AND P4, PT, R14, 0x19, P2 ;  /* 0x000000190e00780c */ /* 0x000fe20001784270 */
[----:B------:R-:W1:Y:S01]  /*6e50*/  SHFL.BFLY PT, R8, R13, 0x1, 0x1f ;  /* 0x0c201f000d087f89 */ /* 0x000e6200000e0000 */
[----:B------:R-:W-:-:S02]  /*6e60*/  FMNMX.FTZ R20, R9, R6, !PT ;  /* 0x0000000609147209 */ /* 0x000fc40007810000 */
[C---:B------:R-:W-:Y:S02]  /*6e70*/  ISETP.LT.OR P4, PT, R12.reuse, 0x1a, P4 ;  /* 0x0000001a0c00780c */ /* 0x040fe40002781670 */
[----:B------:R-:W-:Y:S02]  /*6e80*/  ISETP.LT.OR P3, PT, R12, 0x2a, P3 ;  /* 0x0000002a0c00780c */ /* 0x000fe40001f61670 */
[----:B------:R-:W-:Y:S02]  /*6e90*/  FSEL R167, R167, -INF , !P4 ;  /* 0xff800000a7a77808 */ /* 0x000fe40006000000 */
[----:B------:R-:W-:Y:S02]  /*6ea0*/  ISETP.GT.AND P5, PT, R14, 0x30, P2 ;  /* 0x000000300e00780c */ /* 0x000fe400017a4270 */
[----:B------:R-:W-:Y:S02]  /*6eb0*/  FSEL R174, R174, -INF , !P6 ;  /* 0xff800000aeae7808 */ /* 0x000fe40007000000 */
[----:B------:R-:W-:-:S02]  /*6ec0*/  FSEL R175, R175, -INF , !P3 ;  /* 0xff800000afaf7808 */ /* 0x000fc40005800000 */
[C---:B------:R-:W-:Y:S02]  /*6ed0*/  ISETP.GT.AND P6, PT, R14.reuse, 0x31, P2 ;  /* 0x000000310e00780c */ /* 0x040fe400017c4270 */
[C---:B------:R-:W-:Y:S02]  /*6ee0*/  ISETP.GT.AND P3, PT, R14.reuse, 0x38, P2 ;  /* 0x000000380e00780c */ /* 0x040fe40001764270 */
[----:B------:R-:W-:Y:S02]  /*6ef0*/  ISETP.GT.AND P2, PT, R14, 0x39, P2 ;  /* 0x000000390e00780c */ /* 0x000fe40001744270 */
[C---:B------:R-:W-:Y:S02]  /*6f00*/  ISETP.LT.OR P5, PT, R12.reuse, 0x31, P5 ;  /* 0x000000310c00780c */ /* 0x040fe40002fa1670 */
[----:B------:R-:W-:Y:S02]  /*6f10*/  ISETP.LT.OR P6, PT, R12, 0x32, P6 ;  /* 0x000000320c00780c */ /* 0x000fe400037c1670 */
[----:B-1----:R-:W-:-:S02]  /*6f20*/  FMNMX.FTZ R8, R13, R8, !PT ;  /* 0x000000080d087209 */ /* 0x002fc40007810000 */
[----:B------:R-:W-:Y:S02]  /*6f30*/  FMNMX.FTZ R13, R155, R20, !PT ;  /* 0x000000149b0d7209 */ /* 0x000fe40007810000 */
[----:B------:R-:W-:Y:S02]  /*6f40*/  FSETP.NEU.FTZ.AND P4, PT, R8, -INF , PT ;  /* 0xff8000000800780b */ /* 0x000fe40003f9d000 */
[----:B------:R-:W-:Y:S02]  /*6f50*/  FMNMX.FTZ R20, R158, R13, !PT ;  /* 0x0000000d9e147209 */ /* 0x000fe40007810000 */
[----:B------:R-:W-:Y:S02]  /*6f60*/  FSEL R178, R178, -INF , !P5 ;  /* 0xff800000b2b27808 */ /* 0x000fe40006800000 */
[----:B------:R-:W-:Y:S02]  /*6f70*/  FMNMX.FTZ R13, R159, R20, !PT ;  /* 0x000000149f0d7209 */ /* 0x000fe40007810000 */
[----:B------:R-:W-:-:S02]  /*6f80*/  ISETP.LT.OR P3, PT, R12, 0x39, P3 ;  /* 0x000000390c00780c */ /* 0x000fc40001f61670 */
[----:B------:R-:W-:Y:S01]  /*6f90*/  FMNMX.FTZ R20, R162, R13, !PT ;  /* 0x0000000da2147209 */ /* 0x000fe20007810000 */
[----:B------:R-:W-:Y:S01]  /*6fa0*/  FMUL.FTZ R13, R8, UR10 ;  /* 0x0000000a080d7c20 */ /* 0x000fe20008410000 */
[----:B------:R-:W-:Y:S02]  /*6fb0*/  FSEL R179, R179, -INF , !P6 ;  /* 0xff800000b3b37808 */ /* 0x000fe40007000000 */
[----:B------:R-:W-:Y:S02]  /*6fc0*/  FMNMX.FTZ R15, R163, R20, !PT ;  /* 0x00000014a30f7209 */ /* 0x000fe40007810000 */
        /* <DEDUP_REMOVED lines=10> */
[----:B------:R-:W-:Y:S01]  /*7070*/  FSEL R183, R183, -INF , !P2 ;  /* 0xff800000b7b77808 */ /* 0x000fe20005000000 */
[----:B------:R-:W-:Y:S01]  /*7080*/  MUFU.EX2 R152, R152 ;  /* 0x0000009800987308 */ /* 0x000fe20000000800 */
[----:B------:R-:W-:Y:S01]  /*7090*/  FMNMX.FTZ R21, R171, R20, !PT ;  /* 0x00000014ab157209 */ /* 0x000fe20007810000 */
[----:B------:R-:W-:-:S03]  /*70a0*/  FFMA.FTZ R160, R168, UR10, -R13 ;  /* 0x0000000aa8a07c23 */ /* 0x000fc6000801080d */
[----:B------:R-:W-:-:S03]  /*70b0*/  FMNMX.FTZ R14, R174, R21, !PT ;  /* 0x00000015ae0e7209 */ /* 0x000fc60007810000 */
[----:B------:R-:W-:Y:S01]  /*70c0*/  MUFU.EX2 R15, R15 ;  /* 0x0000000f000f7308 */ /* 0x000fe20000000800 */
[----:B------:R-:W-:-:S04]  /*70d0*/  FMNMX.FTZ R21, R175, R14, !PT ;  /* 0x0000000eaf157209 */ /* 0x000fc80007810000 */
[----:B------:R-:W-:Y:S01]  /*70e0*/  FMNMX.FTZ R14, R178, R21, !PT ;  /* 0x00000015b20e7209 */ /* 0x000fe20007810000 */
[--C-:B------:R-:W-:Y:S01]  /*70f0*/  FFMA.FTZ R21, R157, UR10, -R13.reuse ;  /* 0x0000000a9d157c23 */ /* 0x100fe2000801080d */
[--C-:B------:R-:W-:Y:S01]  /*7100*/  FFMA.FTZ R157, R165, UR10, -R13.reuse ;  /* 0x0000000aa59d7c23 */ /* 0x100fe2000801080d */
[----:B------:R-:W-:Y:S01]  /*7110*/  MUFU.EX2 R154, R154 ;  /* 0x0000009a009a7308 */ /* 0x000fe20000000800 */
[----:B------:R-:W-:Y:S01]  /*7120*/  FMNMX.FTZ R153, R179, R14, !PT ;  /* 0x0000000eb3997209 */ /* 0x000fe20007810000 */
[----:B------:R-:W-:Y:S01]  /*7130*/  FFMA.FTZ R165, R173, UR10, -R13 ;  /* 0x0000000aada57c23 */ /* 0x000fe2000801080d */
[----:B------:R-:W-:Y:S02]  /*7140*/  IMAD.MOV R173, RZ, RZ, -R17 ;  /* 0x000000ffffad7224 */ /* 0x000fe400078e0a11 */
[----:B------:R-:W-:Y:S01]  /*7150*/  FMNMX.FTZ R12, R182, R153, !PT ;  /* 0x00000099b60c7209 */ /* 0x000fe20007810000 */
[--C-:B------:R-:W-:Y:S01]  /*7160*/  FFMA.FTZ R153, R161, UR10, -R13.reuse ;  /* 0x0000000aa1997c23 */ /* 0x100fe2000801080d */
[--C-:B------:R-:W-:Y:S01]  /*7170*/  FFMA.FTZ R161, R169, UR10, -R13.reuse ;  /* 0x0000000aa9a17c23 */ /* 0x100fe2000801080d */
[----:B------:R-:W-:Y:S01]  /*7180*/  MUFU.EX2 R21, R21 ;  /* 0x0000001500157308 */ /* 0x000fe20000000800 */
[----:B------:R-:W-:Y:S01]  /*7190*/  FMNMX.FTZ R14, R183, R12, !PT ;  /* 0x0000000cb70e7209 */ /* 0x000fe20007810000 */
[--C-:B------:R-:W-:Y:S01]  /*71a0*/  FFMA.FTZ R12, R164, UR10, -R13.reuse ;  /* 0x0000000aa40c7c23 */ /* 0x100fe2000801080d */
[----:B------:R-:W-:Y:S01]  /*71b0*/  FSEL R164, R8, RZ, P4 ;  /* 0x000000ff08a47208 */ /* 0x000fe20002000000 */
[----:B------:R-:W-:Y:S01]  /*71c0*/  FFMA.FTZ R169, R177, UR10, -R13 ;  /* 0x0000000ab1a97c23 */ /* 0x000fe2000801080d */
[----:B------:R-:W-:Y:S01]  /*71d0*/  ISETP.NE.AND P2, PT, R2, R173, PT ;  /* 0x000000ad0200720c */ /* 0x000fe20003f45270 */
[----:B------:R-:W1:Y:S01]  /*71e0*/  SHFL.BFLY PT, R205, R14, 0x2, 0x1f ;  /* 0x0c401f000ecd7f89 */ /* 0x000e6200000e0000 */
[----:B------:R-:W-:-:S02]  /*71f0*/  IMAD.U32 R177, RZ, RZ, UR37 ;  /* 0x00000025ffb17e24 */ /* 0x000fc4000f8e00ff */
[----:B------:R-:W-:Y:S01]  /*7200*/  FADD.FTZ R164, -R164, R5 ;  /* 0x00000005a4a47221 */ /* 0x000fe20000010100 */
[----:B------:R-:W-:Y:S03]  /*7210*/  MUFU.EX2 R156, R156 ;  /* 0x0000009c009c7308 */ /* 0x000fe60000000800 */
[----:B------:R-:W-:Y:S01]  /*7220*/  FMUL.FTZ R5, R164, UR10 ;  /* 0x0000000aa4057c20 */ /* 0x000fe20008410000 */
[----:B------:R-:W-:-:S04]  /*7230*/  FFMA.FTZ R164, R176, UR10, -R13 ;  /* 0x0000000ab0a47c23 */ /* 0x000fc8000801080d */
[----:B------:R-:W-:Y:S08]  /*7240*/  MUFU.EX2 R153, R153 ;  /* 0x0000009900997308 */ /* 0x000ff00000000800 */
[----:B------:R-:W2:Y:S01]  /*7250*/  MUFU.EX2 R5, R5 ;  /* 0x0000000500057308 */ /* 0x000ea20000000800 */
[----:B-1----:R-:W-:Y:S01]  /*7260*/  FMNMX.FTZ R205, R14, R205, !PT ;  /* 0x000000cd0ecd7209 */ /* 0x002fe20007810000 */
[--C-:B------:R-:W-:Y:S01]  /*7270*/  FFMA.FTZ R14, R172, UR10, -R13.reuse ;  /* 0x0000000aac0e7c23 */ /* 0x100fe2000801080d */
[----:B------:R-:W-:-:S05]  /*7280*/  FFMA.FTZ R172, R180, UR10, -R13 ;  /* 0x0000000ab4ac7c23 */ /* 0x000fca000801080d */
[----:B------:R-:W1:Y:S01]  /*7290*/  MUFU.EX2 R12, R12 ;  /* 0x0000000c000c7308 */ /* 0x000e620000000800 */
[----:B------:R-:W-:Y:S01]  /*72a0*/  FFMA.FTZ R13, R181, UR10, -R13 ;  /* 0x0000000ab50d7c23 */ /* 0x000fe2000801080d */
[----:B------:R-:W3:Y:S06]  /*72b0*/  SHFL.BFLY PT, R20, R205, 0x1, 0x1f ;  /* 0x0c201f00cd147f89 */ /* 0x000eec00000e0000 */
[----:B------:R-:W4:Y:S01]  /*72c0*/  MUFU.EX2 R157, R157 ;  /* 0x0000009d009d7308 */ /* 0x000f220000000800 */
[----:B--2---:R-:W-:Y:S01]  /*72d0*/  FFMA.FTZ R168, R5, R3, R152 ;  /* 0x0000000305a87223 */ /* 0x004fe20000010098 */
[----:B------:R-:W-:Y:S01]  /*72e0*/  F2FP.F16.F32.PACK_AB R152, R15, R152 ;  /* 0x000000980f98723e */ /* 0x000fe200000000ff */
[-C--:B------:R-:W-:Y:S01]  /*72f0*/  FMUL.FTZ R24, R24, R5.reuse ;  /* 0x0000000518187220 */ /* 0x080fe20000410000 */
[-C--:B------:R-:W-:Y:S01]  /*7300*/  FMUL.FTZ R25, R25, R5.reuse ;  /* 0x0000000519197220 */ /* 0x080fe20000410000 */
[----:B------:R-:W-:Y:S01]  /*7310*/  FADD.FTZ R173, R15, R168 ;  /* 0x000000a80fad7221 */ /* 0x000fe20000010000 */
[-C--:B------:R-:W-:Y:S01]  /*7320*/  FMUL.FTZ R28, R28, R5.reuse ;  /* 0x000000051c1c7220 */ /* 0x080fe20000410000 */
[-C--:B------:R-:W-:Y:S01]  /*7330*/  FMUL.FTZ R29, R29, R5.reuse ;  /* 0x000000051d1d7220 */ /* 0x080fe20000410000 */
[----:B------:R-:W2:Y:S01]  /*7340*/  MUFU.EX2 R160, R160 ;  /* 0x000000a000a07308 */ /* 0x000ea20000000800 */
[----:B------:R-:W-:Y:S01]  /*7350*/  FADD.FTZ R168, R154, R173 ;  /* 0x000000ad9aa87221 */ /* 0x000fe20000010000 */
[----:B------:R-:W-:Y:S01]  /*7360*/  F2FP.F16.F32.PACK_AB R154, R21, R154 ;  /* 0x0000009a159a723e */ /* 0x000fe200000000ff */
[-C--:B------:R-:W-:Y:S01]  /*7370*/  FMUL.FTZ R32, R32, R5.reuse ;  /* 0x0000000520207220 */ /* 0x080fe20000410000 */
[----:B------:R-:W-:Y:S01]  /*7380*/  FMUL.FTZ R33, R33, R5 ;  /* 0x0000000521217220 */ /* 0x000fe20000410000 */
[----:B------:R-:W-:Y:S01]  /*7390*/  FADD.FTZ R173, R21, R168 ;  /* 0x000000a815ad7221 */ /* 0x000fe20000010000 */
[----:B------:R-:W-:-:S02]  /*73a0*/  @!P2 IMAD R168, R177, 0x40, R16 ;  /* 0x00000040b1a8a824 */ /* 0x000fc400078e0210 */
[-C--:B------:R-:W-:Y:S01]  /*73b0*/  FMUL.FTZ R36, R36, R5.reuse ;  /* 0x0000000524247220 */ /* 0x080fe20000410000 */
[----:B------:R-:W5:Y:S01]  /*73c0*/  MUFU.EX2 R161, R161 ;  /* 0x000000a100a17308 */ /* 0x000f620000000800 */
[----:B------:R-:W-:Y:S01]  /*73d0*/  FADD.FTZ R180, R156, R173 ;  /* 0x000000ad9cb47221 */ /* 0x000fe20000010000 */
[----:B---3--:R-:W-:Y:S01]  /*73e0*/  FMNMX.FTZ R20, R205, R20, !PT ;  /* 0x00000014cd147209 */ /* 0x008fe20007810000 */
[-C--:B------:R-:W-:Y:S01]  /*73f0*/  FMUL.FTZ R37, R37, R5.reuse ;  /* 0x0000000525257220 */ /* 0x080fe20000410000 */
[----:B------:R-:W-:Y:S01]  /*7400*/  @!P2 LEA R173, R168, UR46, 0x2 ;  /* 0x0000002ea8adac11 */ /* 0x000fe2000f8e10ff */
[C---:B------:R-:W-:Y:S01]  /*7410*/  FADD.FTZ R177, R153.reuse, R180 ;  /* 0x000000b499b17221 */ /* 0x040fe20000010000 */
[C---:B------:R-:W-:Y:S01]  /*7420*/  FSETP.NEU.FTZ.AND P3, PT, R20.reuse, -INF , PT ;  /* 0xff8000001400780b */ /* 0x040fe20003f7d000 */
[----:B------:R-:W-:Y:S01]  /*7430*/  FMUL.FTZ R3, R20, UR10 ;  /* 0x0000000a14037c20 */ /* 0x000fe20008410000 */
[----:B------:R-:W3:Y:S01]  /*7440*/  MUFU.EX2 R14, R14 ;  /* 0x0000000e000e7308 */ /* 0x000ee20000000800 */
[----:B------:R0:W-:Y:S01]  /*7450*/  @!P2 STS [R173+0x28800], R5 ;  /* 0x02880005ad00a388 */ /* 0x0001e20000000800 */
[----:B------:R-:W-:Y:S01]  /*7460*/  F2FP.F16.F32.PACK_AB R156, R153, R156 ;  /* 0x0000009c999c723e */ /* 0x000fe200000000ff */
[-C--:B------:R-:W-:Y:S01]  /*7470*/  FMUL.FTZ R40, R40, R5.reuse ;  /* 0x0000000528287220 */ /* 0x080fe20000410000 */
[----:B------:R-:W-:Y:S01]  /*7480*/  FSEL R176, R3, RZ, P3 ;  /* 0x000000ff03b07208 */ /* 0x000fe20001800000 */
[-C--:B------:R-:W-:Y:S01]  /*7490*/  FMUL.FTZ R41, R41, R5.reuse ;  /* 0x0000000529297220 */ /* 0x080fe20000410000 */
[----:B------:R-:W-:Y:S01]  /*74a0*/  FSEL R3, R20, RZ, P3 ;  /* 0x000000ff14037208 */ /* 0x000fe20001800000 */
[-C--:B------:R-:W-:Y:S01]  /*74b0*/  FMUL.FTZ R44, R44, R5.reuse ;  /* 0x000000052c2c7220 */ /* 0x080fe20000410000 */
[----:B------:R-:W0:Y:S01]  /*74c0*/  MUFU.EX2 R165, R165 ;  /* 0x000000a500a57308 */ /* 0x000e220000000800 */
[--C-:B------:R-:W-:Y:S01]  /*74d0*/  FFMA.FTZ R9, R9, UR10, -R176.reuse ;  /* 0x0000000a09097c23 */ /* 0x100fe200080108b0 */
[----:B------:R-:W-:Y:S01]  /*74e0*/  FFMA.FTZ R155, R155, UR10, -R176 ;  /* 0x0000000a9b9b7c23 */ /* 0x000fe200080108b0 */
[----:B------:R-:W-:Y:S01]  /*74f0*/  FADD.FTZ R3, -R3, R6 ;  /* 0x0000000603037221 */ /* 0x000fe20000010100 */
[----:B-1----:R-:W-:Y:S01]  /*7500*/  FADD.FTZ R6, R12, R177 ;  /* 0x000000b10c067221 */ /* 0x002fe20000010000 */
[--C-:B------:R-:W-:Y:S01]  /*7510*/  FFMA.FTZ R177, R162, UR10, -R176.reuse ;  /* 0x0000000aa2b17c23 */ /* 0x100fe200080108b0 */
[----:B------:R-:W-:Y:S01]  /*7520*/  FFMA.FTZ R158, R158, UR10, -R176 ;  /* 0x0000000a9e9e7c23 */ /* 0x000fe200080108b0 */
[----:B------:R-:W-:Y:S01]  /*7530*/  FMUL.FTZ R3, R3, UR10 ;  /* 0x0000000a03037c20 */ /* 0x000fe20008410000 */
[----:B----4-:R-:W-:Y:S01]  /*7540*/  FADD.FTZ R181, R157, R6 ;  /* 0x000000069db57221 */ /* 0x010fe20000010000 */
[----:B------:R-:W-:Y:S01]  /*7550*/  MUFU.EX2 R164, R164 ;  /* 0x000000a400a47308 */ /* 0x000fe20000000800 */
[--C-:B------:R-:W-:Y:S01]  /*7560*/  FFMA.FTZ R159, R159, UR10, -R176.reuse ;  /* 0x0000000a9f9f7c23 */ /* 0x100fe200080108b0 */
[--C-:B------:R-:W-:Y:S01]  /*7570*/  FFMA.FTZ R180, R166, UR10, -R176.reuse ;  /* 0x0000000aa6b47c23 */ /* 0x100fe200080108b0 */
[----:B--2---:R-:W-:Y:S01]  /*7580*/  FADD.FTZ R162, R160, R181 ;  /* 0x000000b5a0a27221 */ /* 0x004fe20000010000 */
[--C-:B------:R-:W-:Y:S01]  /*7590*/  FFMA.FTZ R181, R170, UR10, -R176.reuse ;  /* 0x0000000aaab57c23 */ /* 0x100fe200080108b0 */
[--C-:B------:R-:W-:Y:S01]  /*75a0*/  FFMA.FTZ R163, R163, UR10, -R176.reuse ;  /* 0x0000000aa3a37c23 */ /* 0x100fe200080108b0 */
[----:B------:R-:W-:Y:S01]  /*75b0*/  FFMA.FTZ R167, R167, UR10, -R176 ;  /* 0x0000000aa7a77c23 */ /* 0x000fe200080108b0 */
[C---:B-----5:R-:W-:Y:S01]  /*75c0*/  FADD.FTZ R205, R161.reuse, R162 ;  /* 0x000000a2a1cd7221 */ /* 0x060fe20000010000 */
[----:B------:R-:W-:Y:S01]  /*75d0*/  MUFU.EX2 R169, R169 ;  /* 0x000000a900a97308 */ /* 0x000fe20000000800 */
[----:B------:R-:W-:Y:S01]  /*75e0*/  F2FP.F16.F32.PACK_AB R160, R161, R160 ;  /* 0x000000a0a1a0723e */ /* 0x000fe200000000ff */
[--C-:B------:R-:W-:Y:S01]  /*75f0*/  FFMA.FTZ R171, R171, UR10, -R176.reuse ;  /* 0x0000000aabab7c23 */ /* 0x100fe200080108b0 */
[----:B---3--:R-:W-:Y:S01]  /*7600*/  FADD.FTZ R162, R14, R205 ;  /* 0x000000cd0ea27221 */ /* 0x008fe20000010000 */
[--C-:B------:R-:W-:Y:S01]  /*7610*/  FFMA.FTZ R174, R174, UR10, -R176.reuse ;  /* 0x0000000aaeae7c23 */ /* 0x100fe200080108b0 */
[--C-:B------:R-:W-:Y:S01]  /*7620*/  FFMA.FTZ R175, R175, UR10, -R176.reuse ;  /* 0x0000000aafaf7c23 */ /* 0x100fe200080108b0 */
[--C-:B------:R-:W-:Y:S01]  /*7630*/  FFMA.FTZ R178, R178, UR10, -R176.reuse ;  /* 0x0000000ab2b27c23 */ /* 0x100fe200080108b0 */
[--C-:B------:R-:W-:Y:S01]  /*7640*/  FFMA.FTZ R179, R179, UR10, -R176.reuse ;  /* 0x0000000ab3b37c23 */ /* 0x100fe200080108b0 */
[----:B------:R-:W-:Y:S01]  /*7650*/  MUFU.EX2 R172, R172 ;  /* 0x000000ac00ac7308 */ /* 0x000fe20000000800 */
[--C-:B------:R-:W-:Y:S01]  /*7660*/  FFMA.FTZ R182, R182, UR10, -R176.reuse ;  /* 0x0000000ab6b67c23 */ /* 0x100fe200080108b0 */
[----:B------:R-:W-:Y:S01]  /*7670*/  FFMA.FTZ R176, R183, UR10, -R176 ;  /* 0x0000000ab7b07c23 */ /* 0x000fe200080108b0 */
        /* <DEDUP_REMOVED lines=13> */
[----:B------:R0:W2:Y:S01]  /*7750*/  MUFU.EX2 R6, R3 ;  /* 0x0000000300067308 */ /* 0x0000a20000000800 */
        /* <DEDUP_REMOVED lines=8> */
[----:B0-----:R-:W-:Y:S01]  /*77e0*/  FADD.FTZ R3, R165, R162 ;  /* 0x000000a2a5037221 */ /* 0x001fe20000010000 */
[----:B-1----:R-:W-:Y:S01]  /*77f0*/  F2FP.F16.F32.PACK_AB R166, R13, R172 ;  /* 0x000000ac0da6723e */ /* 0x002fe200000000ff */
[-C--:B------:R-:W-:Y:S01]  /*7800*/  FMUL.FTZ R84, R84, R5.reuse ;  /* 0x0000000554547220 */ /* 0x080fe20000410000 */
[-C--:B------:R-:W-:Y:S01]  /*7810*/  FMUL.FTZ R85, R85, R5.reuse ;  /* 0x0000000555557220 */ /* 0x080fe20000410000 */
[----:B------:R-:W-:Y:S01]  /*7820*/  FADD.FTZ R162, R164, R3 ;  /* 0x00000003a4a27221 */ /* 0x000fe20000010000 */
[-C--:B------:R-:W-:Y:S01]  /*7830*/  FMUL.FTZ R88, R88, R5.reuse ;  /* 0x0000000558587220 */ /* 0x080fe20000410000 */
[-C--:B------:R-:W-:Y:S01]  /*7840*/  FMUL.FTZ R89, R89, R5.reuse ;  /* 0x0000000559597220 */ /* 0x080fe20000410000 */
[----:B------:R-:W0:Y:S01]  /*7850*/  MUFU.EX2 R168, R155 ;  /* 0x0000009b00a87308 */ /* 0x000e220000000800 */
[----:B------:R-:W-:Y:S01]  /*7860*/  FADD.FTZ R3, R169, R162 ;  /* 0x000000a2a9037221 */ /* 0x000fe20000010000 */
[----:B------:R-:W-:Y:S01]  /*7870*/  F2FP.F16.F32.PACK_AB R162, R165, R14 ;  /* 0x0000000ea5a2723e */ /* 0x000fe200000000ff */
[----:B--2---:R1:W-:Y:S01]  /*7880*/  @!P2 STS [R173+0x28820], R6 ;  /* 0x02882006ad00a388 */ /* 0x0043e20000000800 */
        /* <DEDUP_REMOVED lines=11> */
[----:B------:R-:W-:Y:S01]  /*7940*/  FMUL.FTZ R112, R112, R5 ;  /* 0x0000000570707220 */ /* 0x000fe20000410000 */
[----:B------:R-:W4:Y:S01]  /*7950*/  MUFU.EX2 R170, R159 ;  /* 0x0000009f00aa7308 */ /* 0x000f220000000800 */
[----:B--2---:R-:W-:Y:S01]  /*7960*/  F2FP.F16.F32.PACK_AB R158, R157, R12 ;  /* 0x0000000c9d9e723e */ /* 0x004fe200000000ff */
[----:B------:R-:W-:Y:S01]  /*7970*/  FADD.FTZ R12, R172, R3 ;  /* 0x00000003ac0c7221 */ /* 0x000fe20000010000 */
[----:B0-----:R-:W-:Y:S01]  /*7980*/  F2FP.F16.F32.PACK_AB R153, R168, R9 ;  /* 0x00000009a899723e */ /* 0x001fe200000000ff */
[-C--:B------:R-:W-:Y:S01]  /*7990*/  FMUL.FTZ R113, R113, R5.reuse ;  /* 0x0000000571717220 */ /* 0x080fe20000410000 */
[-C--:B------:R-:W-:Y:S01]  /*79a0*/  FMUL.FTZ R116, R116, R5.reuse ;  /* 0x0000000574747220 */ /* 0x080fe20000410000 */
[----:B------:R-:W-:Y:S01]  /*79b0*/  FADD.FTZ R3, R13, R12 ;  /* 0x0000000c0d037221 */ /* 0x000fe20000010000 */
[----:B------:R-:W-:Y:S01]  /*79c0*/  FFMA.FTZ R13, R6, R4, R9 ;  /* 0x00000004060d7223 */ /* 0x000fe20000010009 */
[----:B------:R-:W-:Y:S01]  /*79d0*/  MUFU.EX2 R177, R177 ;  /* 0x000000b100b17308 */ /* 0x000fe20000000800 */
[-C--:B------:R-:W-:Y:S01]  /*79e0*/  FMUL.FTZ R117, R117, R5.reuse ;  /* 0x0000000575757220 */ /* 0x080fe20000410000 */
[-C--:B------:R-:W-:Y:S01]  /*79f0*/  FMUL.FTZ R120, R120, R5.reuse ;  /* 0x0000000578787220 */ /* 0x080fe20000410000 */
[----:B------:R-:W-:Y:S01]  /*7a00*/  FADD.FTZ R4, R168, R13 ;  /* 0x0000000da8047221 */ /* 0x000fe20000010000 */
[-C--:B------:R-:W-:Y:S01]  /*7a10*/  FMUL.FTZ R121, R121, R5.reuse ;  /* 0x0000000579797220 */ /* 0x080fe20000410000 */
[-C--:B------:R-:W-:Y:S01]  /*7a20*/  FMUL.FTZ R124, R124, R5.reuse ;  /* 0x000000057c7c7220 */ /* 0x080fe20000410000 */
[----:B------:R-:W-:Y:S01]  /*7a30*/  FMUL.FTZ R125, R125, R5 ;  /* 0x000000057d7d7220 */ /* 0x000fe20000410000 */
[----:B---3--:R-:W-:Y:S01]  /*7a40*/  FADD.FTZ R13, R155, R4 ;  /* 0x000000049b0d7221 */ /* 0x008fe20000010000 */
[----:B------:R-:W0:Y:S01]  /*7a50*/  MUFU.EX2 R12, R163 ;  /* 0x000000a3000c7308 */ /* 0x000e220000000800 */
[----:B----4-:R-:W-:Y:S01]  /*7a60*/  F2FP.F16.F32.PACK_AB R155, R170, R155 ;  /* 0x0000009baa9b723e */ /* 0x010fe200000000ff */
[----:B------:R-:W-:Y:S01]  /*7a70*/  BAR.SYNC.DEFER_BLOCKING 0xf, 0x100 ;  /* 0x03c4000000007b1d */ /* 0x000fe20000010000 */
        /* <DEDUP_REMOVED lines=14> */
[----:B--2---:R-:W-:Y:S01]  /*7b60*/  FADD.FTZ R180, R170, R13 ;  /* 0x0000000daab47221 */ /* 0x004fe20000010000 */
[----:B0-----:R-:W-:Y:S01]  /*7b70*/  F2FP.F16.F32.PACK_AB R157, R12, R177 ;  /* 0x000000b10c9d723e */ /* 0x001fe200000000ff */
[----:B------:R-:W-:Y:S01]  /*7b80*/  FMUL.FTZ R26, R26, R6 ;  /* 0x000000061a1a7220 */ /* 0x000fe20000410000 */
[----:B------:R-:W-:Y:S01]  /*7b90*/  F2FP.F16.F32.PACK_AB R164, R169, R164 ;  /* 0x000000a4a9a4723e */ /* 0x000fe200000000ff */
[----:B------:R-:W-:Y:S01]  /*7ba0*/  FADD.FTZ R13, R177, R180 ;  /* 0x000000b4b10d7221 */ /* 0x000fe20000010000 */
[-C--:B------:R-:W-:Y:S01]  /*7bb0*/  FMUL.FTZ R27, R27, R6.reuse ;  /* 0x000000061b1b7220 */ /* 0x080fe20000410000 */
[-C--:B------:R-:W-:Y:S01]  /*7bc0*/  FMUL.FTZ R30, R30, R6.reuse ;  /* 0x000000061e1e7220 */ /* 0x080fe20000410000 */
[----:B------:R-:W0:Y:S01]  /*7bd0*/  MUFU.EX2 R161, R181 ;  /* 0x000000b500a17308 */ /* 0x000e220000000800 */
[-C--:B------:R-:W-:Y:S01]  /*7be0*/  FMUL.FTZ R31, R31, R6.reuse ;  /* 0x000000061f1f7220 */ /* 0x080fe20000410000 */
[----:B------:R1:W-:Y:S01]  /*7bf0*/  STSM.16.M88.4 [R18+0x26800], R152 ;  /* 0x0268009812007844 */ /* 0x0003e20000000200 */
        /* <DEDUP_REMOVED lines=22> */
[----:B-----5:R-:W-:Y:S01]  /*7d60*/  FADD.FTZ R174, R12, R13 ;  /* 0x0000000d0cae7221 */ /* 0x020fe20000010000 */
[-C--:B------:R-:W-:Y:S01]  /*7d70*/  FMUL.FTZ R71, R71, R6.reuse ;  /* 0x0000000647477220 */ /* 0x080fe20000410000 */
[-C--:B------:R-:W-:Y:S01]  /*7d80*/  FMUL.FTZ R74, R74, R6.reuse ;  /* 0x000000064a4a7220 */ /* 0x080fe20000410000 */
[-C--:B------:R-:W-:Y:S01]  /*7d90*/  FMUL.FTZ R75, R75, R6.reuse ;  /* 0x000000064b4b7220 */ /* 0x080fe20000410000 */
[----:B---3--:R-:W-:Y:S01]  /*7da0*/  FADD.FTZ R13, R159, R174 ;  /* 0x000000ae9f0d7221 */ /* 0x008fe20000010000 */
[----:B----4-:R-:W-:Y:S01]  /*7db0*/  F2FP.F16.F32.PACK_AB R159, R14, R159 ;  /* 0x0000009f0e9f723e */ /* 0x010fe200000000ff */
[-C--:B------:R-:W-:Y:S01]  /*7dc0*/  FMUL.FTZ R78, R78, R6.reuse ;  /* 0x000000064e4e7220 */ /* 0x080fe20000410000 */
[----:B------:R3:W4:Y:S01]  /*7dd0*/  MUFU.EX2 R165, R178 ;  /* 0x000000b200a57308 */ /* 0x0007220000000800 */
[----:B------:R-:W-:Y:S01]  /*7de0*/  FADD.FTZ R180, R14, R13 ;  /* 0x0000000d0eb47221 */ /* 0x000fe20000010000 */
[-C--:B------:R-:W-:Y:S01]  /*7df0*/  FMUL.FTZ R79, R79, R6.reuse ;  /* 0x000000064f4f7220 */ /* 0x080fe20000410000 */
[----:B------:R4:W-:Y:S01]  /*7e00*/  STSM.16.M88.4 [R19], R156 ;  /* 0x0000009c13007844 */ /* 0x0009e20000000200 */
[-C--:B------:R-:W-:Y:S01]  /*7e10*/  FMUL.FTZ R82, R82, R6.reuse ;  /* 0x0000000652527220 */ /* 0x080fe20000410000 */
[----:B0-----:R-:W-:Y:S01]  /*7e20*/  FADD.FTZ R13, R161, R180 ;  /* 0x000000b4a10d7221 */ /* 0x001fe20000010000 */
[C---:B--2---:R-:W-:Y:S01]  /*7e30*/  F2FP.F16.F32.PACK_AB R161, R172.reuse, R161 ;  /* 0x000000a1aca1723e */ /* 0x044fe200000000ff */
[-C--:B------:R-:W-:Y:S01]  /*7e40*/  FMUL.FTZ R83, R83, R6.reuse ;  /* 0x0000000653537220 */ /* 0x080fe20000410000 */
[----:B------:R-:W0:Y:S01]  /*7e50*/  MUFU.EX2 R174, R179 ;  /* 0x000000b300ae7308 */ /* 0x000e220000000800 */
[----:B---3--:R-:W-:Y:S01]  /*7e60*/  FADD.FTZ R178, R172, R13 ;  /* 0x0000000dacb27221 */ /* 0x008fe20000010000 */
[-C--:B------:R-:W-:Y:S01]  /*7e70*/  FMUL.FTZ R86, R86, R6.reuse ;  /* 0x0000000656567220 */ /* 0x080fe20000410000 */
[-C--:B------:R-:W-:Y:S01]  /*7e80*/  FMUL.FTZ R87, R87, R6.reuse ;  /* 0x0000000657577220 */ /* 0x080fe20000410000 */
[-C--:B------:R-:W-:Y:S01]  /*7e90*/  FMUL.FTZ R90, R90, R6.reuse ;  /* 0x000000065a5a7220 */ /* 0x080fe20000410000 */
[----:B-1----:R-:W-:Y:S01]  /*7ea0*/  FADD.FTZ R13, R163, R178 ;  /* 0x000000b2a30d7221 */ /* 0x002fe20000010000 */
[C---:B------:R-:W-:Y:S01]  /*7eb0*/  F2FP.F16.F32.PACK_AB R163, R4.reuse, R163 ;  /* 0x000000a304a3723e */ /* 0x040fe200000000ff */
[-C--:B------:R-:W-:Y:S01]  /*7ec0*/  FMUL.FTZ R91, R91, R6.reuse ;  /* 0x000000065b5b7220 */ /* 0x080fe20000410000 */
[----:B------:R-:W1:Y:S01]  /*7ed0*/  MUFU.EX2 R167, R182 ;  /* 0x000000b600a77308 */ /* 0x000e620000000800 */
[----:B------:R-:W-:Y:S01]  /*7ee0*/  FADD.FTZ R178, R4, R13 ;  /* 0x0000000d04b27221 */ /* 0x000fe20000010000 */
[-C--:B------:R-:W-:Y:S01]  /*7ef0*/  FMUL.FTZ R94, R94, R6.reuse ;  /* 0x000000065e5e7220 */ /* 0x080fe20000410000 */
[----:B------:R2:W-:Y:S01]  /*7f00*/  STSM.16.M88.4 [R23], R160 ;  /* 0x000000a017007844 */ /* 0x0005e20000000200 */
[-C--:B------:R-:W-:Y:S01]  /*7f10*/  FMUL.FTZ R95, R95, R6.reuse ;  /* 0x000000065f5f7220 */ /* 0x080fe20000410000 */
[----:B----4-:R-:W-:Y:S01]  /*7f20*/  FADD.FTZ R13, R165, R178 ;  /* 0x000000b2a50d7221 */ /* 0x010fe20000010000 */
[-C--:B------:R-:W-:Y:S01]  /*7f30*/  FMUL.FTZ R98, R98, R6.reuse ;  /* 0x0000000662627220 */ /* 0x080fe20000410000 */
[-C--:B------:R-:W-:Y:S01]  /*7f40*/  FMUL.FTZ R99, R99, R6.reuse ;  /* 0x0000000663637220 */ /* 0x080fe20000410000 */
[----:B------:R-:W3:Y:S01]  /*7f50*/  MUFU.EX2 R176, R176 ;  /* 0x000000b000b07308 */ /* 0x000ee20000000800 */
[C---:B0-----:R-:W-:Y:S01]  /*7f60*/  FADD.FTZ R168, R174.reuse, R13 ;  /* 0x0000000daea87221 */ /* 0x041fe20000010000 */
[----:B------:R-:W-:Y:S01]  /*7f70*/  F2FP.F16.F32.PACK_AB R165, R174, R165 ;  /* 0x000000a5aea5723e */ /* 0x000fe200000000ff */
[-C--:B------:R-:W-:Y:S01]  /*7f80*/  FMUL.FTZ R102, R102, R6.reuse ;  /* 0x0000000666667220 */ /* 0x080fe20000410000 */
[-C--:B------:R-:W-:Y:S01]  /*7f90*/  FMUL.FTZ R103, R103, R6.reuse ;  /* 0x0000000667677220 */ /* 0x080fe20000410000 */
[-C--:B------:R-:W-:Y:S01]  /*7fa0*/  FMUL.FTZ R106, R106, R6.reuse ;  /* 0x000000066a6a7220 */ /* 0x080fe20000410000 */
[-C--:B------:R-:W-:Y:S01]  /*7fb0*/  FMUL.FTZ R107, R107, R6.reuse ;  /* 0x000000066b6b7220 */ /* 0x080fe20000410000 */
[-C--:B------:R-:W-:Y:S01]  /*7fc0*/  FMUL.FTZ R110, R110, R6.reuse ;  /* 0x000000066e6e7220 */ /* 0x080fe20000410000 */
[-C--:B------:R-:W-:Y:S01]  /*7fd0*/  FMUL.FTZ R111, R111, R6.reuse ;  /* 0x000000066f6f7220 */ /* 0x080fe20000410000 */
[----:B-1----:R-:W-:Y:S01]  /*7fe0*/  FADD.FTZ R5, R167, R168 ;  /* 0x000000a8a7057221 */ /* 0x002fe20000010000 */
        /* <DEDUP_REMOVED lines=25> */
.L_x_2348:
[----:B------:R0:W1:Y:S01]  /*8180*/  SYNCS.PHASECHK.TRANS64.TRYWAIT P2, [UR26+0x28c50], R11 ;  /* 0x028c500bff0075a7 */ /* 0x000062000804015a */
[----:B------:R-:W-:Y:S05]  /*8190*/  @!P0 BRA `(.L_x_2349) ;  /* 0x0000000000048947 */ /* 0x000fea0003800000 */
[----:B------:R-:W-:Y:S01]  /*81a0*/  BPT.TRAP 0x1 ;  /* 0x000000040000795c */ /* 0x000fe20000300000 */
.L_x_2349:
[----:B-1----:R-:W-:Y:S05]  /*81b0*/  @P2 BRA `(.L_x_2350) ;  /* 0x0000000000082947 */ /* 0x002fea0003800000 */
[----:B------:R-:W1:Y:S02]  /*81c0*/  SYNCS.PHASECHK.TRANS64.TRYWAIT P2, [UR26+0x28c50], R11 ;  /* 0x028c500bff0075a7 */ /* 0x000e64000804015a */
[----:B-1----:R-:W-:Y:S05]  /*81d0*/  @!P2 BRA `(.L_x_2351) ;  /* 0x000000f00000a947 */ /* 0x002fea0003800000 */
.L_x_2350:
[----:B------:R-:W-:Y:S01]  /*81e0*/  ULEA UR14, UR23, UR50, 0xc ;  /* 0x00000032170e7291 */ /* 0x000fe2000f8e603f */
[----:B------:R-:W-:Y:S01]  /*81f0*/  WARPGROUP.ARRIVE ;  /* 0x00000000000079c5 */ /* 0x000fe20000000000 */
[----:B------:R-:W-:Y:S01]  /*8200*/  UMOV UR7, 0x40000040 ;  /* 0x4000004000077882 */ /* 0x000fe20000000000 */
[C---:B------:R-:W-:Y:S01]  /*8210*/  ISETP.GT.AND P2, PT, R7.reuse, UR20, PT ;  /* 0x0000001407007c0c */ /* 0x040fe2000bf44270 */
[----:B-1----:R-:W-:Y:S01]  /*8220*/  @!P1 VIADD R10, R10, 0x28c60 ;  /* 0x00028c600a0a9836 */ /* 0x002fe20000000000 */
[----:B------:R-:W-:Y:S01]  /*8230*/  UMOV UR37, UR23 ;  /* 0x0000001700257c82 */ /* 0x000fe20008000000 */
[----:B------:R-:W-:Y:S01]  /*8240*/  VIADD R7, R7, 0xffffffff ;  /* 0xffffffff07077836 */ /* 0x000fe20000000000 */
[----:B------:R-:W-:Y:S01]  /*8250*/  UMOV UR6, UR14 ;  /* 0x0000000e00067c82 */ /* 0x000fe20008000000 */
[----:B------:R-:W-:Y:S01]  /*8260*/  IMAD.MOV.U32 R6, RZ, RZ, R20 ;  /* 0x000000ffff067224 */ /* 0x000fe200078e0014 */
        /* <DEDUP_REMOVED lines=35> */
.L_x_2335:
[----:B------:R-:W-:Y:S01]  /*84a0*/  ULDC UR6, c[0x0][0x448] ;  /* 0x0001120000067ab9 */ /* 0x000fe20000000800 */
[----:B------:R-:W-:Y:S01]  /*84b0*/  ULDC UR18, c[0x0][0x9e4] ;  /* 0x0002790000127ab9 */ /* 0x000fe20000000800 */
[----:B------:R-:W-:Y:S02]  /*84c0*/  UISETP.NE.AND UP0, UPT, UR6, 0x1, UPT ;  /* 0x000000010600788c */ /* 0x000fe4000bf05270 */
[----:B------:R-:W-:Y:S02]  /*84d0*/  UISETP.GE.AND UP1, UPT, UR18, 0x1, UPT ;  /* 0x000000011200788c */ /* 0x000fe4000bf26270 */
[----:B------:R-:W-:Y:S02]  /*84e0*/  UIADD3 UR14, UR42, 0x3f, URZ ;  /* 0x0000003f2a0e7890 */ /* 0x000fe4000fffe03f */
[----:B------:R-:W-:Y:S02]  /*84f0*/  UIADD3 UR15, UR49, 0x1, -UR51 ;  /* 0x00000001310f7890 */ /* 0x000fe4000fffe833 */
[----:B------:R-:W-:-:S03]  /*8500*/  PLOP3.LUT P6, PT, PT, PT, UP1, 0x80, 0x0 ;  /* 0x000000000000781c */ /* 0x000fc60003fcf018 */
[----:B------:R-:W-:Y:S01]  /*8510*/  @UP0 ULDC UR6, c[0x0][0x44c] ;  /* 0x0001130000060ab9 */ /* 0x000fe20000000800 */
[----:B------:R-:W-:Y:S01]  /*8520*/  @UP0 ULDC UR19, c[0x0][0x450] ;  /* 0x0001140000130ab9 */ /* 0x000fe20000000800 */
[----:B------:R-:W-:-:S04]  /*8530*/  UIMAD.WIDE.U32 UR6, UR14, UR6, URZ ;  /* 0x000000060e0672a5 */ /* 0x000fc8000f8e003f */
[----:B------:R-:W-:-:S04]  /*8540*/  @UP0 USHF.R.U32.HI UR14, URZ, UR19, UR7 ;  /* 0x000000133f0e0299 */ /* 0x000fc80008011607 */
[----:B------:R-:W-:-:S04]  /*8550*/  UIADD3 UR14, UR15, UR14, URZ ;  /* 0x0000000e0f0e7290 */ /* 0x000fc8000fffe03f */
        /* <DEDUP_REMOVED lines=12> */
.L_x_2354:
[----:B------:R-:W-:-:S11]  /*8620*/  UISETP.NE.AND UP1, UPT, UR18, 0x1, UPT ;  /* 0x000000011200788c */ /* 0x000fd6000bf25270 */
[----:B------:R-:W-:Y:S02]  /*8630*/  @UP1 ULDC.64 UR20, c[0x0][0x9e8] ;  /* 0x00027a0000141ab9 */ /* 0x000fe40000000a00 */
[----:B------:R-:W-:-:S04]  /*8640*/  UIMAD.WIDE.U32 UR6, UR14, UR20, URZ ;  /* 0x000000140e0672a5 */ /* 0x000fc8000f8e003f */
[----:B------:R-:W-:-:S12]  /*8650*/  @UP1 USHF.R.U32.HI UR14, URZ, UR21, UR7 ;  /* 0x000000153f0e1299 */ /* 0x000fd80008011607 */
.L_x_2355:
[----:B------:R-:W-:-:S04]  /*8660*/  UIMAD UR14, UR14, UR18, URZ ;  /* 0x000000120e0e72a4 */ /* 0x000fc8000f8e023f */
[----:B------:R-:W-:-:S04]  /*8670*/  UISETP.LT.AND UP1, UPT, UR11, UR14, UPT ;  /* 0x0000000e0b00728c */ /* 0x000fc8000bf21270 */
[----:B------:R-:W-:-:S12]  /*8680*/  USEL UR11, UR11, UR14, !UP1 ;  /* 0x0000000e0b0b7287 */ /* 0x000fd8000c800000 */
.L_x_2353:
[----:B------:R-:W-:-:S04]  /*8690*/  UIADD3 UR11, UR11, 0x3f, URZ ;  /* 0x0000003f0b0b7890 */ /* 0x000fc8000fffe03f */
[----:B------:R-:W-:-:S04]  /*86a0*/  USHF.R.S32.HI UR6, URZ, 0x1f, UR11 ;  /* 0x0000001f3f067899 */ /* 0x000fc8000801140b */
[----:B------:R-:W-:-:S04]  /*86b0*/  ULEA.HI UR6, UR6, UR11, URZ, 0x6 ;  /* 0x0000000b06067291 */ /* 0x000fc8000f8f303f */
[----:B------:R-:W-:-:S04]  /*86c0*/  USHF.R.S32.HI UR6, URZ, 0x6, UR6 ;  /* 0x000000063f067899 */ /* 0x000fc80008011406 */
[----:B------:R-:W-:-:S04]  /*86d0*/  UISETP.LT.AND UP1, UPT, UR48, UR6, UPT ;  /* 0x000000063000728c */ /* 0x000fc8000bf21270 */
[----:B------:R-:W-:-:S06]  /*86e0*/  USEL UR20, UR48, UR6, !UP1 ;  /* 0x0000000630147287 */ /* 0x000fcc000c800000 */
[----:B------:R-:W-:-:S13]  /*86f0*/  ISETP.GE.AND P2, PT, R7, UR20, PT ;  /* 0x0000001407007c0c */ /* 0x000fda000bf46270 */
[----:B------:R-:W-:Y:S05]  /*8700*/  @!P2 BRA `(.L_x_2356) ;  /* 0x000000180034a947 */ /* 0x000fea0003800000 */
[----:B------:R-:W-:Y:S01]  /*8710*/  IMAD.MOV.U32 R9, RZ, RZ, R6 ;  /* 0x000000ffff097224 */ /* 0x000fe200078e0006 */
[----:B------:R-:W-:Y:S01]  /*8720*/  UMOV UR22, UR37 ;  /* 0x0000002500167c82 */ /* 0x000fe20008000000 */
[----:B-1----:R-:W-:Y:S01]  /*8730*/  IMAD.MOV.U32 R10, RZ, RZ, R5 ;  /* 0x000000ffff0a7224 */ /* 0x002fe200078e0005 */
[----:B------:R-:W-:Y:S01]  /*8740*/  ULDC UR21, c[0x0][0x988] ;  /* 0x0002620000157ab9 */ /* 0x000fe20000000800 */
[----:B------:R-:W-:-:S07]  /*8750*/  IMAD.MOV.U32 R8, RZ, RZ, R7 ;  /* 0x000000ffff087224 */ /* 0x000fce00078e0007 */
.L_x_2365:
[----:B------:R-:W-:Y:S01]  /*8760*/  UIADD3 UR37, UR22, 0x1, URZ ;  /* 0x0000000116257890 */ /* 0x000fe2000fffe03f */
[C---:B------:R-:W-:Y:S01]  /*8770*/  ISETP.GT.AND P2, PT, R8.reuse, UR20, PT ;  /* 0x0000001408007c0c */ /* 0x040fe2000bf44270 */
[----:B------:R-:W-:Y:S02]  /*8780*/  VIADD R8, R8, 0xffffffff ;  /* 0xffffffff08087836 */ /* 0x000fe40000000000 */
[----:B------:R-:W-:-:S04]  /*8790*/  UISETP.NE.AND UP1, UPT, UR37, 0x2, UPT ;  /* 0x000000022500788c */ /* 0x000fc8000bf25270 */
[----:B------:R-:W-:Y:S02]  /*87a0*/  USEL UR6, URZ, 0x1, UP1 ;  /* 0x000000013f067887 */ /* 0x000fe40008800000 */
[----:B------:R-:W-:Y:S02]  /*87b0*/  USEL UR37, UR37, URZ, UP1 ;  /* 0x0000003f25257287 */ /* 0x000fe40008800000 */
[----:B------:R-:W-:Y:S01]  /*87c0*/  ULOP3.LUT UR38, UR38, UR6, URZ, 0x3c, !UPT ;  /* 0x0000000626267292 */ /* 0x000fe2000f8e3c3f */
[----:B0123--:R-:W-:Y:S11]  /*87d0*/  @!P0 BRA `(.L_x_2357) ;  /* 0x0000000000048947 */ /* 0x00fff60003800000 */
[----:B------:R-:W-:Y:S01]  /*87e0*/  BPT.TRAP 0x1 ;  /* 0x000000040000795c */ /* 0x000fe20000300000 */
.L_x_2357:
[----:B------:R-:W-:Y:S01]  /*87f0*/  ULEA UR23, UR37, UR46, 0x3 ;  /* 0x0000002e25177291 */ /* 0x000fe2000f8e183f */
[----:B------:R-:W-:-:S05]  /*8800*/  IMAD.U32 R7, RZ, RZ, UR38 ;  /* 0x00000026ff077e24 */ /* 0x000fca000f8e00ff */
[----:B------:R-:W-:-:S04]  /*8810*/  SHF.L.U32 R7, R7, 0x1f, RZ ;  /* 0x0000001f07077819 */ /* 0x000fc800000006ff */
[----:B------:R1:W3:Y:S01]  /*8820*/  SYNCS.PHASECHK.TRANS64.TRYWAIT P3, [UR23+0x28c30], R7 ;  /* 0x028c3007ff0075a7 */ /* 0x0002e20008060157 */
[----:B------:R-:W-:Y:S05]  /*8830*/  @!P0 BRA `(.L_x_2358) ;  /* 0x0000000000048947 */ /* 0x000fea0003800000 */
[----:B------:R-:W-:Y:S01]  /*8840*/  BPT.TRAP 0x1 ;  /* 0x000000040000795c */ /* 0x000fe20000300000 */
.L_x_2358:
[----:B---3--:R-:W-:Y:S05]  /*8850*/  @P3 BRA `(.L_x_2359) ;  /* 0x0000000000083947 */ /* 0x008fea0003800000 */
[----:B------:R-:W3:Y:S02]  /*8860*/  SYNCS.PHASECHK.TRANS64.TRYWAIT P3, [UR23+0x28c30], R7 ;  /* 0x028c3007ff0075a7 */ /* 0x000ee40008060157 */
[----:B---3--:R-:W-:Y:S05]  /*8870*/  @!P3 BRA `(.L_x_2360) ;  /* 0x000000e8006cb947 */ /* 0x008fea0003800000 */
.L_x_2359:
[----:B------:R-:W-:Y:S01]  /*8880*/  R2UR UR18, R0 ;  /* 0x00000000001272ca */ /* 0x000fe200000e0000 */
[----:B--2-4-:R-:W-:Y:S01]  /*8890*/  WARPGROUP.ARRIVE ;  /* 0x00000000000079c5 */ /* 0x014fe20000000000 */
        /* <DEDUP_REMOVED lines=20> */
[----:B---3--:R-:W-:-:S04]  /*89e0*/  FMNMX.FTZ R6, R152, R10, !PT ;  /* 0x0000000a98067209 */ /* 0x008fc80007810000 */
        /* <DEDUP_REMOVED lines=16> */
[----:B------:R-:W2:Y:S02]  /*8af0*/  SHFL.BFLY PT, R5, R12, 0x2, 0x1f ;  /* 0x0c401f000c057f89 */ /* 0x000ea400000e0000 */
[----:B--2---:R-:W-:Y:S02]  /*8b00*/  FMNMX.FTZ R13, R12, R5, !PT ;  /* 0x000000050c0d7209 */ /* 0x004fe40007810000 */
[----:B------:R-:W-:-:S03]  /*8b10*/  FMNMX.FTZ R5, R155, R6, !PT ;  /* 0x000000069b057209 */ /* 0x000fc60007810000 */
[----:B------:R-:W2:Y:S01]  /*8b20*/  SHFL.BFLY PT, R14, R13, 0x1, 0x1f ;  /* 0x0c201f000d0e7f89 */ /* 0x000ea200000e0000 */
[----:B------:R-:W-:-:S04]  /*8b30*/  FMNMX.FTZ R6, R158, R5, !PT ;  /* 0x000000059e067209 */ /* 0x000fc80007810000 */
[----:B------:R-:W-:-:S04]  /*8b40*/  FMNMX.FTZ R5, R159, R6, !PT ;  /* 0x000000069f057209 */ /* 0x000fc80007810000 */
[----:B------:R-:W-:-:S04]  /*8b50*/  FMNMX.FTZ R6, R162, R5, !PT ;  /* 0x00000005a2067209 */ /* 0x000fc80007810000 */
[----:B0-----:R-:W-:-:S04]  /*8b60*/  FMNMX.FTZ R11, R163, R6, !PT ;  /* 0x00000006a30b7209 */ /* 0x001fc80007810000 */
[----:B------:R-:W-:-:S04]  /*8b70*/  FMNMX.FTZ R6, R166, R11, !PT ;  /* 0x0000000ba6067209 */ /* 0x000fc80007810000 */
[----:B------:R-:W-:Y:S02]  /*8b80*/  FMNMX.FTZ R11, R167, R6, !PT ;  /* 0x00000006a70b7209 */ /* 0x000fe40007810000 */
[----:B--2---:R-:W-:Y:S02]  /*8b90*/  FMNMX.FTZ R5, R13, R14, !PT ;  /* 0x0000000e0d057209 */ /* 0x004fe40007810000 */
        /* <DEDUP_REMOVED lines=15> */
[----:B------:R-:W0:Y:S01]  /*8c90*/  MUFU.EX2 R10, R10 ;  /* 0x0000000a000a7308 */ /* 0x000e220000000800 */
        /* <DEDUP_REMOVED lines=10> */
[----:B------:R-:W-:Y:S01]  /*8d40*/  FFMA.FTZ R164, R173, UR10, -R20 ;  /* 0x0000000aada47c23 */ /* 0x000fe20008010814 */
[----:B------:R-:W-:-:S03]  /*8d50*/  IMAD.MOV R173, RZ, RZ, -R17 ;  /* 0x000000ffffad7224 */ /* 0x000fc600078e0a11 */
[----:B------:R-:W3:Y:S01]  /*8d60*/  SHFL.BFLY PT, R153, R6, 0x2, 0x1f ;  /* 0x0c401f0006997f89 */ /* 0x000ee200000e0000 */
[----:B------:R-:W4:Y:S01]  /*8d70*/  MUFU.EX2 R152, R152 ;  /* 0x0000009800987308 */ /* 0x000f220000000800 */
[----:B------:R-:W-:Y:S01]  /*8d80*/  ISETP.NE.AND P3, PT, R2, R173, PT ;  /* 0x000000ad0200720c */ /* 0x000fe20003f65270 */
[-C--:B0-----:R-:W-:Y:S01]  /*8d90*/  FMUL.FTZ R24, R24, R10.reuse ;  /* 0x0000000a18187220 */ /* 0x081fe20000410000 */
[-C--:B------:R-:W-:Y:S01]  /*8da0*/  FMUL.FTZ R25, R25, R10.reuse ;  /* 0x0000000a19197220 */ /* 0x080fe20000410000 */
[-C--:B------:R-:W-:Y:S01]  /*8db0*/  FMUL.FTZ R28, R28, R10.reuse ;  /* 0x0000000a1c1c7220 */ /* 0x080fe20000410000 */
[-C--:B------:R-:W-:Y:S01]  /*8dc0*/  FMUL.FTZ R29, R29, R10.reuse ;  /* 0x0000000a1d1d7220 */ /* 0x080fe20000410000 */
[-C--:B------:R-:W-:Y:S01]  /*8dd0*/  FMUL.FTZ R32, R32, R10.reuse ;  /* 0x0000000a20207220 */ /* 0x080fe20000410000 */
[-C--:B------:R-:W-:Y:S01]  /*8de0*/  FMUL.FTZ R33, R33, R10.reuse ;  /* 0x0000000a21217220 */ /* 0x080fe20000410000 */
[----:B------:R-:W0:Y:S01]  /*8df0*/  MUFU.EX2 R12, R12 ;  /* 0x0000000c000c7308 */ /* 0x000e220000000800 */
        /* <DEDUP_REMOVED lines=18> */
[-C--:B------:R-:W-:Y:S01]  /*8f20*/  FMUL.FTZ R57, R57, R10.reuse ;  /* 0x0000000a39397220 */ /* 0x080fe20000410000 */
[----:B------:R-:W2:Y:S01]  /*8f30*/  SHFL.BFLY PT, R6, R165, 0x1, 0x1f ;  /* 0x0c201f00a5067f89 */ /* 0x000ea200000e0000 */
        /* <DEDUP_REMOVED lines=23> */
[----:B--2---:R-:W-:Y:S01]  /*90b0*/  FMNMX.FTZ R6, R165, R6, !PT ;  /* 0x00000006a5067209 */ /* 0x004fe20007810000 */
        /* <DEDUP_REMOVED lines=13> */
[----:B------:R-:W-:Y:S01]  /*9190*/  FFMA.FTZ R169, R158, UR10, -R177 ;  /* 0x0000000a9ea97c23 */ /* 0x000fe200080108b1 */
[----:B------:R-:W-:Y:S01]  /*91a0*/  MUFU.EX2 R9, R9 ;  /* 0x0000000900097308 */ /* 0x000fe20000000800 */
[----:B------:R-:W-:-:S02]  /*91b0*/  IMAD.U32 R170, RZ, RZ, UR23 ;  /* 0x00000017ffaa7e24 */ /* 0x000fc4000f8e00ff */
[--C-:B------:R-:W-:Y:S01]  /*91c0*/  FFMA.FTZ R176, R159, UR10, -R177.reuse ;  /* 0x0000000a9fb07c23 */ /* 0x100fe200080108b1 */
[--C-:B------:R-:W-:Y:S01]  /*91d0*/  FFMA.FTZ R159, R162, UR10, -R177.reuse ;  /* 0x0000000aa29f7c23 */ /* 0x100fe200080108b1 */
[--C-:B--2---:R-:W-:Y:S01]  /*91e0*/  FFMA.FTZ R180, R163, UR10, -R177.reuse ;  /* 0x0000000aa3b47c23 */ /* 0x104fe200080108b1 */
[----:B------:R-:W-:Y:S02]  /*91f0*/  @!P1 VIADD R154, R170, 0x28c40 ;  /* 0x00028c40aa9a9836 */ /* 0x000fe40000000000 */
[--C-:B------:R-:W-:Y:S01]  /*9200*/  FFMA.FTZ R163, R166, UR10, -R177.reuse ;  /* 0x0000000aa6a37c23 */ /* 0x100fe200080108b1 */
[--C-:B------:R-:W-:Y:S01]  /*9210*/  FFMA.FTZ R208, R171, UR10, -R177.reuse ;  /* 0x0000000aabd07c23 */ /* 0x100fe200080108b1 */
[----:B------:R-:W2:Y:S01]  /*9220*/  MUFU.EX2 R172, R172 ;  /* 0x000000ac00ac7308 */ /* 0x000ea20000000800 */
[--C-:B------:R-:W-:Y:S01]  /*9230*/  FFMA.FTZ R171, R174, UR10, -R177.reuse ;  /* 0x0000000aaeab7c23 */ /* 0x100fe200080108b1 */
[----:B------:R-:W-:Y:S01]  /*9240*/  @!P1 PRMT R154, RZ, 0x654, R154 ;  /* 0x00000654ff9a9816 */ /* 0x000fe2000000009a */
[----:B------:R-:W-:Y:S01]  /*9250*/  FFMA.FTZ R174, R175, UR10, -R177 ;  /* 0x0000000aafae7c23 */ /* 0x000fe200080108b1 */
[----:B------:R-:W-:-:S02]  /*9260*/  IMAD.U32 R175, RZ, RZ, UR22 ;  /* 0x00000016ffaf7e24 */ /* 0x000fc4000f8e00ff */
[--C-:B------:R-:W-:Y:S01]  /*9270*/  FFMA.FTZ R173, R178, UR10, -R177.reuse ;  /* 0x0000000ab2ad7c23 */ /* 0x100fe200080108b1 */
[----:B------:R0:W-:Y:S01]  /*9280*/  @!P1 SYNCS.ARRIVE.TRANS64.RED.A1T0 RZ, [R154+URZ], RZ ;  /* 0x000000ff9aff99a7 */ /* 0x0001e2000810043f */
[--C-:B------:R-:W-:Y:S01]  /*9290*/  FFMA.FTZ R178, R179, UR10, -R177.reuse ;  /* 0x0000000ab3b27c23 */ /* 0x100fe200080108b1 */
[----:B------:R-:W3:Y:S01]  /*92a0*/  MUFU.EX2 R155, R155 ;  /* 0x0000009b009b7308 */ /* 0x000ee20000000800 */
[----:B------:R-:W-:Y:S02]  /*92b0*/  @!P3 IMAD R158, R175, 0x40, R16 ;  /* 0x00000040af9eb824 */ /* 0x000fe400078e0210 */
[--C-:B------:R-:W-:Y:S01]  /*92c0*/  FFMA.FTZ R182, R182, UR10, -R177.reuse ;  /* 0x0000000ab6b67c23 */ /* 0x100fe200080108b1 */
[----:B------:R-:W-:Y:S01]  /*92d0*/  FFMA.FTZ R177, R183, UR10, -R177 ;  /* 0x0000000ab7b17c23 */ /* 0x000fe200080108b1 */
[-C--:B------:R-:W-:Y:S01]  /*92e0*/  FMUL.FTZ R109, R109, R10.reuse ;  /* 0x0000000a6d6d7220 */ /* 0x080fe20000410000 */
[----:B------:R-:W-:Y:S01]  /*92f0*/  FMUL.FTZ R112, R112, R10 ;  /* 0x0000000a70707220 */ /* 0x000fe20000410000 */
[----:B0-----:R-:W-:Y:S01]  /*9300*/  FADD.FTZ R154, R12, R3 ;  /* 0x000000030c9a7221 */ /* 0x001fe20000010000 */
[----:B------:R-:W-:Y:S01]  /*9310*/  @!P3 LEA R158, R158, UR46, 0x2 ;  /* 0x0000002e9e9ebc11 */ /* 0x000fe2000f8e10ff */
[----:B------:R-:W0:Y:S01]  /*9320*/  MUFU.EX2 R169, R169 ;  /* 0x000000a900a97308 */ /* 0x000e220000000800 */
[----:B--2---:R-:W-:Y:S01]  /*9330*/  FFMA.FTZ R4, R9, R4, R172 ;  /* 0x0000000409047223 */ /* 0x004fe200000100ac */
[----:B------:R-:W-:Y:S01]  /*9340*/  FADD.FTZ R3, R13, R154 ;  /* 0x0000009a0d037221 */ /* 0x000fe20000010000 */
[-C--:B------:R-:W-:Y:S01]  /*9350*/  FMUL.FTZ R113, R113, R10.reuse ;  /* 0x0000000a71717220 */ /* 0x080fe20000410000 */
[----:B------:R-:W-:Y:S01]  /*9360*/  @!P3 STS [R158+0x28800], R10 ;  /* 0x0288000a9e00b388 */ /* 0x000fe20000000800 */
[-C--:B------:R-:W-:Y:S01]  /*9370*/  FMUL.FTZ R116, R116, R10.reuse ;  /* 0x0000000a74747220 */ /* 0x080fe20000410000 */
[----:B------:R-:W-:Y:S01]  /*9380*/  FADD.FTZ R154, R156, R3 ;  /* 0x000000039c9a7221 */ /* 0x000fe20000010000 */
[-C--:B------:R-:W-:Y:S01]  /*9390*/  FMUL.FTZ R117, R117, R10.reuse ;  /* 0x0000000a75757220 */ /* 0x080fe20000410000 */
[----:B------:R-:W2:Y:S01]  /*93a0*/  MUFU.EX2 R176, R176 ;  /* 0x000000b000b07308 */ /* 0x000ea20000000800 */
[----:B---3--:R-:W-:Y:S01]  /*93b0*/  FADD.FTZ R4, R155, R4 ;  /* 0x000000049b047221 */ /* 0x008fe20000010000 */
[----:B------:R-:W-:Y:S01]  /*93c0*/  FADD.FTZ R175, R15, R154 ;  /* 0x0000009a0faf7221 */ /* 0x000fe20000010000 */
[----:B------:R3:W-:Y:S01]  /*93d0*/  @!P3 STS [R158+0x28820], R9 ;  /* 0x028820099e00b388 */ /* 0x0007e20000000800 */
[-C--:B------:R-:W-:Y:S01]  /*93e0*/  FMUL.FTZ R120, R120, R10.reuse ;  /* 0x0000000a78787220 */ /* 0x080fe20000410000 */
[-C--:B------:R-:W-:Y:S01]  /*93f0*/  FMUL.FTZ R121, R121, R10.reuse ;  /* 0x0000000a79797220 */ /* 0x080fe20000410000 */
[----:B------:R-:W-:Y:S01]  /*9400*/  FADD.FTZ R154, R14, R175 ;  /* 0x000000af0e9a7221 */ /* 0x000fe20000010000 */
[-C--:B------:R-:W-:Y:S01]  /*9410*/  FMUL.FTZ R124, R124, R10.reuse ;  /* 0x0000000a7c7c7220 */ /* 0x080fe20000410000 */
[----:B------:R-:W4:Y:S01]  /*9420*/  MUFU.EX2 R159, R159 ;  /* 0x0000009f009f7308 */ /* 0x000f220000000800 */
        /* <DEDUP_REMOVED lines=16> */
[----:B----4-:R-:W-:Y:S01]  /*9530*/  FADD.FTZ R3, R159, R4 ;  /* 0x000000049f037221 */ /* 0x010fe20000010000 */
[-C--:B------:R-:W-:Y:S01]  /*9540*/  FMUL.FTZ R148, R148, R10.reuse ;  /* 0x0000000a94947220 */ /* 0x080fe20000410000 */
[----:B------:R-:W-:Y:S01]  /*9550*/  FMUL.FTZ R149, R149, R10 ;  /* 0x0000000a95957220 */ /* 0x000fe20000410000 */
[----:B------:R-:W-:Y:S01]  /*9560*/  F2FP.F16.F32.PACK_AB R152, R152, R11 ;  /* 0x0000000b9898723e */ /* 0x000fe200000000ff */
[-C--:B------:R-:W-:Y:S01]  /*9570*/  FMUL.FTZ R26, R26, R9.reuse ;  /* 0x000000091a1a7220 */ /* 0x080fe20000410000 */
[----:B------:R-:W-:Y:S01]  /*9580*/  F2FP.F16.F32.PACK_AB R156, R15, R156 ;  /* 0x0000009c0f9c723e */ /* 0x000fe200000000ff */
[-C--:B------:R-:W-:Y:S01]  /*9590*/  FMUL.FTZ R27, R27, R9.reuse ;  /* 0x000000091b1b7220 */ /* 0x080fe20000410000 */
[----:B------:R-:W4:Y:S01]  /*95a0*/  MUFU.EX2 R160, R160 ;  /* 0x000000a000a07308 */ /* 0x000f220000000800 */
[----:B0-----:R-:W-:Y:S01]  /*95b0*/  FADD.FTZ R4, R180, R3 ;  /* 0x00000003b4047221 */ /* 0x001fe20000010000 */
[----:B---3--:R-:W-:Y:S01]  /*95c0*/  F2FP.F16.F32.PACK_AB R158, R21, R14 ;  /* 0x0000000e159e723e */ /* 0x008fe200000000ff */
        /* <DEDUP_REMOVED lines=16> */
[-C--:B------:R-:W-:Y:S01]  /*96d0*/  FMUL.FTZ R54, R54, R9.reuse ;  /* 0x0000000936367220 */ /* 0x080fe20000410000 */
[-C--:B------:R-:W-:Y:S01]  /*96e0*/  FMUL.FTZ R55, R55, R9.reuse ;  /* 0x0000000937377220 */ /* 0x080fe20000410000 */
[-C--:B------:R-:W-:Y:S01]  /*96f0*/  FMUL.FTZ R58, R58, R9.reuse ;  /* 0x000000093a3a7220 */ /* 0x080fe20000410000 */
        /* <DEDUP_REMOVED lines=14> */
[----:B------:R-:W-:Y:S01]  /*97e0*/  F2FP.F16.F32.PACK_AB R153, R155, R172 ;  /* 0x000000ac9b99723e */ /* 0x000fe200000000ff */
[----:B------:R-:W-:Y:S01]  /*97f0*/  FMUL.FTZ R78, R78, R9 ;  /* 0x000000094e4e7220 */ /* 0x000fe20000410000 */
[----:B------:R-:W-:Y:S01]  /*9800*/  F2FP.F16.F32.PACK_AB R155, R176, R169 ;  /* 0x000000a9b09b723e */ /* 0x000fe200000000ff */
        /* <DEDUP_REMOVED lines=27> */
[C---:B---3--:R-:W-:Y:S01]  /*99c0*/  FADD.FTZ R10, R164.reuse, R175 ;  /* 0x000000afa40a7221 */ /* 0x048fe20000010000 */
[----:B------:R-:W-:Y:S01]  /*99d0*/  F2FP.F16.F32.PACK_AB R162, R164, R157 ;  /* 0x0000009da4a2723e */ /* 0x000fe200000000ff */
[----:B------:R-:W-:Y:S01]  /*99e0*/  FMUL.FTZ R115, R115, R9 ;  /* 0x0000000973737220 */ /* 0x000fe20000410000 */
[----:B------:R-:W-:Y:S01]  /*99f0*/  F2FP.F16.F32.PACK_AB R157, R180, R159 ;  /* 0x0000009fb49d723e */ /* 0x000fe200000000ff */
[----:B------:R-:W-:Y:S01]  /*9a00*/  FMUL.FTZ R118, R118, R9 ;  /* 0x0000000976767220 */ /* 0x000fe20000410000 */
[----:B------:R-:W-:Y:S01]  /*9a10*/  F2FP.F16.F32.PACK_AB R159, R206, R163 ;  /* 0x000000a3ce9f723e */ /* 0x000fe200000000ff */
[-C--:B------:R-:W-:Y:S01]  /*9a20*/  FMUL.FTZ R119, R119, R9.reuse ;  /* 0x0000000977777220 */ /* 0x080fe20000410000 */
[----:B------:R-:W3:Y:S01]  /*9a30*/  MUFU.EX2 R174, R174 ;  /* 0x000000ae00ae7308 */ /* 0x000ee20000000800 */
[----:B0-----:R-:W-:Y:S01]  /*9a40*/  FADD.FTZ R3, R171, R4 ;  /* 0x00000004ab037221 */ /* 0x001fe20000010000 */
[----:B------:R0:W-:Y:S01]  /*9a50*/  STSM.16.M88.4 [R18+0x26800], R152 ;  /* 0x0268009812007844 */ /* 0x0001e20000000200 */
[-C--:B------:R-:W-:Y:S01]  /*9a60*/  FMUL.FTZ R122, R122, R9.reuse ;  /* 0x000000097a7a7220 */ /* 0x080fe20000410000 */
[-C--:B------:R-:W-:Y:S01]  /*9a70*/  FMUL.FTZ R123, R123, R9.reuse ;  /* 0x000000097b7b7220 */ /* 0x080fe20000410000 */
[-C--:B------:R-:W-:Y:S01]  /*9a80*/  FMUL.FTZ R126, R126, R9.reuse ;  /* 0x000000097e7e7220 */ /* 0x080fe20000410000 */
[----:B------:R0:W-:Y:S01]  /*9a90*/  STSM.16.M88.4 [R19], R156 ;  /* 0x0000009c13007844 */ /* 0x0001e20000000200 */
        /* <DEDUP_REMOVED lines=12> */
[-C--:B------:R-:W-:Y:S01]  /*9b60*/  FMUL.FTZ R142, R142, R9.reuse ;  /* 0x000000098e8e7220 */ /* 0x080fe20000410000 */
[-C--:B------:R-:W-:Y:S01]  /*9b70*/  FMUL.FTZ R143, R143, R9.reuse ;  /* 0x000000098f8f7220 */ /* 0x080fe20000410000 */
[-C--:B------:R-:W-:Y:S01]  /*9b80*/  FMUL.FTZ R146, R146, R9.reuse ;  /* 0x0000000992927220 */ /* 0x080fe20000410000 */
[-C--:B------:R-:W-:Y:S01]  /*9b90*/  FMUL.FTZ R147, R147, R9.reuse ;  /* 0x0000000993937220 */ /* 0x080fe20000410000 */
[----:B------:R-:W-:Y:S01]  /*9ba0*/  FMUL.FTZ R150, R150, R9 ;  /* 0x0000000996967220 */ /* 0x000fe20000410000 */
[----:B------:R-:W3:Y:S01]  /*9bb0*/  MUFU.EX2 R20, R20 ;  /* 0x0000001400147308 */ /* 0x000ee20000000800 */
[C---:B----4-:R-:W-:Y:S01]  /*9bc0*/  FADD.FTZ R10, R168.reuse, R11 ;  /* 0x0000000ba80a7221 */ /* 0x050fe20000010000 */
[----:B------:R-:W-:Y:S01]  /*9bd0*/  F2FP.F16.F32.PACK_AB R164, R168, R161 ;  /* 0x000000a1a8a4723e */ /* 0x000fe200000000ff */
[----:B------:R-:W-:Y:S01]  /*9be0*/  FMUL.FTZ R151, R151, R9 ;  /* 0x0000000997977220 */ /* 0x000fe20000410000 */
[----:B------:R-:W-:Y:S01]  /*9bf0*/  F2FP.F16.F32.PACK_AB R161, R208, R167 ;  /* 0x000000a7d0a1723e */ /* 0x000fe200000000ff */
[----:B------:R-:W-:-:S03]  /*9c00*/  FADD.FTZ R3, R165, R10 ;  /* 0x0000000aa5037221 */ /* 0x000fc60000010000 */
[----:B------:R-:W4:Y:S01]  /*9c10*/  MUFU.EX2 R178, R178 ;  /* 0x000000b200b27308 */ /* 0x000f220000000800 */
[----:B--2---:R-:W-:Y:S01]  /*9c20*/  FADD.FTZ R11, R173, R4 ;  /* 0x00000004ad0b7221 */ /* 0x004fe20000010000 */
[----:B------:R0:W-:Y:S06]  /*9c30*/  STSM.16.M88.4 [R23], R160 ;  /* 0x000000a017007844 */ /* 0x0001ec0000000200 */
[----:B------:R-:W2:Y:S01]  /*9c40*/  MUFU.EX2 R182, R182 ;  /* 0x000000b600b67308 */ /* 0x000ea20000000800 */
[C---:B---3--:R-:W-:Y:S01]  /*9c50*/  F2FP.F16.F32.PACK_AB R166, R20.reuse, R165 ;  /* 0x000000a514a6723e */ /* 0x048fe200000000ff */
[----:B------:R-:W-:-:S06]  /*9c60*/  FADD.FTZ R3, R20, R3 ;  /* 0x0000000314037221 */ /* 0x000fcc0000010000 */
[----:B------:R-:W3:Y:S01]  /*9c70*/  MUFU.EX2 R177, R177 ;  /* 0x000000b100b17308 */ /* 0x000ee20000000800 */
[C---:B----4-:R-:W-:Y:S01]  /*9c80*/  FADD.FTZ R11, R178.reuse, R11 ;  /* 0x0000000bb20b7221 */ /* 0x050fe20000010000 */
[----:B------:R-:W-:-:S03]  /*9c90*/  F2FP.F16.F32.PACK_AB R165, R178, R173 ;  /* 0x000000adb2a5723e */ /* 0x000fc600000000ff */
[----:B--2---:R-:W-:Y:S01]  /*9ca0*/  FADD.FTZ R4, R182, R11 ;  /* 0x0000000bb6047221 */ /* 0x004fe20000010000 */
[----:B---3--:R-:W-:-:S03]  /*9cb0*/  F2FP.F16.F32.PACK_AB R167, R177, R182 ;  /* 0x000000b6b1a7723e */ /* 0x008fc600000000ff */
[----:B------:R-:W-:Y:S02]  /*9cc0*/  FADD.FTZ R4, R177, R4 ;  /* 0x00000004b1047221 */ /* 0x000fe40000010000 */
[----:B------:R0:W-:Y:S01]  /*9cd0*/  STSM.16.M88.4 [R22], R164 ;  /* 0x000000a416007844 */ /* 0x0001e20000000200 */
[----:B------:R-:W-:Y:S05]  /*9ce0*/  @!P0 BRA `(.L_x_2361) ;  /* 0x0000000000048947 */ /* 0x000fea0003800000 */
[----:B------:R-:W-:Y:S01]  /*9cf0*/  BPT.TRAP 0x1 ;  /* 0x000000040000795c */ /* 0x000fe20000300000 */
.L_x_2361:
[----:B------:R2:W3:Y:S01]  /*9d00*/  SYNCS.PHASECHK.TRANS64.TRYWAIT P3, [UR23+0x28c50], R7 ;  /* 0x028c5007ff0075a7 */ /* 0x0004e20008060157 */
[----:B------:R-:W-:Y:S05]  /*9d10*/  @!P0 BRA `(.L_x_2362) ;  /* 0x0000000000048947 */ /* 0x000fea0003800000 */
[----:B------:R-:W-:Y:S01]  /*9d20*/  BPT.TRAP 0x1 ;  /* 0x000000040000795c */ /* 0x000fe20000300000 */
.L_x_2362:
[----:B---3--:R-:W-:Y:S05]  /*9d30*/  @P3 BRA `(.L_x_2363) ;  /* 0x0000000000083947 */ /* 0x008fea0003800000 */
[----:B------:R-:W3:Y:S02]  /*9d40*/  SYNCS.PHASECHK.TRANS64.TRYWAIT P3, [UR23+0x28c50], R7 ;  /* 0x028c5007ff0075a7 */ /* 0x000ee40008060157 */
[----:B---3--:R-:W-:Y:S05]  /*9d50*/  @!P3 BRA `(.L_x_2364) ;  /* 0x000000d4004cb947 */ /* 0x008fea0003800000 */
.L_x_2363:
        /* <DEDUP_REMOVED lines=39> */
[----:B-12---:R-:W-:-:S07]  /*9fd0*/  IMAD.MOV.U32 R7, RZ, RZ, R8 ;  /* 0x000000ffff077224 */ /* 0x006fce00078e0008 */
.L_x_2356:
[----:B------:R-:W-:-:S13]  /*9fe0*/  ISETP.GE.AND P2, PT, R7, UR48, PT ;  /* 0x0000003007007c0c */ /* 0x000fda000bf46270 */
[----:B------:R-:W-:Y:S05]  /*9ff0*/  @!P2 BRA `(.L_x_2366) ;  /* 0x0000002000e0a947 */ /* 0x000fea0003800000 */
[----:B------:R-:W-:Y:S01]  /*a000*/  IMAD.MOV.U32 R12, RZ, RZ, R6 ;  /* 0x000000ffff0c7224 */ /* 0x000fe200078e0006 */
[----:B------:R-:W-:Y:S01]  /*a010*/  UMOV UR21, UR37 ;  /* 0x0000002500157c82 */ /* 0x000fe20008000000 */
[----:B------:R-:W-:Y:S01]  /*a020*/  IMAD.MOV.U32 R13, RZ, RZ, R5 ;  /* 0x000000ffff0d7224 */ /* 0x000fe200078e0005 */
[----:B------:R-:W-:Y:S01]  /*a030*/  ULDC UR22, c[0x0][0x9e4] ;  /* 0x0002790000167ab9 */ /* 0x000fe20000000800 */
[----:B------:R-:W-:Y:S01]  /*a040*/  ULDC UR23, c[0x0][0x9dc] ;  /* 0x0002770000177ab9 */ /* 0x000fe20000000800 */
[----:B------:R-:W-:Y:S01]  /*a050*/  ULDC UR20, c[0x0][0x988] ;  /* 0x0002620000147ab9 */ /* 0x000fe20000000800 */
[----:B------:R-:W-:-:S05]  /*a060*/  ULDC UR24, c[0x0][0x9e0] ;  /* 0x0002780000187ab9 */ /* 0x000fca0000000800 */
.L_x_2383:
[----:B------:R-:W-:-:S04]  /*a070*/  UIADD3 UR37, UR21, 0x1, URZ ;  /* 0x0000000115257890 */ /* 0x000fc8000fffe03f */
[----:B------:R-:W-:-:S04]  /*a080*/  UISETP.NE.AND UP1, UPT, UR37, 0x2, UPT ;  /* 0x000000022500788c */ /* 0x000fc8000bf25270 */
[----:B------:R-:W-:Y:S02]  /*a090*/  USEL UR6, URZ, 0x1, UP1 ;  /* 0x000000013f067887 */ /* 0x000fe40008800000 */
[----:B------:R-:W-:Y:S02]  /*a0a0*/  USEL UR37, UR37, URZ, UP1 ;  /* 0x0000003f25257287 */ /* 0x000fe40008800000 */
[----:B------:R-:W-:Y:S01]  /*a0b0*/  ULOP3.LUT UR38, UR38, UR6, URZ, 0x3c, !UPT ;  /* 0x0000000626267292 */ /* 0x000fe2000f8e3c3f */
[----:B-12---:R-:W-:Y:S11]  /*a0c0*/  @!P0 BRA `(.L_x_2367) ;  /* 0x0000000000048947 */ /* 0x006ff60003800000 */
[----:B------:R-:W-:Y:S01]  /*a0d0*/  BPT.TRAP 0x1 ;  /* 0x000000040000795c */ /* 0x000fe20000300000 */
.L_x_2367:
[----:B------:R-:W-:Y:S01]  /*a0e0*/  ULEA UR25, UR37, UR46, 0x3 ;  /* 0x0000002e25197291 */ /* 0x000fe2000f8e183f */
[----:B0-----:R-:W-:-:S05]  /*a0f0*/  IMAD.U32 R11, RZ, RZ, UR38 ;  /* 0x00000026ff0b7e24 */ /* 0x001fca000f8e00ff */
[----:B------:R-:W-:-:S04]  /*a100*/  SHF.L.U32 R11, R11, 0x1f, RZ ;  /* 0x0000001f0b0b7819 */ /* 0x000fc800000006ff */
[----:B------:R0:W0:Y:S01]  /*a110*/  SYNCS.PHASECHK.TRANS64.TRYWAIT P2, [UR25+0x28c30], R11 ;  /* 0x028c300bff0075a7 */ /* 0x0000220008040159 */
[----:B------:R-:W-:Y:S05]  /*a120*/  @!P0 BRA `(.L_x_2368) ;  /* 0x0000000000048947 */ /* 0x000fea0003800000 */
[----:B------:R-:W-:Y:S01]  /*a130*/  BPT.TRAP 0x1 ;  /* 0x000000040000795c */ /* 0x000fe20000300000 */
.L_x_2368:
[----:B0-----:R-:W-:Y:S05]  /*a140*/  @P2 BRA `(.L_x_2369) ;  /* 0x0000000000082947 */ /* 0x001fea0003800000 */
[----:B------:R-:W0:Y:S02]  /*a150*/  SYNCS.PHASECHK.TRANS64.TRYWAIT P2, [UR25+0x28c30], R11 ;  /* 0x028c300bff0075a7 */ /* 0x000e240008040159 */
[----:B0-----:R-:W-:Y:S05]  /*a160*/  @!P2 BRA `(.L_x_2370) ;  /* 0x000000d0005ca947 */ /* 0x001fea0003800000 */
.L_x_2369:
[----:B------:R-:W-:Y:S01]  /*a170*/  R2UR UR18, R0 ;  /* 0x00000000001272ca */ /* 0x000fe200000e0000 */
[----:B--234-:R-:W-:Y:S01]  /*a180*/  WARPGROUP.ARRIVE ;  /* 0x00000000000079c5 */ /* 0x01cfe20000000000 */
[----:B------:R-:W-:Y:S01]  /*a190*/  UMOV UR19, 0x40000040 ;  /* 0x4000004000137882 */ /* 0x000fe20000000000 */
[----:B------:R-:W-:Y:S01]  /*a1a0*/  UMOV UR7, 0x40000040 ;  /* 0x4000004000077882 */ /* 0x000fe20000000000 */
[----:B------:R-:W-:Y:S01]  /*a1b0*/  UMOV UR11, 0x40000040 ;  /* 0x40000040000b7882 */ /* 0x000fe20000000000 */
[----:B------:R-:W-:Y:S01]  /*a1c0*/  UMOV UR15, 0x40000040 ;  /* 0x40000040000f7882 */ /* 0x000fe20000000000 */
[----:B------:R-:W-:Y:S01]  /*a1d0*/  PLOP3.LUT P2, PT, PT, PT, UP0, 0x80, 0x0 ;  /* 0x000000000000781c */ /* 0x000fe20003f4f008 */
[----:B------:R-:W-:Y:S02]  /*a1e0*/  VIADD R14, R185, UR42 ;  /* 0x0000002ab90e7c36 */ /* 0x000fe40008000000 */
[----:B-1----:R-:W-:Y:S02]  /*a1f0*/  IMAD.U32 R10, RZ, RZ, UR25 ;  /* 0x00000019ff0a7e24 */ /* 0x002fe4000f8e00ff */
[----:B------:R-:W-:-:S02]  /*a200*/  IMAD.U32 R9, RZ, RZ, UR51 ;  /* 0x00000033ff097e24 */ /* 0x000fc4000f8e00ff */
[----:B------:R-:W-:-:S04]  /*a210*/  ULEA UR18, UR37, UR18, 0x9 ;  /* 0x0000001225127291 */ /* 0x000fc8000f8e483f */
        /* <DEDUP_REMOVED lines=8> */
[----:B------:R-:W-:Y:S01]  /*a2a0*/  @P2 IMAD.HI.U32 R5, R14, UR6, RZ ;  /* 0x000000060e052c27 */ /* 0x000fe2000f8e00ff */
[----:B------:R-:W-:-:S04]  /*a2b0*/  @UP0 ULDC UR6, c[0x0][0x450] ;  /* 0x0001140000060ab9 */ /* 0x000fc80000000800 */
[----:B------:R-:W-:Y:S01]  /*a2c0*/  @P2 SHF.R.U32.HI R14, RZ, UR6, R5 ;  /* 0x00000006ff0e2c19 */ /* 0x000fe20008011605 */
[----:B------:R-:W-:Y:S01]  /*a2d0*/  @!P1 VIADD R5, R10, 0x28c40 ;  /* 0x00028c400a059836 */ /* 0x000fe20000000000 */
[----:B------:R-:W-:-:S03]  /*a2e0*/  ULOP3.LUT UR6, URZ, UR23, URZ, 0x33, !UPT ;  /* 0x000000173f067292 */ /* 0x000fc6000f8e333f */
[----:B------:R-:W0:Y:S01]  /*a2f0*/  SHFL.IDX PT, R20, R14, RZ, 0x1c1f ;  /* 0x001c1fff0e147589 */ /* 0x000e2200000e0000 */
[----:B------:R-:W-:Y:S01]  /*a300*/  @!P1 PRMT R6, RZ, 0x654, R5 ;  /* 0x00000654ff069816 */ /* 0x000fe20000000005 */
[----:B------:R-:W-:Y:S01]  /*a310*/  IMAD.SHL.U32 R5, R7, 0x40, RZ ;  /* 0x0000004007057824 */ /* 0x000fe200078e00ff */
[----:B------:R-:W-:Y:S02]  /*a320*/  WARPGROUP.DEPBAR.LE gsb0, 0x0 ;  /* 0x00008000000079c5 */ /* 0x000fe40000010000 */
[----:B------:R-:W-:-:S06]  /*a330*/  WARPGROUP.ARRIVE ;  /* 0x00000000000079c5 */ /* 0x000fcc0000000000 */
[----:B------:R-:W-:Y:S03]  /*a340*/  HGMMA.64x64x16.F32 R152, gdesc[UR8], R152, gsb0 ;  /* 0x00e00000089879f0 */ /* 0x000fe60008000898 */
[----:B------:R-:W-:Y:S02]  /*a350*/  WARPGROUP.DEPBAR.LE gsb0, 0x0 ;  /* 0x00008000000079c5 */ /* 0x000fe40000010000 */
[----:B------:R-:W-:-:S06]  /*a360*/  WARPGROUP.ARRIVE ;  /* 0x00000000000079c5 */ /* 0x000fcc0000000000 */
[----:B------:R-:W-:Y:S03]  /*a370*/  HGMMA.64x64x16.F32 R152, gdesc[UR12], R152, gsb0 ;  /* 0x00e000000c9879f0 */ /* 0x000fe60008000898 */
[----:B------:R-:W-:Y:S02]  /*a380*/  WARPGROUP.DEPBAR.LE gsb0, 0x0 ;  /* 0x00008000000079c5 */ /* 0x000fe40000010000 */
[----:B------:R1:W-:Y:S02]  /*a390*/  @!P1 SYNCS.ARRIVE.TRANS64.RED.A1T0 RZ, [R6+URZ], RZ ;  /* 0x000000ff06ff99a7 */ /* 0x0003e4000810043f */
[----:B-1----:R-:W-:-:S04]  /*a3a0*/  IADD3 R6, -R2, 0x1, -R5 ;  /* 0x0000000102067810 */ /* 0x002fc80007ffe905 */
[----:B------:R-:W-:-:S05]  /*a3b0*/  IADD3 R6, -R9, UR49, R6 ;  /* 0x0000003109067c10 */ /* 0x000fca000fffe106 */
[C---:B------:R-:W-:Y:S02]  /*a3c0*/  VIADD R205, R6.reuse, UR24 ;  /* 0x0000001806cd7c36 */ /* 0x040fe40008000000 */
[----:B------:R-:W-:Y:S02]  /*a3d0*/  VIADD R206, R6, UR6 ;  /* 0x0000000606ce7c36 */ /* 0x000fe40008000000 */
[--C-:B0-----:R-:W-:Y:S02]  /*a3e0*/  IMAD.IADD R6, R205, 0x1, R20.reuse ;  /* 0x00000001cd067824 */ /* 0x101fe400078e0214 */
[----:B------:R-:W-:Y:S01]  /*a3f0*/  IMAD.IADD R15, R206, 0x1, R20 ;  /* 0x00000001ce0f7824 */ /* 0x000fe200078e0214 */
[----:B------:R-:W-:Y:S06]  /*a400*/  @!P6 BRA `(.L_x_2371) ;  /* 0x00000000005ce947 */ /* 0x000fec0003800000 */
        /* <DEDUP_REMOVED lines=13> */
.L_x_2373:
[----:B------:R-:W-:-:S05]  /*a4e0*/  IMAD.U32 R207, RZ, RZ, UR22 ;  /* 0x00000016ffcf7e24 */ /* 0x000fca000f8e00ff */
[----:B------:R-:W-:-:S13]  /*a4f0*/  ISETP.NE.AND P2, PT, R207, 0x1, PT ;  /* 0x00000001cf00780c */ /* 0x000fda0003f45270 */
[----:B------:R-:W0:Y:S02]  /*a500*/  @P2 LDC.64 R8, c[0x0][0x9e8] ;  /* 0x00027a00ff082b82 */ /* 0x000e240000000a00 */
[----:B0-----:R-:W-:-:S05]  /*a510*/  @P2 IMAD.HI.U32 R8, R20, R8, RZ ;  /* 0x0000000814082227 */ /* 0x001fca00078e00ff */
[----:B------:R-:W-:-:S07]  /*a520*/  @P2 SHF.R.U32.HI R20, RZ, R9, R8 ;  /* 0x00000009ff142219 */ /* 0x000fce0000011608 */
.L_x_2374:
[----:B------:R-:W-:Y:S05]  /*a530*/  BSYNC B0 ;  /* 0x0000000000007941 */ /* 0x000fea0003800000 */
.L_x_2372:
[----:B------:R-:W-:-:S04]  /*a540*/  IMAD R9, R20, R207, -R5 ;  /* 0x000000cf14097224 */ /* 0x000fc800078e0a05 */
[----:B------:R-:W-:-:S05]  /*a550*/  IMAD.IADD R9, R9, 0x1, -R2 ;  /* 0x0000000109097824 */ /* 0x000fca00078e0a02 */
[----:B------:R-:W-:Y:S02]  /*a560*/  VIADDMNMX R6, R9, R207, R6, PT ;  /* 0x000000cf09067246 */ /* 0x000fe40003800106 */
[----:B------:R-:W-:-:S07]  /*a570*/  VIMNMX R15, R15, R9, !PT ;  /* 0x000000090f0f7248 */ /* 0x000fce0007fe0100 */
.L_x_2371:
[----:B------:R-:W-:Y:S01]  /*a580*/  ISETP.GT.AND P2, PT, R7, -0x1, PT ;  /* 0xffffffff0700780c */ /* 0x000fe20003f44270 */
[----:B------:R-:W0:Y:S03]  /*a590*/  SHFL.IDX PT, R8, R14, 0x1, 0x1c1f ;  /* 0x003c1f000e087f89 */ /* 0x000e2600000e0000 */
[C---:B------:R-:W-:Y:S02]  /*a5a0*/  ISETP.GT.AND P3, PT, R15.reuse, RZ, P2 ;  /* 0x000000ff0f00720c */ /* 0x040fe40001764270 */
[C---:B------:R-:W-:Y:S02]  /*a5b0*/  ISETP.GT.AND P5, PT, R15.reuse, 0x1, P2 ;  /* 0x000000010f00780c */ /* 0x040fe400017a4270 */
[----:B------:R-:W-:Y:S02]  /*a5c0*/  ISETP.LT.OR P4, PT, R6, 0x1, P3 ;  /* 0x000000010600780c */ /* 0x000fe40001f81670 */
[----:B------:R-:W-:-:S02]  /*a5d0*/  ISETP.GT.AND P3, PT, R15, 0x8, P2 ;  /* 0x000000080f00780c */ /* 0x000fc40001764270 */
[----:B------:R-:W-:Y:S02]  /*a5e0*/  FSEL R152, R152, -INF , !P4 ;  /* 0xff80000098987808 */ /* 0x000fe40006000000 */
[----:B------:R-:W-:Y:S02]  /*a5f0*/  ISETP.GT.AND P4, PT, R15, 0x9, P2 ;  /* 0x000000090f00780c */ /* 0x000fe40001784270 */
[C---:B------:R-:W-:Y:S02]  /*a600*/  ISETP.LT.OR P5, PT, R6.reuse, 0x2, P5 ;  /* 0x000000020600780c */ /* 0x040fe40002fa1670 */
[C---:B------:R-:W-:Y:S02]  /*a610*/  ISETP.LT.OR P3, PT, R6.reuse, 0x9, P3 ;  /* 0x000000090600780c */ /* 0x040fe40001f61670 */
[----:B------:R-:W-:Y:S02]  /*a620*/  ISETP.LT.OR P4, PT, R6, 0xa, P4 ;  /* 0x0000000a0600780c */ /* 0x000fe40002781670 */
[----:B------:R-:W-:-:S02]  /*a630*/  FSEL R153, R153, -INF , !P5 ;  /* 0xff80000099997808 */ /* 0x000fc40006800000 */
[----:B------:R-:W-:Y:S01]  /*a640*/  FSEL R156, R156, -INF , !P3 ;  /* 0xff8000009c9c7808 */ /* 0x000fe20005800000 */
[----:B0-----:R-:W-:Y:S01]  /*a650*/  IMAD.IADD R14, R206, 0x1, R8 ;  /* 0x00000001ce0e7824 */ /* 0x001fe200078e0208 */
[----:B------:R-:W-:Y:S02]  /*a660*/  FSEL R157, R157, -INF , !P4 ;  /* 0xff8000009d9d7808 */ /* 0x000fe40006000000 */
        /* <DEDUP_REMOVED lines=9> */
[----:B------:R-:W-:-:S02]  /*a700*/  ISETP.GT.AND P5, PT, R15, 0x19, P2 ;  /* 0x000000190f00780c */ /* 0x000fc400017a4270 */
[C---:B------:R-:W-:Y:S02]  /*a710*/  ISETP.GT.AND P3, PT, R15.reuse, 0x20, P2 ;  /* 0x000000200f00780c */ /* 0x040fe40001764270 */
[----:B------:R-:W-:Y:S02]  /*a720*/  ISETP.GT.AND P4, PT, R15, 0x21, P2 ;  /* 0x000000210f00780c */ /* 0x000fe40001784270 */
[C---:B------:R-:W-:Y:S02]  /*a730*/  ISETP.LT.OR P5, PT, R6.reuse, 0x1a, P5 ;  /* 0x0000001a0600780c */ /* 0x040fe40002fa1670 */
[C---:B------:R-:W-:Y:S02]  /*a740*/  ISETP.LT.OR P3, PT, R6.reuse, 0x21, P3 ;  /* 0x000000210600780c */ /* 0x040fe40001f61670 */
[----:B------:R-:W-:Y:S02]  /*a750*/  ISETP.LT.OR P4, PT, R6, 0x22, P4 ;  /* 0x000000220600780c */ /* 0x000fe40002781670 */
[----:B------:R-:W-:-:S02]  /*a760*/  FSEL R165, R165, -INF , !P5 ;  /* 0xff800000a5a57808 */ /* 0x000fc40006800000 */
[----:B------:R-:W-:Y:S02]  /*a770*/  FSEL R168, R168, -INF , !P3 ;  /* 0xff800000a8a87808 */ /* 0x000fe40005800000 */
        /* <DEDUP_REMOVED lines=34> */
.L_x_2377:
[----:B------:R-:W-:-:S05]  /*a9a0*/  IMAD.U32 R20, RZ, RZ, UR22 ;  /* 0x00000016ff147e24 */ /* 0x000fca000f8e00ff */
[----:B------:R-:W-:-:S13]  /*a9b0*/  ISETP.NE.AND P3, PT, R20, 0x1, PT ;  /* 0x000000011400780c */ /* 0x000fda0003f65270 */
[----:B------:R-:W0:Y:S02]  /*a9c0*/  @P3 LDC.64 R8, c[0x0][0x9e8] ;  /* 0x00027a00ff083b82 */ /* 0x000e240000000a00 */
[----:B0-----:R-:W-:-:S05]  /*a9d0*/  @P3 IMAD.HI.U32 R8, R15, R8, RZ ;  /* 0x000000080f083227 */ /* 0x001fca00078e00ff */
[----:B------:R-:W-:-:S07]  /*a9e0*/  @P3 SHF.R.U32.HI R15, RZ, R9, R8 ;  /* 0x00000009ff0f3219 */ /* 0x000fce0000011608 */
.L_x_2378:
[----:B------:R-:W-:Y:S05]  /*a9f0*/  BSYNC B0 ;  /* 0x0000000000007941 */ /* 0x000fea0003800000 */
.L_x_2376:
[----:B------:R-:W-:-:S04]  /*aa00*/  IMAD R5, R15, R20, -R5 ;  /* 0x000000140f057224 */ /* 0x000fc800078e0a05 */
[----:B------:R-:W-:-:S05]  /*aa10*/  IMAD.IADD R5, R5, 0x1, -R2 ;  /* 0x0000000105057824 */ /* 0x000fca00078e0a02 */
[----:B------:R-:W-:Y:S02]  /*aa20*/  VIADDMNMX R6, R5, R20, R6, PT ;  /* 0x0000001405067246 */ /* 0x000fe40003800106 */
[----:B------:R-:W-:-:S07]  /*aa30*/  VIMNMX R14, R14, R5, !PT ;  /* 0x000000050e0e7248 */ /* 0x000fce0007fe0100 */
.L_x_2375:
        /* <DEDUP_REMOVED lines=8> */
[----:B------:R-:W-:Y:S02]  /*aac0*/  ISETP.GT.AND P3, PT, R14, RZ, P2 ;  /* 0x000000ff0e00720c */ /* 0x000fe40001764270 */
        /* <DEDUP_REMOVED lines=9> */
[----:B------:R-:W-:-:S02]  /*ab60*/  ISETP.LT.OR P4, PT, R6, 0x9, P4 ;  /* 0x000000090600780c */ /* 0x000fc40002781670 */
[----:B------:R-:W-:Y:S02]  /*ab70*/  FMNMX.FTZ R5, R169, R8, !PT ;  /* 0x00000008a9057209 */ /* 0x000fe40007810000 */
[----:B------:R-:W-:Y:S02]  /*ab80*/  FSEL R159, R159, -INF , !P5 ;  /* 0xff8000009f9f7808 */ /* 0x000fe40006800000 */
[----:B------:R-:W-:Y:S02]  /*ab90*/  FMNMX.FTZ R8, R172, R5, !PT ;  /* 0x00000005ac087209 */ /* 0x000fe40007810000 */
[----:B------:R-:W-:Y:S02]  /*aba0*/  ISETP.GT.AND P5, PT, R14, 0x11, P2 ;  /* 0x000000110e00780c */ /* 0x000fe400017a4270 */
[----:B------:R-:W-:Y:S02]  /*abb0*/  FMNMX.FTZ R5, R173, R8, !PT ;  /* 0x00000008ad057209 */ /* 0x000fe40007810000 */
[----:B------:R-:W-:-:S02]  /*abc0*/  FSEL R158, R158, -INF , !P4 ;  /* 0xff8000009e9e7808 */ /* 0x000fc40006000000 */
        /* <DEDUP_REMOVED lines=8> */
[----:B------:R-:W-:Y:S01]  /*ac50*/  ISETP.GT.AND P5, PT, R14, 0x20, P2 ;  /* 0x000000200e00780c */ /* 0x000fe200017a4270 */
[----:B------:R-:W0:Y:S01]  /*ac60*/  SHFL.BFLY PT, R5, R8, 0x2, 0x1f ;  /* 0x0c401f0008057f89 */ /* 0x000e2200000e0000 */
[----:B------:R-:W-:Y:S02]  /*ac70*/  FSEL R162, R162, -INF , !P4 ;  /* 0xff800000a2a27808 */ /* 0x000fe40006000000 */
[----:B------:R-:W-:Y:S02]  /*ac80*/  ISETP.LT.OR P5, PT, R6, 0x21, P5 ;  /* 0x000000210600780c */ /* 0x000fe40002fa1670 */
[----:B------:R-:W-:-:S02]  /*ac90*/  ISETP.GT.AND P4, PT, R14, 0x19, P2 ;  /* 0x000000190e00780c */ /* 0x000fc40001784270 */
[----:B------:R-:W-:Y:S02]  /*aca0*/  FSEL R170, R170, -INF , !P5 ;  /* 0xff800000aaaa7808 */ /* 0x000fe40006800000 */
[----:B------:R-:W-:-:S04]  /*acb0*/  ISETP.LT.OR P4, PT, R6, 0x1a, P4 ;  /* 0x0000001a0600780c */ /* 0x000fc80002781670 */
[----:B------:R-:W-:Y:S02]  /*acc0*/  FSEL R167, R167, -INF , !P4 ;  /* 0xff800000a7a77808 */ /* 0x000fe40006000000 */
[----:B------:R-:W-:-:S04]  /*acd0*/  ISETP.GT.AND P4, PT, R14, 0x28, P2 ;  /* 0x000000280e00780c */ /* 0x000fc80001784270 */
[----:B------:R-:W-:-:S04]  /*ace0*/  ISETP.LT.OR P4, PT, R6, 0x29, P4 ;  /* 0x000000290600780c */ /* 0x000fc80002781670 */
[----:B------:R-:W-:Y:S02]  /*acf0*/  FSEL R174, R174, -INF , !P4 ;  /* 0xff800000aeae7808 */ /* 0x000fe40006000000 */
[----:B0-----:R-:W-:Y:S02]  /*ad00*/  FMNMX.FTZ R9, R8, R5, !PT ;  /* 0x0000000508097209 */ /* 0x001fe40007810000 */
[----:B------:R-:W-:-:S03]  /*ad10*/  ISETP.GT.AND P4, PT, R14, 0x30, P2 ;  /* 0x000000300e00780c */ /* 0x000fc60001784270 */
[----:B------:R-:W0:Y:S01]  /*ad20*/  SHFL.BFLY PT, R20, R9, 0x1, 0x1f ;  /* 0x0c201f0009147f89 */ /* 0x000e2200000e0000 */
[----:B------:R-:W-:-:S04]  /*ad30*/  ISETP.LT.OR P4, PT, R6, 0x31, P4 ;  /* 0x000000310600780c */ /* 0x000fc80002781670 */
[----:B------:R-:W-:Y:S02]  /*ad40*/  FSEL R178, R178, -INF , !P4 ;  /* 0xff800000b2b27808 */ /* 0x000fe40006000000 */
[----:B------:R-:W-:-:S04]  /*ad50*/  ISETP.GT.AND P4, PT, R14, 0x38, P2 ;  /* 0x000000380e00780c */ /* 0x000fc80001784270 */
[----:B------:R-:W-:-:S04]  /*ad60*/  ISETP.LT.OR P4, PT, R6, 0x39, P4 ;  /* 0x000000390600780c */ /* 0x000fc80002781670 */
[----:B------:R-:W-:Y:S02]  /*ad70*/  FSEL R182, R182, -INF , !P4 ;  /* 0xff800000b6b67808 */ /* 0x000fe40006000000 */
[----:B0-----:R-:W-:Y:S02]  /*ad80*/  FMNMX.FTZ R5, R9, R20, !PT ;  /* 0x0000001409057209 */ /* 0x001fe40007810000 */
[----:B------:R-:W-:Y:S02]  /*ad90*/  FSEL R9, R154, -INF , !P3 ;  /* 0xff8000009a097808 */ /* 0x000fe40005800000 */
[----:B------:R-:W-:Y:S01]  /*ada0*/  ISETP.GT.AND P3, PT, R14, 0x18, P2 ;  /* 0x000000180e00780c */ /* 0x000fe20001764270 */
[----:B------:R-:W-:Y:S01]  /*adb0*/  FMUL.FTZ R20, R5, UR10 ;  /* 0x0000000a05147c20 */ /* 0x000fe20008410000 */
[----:B------:R-:W-:Y:S02]  /*adc0*/  FMNMX.FTZ R8, R9, R12, !PT ;  /* 0x0000000c09087209 */ /* 0x000fe40007810000 */
[----:B------:R-:W-:-:S02]  /*add0*/  ISETP.LT.OR P3, PT, R6, 0x19, P3 ;  /* 0x000000190600780c */ /* 0x000fc40001f61670 */
[----:B------:R-:W-:Y:S02]  /*ade0*/  FMNMX.FTZ R15, R155, R8, !PT ;  /* 0x000000089b0f7209 */ /* 0x000fe40007810000 */
[----:B------:R-:W-:Y:S02]  /*adf0*/  FSETP.NEU.FTZ.AND P5, PT, R5, -INF , PT ;  /* 0xff8000000500780b */ /* 0x000fe40003fbd000 */
[----:B------:R-:W-:Y:S02]  /*ae00*/  FMNMX.FTZ R8, R158, R15, !PT ;  /* 0x0000000f9e087209 */ /* 0x000fe40007810000 */
[----:B------:R-:W-:Y:S02]  /*ae10*/  FSEL R166, R166, -INF , !P3 ;  /* 0xff800000a6a67808 */ /* 0x000fe40005800000 */
[----:B------:R-:W-:Y:S02]  /*ae20*/  FMNMX.FTZ R15, R159, R8, !PT ;  /* 0x000000089f0f7209 */ /* 0x000fe40007810000 */
[----:B------:R-:W-:-:S02]  /*ae30*/  ISETP.GT.AND P3, PT, R14, 0x21, P2 ;  /* 0x000000210e00780c */ /* 0x000fc40001764270 */
[----:B------:R-:W-:Y:S02]  /*ae40*/  FMNMX.FTZ R8, R162, R15, !PT ;  /* 0x0000000fa2087209 */ /* 0x000fe40007810000 */
[----:B------:R-:W-:Y:S02]  /*ae50*/  ISETP.LT.OR P3, PT, R6, 0x22, P3 ;  /* 0x000000220600780c */ /* 0x000fe40001f61670 */
[----:B------:R-:W-:Y:S02]  /*ae60*/  FMNMX.FTZ R15, R163, R8, !PT ;  /* 0x00000008a30f7209 */ /* 0x000fe40007810000 */
[----:B------:R-:W-:Y:S02]  /*ae70*/  FSEL R8, R20, RZ, P5 ;  /* 0x000000ff14087208 */ /* 0x000fe40002800000 */
[----:B------:R-:W-:Y:S02]  /*ae80*/  FMNMX.FTZ R20, R166, R15, !PT ;  /* 0x0000000fa6147209 */ /* 0x000fe40007810000 */
[----:B------:R-:W-:Y:S01]  /*ae90*/  FSEL R171, R171, -INF , !P3 ;  /* 0xff800000abab7808 */ /* 0x000fe20005800000 */
[--C-:B------:R-:W-:Y:S01]  /*aea0*/  FFMA.FTZ R152, R152, UR10, -R8.reuse ;  /* 0x0000000a98987c23 */ /* 0x100fe20008010808 */
[----:B------:R-:W-:Y:S01]  /*aeb0*/  FMNMX.FTZ R15, R167, R20, !PT ;  /* 0x00000014a70f7209 */ /* 0x000fe20007810000 */
[--C-:B------:R-:W-:Y:S01]  /*aec0*/  FFMA.FTZ R154, R156, UR10, -R8.reuse ;  /* 0x0000000a9c9a7c23 */ /* 0x100fe20008010808 */
[----:B------:R-:W-:Y:S01]  /*aed0*/  ISETP.GT.AND P3, PT, R14, 0x29, P2 ;  /* 0x000000290e00780c */ /* 0x000fe20001764270 */
[--C-:B------:R-:W-:Y:S01]  /*aee0*/  FFMA.FTZ R156, R160, UR10, -R8.reuse ;  /* 0x0000000aa09c7c23 */ /* 0x100fe20008010808 */
[----:B------:R-:W-:Y:S01]  /*aef0*/  FMNMX.FTZ R20, R170, R15, !PT ;  /* 0x0000000faa147209 */ /* 0x000fe20007810000 */
[--C-:B------:R-:W-:Y:S01]  /*af00*/  FFMA.FTZ R15, R153, UR10, -R8.reuse ;  /* 0x0000000a990f7c23 */ /* 0x100fe20008010808 */
[----:B------:R-:W-:Y:S01]  /*af10*/  ISETP.LT.OR P3, PT, R6, 0x2a, P3 ;  /* 0x0000002a0600780c */ /* 0x000fe20001f61670 */
[----:B------:R-:W-:Y:S01]  /*af20*/  MUFU.EX2 R152, R152 ;  /* 0x0000009800987308 */ /* 0x000fe20000000800 */
[----:B------:R-:W-:Y:S01]  /*af30*/  FMNMX.FTZ R21, R171, R20, !PT ;  /* 0x00000014ab157209 */ /* 0x000fe20007810000 */
[--C-:B------:R-:W-:Y:S01]  /*af40*/  FFMA.FTZ R160, R168, UR10, -R8.reuse ;  /* 0x0000000aa8a07c23 */ /* 0x100fe20008010808 */
[----:B------:R-:W-:Y:S01]  /*af50*/  FSEL R175, R175, -INF , !P3 ;  /* 0xff800000afaf7808 */ /* 0x000fe20005800000 */
[----:B------:R-:W-:Y:S01]  /*af60*/  FFMA.FTZ R168, R180, UR10, -R8 ;  /* 0x0000000ab4a87c23 */ /* 0x000fe20008010808 */
[----:B------:R-:W-:-:S02]  /*af70*/  ISETP.GT.AND P3, PT, R14, 0x31, P2 ;  /* 0x000000310e00780c */ /* 0x000fc40001764270 */
[----:B------:R-:W-:Y:S01]  /*af80*/  FMNMX.FTZ R20, R174, R21, !PT ;  /* 0x00000015ae147209 */ /* 0x000fe20007810000 */
[----:B------:R-:W-:Y:S01]  /*af90*/  MUFU.EX2 R15, R15 ;  /* 0x0000000f000f7308 */ /* 0x000fe20000000800 */
[----:B------:R-:W-:Y:S02]  /*afa0*/  ISETP.LT.OR P3, PT, R6, 0x32, P3 ;  /* 0x000000320600780c */ /* 0x000fe40001f61670 */
[----:B------:R-:W-:Y:S01]  /*afb0*/  FMNMX.FTZ R21, R175, R20, !PT ;  /* 0x00000014af157209 */ /* 0x000fe20007810000 */
[--C-:B------:R-:W-:Y:S01]  /*afc0*/  FFMA.FTZ R20, R172, UR10, -R8.reuse ;  /* 0x0000000aac147c23 */ /* 0x100fe20008010808 */
[----:B------:R-:W-:Y:S02]  /*afd0*/  ISETP.GT.AND P2, PT, R14, 0x39, P2 ;  /* 0x000000390e00780c */ /* 0x000fe40001744270 */
[----:B------:R-:W-:Y:S01]  /*afe0*/  FSEL R179, R179, -INF , !P3 ;  /* 0xff800000b3b37808 */ /* 0x000fe20005800000 */
[----:B------:R-:W-:Y:S01]  /*aff0*/  MUFU.EX2 R154, R154 ;  /* 0x0000009a009a7308 */ /* 0x000fe20000000800 */
[----:B------:R-:W-:Y:S01]  /*b000*/  FMNMX.FTZ R14, R178, R21, !PT ;  /* 0x00000015b20e7209 */ /* 0x000fe20007810000 */
[--C-:B------:R-:W-:Y:S01]  /*b010*/  FFMA.FTZ R21, R157, UR10, -R8.reuse ;  /* 0x0000000a9d157c23 */ /* 0x100fe20008010808 */
[----:B------:R-:W-:Y:S01]  /*b020*/  ISETP.LT.OR P2, PT, R6, 0x3a, P2 ;  /* 0x0000003a0600780c */ /* 0x000fe20001741670 */
[--C-:B------:R-:W-:Y:S01]  /*b030*/  FFMA.FTZ R157, R165, UR10, -R8.reuse ;  /* 0x0000000aa59d7c23 */ /* 0x100fe20008010808 */
[----:B------:R-:W-:Y:S01]  /*b040*/  FMNMX.FTZ R153, R179, R14, !PT ;  /* 0x0000000eb3997209 */ /* 0x000fe20007810000 */
[--C-:B------:R-:W-:Y:S01]  /*b050*/  FFMA.FTZ R14, R164, UR10, -R8.reuse ;  /* 0x0000000aa40e7c23 */ /* 0x100fe20008010808 */
[----:B------:R-:W-:Y:S01]  /*b060*/  FSEL R183, R183, -INF , !P2 ;  /* 0xff800000b7b77808 */ /* 0x000fe20005000000 */
[----:B------:R-:W-:Y:S01]  /*b070*/  MUFU.EX2 R21, R21 ;  /* 0x0000001500157308 */ /* 0x000fe20000000800 */
[----:B------:R-:W-:Y:S01]  /*b080*/  FMNMX.FTZ R6, R182, R153, !PT ;  /* 0x00000099b6067209 */ /* 0x000fe20007810000 */
[--C-:B------:R-:W-:Y:S01]  /*b090*/  FFMA.FTZ R153, R161, UR10, -R8.reuse ;  /* 0x0000000aa1997c23 */ /* 0x100fe20008010808 */
[----:B------:R-:W-:Y:S01]  /*b0a0*/  FSEL R164, R5, RZ, P5 ;  /* 0x000000ff05a47208 */ /* 0x000fe20002800000 */
[----:B------:R-:W-:Y:S01]  /*b0b0*/  FFMA.FTZ R165, R173, UR10, -R8 ;  /* 0x0000000aada57c23 */ /* 0x000fe20008010808 */
[----:B------:R-:W-:Y:S01]  /*b0c0*/  FMNMX.FTZ R6, R183, R6, !PT ;  /* 0x00000006b7067209 */ /* 0x000fe20007810000 */
[----:B------:R-:W-:-:S02]  /*b0d0*/  IMAD.MOV R173, RZ, RZ, -R17 ;  /* 0x000000ffffad7224 */ /* 0x000fc400078e0a11 */
[--C-:B------:R-:W-:Y:S01]  /*b0e0*/  FFMA.FTZ R161, R169, UR10, -R8.reuse ;  /* 0x0000000aa9a17c23 */ /* 0x100fe20008010808 */
[----:B------:R-:W-:Y:S01]  /*b0f0*/  FADD.FTZ R164, -R164, R13 ;  /* 0x0000000da4a47221 */ /* 0x000fe20000010100 */
[----:B------:R-:W-:Y:S01]  /*b100*/  MUFU.EX2 R156, R156 ;  /* 0x0000009c009c7308 */ /* 0x000fe20000000800 */
[----:B------:R-:W0:Y:S01]  /*b110*/  SHFL.BFLY PT, R205, R6, 0x2, 0x1f ;  /* 0x0c401f0006cd7f89 */ /* 0x000e2200000e0000 */
[----:B------:R-:W-:Y:S01]  /*b120*/  ISETP.NE.AND P3, PT, R2, R173, PT ;  /* 0x000000ad0200720c */ /* 0x000fe20003f65270 */
[----:B------:R-:W-:Y:S01]  /*b130*/  FMUL.FTZ R13, R164, UR10 ;  /* 0x0000000aa40d7c20 */ /* 0x000fe20008410000 */
[--C-:B------:R-:W-:Y:S01]  /*b140*/  FFMA.FTZ R164, R176, UR10, -R8.reuse ;  /* 0x0000000ab0a47c23 */ /* 0x100fe20008010808 */
[--C-:B------:R-:W-:Y:S01]  /*b150*/  FFMA.FTZ R169, R177, UR10, -R8.reuse ;  /* 0x0000000ab1a97c23 */ /* 0x100fe20008010808 */
[----:B------:R-:W-:Y:S01]  /*b160*/  FFMA.FTZ R173, R181, UR10, -R8 ;  /* 0x0000000ab5ad7c23 */ /* 0x000fe20008010808 */
[----:B------:R-:W-:Y:S01]  /*b170*/  IMAD.U32 R181, RZ, RZ, UR21 ;  /* 0x00000015ffb57e24 */ /* 0x000fe2000f8e00ff */
[----:B------:R-:W-:Y:S08]  /*b180*/  MUFU.EX2 R153, R153 ;  /* 0x0000009900997308 */ /* 0x000ff00000000800 */
[----:B------:R-:W1:Y:S08]  /*b190*/  MUFU.EX2 R13, R13 ;  /* 0x0000000d000d7308 */ /* 0x000e700000000800 */
[----:B------:R-:W2:Y:S01]  /*b1a0*/  MUFU.EX2 R14, R14 ;  /* 0x0000000e000e7308 */ /* 0x000ea20000000800 */
[----:B0-----:R-:W-:-:S05]  /*b1b0*/  FMNMX.FTZ R205, R6, R205, !PT ;  /* 0x000000cd06cd7209 */ /* 0x001fca0007810000 */
[----:B------:R-:W0:Y:S02]  /*b1c0*/  SHFL.BFLY PT, R6, R205, 0x1, 0x1f ;  /* 0x0c201f00cd067f89 */ /* 0x000e2400000e0000 */
[----:B------:R-:W3:Y:S01]  /*b1d0*/  MUFU.EX2 R157, R157 ;  /* 0x0000009d009d7308 */ /* 0x000ee20000000800 */
[----:B-1----:R-:W-:Y:S01]  /*b1e0*/  FFMA.FTZ R172, R13, R3, R152 ;  /* 0x000000030dac7223 */ /* 0x002fe20000010098 */
[----:B------:R-:W-:Y:S01]  /*b1f0*/  F2FP.F16.F32.PACK_AB R152, R15, R152 ;  /* 0x000000980f98723e */ /* 0x000fe200000000ff */
[-C--:B------:R-:W-:Y:S01]  /*b200*/  FMUL.FTZ R24, R24, R13.reuse ;  /* 0x0000000d18187220 */ /* 0x080fe20000410000 */
[-C--:B------:R-:W-:Y:S01]  /*b210*/  FMUL.FTZ R25, R25, R13.reuse ;  /* 0x0000000d19197220 */ /* 0x080fe20000410000 */
[----:B------:R-:W-:Y:S01]  /*b220*/  FADD.FTZ R3, R15, R172 ;  /* 0x000000ac0f037221 */ /* 0x000fe20000010000 */
[-C--:B------:R-:W-:Y:S01]  /*b230*/  FMUL.FTZ R28, R28, R13.reuse ;  /* 0x0000000d1c1c7220 */ /* 0x080fe20000410000 */
[-C--:B------:R-:W-:Y:S01]  /*b240*/  FMUL.FTZ R29, R29, R13.reuse ;  /* 0x0000000d1d1d7220 */ /* 0x080fe20000410000 */
[----:B------:R-:W1:Y:S01]  /*b250*/  MUFU.EX2 R160, R160 ;  /* 0x000000a000a07308 */ /* 0x000e620000000800 */
[----:B------:R-:W-:Y:S01]  /*b260*/  FADD.FTZ R8, R154, R3 ;  /* 0x000000039a087221 */ /* 0x000fe20000010000 */
[----:B------:R-:W-:Y:S01]  /*b270*/  F2FP.F16.F32.PACK_AB R154, R21, R154 ;  /* 0x0000009a159a723e */ /* 0x000fe200000000ff */
[-C--:B------:R-:W-:Y:S01]  /*b280*/  FMUL.FTZ R32, R32, R13.reuse ;  /* 0x0000000d20207220 */ /* 0x080fe20000410000 */
[----:B------:R-:W-:Y:S01]  /*b290*/  FMUL.FTZ R33, R33, R13 ;  /* 0x0000000d21217220 */ /* 0x000fe20000410000 */
[----:B------:R-:W-:Y:S01]  /*b2a0*/  FADD.FTZ R177, R21, R8 ;  /* 0x0000000815b17221 */ /* 0x000fe20000010000 */
[----:B------:R-:W-:-:S02]  /*b2b0*/  @!P3 IMAD R8, R181, 0x40, R16 ;  /* 0x00000040b508b824 */ /* 0x000fc400078e0210 */
[-C--:B------:R-:W-:Y:S01]  /*b2c0*/  FMUL.FTZ R36, R36, R13.reuse ;  /* 0x0000000d24247220 */ /* 0x080fe20000410000 */
[----:B------:R-:W4:Y:S01]  /*b2d0*/  MUFU.EX2 R161, R161 ;  /* 0x000000a100a17308 */ /* 0x000f220000000800 */
[----:B------:R-:W-:Y:S01]  /*b2e0*/  FADD.FTZ R172, R156, R177 ;  /* 0x000000b19cac7221 */ /* 0x000fe20000010000 */
[----:B------:R-:W-:Y:S01]  /*b2f0*/  F2FP.F16.F32.PACK_AB R156, R153, R156 ;  /* 0x0000009c999c723e */ /* 0x000fe200000000ff */
[-C--:B------:R-:W-:Y:S01]  /*b300*/  FMUL.FTZ R37, R37, R13.reuse ;  /* 0x0000000d25257220 */ /* 0x080fe20000410000 */
[-C--:B------:R-:W-:Y:S01]  /*b310*/  FMUL.FTZ R40, R40, R13.reuse ;  /* 0x0000000d28287220 */ /* 0x080fe20000410000 */
[----:B------:R-:W-:Y:S01]  /*b320*/  FADD.FTZ R177, R153, R172 ;  /* 0x000000ac99b17221 */ /* 0x000fe20000010000 */
[----:B0-----:R-:W-:Y:S01]  /*b330*/  FMNMX.FTZ R6, R205, R6, !PT ;  /* 0x00000006cd067209 */ /* 0x001fe20007810000 */
[-C--:B------:R-:W-:Y:S01]  /*b340*/  FMUL.FTZ R41, R41, R13.reuse ;  /* 0x0000000d29297220 */ /* 0x080fe20000410000 */
[----:B------:R-:W0:Y:S01]  /*b350*/  MUFU.EX2 R20, R20 ;  /* 0x0000001400147308 */ /* 0x000e220000000800 */
[----:B------:R-:W-:Y:S01]  /*b360*/  @!P3 LEA R172, R8, UR46, 0x2 ;  /* 0x0000002e08acbc11 */ /* 0x000fe2000f8e10ff */
[----:B--2---:R-:W-:Y:S01]  /*b370*/  FADD.FTZ R8, R14, R177 ;  /* 0x000000b10e087221 */ /* 0x004fe20000010000 */
[C---:B------:R-:W-:Y:S01]  /*b380*/  FMUL.FTZ R176, R6.reuse, UR10 ;  /* 0x0000000a06b07c20 */ /* 0x040fe20008410000 */
[----:B------:R-:W-:Y:S01]  /*b390*/  FSETP.NEU.FTZ.AND P2, PT, R6, -INF , PT ;  /* 0xff8000000600780b */ /* 0x000fe20003f5d000 */
[-C--:B------:R-:W-:Y:S01]  /*b3a0*/  FMUL.FTZ R44, R44, R13.reuse ;  /* 0x0000000d2c2c7220 */ /* 0x080fe20000410000 */
[----:B---3--:R-:W-:Y:S01]  /*b3b0*/  FADD.FTZ R181, R157, R8 ;  /* 0x000000089db57221 */ /* 0x008fe20000010000 */
[----:B------:R-:W-:Y:S01]  /*b3c0*/  @!P3 STS [R172+0x28800], R13 ;  /* 0x0288000dac00b388 */ /* 0x000fe20000000800 */
[----:B------:R-:W-:Y:S01]  /*b3d0*/  FSEL R176, R176, RZ, P2 ;  /* 0x000000ffb0b07208 */ /* 0x000fe20001000000 */
[----:B------:R-:W2:Y:S01]  /*b3e0*/  MUFU.EX2 R165, R165 ;  /* 0x000000a500a57308 */ /* 0x000ea20000000800 */
[----:B------:R-:W-:Y:S01]  /*b3f0*/  FSEL R3, R6, RZ, P2 ;  /* 0x000000ff06037208 */ /* 0x000fe20001000000 */
[-C--:B------:R-:W-:Y:S01]  /*b400*/  FMUL.FTZ R45, R45, R13.reuse ;  /* 0x0000000d2d2d7220 */ /* 0x080fe20000410000 */
[-C--:B------:R-:W-:Y:S01]  /*b410*/  FMUL.FTZ R48, R48, R13.reuse ;  /* 0x0000000d30307220 */ /* 0x080fe20000410000 */
[----:B------:R-:W-:Y:S01]  /*b420*/  FFMA.FTZ R177, R162, UR10, -R176 ;  /* 0x0000000aa2b17c23 */ /* 0x000fe200080108b0 */
[----:B-1----:R-:W-:Y:S01]  /*b430*/  FADD.FTZ R162, R160, R181 ;  /* 0x000000b5a0a27221 */ /* 0x002fe20000010000 */
[----:B------:R-:W-:Y:S01]  /*b440*/  FADD.FTZ R3, -R3, R12 ;  /* 0x0000000c03037221 */ /* 0x000fe20000010100 */
[----:B------:R-:W-:Y:S01]  /*b450*/  FFMA.FTZ R9, R9, UR10, -R176 ;  /* 0x0000000a09097c23 */ /* 0x000fe200080108b0 */
[----:B------:R-:W1:Y:S01]  /*b460*/  MUFU.EX2 R164, R164 ;  /* 0x000000a400a47308 */ /* 0x000e620000000800 */
[----:B----4-:R-:W-:Y:S01]  /*b470*/  FADD.FTZ R205, R161, R162 ;  /* 0x000000a2a1cd7221 */ /* 0x010fe20000010000 */
[----:B------:R-:W-:Y:S01]  /*b480*/  FMUL.FTZ R3, R3, UR10 ;  /* 0x0000000a03037c20 */ /* 0x000fe20008410000 */
[--C-:B------:R-:W-:Y:S01]  /*b490*/  FFMA.FTZ R155, R155, UR10, -R176.reuse ;  /* 0x0000000a9b9b7c23 */ /* 0x100fe200080108b0 */
[--C-:B------:R-:W-:Y:S01]  /*b4a0*/  FFMA.FTZ R158, R158, UR10, -R176.reuse ;  /* 0x0000000a9e9e7c23 */ /* 0x100fe200080108b0 */
[----:B0-----:R-:W-:Y:S01]  /*b4b0*/  FADD.FTZ R162, R20, R205 ;  /* 0x000000cd14a27221 */ /* 0x001fe20000010000 */
[--C-:B------:R-:W-:Y:S01]  /*b4c0*/  FFMA.FTZ R159, R159, UR10, -R176.reuse ;  /* 0x0000000a9f9f7c23 */ /* 0x100fe200080108b0 */
[--C-:B------:R-:W-:Y:S01]  /*b4d0*/  FFMA.FTZ R181, R170, UR10, -R176.reuse ;  /* 0x0000000aaab57c23 */ /* 0x100fe200080108b0 */
[----:B------:R-:W0:Y:S01]  /*b4e0*/  MUFU.EX2 R169, R169 ;  /* 0x000000a900a97308 */ /* 0x000e220000000800 */
[--C-:B------:R-:W-:Y:S01]  /*b4f0*/  FFMA.FTZ R163, R163, UR10, -R176.reuse ;  /* 0x0000000aa3a37c23 */ /* 0x100fe200080108b0 */
[--C-:B------:R-:W-:Y:S01]  /*b500*/  FFMA.FTZ R180, R166, UR10, -R176.reuse ;  /* 0x0000000aa6b47c23 */ /* 0x100fe200080108b0 */
[--C-:B------:R-:W-:Y:S01]  /*b510*/  FFMA.FTZ R167, R167, UR10, -R176.reuse ;  /* 0x0000000aa7a77c23 */ /* 0x100fe200080108b0 */
[----:B------:R-:W-:Y:S01]  /*b520*/  F2FP.F16.F32.PACK_AB R160, R161, R160 ;  /* 0x000000a0a1a0723e */ /* 0x000fe200000000ff */
[--C-:B------:R-:W-:Y:S01]  /*b530*/  FFMA.FTZ R171, R171, UR10, -R176.reuse ;  /* 0x0000000aabab7c23 */ /* 0x100fe200080108b0 */
[--C-:B------:R-:W-:Y:S01]  /*b540*/  FFMA.FTZ R174, R174, UR10, -R176.reuse ;  /* 0x0000000aaeae7c23 */ /* 0x100fe200080108b0 */
[--C-:B------:R-:W-:Y:S01]  /*b550*/  FFMA.FTZ R175, R175, UR10, -R176.reuse ;  /* 0x0000000aafaf7c23 */ /* 0x100fe200080108b0 */
[----:B------:R-:W-:Y:S01]  /*b560*/  MUFU.EX2 R168, R168 ;  /* 0x000000a800a87308 */ /* 0x000fe20000000800 */
[--C-:B------:R-:W-:Y:S01]  /*b570*/  FFMA.FTZ R178, R178, UR10, -R176.reuse ;  /* 0x0000000ab2b27c23 */ /* 0x100fe200080108b0 */
[--C-:B------:R-:W-:Y:S01]  /*b580*/  FFMA.FTZ R179, R179, UR10, -R176.reuse ;  /* 0x0000000ab3b37c23 */ /* 0x100fe200080108b0 */
[--C-:B------:R-:W-:Y:S01]  /*b590*/  FFMA.FTZ R182, R182, UR10, -R176.reuse ;  /* 0x0000000ab6b67c23 */ /* 0x100fe200080108b0 */
[----:B------:R-:W-:Y:S01]  /*b5a0*/  FFMA.FTZ R176, R183, UR10, -R176 ;  /* 0x0000000ab7b07c23 */ /* 0x000fe200080108b0 */
        /* <DEDUP_REMOVED lines=24> */
[----:B-1----:R-:W-:Y:S01]  /*b730*/  FADD.FTZ R162, R164, R3 ;  /* 0x00000003a4a27221 */ /* 0x002fe20000010000 */
[----:B0-----:R-:W-:Y:S01]  /*b740*/  F2FP.F16.F32.PACK_AB R164, R169, R164 ;  /* 0x000000a4a9a4723e */ /* 0x001fe200000000ff */
        /* <DEDUP_REMOVED lines=51> */
[C---:B--2---:R-:W-:Y:S01]  /*ba80*/  FADD.FTZ R172, R14.reuse, R15 ;  /* 0x0000000f0eac7221 */ /* 0x044fe20000010000 */
[----:B------:R-:W-:Y:S01]  /*ba90*/  F2FP.F16.F32.PACK_AB R157, R14, R177 ;  /* 0x000000b10e9d723e */ /* 0x000fe200000000ff */
[-C--:B------:R-:W-:Y:S01]  /*baa0*/  FMUL.FTZ R148, R148, R13.reuse ;  /* 0x0000000d94947220 */ /* 0x080fe20000410000 */
[----:B------:R-:W-:Y:S01]  /*bab0*/  FMUL.FTZ R149, R149, R13 ;  /* 0x0000000d95957220 */ /* 0x000fe20000410000 */
        /* <DEDUP_REMOVED lines=93> */
.L_x_2379:
[----:B------:R0:W2:Y:S01]  /*c090*/  SYNCS.PHASECHK.TRANS64.TRYWAIT P2, [UR25+0x28c50], R11 ;  /* 0x028c500bff0075a7 */ /* 0x0000a20008040159 */
[----:B------:R-:W-:Y:S05]  /*c0a0*/  @!P0 BRA `(.L_x_2380) ;  /* 0x0000000000048947 */ /* 0x000fea0003800000 */
[----:B------:R-:W-:Y:S01]  /*c0b0*/  BPT.TRAP 0x1 ;  /* 0x000000040000795c */ /* 0x000fe20000300000 */
.L_x_2380:
[----:B--2---:R-:W-:Y:S05]  /*c0c0*/  @P2 BRA `(.L_x_2381) ;  /* 0x0000000000082947 */ /* 0x004fea0003800000 */
[----:B------:R-:W2:Y:S02]  /*c0d0*/  SYNCS.PHASECHK.TRANS64.TRYWAIT P2, [UR25+0x28c50], R11 ;  /* 0x028c500bff0075a7 */ /* 0x000ea40008040159 */
[----:B--2---:R-:W-:Y:S05]  /*c0e0*/  @!P2 BRA `(.L_x_2382) ;  /* 0x000000b00094a947 */ /* 0x004fea0003800000 */
.L_x_2381:
[----:B------:R-:W-:Y:S01]  /*c0f0*/  ULEA UR11, UR37, UR50, 0xc ;  /* 0x00000032250b7291 */ /* 0x000fe2000f8e603f */
[----:B------:R-:W-:Y:S01]  /*c100*/  WARPGROUP.ARRIVE ;  /* 0x00000000000079c5 */ /* 0x000fe20000000000 */
[----:B------:R-:W-:Y:S01]  /*c110*/  UMOV UR7, 0x40000040 ;  /* 0x4000004000077882 */ /* 0x000fe20000000000 */
[C---:B------:R-:W-:Y:S01]  /*c120*/  ISETP.GT.AND P2, PT, R7.reuse, UR48, PT ;  /* 0x0000003007007c0c */ /* 0x040fe2000bf44270 */
[----:B--2---:R-:W-:Y:S01]  /*c130*/  @!P1 VIADD R10, R10, 0x28c60 ;  /* 0x00028c600a0a9836 */ /* 0x004fe20000000000 */
        /* <DEDUP_REMOVED lines=36> */
.L_x_2366:
[----:B------:R-:W5:Y:S01]  /*c380*/  SHFL.BFLY PT, R0, R3, 0x2, 0x1f ;  /* 0x0c401f0003007f89 */ /* 0x000f6200000e0000 */
[----:B------:R-:W-:Y:S01]  /*c390*/  IMAD.U32 R20, RZ, RZ, UR10 ;  /* 0x0000000aff147e24 */ /* 0x000fe2000f8e00ff */
[----:B------:R-:W-:Y:S02]  /*c3a0*/  UIADD3 UR39, UR39, 0x1, URZ ;  /* 0x0000000127277890 */ /* 0x000fe4000fffe03f */
        /* <DEDUP_REMOVED lines=10> */
[----:B------:R-:W5:Y:S02]  /*c450*/  SHFL.BFLY PT, R8, R9, 0x1, 0x1f ;  /* 0x0c201f0009087f89 */ /* 0x000f6400000e0000 */
[----:B------:R-:W-:Y:S02]  /*c460*/  USEL UR4, URZ, 0x1, UP0 ;  /* 0x000000013f047887 */ /* 0x000fe40008000000 */
[----:B------:R-:W-:Y:S02]  /*c470*/  USEL UR37, UR37, URZ, UP0 ;  /* 0x0000003f25257287 */ /* 0x000fe40008000000 */
[----:B------:R-:W-:Y:S01]  /*c480*/  ULOP3.LUT UR38, UR38, UR4, URZ, 0x3c, !UPT ;  /* 0x0000000426267292 */ /* 0x000fe2000f8e3c3f */
[----:B0-----:R-:W-:Y:S01]  /*c490*/  FADD.FTZ R13, R0, R7 ;  /* 0x00000007000d7221 */ /* 0x001fe20000010000 */
[----:B------:R-:W-:-:S02]  /*c4a0*/  IMAD.MOV R7, RZ, RZ, -R17 ;  /* 0x000000ffff077224 */ /* 0x000fc400078e0a11 */
[----:B-----5:R-:W-:Y:S02]  /*c4b0*/  FADD.FTZ R11, R9, R8 ;  /* 0x00000008090b7221 */ /* 0x020fe40000010000 */
[----:B------:R-:W-:Y:S02]  /*c4c0*/  FSETP.NE.FTZ.AND P1, PT, R13, RZ, PT ;  /* 0x000000ff0d00720b */ /* 0x000fe40003f35000 */
[----:B------:R-:W-:Y:S01]  /*c4d0*/  ISETP.NE.AND P0, PT, R2, R7, PT ;  /* 0x000000070200720c */ /* 0x000fe20003f05270 */
[----:B------:R-:W-:Y:S01]  /*c4e0*/  IMAD.MOV.U32 R7, RZ, RZ, RZ ;  /* 0x000000ffff077224 */ /* 0x000fe200078e00ff */
[----:B------:R-:W-:-:S09]  /*c4f0*/  FSETP.NE.FTZ.AND P2, PT, R11, RZ, PT ;  /* 0x000000ff0b00720b */ /* 0x000fd20003f55000 */
[----:B------:R-:W3:Y:S01]  /*c500*/  @P1 MUFU.RCP R7, R13 ;  /* 0x0000000d00071308 */ /* 0x000ee20000001000 */
[----:B------:R-:W-:Y:S01]  /*c510*/  @P1 FMUL.FTZ R20, R20, 0.69314718246459960938 ;  /* 0x3f31721814141820 */ /* 0x000fe20000410000 */
[----:B------:R-:W-:Y:S02]  /*c520*/  @!P0 IMAD R0, R3, 0x40, R16 ;  /* 0x0000004003008824 */ /* 0x000fe400078e0210 */
[----:B------:R-:W-:-:S03]  /*c530*/  IMAD.MOV.U32 R3, RZ, RZ, -0x800000 ;  /* 0xff800000ff037424 */ /* 0x000fc600078e00ff */
[----:B------:R-:W-:Y:S01]  /*c540*/  @!P0 LEA R9, R0, UR46, 0x2 ;  /* 0x0000002e00098c11 */ /* 0x000fe2000f8e10ff */
[----:B------:R-:W-:Y:S01]  /*c550*/  @P2 MUFU.RCP R4, R11 ;  /* 0x0000000b00042308 */ /* 0x000fe20000001000 */
[----:B------:R-:W-:-:S07]  /*c560*/  IMAD.MOV.U32 R0, RZ, RZ, -0x800000 ;  /* 0xff800000ff007424 */ /* 0x000fce00078e00ff */
[----:B------:R-:W0:Y:S01]  /*c570*/  @P1 MUFU.LG2 R13, R13 ;  /* 0x0000000d000d1308 */ /* 0x000e220000000c00 */
[-C--:B---3--:R-:W-:Y:S01]  /*c580*/  FMUL.FTZ R170, R24, R7.reuse ;  /* 0x0000000718aa7220 */ /* 0x088fe20000410000 */
[-C--:B------:R-:W-:Y:S01]  /*c590*/  FMUL.FTZ R14, R25, R7.reuse ;  /* 0x00000007190e7220 */ /* 0x080fe20000410000 */
[-C--:B------:R-:W-:Y:S01]  /*c5a0*/  FMUL.FTZ R169, R28, R7.reuse ;  /* 0x000000071ca97220 */ /* 0x080fe20000410000 */
[-C--:B------:R-:W-:Y:S01]  /*c5b0*/  FMUL.FTZ R12, R29, R7.reuse ;  /* 0x000000071d0c7220 */ /* 0x080fe20000410000 */
[-C--:B-12-4-:R-:W-:Y:S01]  /*c5c0*/  FMUL.FTZ R167, R32, R7.reuse ;  /* 0x0000000720a77220 */ /* 0x096fe20000410000 */
        /* <DEDUP_REMOVED lines=60> */
[----:B------:R-:W-:-:S02]  /*c990*/  IMAD.U32 R24, RZ, RZ, UR10 ;  /* 0x0000000aff187e24 */ /* 0x000fc4000f8e00ff */
[----:B0-----:R-:W-:Y:S01]  /*c9a0*/  @P1 FMUL.FTZ R13, R13, 0.69314718246459960938 ;  /* 0x3f3172180d0d1820 */ /* 0x001fe20000410000 */
[-C--:B------:R-:W-:Y:S01]  /*c9b0*/  FMUL.FTZ R26, R26, R4.reuse ;  /* 0x000000041a1a7220 */ /* 0x080fe20000410000 */
[----:B------:R0:W-:Y:S01]  /*c9c0*/  @!P0 STS [R9+0x28820], R4 ;  /* 0x0288200409008388 */ /* 0x0001e20000000800 */
[----:B------:R-:W-:Y:S01]  /*c9d0*/  @P2 FMUL.FTZ R24, R24, 0.69314718246459960938 ;  /* 0x3f31721818182820 */ /* 0x000fe20000410000 */
[----:B------:R-:W-:Y:S01]  /*c9e0*/  PLOP3.LUT P0, PT, PT, PT, PT, 0x8, 0x0 ;  /* 0x000000000000781c */ /* 0x000fe20003f0e170 */
[-C--:B------:R-:W-:Y:S01]  /*c9f0*/  FMUL.FTZ R27, R27, R4.reuse ;  /* 0x000000041b1b7220 */ /* 0x080fe20000410000 */
[-C--:B------:R-:W-:Y:S01]  /*ca00*/  FMUL.FTZ R30, R30, R4.reuse ;  /* 0x000000041e1e7220 */ /* 0x080fe20000410000 */
[-C--:B------:R-:W-:Y:S01]  /*ca10*/  FMUL.FTZ R31, R31, R4.reuse ;  /* 0x000000041f1f7220 */ /* 0x080fe20000410000 */
[----:B-1----:R1:W2:Y:S01]  /*ca20*/  @P2 MUFU.LG2 R7, R11 ;  /* 0x0000000b00072308 */ /* 0x0022a20000000c00 */
        /* <DEDUP_REMOVED lines=16> */
[----:B--2---:R-:W-:Y:S01]  /*cb30*/  @P2 FMUL.FTZ R7, R7, 0.69314718246459960938 ;  /* 0x3f31721807072820 */ /* 0x004fe20000410000 */
        /* <DEDUP_REMOVED lines=47> */
.L_x_2299:
[----:B------:R-:W0:Y:S08]  /*ce30*/  S2UR UR4, SR_CgaCtaId ;  /* 0x00000000000479c3 */ /* 0x000e300000008800 */
[----:B------:R-:W-:Y:S06]  /*ce40*/  BAR.SYNC.DEFER_BLOCKING 0x5, 0x180 ;  /* 0x0146000000007b1d */ /* 0x000fec0000010000 */
[----:B------:R-:W-:Y:S01]  /*ce50*/  UMOV UR46, 0x400 ;  /* 0x00000400002e7882 */ /* 0x000fe20000000000 */
[----:B------:R-:W-:Y:S01]  /*ce60*/  BSSY B0, `(.L_x_2384) ;  /* 0x00002f2000007945 */ /* 0x000fe20003800000 */
[----:B0-----:R-:W-:-:S09]  /*ce70*/  ULEA UR46, UR4, UR46, 0x18 ;  /* 0x0000002e042e7291 */ /* 0x001fd2000f8ec03f */
[----:B------:R-:W0:Y:S02]  /*ce80*/  LDS.128 R4, [UR46+0x28cd0] ;  /* 0x028cd02eff047984 */ /* 0x000e240008000c00 */
[----:B0-----:R-:W-:Y:S02]  /*ce90*/  R2UR UR5, R5 ;  /* 0x00000000050572ca */ /* 0x001fe400000e0000 */
[----:B------:R-:W-:Y:S02]  /*cea0*/  R2UR UR7, R6 ;  /* 0x00000000060772ca */ /* 0x000fe400000e0000 */
[----:B------:R-:W-:Y:S01]  /*ceb0*/  R2UR UR6, R7 ;  /* 0x00000000070672ca */ /* 0x000fe200000e0000 */
[----:B------:R-:W-:Y:S06]  /*cec0*/  BAR.ARV 0x4, 0x180 ;  /* 0x0106000000007b1d */ /* 0x000fec0000002000 */
[----:B------:R-:W-:Y:S08]  /*ced0*/  @P0 BRA `(.L_x_2385) ;  /* 0x0000002000240947 */ /* 0x000ff00003800000 */
[----:B------:R-:W0:Y:S08]  /*cee0*/  S2UR UR4, SR_SWINHI ;  /* 0x00000000000479c3 */ /* 0x000e300000002f00 */
[----:B------:R-:W-:Y:S01]  /*cef0*/  BAR.SYNC.DEFER_BLOCKING 0x1, 0x100 ;  /* 0x0044000000007b1d */ /* 0x000fe20000010000 */
        /* <DEDUP_REMOVED lines=23> */
[----:B------:R-:W-:-:S02]  /*d070*/  F2FP.F16.F32.PACK_AB R67, R71, R70 ;  /* 0x000000464743723e */ /* 0x000fc400000000ff */
[C---:B------:R-:W-:Y:S01]  /*d080*/  IADD3 R175, P1, R4.reuse, 0x20, RZ ;  /* 0x0000002004af7810 */ /* 0x040fe20007f3e0ff */
[----:B------:R-:W-:Y:S01]  /*d090*/  UISETP.NE.AND.EX UP0, UPT, UR9, URZ, UPT, UP0 ;  /* 0x0000003f0900728c */ /* 0x000fe2000bf05300 */
[C---:B------:R-:W-:Y:S02]  /*d0a0*/  LOP3.LUT R7, R4.reuse, 0x380, RZ, 0xc0, !PT ;  /* 0x0000038004077812 */ /* 0x040fe400078ec0ff */
        /* <DEDUP_REMOVED lines=14> */
[----:B------:R-:W-:Y:S01]  /*d190*/  SHF.R.U64 R7, R7, 0x3, RZ ;  /* 0x0000000307077819 */ /* 0x000fe200000012ff */
[--C-:B------:R-:W-:Y:S01]  /*d1a0*/  IMAD.X R91, RZ, RZ, R5.reuse, P2 ;  /* 0x000000ffff5b7224 */ /* 0x100fe200010e0605 */
[C---:B------:R-:W-:Y:S01]  /*d1b0*/  IADD3 R207, P0, R4.reuse, 0x4020, RZ ;  /* 0x0000402004cf7810 */ /* 0x040fe20007f1e0ff */
[--C-:B------:R-:W-:Y:S01]  /*d1c0*/  IMAD.X R95, RZ, RZ, R5.reuse, P1 ;  /* 0x000000ffff5f7224 */ /* 0x100fe200008e0605 */
[C---:B------:R-:W-:Y:S01]  /*d1d0*/  IADD3 R102, P4, R4.reuse, 0x4040, RZ ;  /* 0x0000404004667810 */ /* 0x040fe20007f9e0ff */
[----:B------:R-:W-:Y:S01]  /*d1e0*/  UIMAD.WIDE UR8, UR43, 0x4, UR8 ;  /* 0x000000042b0878a5 */ /* 0x000fe2000f8e0208 */
        /* <DEDUP_REMOVED lines=12> */
[----:B------:R-:W-:Y:S01]  /*d2b0*/  LOP3.LUT R7, R24, 0x380, RZ, 0xc0, !PT ;  /* 0x0000038018077812 */ /* 0x000fe200078ec0ff */
[----:B------:R-:W-:Y:S01]  /*d2c0*/  IMAD.X R15, RZ, RZ, R5, P1 ;  /* 0x000000ffff0f7224 */ /* 0x000fe200008e0605 */
[----:B------:R-:W-:-:S02]  /*d2d0*/  LOP3.LUT R6, R175, 0x380, RZ, 0xc0, !PT ;  /* 0x00000380af067812 */ /* 0x000fc400078ec0ff */
[----:B------:R-:W-:Y:S02]  /*d2e0*/  SHF.R.U64 R7, R7, 0x3, RZ ;  /* 0x0000000307077819 */ /* 0x000fe400000012ff */
[----:B------:R-:W-:Y:S02]  /*d2f0*/  SHF.R.U64 R6, R6, 0x3, RZ ;  /* 0x0000000306067819 */ /* 0x000fe400000012ff */
[----:B------:R-:W-:Y:S02]  /*d300*/  LOP3.LUT R24, R7, R24, RZ, 0x3c, !PT ;  /* 0x0000001807187212 */ /* 0x000fe400078e3cff */
[----:B------:R-:W-:Y:S02]  /*d310*/  LOP3.LUT R7, R40, 0x380, RZ, 0xc0, !PT ;  /* 0x0000038028077812 */ /* 0x000fe400078ec0ff */
[----:B------:R-:W-:Y:S02]  /*d320*/  LOP3.LUT R20, R6, R175, RZ, 0x3c, !PT ;  /* 0x000000af06147212 */ /* 0x000fe400078e3cff */
        /* <DEDUP_REMOVED lines=10> */
[----:B------:R-:W-:Y:S02]  /*d3d0*/  MOV R174, R4 ;  /* 0x0000000400ae7202 */ /* 0x000fe40000000f00 */
[----:B------:R-:W-:Y:S02]  /*d3e0*/  LOP3.LUT R7, R168, 0x380, RZ, 0xc0, !PT ;  /* 0x00000380a8077812 */ /* 0x000fe400078ec0ff */
[----:B------:R-:W-:-:S02]  /*d3f0*/  LOP3.LUT R28, R177, 0x380, RZ, 0xc0, !PT ;  /* 0x00000380b11c7812 */ /* 0x000fc400078ec0ff */
[----:B------:R-:W-:Y:S02]  /*d400*/  F2FP.F16.F32.PACK_AB R5, R27, R26 ;  /* 0x0000001a1b05723e */ /* 0x000fe400000000ff */
[----:B------:R-:W-:Y:S02]  /*d410*/  LOP3.LUT R32, R179, 0x380, RZ, 0xc0, !PT ;  /* 0x00000380b3207812 */ /* 0x000fe400078ec0ff */
[----:B------:R-:W-:Y:S02]  /*d420*/  LOP3.LUT R98, R6, R207, RZ, 0x3c, !PT ;  /* 0x000000cf06627212 */ /* 0x000fe400078e3cff */
[----:B------:R-:W-:Y:S02]  /*d430*/  LOP3.LUT R27, R114, 0x380, RZ, 0xc0, !PT ;  /* 0x00000380721b7812 */ /* 0x000fe400078ec0ff */
[----:B------:R-:W-:Y:S02]  /*d440*/  F2FP.F16.F32.PACK_AB R6, R12, R169 ;  /* 0x000000a90c06723e */ /* 0x000fe400000000ff */
[----:B------:R-:W-:-:S02]  /*d450*/  SHF.R.U64 R169, R7, 0x3, RZ ;  /* 0x0000000307a97819 */ /* 0x000fc400000012ff */
[----:B------:R-:W-:Y:S02]  /*d460*/  SHF.R.U64 R28, R28, 0x3, RZ ;  /* 0x000000031c1c7819 */ /* 0x000fe400000012ff */
[----:B------:R-:W-:Y:S02]  /*d470*/  LOP3.LUT R90, R183, 0x380, RZ, 0xc0, !PT ;  /* 0x00000380b75a7812 */ /* 0x000fe400078ec0ff */
[----:B------:R-:W-:Y:S02]  /*d480*/  F2FP.F16.F32.PACK_AB R4, R14, R170 ;  /* 0x000000aa0e04723e */ /* 0x000fe400000000ff */
[----:B------:R-:W-:Y:S02]  /*d490*/  F2FP.F16.F32.PACK_AB R7, R31, R30 ;  /* 0x0000001e1f07723e */ /* 0x000fe400000000ff */
[----:B------:R-:W-:Y:S02]  /*d4a0*/  SHF.R.U64 R32, R32, 0x3, RZ ;  /* 0x0000000320207819 */ /* 0x000fe400000012ff */
[----:B------:R-:W-:Y:S01]  /*d4b0*/  LOP3.LUT R94, R205, 0x380, RZ, 0xc0, !PT ;  /* 0x00000380cd5e7812 */ /* 0x000fe200078ec0ff */
[----:B------:R0:W-:Y:S01]  /*d4c0*/  STSM.16.M88.4 [R174], R4 ;  /* 0x00000004ae007844 */ /* 0x0001e20000000200 */
[----:B------:R-:W-:-:S02]  /*d4d0*/  SHF.R.U64 R27, R27, 0x3, RZ ;  /* 0x000000031b1b7819 */ /* 0x000fc400000012ff */
[----:B------:R-:W-:Y:S02]  /*d4e0*/  LOP3.LUT R106, R209, 0x380, RZ, 0xc0, !PT ;  /* 0x00000380d16a7812 */ /* 0x000fe400078ec0ff */
[----:B------:R-:W-:Y:S02]  /*d4f0*/  LOP3.LUT R28, R28, R177, RZ, 0x3c, !PT ;  /* 0x000000b11c1c7212 */ /* 0x000fe400078e3cff */
[----:B------:R-:W-:Y:S02]  /*d500*/  SHF.R.U64 R90, R90, 0x3, RZ ;  /* 0x000000035a5a7819 */ /* 0x000fe400000012ff */
[----:B------:R-:W-:Y:S02]  /*d510*/  LOP3.LUT R32, R32, R179, RZ, 0x3c, !PT ;  /* 0x000000b320207212 */ /* 0x000fe400078e3cff */
[----:B------:R-:W-:Y:S02]  /*d520*/  SHF.R.U64 R94, R94, 0x3, RZ ;  /* 0x000000035e5e7819 */ /* 0x000fe400000012ff */
[----:B------:R-:W-:-:S02]  /*d530*/  LOP3.LUT R110, R211, 0x380, RZ, 0xc0, !PT ;  /* 0x00000380d36e7812 */ /* 0x000fc400078ec0ff */
[----:B------:R-:W-:Y:S02]  /*d540*/  LOP3.LUT R114, R27, R114, RZ, 0x3c, !PT ;  /* 0x000000721b727212 */ /* 0x000fe400078e3cff */
[----:B------:R-:W-:Y:S02]  /*d550*/  SHF.R.U64 R106, R106, 0x3, RZ ;  /* 0x000000036a6a7819 */ /* 0x000fe400000012ff */
[----:B------:R-:W-:Y:S02]  /*d560*/  MOV R27, R20 ;  /* 0x00000014001b7202 */ /* 0x000fe40000000f00 */
[----:B0-----:R-:W-:Y:S02]  /*d570*/  F2FP.F16.F32.PACK_AB R4, R163, R167 ;  /* 0x000000a7a304723e */ /* 0x001fe400000000ff */
[----:B------:R-:W-:Y:S02]  /*d580*/  F2FP.F16.F32.PACK_AB R5, R35, R34 ;  /* 0x000000222305723e */ /* 0x000fe400000000ff */
[----:B------:R-:W-:-:S02]  /*d590*/  F2FP.F16.F32.PACK_AB R6, R154, R165 ;  /* 0x000000a59a06723e */ /* 0x000fc400000000ff */
[----:B------:R-:W-:Y:S02]  /*d5a0*/  F2FP.F16.F32.PACK_AB R7, R39, R38 ;  /* 0x000000262707723e */ /* 0x000fe400000000ff */
[----:B------:R-:W-:Y:S02]  /*d5b0*/  MOV R26, R24 ;  /* 0x00000018001a7202 */ /* 0x000fe40000000f00 */
[----:B------:R-:W-:Y:S01]  /*d5c0*/  LOP3.LUT R90, R90, R183, RZ, 0x3c, !PT ;  /* 0x000000b75a5a7212 */ /* 0x000fe200078e3cff */
[----:B------:R0:W-:Y:S01]  /*d5d0*/  STSM.16.M88.4 [R27], R4 ;  /* 0x000000041b007844 */ /* 0x0001e20000000200 */
[----:B------:R-:W-:Y:S02]  /*d5e0*/  LOP3.LUT R14, R171, 0x380, RZ, 0xc0, !PT ;  /* 0x00000380ab0e7812 */ /* 0x000fe400078ec0ff */
[----:B------:R-:W-:Y:S01]  /*d5f0*/  MOV R28, R28 ;  /* 0x0000001c001c7202 */ /* 0x000fe20000000f00 */
[----:B------:R-:W-:Y:S01]  /*d600*/  STSM.16.M88.4 [R26], R8 ;  /* 0x000000081a007844 */ /* 0x000fe20000000200 */
[----:B------:R-:W-:-:S02]  /*d610*/  LOP3.LUT R94, R94, R205, RZ, 0x3c, !PT ;  /* 0x000000cd5e5e7212 */ /* 0x000fc400078e3cff */
[----:B------:R-:W-:Y:S01]  /*d620*/  SHF.R.U64 R110, R110, 0x3, RZ ;  /* 0x000000036e6e7819 */ /* 0x000fe200000012ff */
[----:B------:R-:W-:Y:S01]  /*d630*/  STSM.16.M88.4 [R28], R48 ;  /* 0x000000301c007844 */ /* 0x000fe20000000200 */
[----:B------:R-:W-:Y:S02]  /*d640*/  MOV R32, R32 ;  /* 0x0000002000207202 */ /* 0x000fe40000000f00 */
[----:B------:R-:W-:Y:S02]  /*d650*/  LOP3.LUT R106, R106, R209, RZ, 0x3c, !PT ;  /* 0x000000d16a6a7212 */ /* 0x000fe400078e3cff */
[----:B------:R-:W-:Y:S01]  /*d660*/  MOV R36, R36 ;  /* 0x0000002400247202 */ /* 0x000fe20000000f00 */
[----:B------:R-:W-:Y:S01]  /*d670*/  STSM.16.M88.4 [R32], R56 ;  /* 0x0000003820007844 */ /* 0x000fe20000000200 */
[----:B------:R-:W-:Y:S01]  /*d680*/  F2FP.F16.F32.PACK_AB R73, R75, R74 ;  /* 0x0000004a4b49723e */ /* 0x000fe200000000ff */
[----:B0-----:R-:W-:Y:S01]  /*d690*/  IMAD.U32 R4, RZ, RZ, UR8 ;  /* 0x00000008ff047e24 */ /* 0x001fe2000f8e00ff */
[----:B------:R-:W-:Y:S01]  /*d6a0*/  F2FP.F16.F32.PACK_AB R80, R81, R80 ;  /* 0x000000505150723e */ /* 0x000fe200000000ff */
[----:B------:R-:W-:Y:S01]  /*d6b0*/  STSM.16.M88.4 [R36], R64 ;  /* 0x0000004024007844 */ /* 0x000fe20000000200 */
[----:B------:R-:W-:Y:S01]  /*d6c0*/  MOV R40, R40 ;  /* 0x0000002800287202 */ /* 0x000fe20000000f00 */
[----:B------:R-:W-:Y:S01]  /*d6d0*/  IMAD.U32 R5, RZ, RZ, UR9 ;  /* 0x00000009ff057e24 */ /* 0x000fe2000f8e00ff */
[----:B------:R-:W-:Y:S01]  /*d6e0*/  F2FP.F16.F32.PACK_AB R74, R77, R76 ;  /* 0x0000004c4d4a723e */ /* 0x000fe200000000ff */
[----:B------:R-:W-:Y:S01]  /*d6f0*/  ULDC.64 UR8, c[0x0][0xc08] ;  /* 0x0003020000087ab9 */ /* 0x000fe20000000a00 */
[----:B------:R-:W-:-:S02]  /*d700*/  F2FP.F16.F32.PACK_AB R75, R79, R78 ;  /* 0x0000004e4f4b723e */ /* 0x000fc400000000ff */
[----:B------:R-:W-:Y:S02]  /*d710*/  F2FP.F16.F32.PACK_AB R81, R83, R82 ;  /* 0x000000525351723e */ /* 0x000fe400000000ff */
[----:B------:R-:W-:Y:S01]  /*d720*/  SHF.R.U64 R14, R14, 0x3, RZ ;  /* 0x000000030e0e7819 */ /* 0x000fe200000012ff */
[----:B------:R-:W-:Y:S01]  /*d730*/  STSM.16.M88.4 [R40], R72 ;  /* 0x0000004828007844 */ /* 0x000fe20000000200 */
[----:B------:R-:W-:Y:S02]  /*d740*/  MOV R25, R90 ;  /* 0x0000005a00197202 */ /* 0x000fe40000000f00 */
        /* <DEDUP_REMOVED lines=27> */
[----:B------:R-:W-:Y:S02]  /*d900*/  LOP3.LUT R14, R14, R171, RZ, 0x3c, !PT ;  /* 0x000000ab0e0e7212 */ /* 0x000fe400078e3cff */
[----:B------:R-:W-:Y:S02]  /*d910*/  F2FP.F16.F32.PACK_AB R113, R166, R164 ;  /* 0x000000a4a671723e */ /* 0x000fe400000000ff */
[----:B------:R-:W-:Y:S02]  /*d920*/  F2FP.F16.F32.PACK_AB R114, R117, R116 ;  /* 0x000000747572723e */ /* 0x000fe400000000ff */
[----:B------:R-:W-:-:S02]  /*d930*/  F2FP.F16.F32.PACK_AB R115, R119, R118 ;  /* 0x000000767773723e */ /* 0x000fc400000000ff */
[----:B------:R-:W-:Y:S02]  /*d940*/  F2FP.F16.F32.PACK_AB R121, R123, R122 ;  /* 0x0000007a7b79723e */ /* 0x000fe400000000ff */
[----:B------:R-:W-:Y:S01]  /*d950*/  F2FP.F16.F32.PACK_AB R128, R129, R128 ;  /* 0x000000808180723e */ /* 0x000fe200000000ff */
[----:B------:R-:W-:Y:S01]  /*d960*/  STSM.16.M88.4 [R21], R112 ;  /* 0x0000007015007844 */ /* 0x000fe20000000200 */
[----:B------:R-:W-:Y:S02]  /*d970*/  MOV R110, R110 ;  /* 0x0000006e006e7202 */ /* 0x000fe40000000f00 */
[----:B------:R-:W-:Y:S02]  /*d980*/  F2FP.F16.F32.PACK_AB R122, R125, R124 ;  /* 0x0000007c7d7a723e */ /* 0x000fe400000000ff */
[----:B------:R-:W-:Y:S02]  /*d990*/  F2FP.F16.F32.PACK_AB R123, R127, R126 ;  /* 0x0000007e7f7b723e */ /* 0x000fe400000000ff */
[----:B------:R-:W-:-:S02]  /*d9a0*/  F2FP.F16.F32.PACK_AB R129, R131, R130 ;  /* 0x000000828381723e */ /* 0x000fc400000000ff */
[----:B------:R-:W-:Y:S01]  /*d9b0*/  F2FP.F16.F32.PACK_AB R136, R137, R136 ;  /* 0x000000888988723e */ /* 0x000fe200000000ff */
[----:B------:R-:W-:Y:S01]  /*d9c0*/  STSM.16.M88.4 [R110], R120 ;  /* 0x000000786e007844 */ /* 0x000fe20000000200 */
        /* <DEDUP_REMOVED lines=9> */
[----:B------:R-:W-:Y:S01]  /*da60*/  MOV R14, R14 ;  /* 0x0000000e000e7202 */ /* 0x000fe20000000f00 */
[----:B------:R-:W-:Y:S01]  /*da70*/  STSM.16.M88.4 [R12], R136 ;  /* 0x000000880c007844 */ /* 0x000fe20000000200 */
[----:B------:R-:W-:Y:S02]  /*da80*/  F2FP.F16.F32.PACK_AB R146, R149, R148 ;  /* 0x000000949592723e */ /* 0x000fe400000000ff */
[----:B------:R-:W-:Y:S01]  /*da90*/  F2FP.F16.F32.PACK_AB R147, R151, R150 ;  /* 0x000000969793723e */ /* 0x000fe200000000ff */
[----:B------:R-:W-:Y:S01]  /*daa0*/  UISETP.NE.U32.AND UP1, UPT, UR8, URZ, UPT ;  /* 0x0000003f0800728c */ /* 0x000fe2000bf25070 */
[----:B------:R-:W-:-:S03]  /*dab0*/  PLOP3.LUT P0, PT, PT, PT, UP0, 0x80, 0x0 ;  /* 0x000000000000781c */ /* 0x000fc60003f0f008 */
[----:B------:R0:W-:Y:S01]  /*dac0*/  STSM.16.M88.4 [R14], R144 ;  /* 0x000000900e007844 */ /* 0x0001e20000000200 */
[----:B------:R-:W-:Y:S01]  /*dad0*/  BAR.SYNC.DEFER_BLOCKING 0x1, 0x100 ;  /* 0x0044000000007b1d */ /* 0x000fe20000010000 */
[----:B------:R-:W-:-:S06]  /*dae0*/  UISETP.NE.AND.EX UP1, UPT, UR9, URZ, UPT, UP1 ;  /* 0x0000003f0900728c */ /* 0x000fcc000bf25310 */
[----:B------:R-:W-:-:S05]  /*daf0*/  PLOP3.LUT P6, PT, PT, PT, UP1, 0x80, 0x0 ;  /* 0x000000000000781c */ /* 0x000fca0003fcf018 */
[----:B------:R-:W-:Y:S02]  /*db00*/  @UP1 ULDC.64 UR8, c[0x0][0xc08] ;  /* 0x0003020000081ab9 */ /* 0x000fe40000000a00 */
[----:B------:R-:W-:Y:S01]  /*db10*/  @UP1 UIMAD.WIDE UR8, UR43, 0x4, UR8 ;  /* 0x000000042b0818a5 */ /* 0x000fe2000f8e0208 */
[----:B------:R-:W-:Y:S02]  /*db20*/  ULDC UR4, c[0x0][0xa88] ;  /* 0x0002a20000047ab9 */ /* 0x000fe40000000800 */
[----:B------:R-:W-:-:S03]  /*db30*/  IMAD.U32 R76, RZ, RZ, UR4 ;  /* 0x00000004ff4c7e24 */ /* 0x000fc6000f8e00ff */
[----:B0-----:R-:W-:Y:S02]  /*db40*/  IMAD.U32 R14, RZ, RZ, UR8 ;  /* 0x00000008ff0e7e24 */ /* 0x001fe4000f8e00ff */
[----:B------:R-:W-:Y:S01]  /*db50*/  IMAD.U32 R15, RZ, RZ, UR9 ;  /* 0x00000009ff0f7e24 */ /* 0x000fe2000f8e00ff */
[----:B------:R-:W2:Y:S01]  /*db60*/  @P0 LDG.E R6, desc[UR40][R4.64] ;  /* 0x0000002804060981 */ /* 0x000ea2000c1e1900 */
        /* <DEDUP_REMOVED lines=29> */
[----:B--2---:R-:W-:Y:S01]  /*dd40*/  @P0 R2UR UR4, R6 ;  /* 0x00000000060402ca */ /* 0x004fe200000e0000 */
[----:B0-----:R-:W-:-:S14]  /*dd50*/  @P6 BRA `(.L_x_2386) ;  /* 0x0000000000106947 */ /* 0x001fdc0003800000 */
[----:B------:R-:W-:Y:S05]  /*dd60*/  @!P0 BRA `(.L_x_2386) ;  /* 0x00000000000c8947 */ /* 0x000fea0003800000 */
[----:B------:R-:W2:Y:S04]  /*dd70*/  LDG.E R7, desc[UR40][R4.64] ;  /* 0x0000002804077981 */ /* 0x000ea8000c1e1900 */
[----:B-----5:R-:W2:Y:S02]  /*dd80*/  LDG.E R76, desc[UR40][R4.64+0x4] ;  /* 0x00000428044c7981 */ /* 0x020ea4000c1e1900 */
[----:B--2---:R-:W-:-:S07]  /*dd90*/  IMAD.IADD R76, R76, 0x1, -R7 ;  /* 0x000000014c4c7824 */ /* 0x004fce00078e0a07 */
.L_x_2386:
        /* <DEDUP_REMOVED lines=18> */
[----:B------:R-:W-:Y:S01]  /*dec0*/  USHF.R.S32.HI UR17, URZ, 0x1f, UR44 ;  /* 0x0000001f3f117899 */ /* 0x000fe2000801142c */
[----:B------:R-:W-:Y:S01]  /*ded0*/  SHF.R.U64 R44, R44, 0x3, RZ ;  /* 0x000000032c2c7819 */ /* 0x000fe200000012ff */
[----:B------:R-:W-:Y:S01]  /*dee0*/  USEL UR8, UR43, URZ, !UP0 ;  /* 0x0000003f2b087287 */ /* 0x000fe2000c000000 */
[----:B------:R-:W-:Y:S01]  /*def0*/  LOP3.LUT R48, R48, R49, RZ, 0x3c, !PT ;  /* 0x0000003130307212 */ /* 0x000fe200078e3cff */
[--C-:B------:R-:W-:Y:S01]  /*df00*/  IMAD.X R49, RZ, RZ, R173.reuse, P6 ;  /* 0x000000ffff317224 */ /* 0x100fe200030e06ad */
[----:B------:R-:W-:Y:S01]  /*df10*/  LOP3.LUT R40, R40, R41, RZ, 0x3c, !PT ;  /* 0x0000002928287212 */ /* 0x000fe200078e3cff */
[--C-:B------:R-:W-:Y:S01]  /*df20*/  IMAD.X R41, RZ, RZ, R173.reuse, P0 ;  /* 0x000000ffff297224 */ /* 0x100fe200000e06ad */
[----:B0-----:R-:W-:Y:S01]  /*df30*/  ISETP.NE.AND P6, PT, R4, RZ, PT ;  /* 0x000000ff0400720c */ /* 0x001fe20003fc5270 */
[----:B------:R-:W-:Y:S01]  /*df40*/  USEL UR18, UR9, URZ, !UP0 ;  /* 0x0000003f09127287 */ /* 0x000fe2000c000000 */
[----:B------:R-:W-:Y:S01]  /*df50*/  LOP3.LUT R44, R44, R45, RZ, 0x3c, !PT ;  /* 0x0000002d2c2c7212 */ /* 0x000fe200078e3cff */
[----:B------:R-:W-:Y:S01]  /*df60*/  IMAD.X R45, RZ, RZ, R173, P1 ;  /* 0x000000ffff2d7224 */ /* 0x000fe200008e06ad */
[----:B------:R-:W-:-:S02]  /*df70*/  IADD3 R57, P2, R172, 0xa000, RZ ;  /* 0x0000a000ac397810 */ /* 0x000fc40007f5e0ff */
[C---:B------:R-:W-:Y:S02]  /*df80*/  IADD3 R53, P3, R172.reuse, 0xb000, RZ ;  /* 0x0000b000ac357810 */ /* 0x040fe40007f7e0ff */
[C---:B------:R-:W-:Y:S02]  /*df90*/  IADD3 R65, P4, R172.reuse, 0xc000, RZ ;  /* 0x0000c000ac417810 */ /* 0x040fe40007f9e0ff */
[C---:B------:R-:W-:Y:S02]  /*dfa0*/  IADD3 R61, P5, R172.reuse, 0xd000, RZ ;  /* 0x0000d000ac3d7810 */ /* 0x040fe40007fbe0ff */
[C---:B------:R-:W-:Y:S02]  /*dfb0*/  IADD3 R73, P0, R172.reuse, 0xe000, RZ ;  /* 0x0000e000ac497810 */ /* 0x040fe40007f1e0ff */
[----:B------:R-:W-:Y:S02]  /*dfc0*/  IADD3 R5, P1, R172, 0xf000, RZ ;  /* 0x0000f000ac057810 */ /* 0x000fe40007f3e0ff */
[----:B------:R-:W-:-:S02]  /*dfd0*/  LOP3.LUT R56, R57, 0x380, RZ, 0xc0, !PT ;  /* 0x0000038039387812 */ /* 0x000fc400078ec0ff */
[----:B------:R-:W-:Y:S01]  /*dfe0*/  LOP3.LUT R52, R53, 0x380, RZ, 0xc0, !PT ;  /* 0x0000038035347812 */ /* 0x000fe200078ec0ff */
[----:B------:R-:W-:Y:S01]  /*dff0*/  IMAD.X R69, RZ, RZ, R173, P1 ;  /* 0x000000ffff457224 */ /* 0x000fe200008e06ad */
[----:B------:R-:W-:Y:S02]  /*e000*/  LOP3.LUT R64, R65, 0x380, RZ, 0xc0, !PT ;  /* 0x0000038041407812 */ /* 0x000fe400078ec0ff */
[----:B------:R-:W-:Y:S02]  /*e010*/  LOP3.LUT R60, R61, 0x380, RZ, 0xc0, !PT ;  /* 0x000003803d3c7812 */ /* 0x000fe400078ec0ff */
[----:B------:R-:W-:Y:S02]  /*e020*/  LOP3.LUT R72, R73, 0x380, RZ, 0xc0, !PT ;  /* 0x0000038049487812 */ /* 0x000fe400078ec0ff */
[----:B------:R-:W-:Y:S02]  /*e030*/  LOP3.LUT R7, R172, 0x380, RZ, 0xc0, !PT ;  /* 0x00000380ac077812 */ /* 0x000fe400078ec0ff */
[----:B------:R-:W-:-:S02]  /*e040*/  LOP3.LUT R4, R5, 0x380, RZ, 0xc0, !PT ;  /* 0x0000038005047812 */ /* 0x000fc400078ec0ff */
[----:B------:R-:W-:Y:S02]  /*e050*/  SHF.R.U64 R56, R56, 0x3, RZ ;  /* 0x0000000338387819 */ /* 0x000fe400000012ff */
[----:B------:R-:W-:Y:S02]  /*e060*/  SHF.R.U64 R52, R52, 0x3, RZ ;  /* 0x0000000334347819 */ /* 0x000fe400000012ff */
[----:B------:R-:W-:Y:S02]  /*e070*/  SHF.R.U64 R64, R64, 0x3, RZ ;  /* 0x0000000340407819 */ /* 0x000fe400000012ff */
[----:B------:R-:W-:Y:S02]  /*e080*/  SHF.R.U64 R60, R60, 0x3, RZ ;  /* 0x000000033c3c7819 */ /* 0x000fe400000012ff */
        /* <DEDUP_REMOVED lines=17> */
[----:B------:R-:W-:Y:S01]  /*e1a0*/  VIADD R10, R185, UR42 ;  /* 0x0000002ab90a7c36 */ /* 0x000fe20008000000 */
[----:B------:R-:W-:Y:S01]  /*e1b0*/  ULDC.64 UR12, c[0x0][0xb90] ;  /* 0x0002e400000c7ab9 */ /* 0x000fe20000000a00 */
[----:B------:R-:W-:Y:S01]  /*e1c0*/  UMOV UR10, UR4 ;  /* 0x00000004000a7c82 */ /* 0x000fe20008000000 */
[----:B------:R-:W-:Y:S01]  /*e1d0*/  UIMAD UR9, UR17, UR12, URZ ;  /* 0x0000000c110972a4 */ /* 0x000fe2000f8e023f */
[----:B------:R-:W-:Y:S01]  /*e1e0*/  IMAD.MOV.U32 R4, RZ, RZ, R10 ;  /* 0x000000ffff047224 */ /* 0x000fe200078e000a */
[----:B------:R-:W-:Y:S01]  /*e1f0*/  UMOV UR11, UR16 ;  /* 0x00000010000b7c82 */ /* 0x000fe20008000000 */
[----:B------:R-:W-:Y:S01]  /*e200*/  ULDC.64 UR14, c[0x0][0xb98] ;  /* 0x0002e600000e7ab9 */ /* 0x000fe20000000a00 */
[----:B------:R-:W-:Y:S01]  /*e210*/  UIMAD.WIDE.U32 UR10, UR44, UR12, UR10 ;  /* 0x0000000c2c0a72a5 */ /* 0x000fe2000f8e000a */
[----:B------:R-:W-:Y:S01]  /*e220*/  IMAD.MOV R21, RZ, RZ, -R17 ;  /* 0x000000ffff157224 */ /* 0x000fe200078e0a11 */
[----:B------:R-:W-:Y:S01]  /*e230*/  UIMAD UR9, UR44, UR13, UR9 ;  /* 0x0000000d2c0972a4 */ /* 0x000fe2000f8e0209 */
[----:B------:R-:W-:Y:S01]  /*e240*/  VIADD R20, R16, UR42 ;  /* 0x0000002a10147c36 */ /* 0x000fe20008000000 */
[----:B------:R-:W-:-:S02]  /*e250*/  UIMAD UR12, UR18, UR14, URZ ;  /* 0x0000000e120c72a4 */ /* 0x000fc4000f8e023f */
[----:B------:R-:W-:Y:S02]  /*e260*/  UIADD3 UR11, UR11, UR9, URZ ;  /* 0x000000090b0b7290 */ /* 0x000fe4000fffe03f */
        /* <DEDUP_REMOVED lines=15> */
[----:B------:R-:W-:Y:S01]  /*e360*/  ULDC.64 UR10, c[0x0][0xb88] ;  /* 0x0002e200000a7ab9 */ /* 0x000fe20000000a00 */
[----:B------:R-:W-:Y:S02]  /*e370*/  VIADD R10, R20, 0x8 ;  /* 0x00000008140a7836 */ /* 0x000fe40000000000 */
        /* <DEDUP_REMOVED lines=9> */
[----:B------:R-:W-:Y:S03]  /*e410*/  SHFL.IDX PT, R4, R14, RZ, 0x1c1f ;  /* 0x001c1fff0e047589 */ /* 0x000fe600000e0000 */
[-C--:B------:R-:W-:Y:S01]  /*e420*/  ISETP.GE.OR P1, PT, R20, R11.reuse, P0 ;  /* 0x0000000b1400720c */ /* 0x080fe20000726670 */
[----:B------:R-:W0:Y:S01]  /*e430*/  SHFL.IDX PT, R5, R15, RZ, 0x1c1f ;  /* 0x001c1fff0f057589 */ /* 0x000e2200000e0000 */
[----:B------:R-:W-:-:S03]  /*e440*/  ISETP.GE.OR P0, PT, R10, R11, P0 ;  /* 0x0000000b0a00720c */ /* 0x000fc60000706670 */
[----:B------:R-:W1:Y:S08]  /*e450*/  SHFL.IDX PT, R7, R15, 0x1, 0x1c1f ;  /* 0x003c1f000f077f89 */ /* 0x000e7000000e0000 */
[----:B0-----:R0:W-:Y:S04]  /*e460*/  @!P1 ST.E desc[UR40][R4.64], R3 ;  /* 0x0000000304009985 */ /* 0x0011e8000c101928 */
[----:B-1----:R0:W-:Y:S02]  /*e470*/  @!P0 ST.E desc[UR40][R6.64], R0 ;  /* 0x0000000006008985 */ /* 0x0021e4000c101928 */
.L_x_2387:
        /* <DEDUP_REMOVED lines=8> */
[----:B------:R-:W-:-:S03]  /*e500*/  SEL R0, RZ, 0x1, P1 ;  /* 0x00000001ff007807 */ /* 0x000fc60000800000 */
[----:B------:R-:W-:Y:S01]  /*e510*/  IMAD.SHL.U32 R3, R3, 0x2, RZ ;  /* 0x0000000203037824 */ /* 0x000fe200078e00ff */
[----:B------:R-:W-:Y:S01]  /*e520*/  ISETP.GE.AND P0, PT, R189, UR14, PT ;  /* 0x0000000ebd007c0c */ /* 0x000fe2000bf06270 */
[----:B------:R-:W5:Y:S04]  /*e530*/  LD.E.128 R12, desc[UR40][R12.64] ;  /* 0x000000280c0c7980 */ /* 0x000f68000c101d00 */
[----:B------:R-:W5:Y:S04]  /*e540*/  LD.E.128 R24, desc[UR40][R24.64] ;  /* 0x0000002818187980 */ /* 0x000f68000c101d00 */
[----:B------:R-:W5:Y:S01]  /*e550*/  LD.E.128 R28, desc[UR40][R28.64] ;  /* 0x000000281c1c7980 */ /* 0x000f62000c101d00 */
[----:B-1----:R-:W-:-:S02]  /*e560*/  ISETP.NE.AND P2, PT, R81, 0x1, PT ;  /* 0x000000015100780c */ /* 0x002fc40003f45270 */
[----:B------:R-:W-:Y:S01]  /*e570*/  LOP3.LUT R0, R3, 0x2, R0, 0xe2, !PT ;  /* 0x0000000203007812 */ /* 0x000fe200078ee200 */
[----:B------:R-:W5:Y:S01]  /*e580*/  LD.E.128 R32, desc[UR40][R32.64] ;  /* 0x0000002820207980 */ /* 0x000f62000c101d00 */
[----:B------:R-:W-:Y:S01]  /*e590*/  SEL R3, RZ, 0xffffffff, P0 ;  /* 0xffffffffff037807 */ /* 0x000fe20000000000 */
[----:B------:R-:W-:Y:S02]  /*e5a0*/  UIMAD UR9, UR16, UR12, URZ ;  /* 0x0000000c100972a4 */ /* 0x000fe4000f8e023f */
[----:B------:R-:W5:Y:S04]  /*e5b0*/  LD.E.128 R36, desc[UR40][R36.64] ;  /* 0x0000002824247980 */ /* 0x000f68000c101d00 */
[----:B------:R-:W5:Y:S02]  /*e5c0*/  LD.E.128 R40, desc[UR40][R40.64] ;  /* 0x0000002828287980 */ /* 0x000f64000c101d00 */
[----:B------:R-:W1:Y:S01]  /*e5d0*/  @P2 LDC R21, c[0x0][0xbec] ;  /* 0x0002fb00ff152b82 */ /* 0x000e620000000800 */
[----:B------:R-:W-:Y:S01]  /*e5e0*/  IMAD.SHL.U32 R3, R3, 0x4, RZ ;  /* 0x0000000403037824 */ /* 0x000fe200078e00ff */
[----:B------:R-:W-:Y:S01]  /*e5f0*/  ISETP.GE.AND P0, PT, R188, UR14, PT ;  /* 0x0000000ebc007c0c */ /* 0x000fe2000bf06270 */
[----:B------:R-:W5:Y:S04]  /*e600*/  LD.E.128 R48, desc[UR40][R48.64] ;  /* 0x0000002830307980 */ /* 0x000f68000c101d00 */
[----:B------:R-:W5:Y:S01]  /*e610*/  LD.E.128 R44, desc[UR40][R44.64] ;  /* 0x000000282c2c7980 */ /* 0x000f62000c101d00 */
[----:B------:R-:W2:Y:S01]  /*e620*/  @P2 LDC R77, c[0x0][0xbf0] ;  /* 0x0002fc00ff4d2b82 */ /* 0x000ea20000000800 */
[----:B------:R-:W-:Y:S01]  /*e630*/  UIMAD.WIDE.U32 UR10, UR4, UR12, URZ ;  /* 0x0000000c040a72a5 */ /* 0x000fe2000f8e003f */
[----:B------:R-:W-:Y:S01]  /*e640*/  LOP3.LUT R3, R3, 0x4, R0, 0xe2, !PT ;  /* 0x0000000403037812 */ /* 0x000fe200078ee200 */
[----:B------:R-:W-:Y:S01]  /*e650*/  UIMAD UR9, UR4, UR13, UR9 ;  /* 0x0000000d040972a4 */ /* 0x000fe2000f8e0209 */
[----:B------:R-:W-:Y:S01]  /*e660*/  SEL R20, RZ, 0xffffffff, P0 ;  /* 0xffffffffff147807 */ /* 0x000fe20000000000 */
[----:B------:R-:W-:Y:S01]  /*e670*/  IMAD R0, R191, 0x20, R192 ;  /* 0x00000020bf007824 */ /* 0x000fe200078e02c0 */
[----:B------:R-:W-:Y:S01]  /*e680*/  ULDC.64 UR12, c[0x0][0xae8] ;  /* 0x0002ba00000c7ab9 */ /* 0x000fe20000000a00 */
[----:B------:R-:W-:Y:S01]  /*e690*/  ISETP.GE.AND P0, PT, R187, UR14, PT ;  /* 0x0000000ebb007c0c */ /* 0x000fe2000bf06270 */
[----:B------:R-:W-:Y:S01]  /*e6a0*/  UIADD3 UR11, UR11, UR9, URZ ;  /* 0x000000090b0b7290 */ /* 0x000fe2000fffe03f */
[----:B------:R-:W5:Y:S01]  /*e6b0*/  LD.E.128 R56, desc[UR40][R56.64] ;  /* 0x0000002838387980 */ /* 0x000f62000c101d00 */
[----:B------:R-:W-:Y:S01]  /*e6c0*/  UIMAD UR4, UR17, UR12, URZ ;  /* 0x0000000c110472a4 */ /* 0x000fe2000f8e023f */
[----:B------:R-:W-:Y:S01]  /*e6d0*/  VIADD R82, R0, UR42 ;  /* 0x0000002a00527c36 */ /* 0x000fe20008000000 */
[----:B------:R-:W-:Y:S01]  /*e6e0*/  SEL R0, RZ, 0xffffffff, P0 ;  /* 0xffffffffff007807 */ /* 0x000fe20000000000 */
[----:B------:R-:W-:Y:S01]  /*e6f0*/  UIMAD.WIDE.U32 UR10, UR44, UR12, UR10 ;  /* 0x0000000c2c0a72a5 */ /* 0x000fe2000f8e000a */
[----:B------:R-:W5:Y:S01]  /*e700*/  LD.E.128 R52, desc[UR40][R52.64] ;  /* 0x0000002834347980 */ /* 0x000f62000c101d00 */
[----:B------:R-:W-:Y:S01]  /*e710*/  UIMAD UR4, UR44, UR13, UR4 ;  /* 0x0000000d2c0472a4 */ /* 0x000fe2000f8e0204 */
[----:B------:R-:W-:-:S02]  /*e720*/  IMAD.SHL.U32 R20, R20, 0x8, RZ ;  /* 0x0000000814147824 */ /* 0x000fc400078e00ff */
[----:B------:R-:W-:Y:S01]  /*e730*/  ULDC.64 UR12, c[0x0][0xaf0] ;  /* 0x0002bc00000c7ab9 */ /* 0x000fe20000000a00 */
[----:B------:R-:W-:Y:S01]  /*e740*/  UIADD3 UR11, UR11, UR4, URZ ;  /* 0x000000040b0b7290 */ /* 0x000fe2000fffe03f */
[----:B------:R-:W-:Y:S01]  /*e750*/  IMAD.SHL.U32 R79, R0, 0x10, RZ ;  /* 0x00000010004f7824 */ /* 0x000fe200078e00ff */
[----:B------:R-:W-:Y:S01]  /*e760*/  UIMAD UR4, UR18, UR12, URZ ;  /* 0x0000000c120472a4 */ /* 0x000fe2000f8e023f */
[----:B-1----:R-:W-:Y:S01]  /*e770*/  @P2 IMAD.HI.U32 R0, R82, R21, RZ ;  /* 0x0000001552002227 */ /* 0x002fe200078e00ff */
[----:B------:R-:W-:Y:S01]  /*e780*/  LOP3.LUT R20, R20, 0x8, R3, 0xe2, !PT ;  /* 0x0000000814147812 */ /* 0x000fe200078ee203 */
[----:B------:R-:W5:Y:S01]  /*e790*/  LD.E.128 R64, desc[UR40][R64.64] ;  /* 0x0000002840407980 */ /* 0x000f62000c101d00 */
[----:B------:R-:W-:Y:S01]  /*e7a0*/  UIMAD UR4, UR8, UR13, UR4 ;  /* 0x0000000d080472a4 */ /* 0x000fe2000f8e0204 */
[----:B------:R-:W-:Y:S01]  /*e7b0*/  IMAD.MOV.U32 R3, RZ, RZ, R82 ;  /* 0x000000ffff037224 */ /* 0x000fe200078e0052 */
[----:B------:R-:W-:Y:S01]  /*e7c0*/  UIMAD.WIDE.U32 UR8, UR8, UR12, UR10 ;  /* 0x0000000c080872a5 */ /* 0x000fe2000f8e000a */
[----:B--2---:R-:W-:Y:S01]  /*e7d0*/  @P2 SHF.R.U32.HI R3, RZ, R77, R0 ;  /* 0x0000004dff032219 */ /* 0x004fe20000011600 */
[----:B------:R-:W5:Y:S01]  /*e7e0*/  LD.E.128 R60, desc[UR40][R60.64] ;  /* 0x000000283c3c7980 */ /* 0x000f62000c101d00 */
[----:B------:R-:W-:-:S02]  /*e7f0*/  LOP3.LUT R78, R79, 0x10, R20, 0xe2, !PT ;  /* 0x000000104f4e7812 */ /* 0x000fc400078ee214 */
        /* <DEDUP_REMOVED lines=10> */
[----:B------:R-:W5:Y:S01]  /*e8a0*/  LD.E.128 R68, desc[UR40][R68.64] ;  /* 0x0000002844447980 */ /* 0x000f62000c101d00 */
[----:B------:R-:W-:Y:S01]  /*e8b0*/  IMAD R77, R81, R79, R82 ;  /* 0x0000004f514d7224 */ /* 0x000fe200078e0252 */
[----:B------:R-:W-:Y:S01]  /*e8c0*/  ISETP.GE.AND P0, PT, R195, UR14, PT ;  /* 0x0000000ec3007c0c */ /* 0x000fe2000bf06270 */
[----:B------:R-:W-:Y:S01]  /*e8d0*/  IMAD.U32 R21, RZ, RZ, UR4 ;  /* 0x00000004ff157e24 */ /* 0x000fe2000f8e00ff */
[----:B------:R-:W-:Y:S01]  /*e8e0*/  @!PT LDS RZ, [RZ] ;  /* 0x00000000fffff984 */ /* 0x000fe20000000800 */
[----:B------:R-:W-:Y:S01]  /*e8f0*/  @!PT LDS RZ, [RZ] ;  /* 0x00000000fffff984 */ /* 0x000fe20000000800 */
[----:B------:R-:W-:Y:S01]  /*e900*/  @!PT LDS RZ, [RZ] ;  /* 0x00000000fffff984 */ /* 0x000fe20000000800 */
[----:B------:R-:W-:Y:S01]  /*e910*/  @!PT LDS RZ, [RZ] ;  /* 0x00000000fffff984 */ /* 0x000fe20000000800 */
[----:B------:R1:W-:Y:S06]  /*e920*/  MEMBAR.ALL.CTA ;  /* 0x0000000000007992 */ /* 0x0003ec0000008000 */
[----:B-1----:R-:W1:Y:S01]  /*e930*/  FENCE.VIEW.ASYNC.S ;  /* 0x00000000000073c6 */ /* 0x002e620000000000 */
[----:B------:R-:W-:Y:S01]  /*e940*/  IMAD.SHL.U32 R83, R0, 0x20, RZ ;  /* 0x0000002000537824 */ /* 0x000fe200078e00ff */
        /* <DEDUP_REMOVED lines=11> */
[----:B-----5:R-:W-:Y:S01]  /*ea00*/  IMAD R87, R76, R81, RZ ;  /* 0x000000514c577224 */ /* 0x020fe200078e02ff */
[----:B------:R-:W-:Y:S01]  /*ea10*/  BSSY B1, `(.L_x_2388) ;  /* 0x000002f000017945 */ /* 0x000fe20003800000 */
[----:B------:R-:W-:Y:S01]  /*ea20*/  VIADD R86, R192, UR42 ;  /* 0x0000002ac0567c36 */ /* 0x000fe20008000000 */
[----:B------:R-:W-:Y:S01]  /*ea30*/  LOP3.LUT R3, R78, R3, RZ, 0xfc, !PT ;  /* 0x000000034e037212 */ /* 0x000fe200078efcff */
[C---:B------:R-:W-:Y:S01]  /*ea40*/  IMAD R79, R77.reuse, UR9, R0 ;  /* 0x000000094d4f7c24 */ /* 0x040fe2000f8e0200 */
[----:B------:R-:W-:Y:S01]  /*ea50*/  SEL R0, RZ, 0x80, P0 ;  /* 0x00000080ff007807 */ /* 0x000fe20000000000 */
[----:B------:R-:W-:Y:S01]  /*ea60*/  IMAD.WIDE.U32 R20, R77, UR8, R20 ;  /* 0x000000084d147c25 */ /* 0x000fe2000f8e0014 */
[----:B------:R-:W-:Y:S01]  /*ea70*/  ISETP.GE.AND P0, PT, R86, R87, PT ;  /* 0x000000575600720c */ /* 0x000fe20003f06270 */
[----:B------:R-:W-:Y:S01]  /*ea80*/  ULDC.64 UR8, c[0x0][0xa80] ;  /* 0x0002a00000087ab9 */ /* 0x000fe20000000a00 */
[----:B------:R-:W-:Y:S01]  /*ea90*/  LOP3.LUT R0, R3, R0, RZ, 0xfc, !PT ;  /* 0x0000000003007212 */ /* 0x000fe200078efcff */
[----:B------:R-:W-:Y:S01]  /*eaa0*/  IMAD.IADD R21, R21, 0x1, R79 ;  /* 0x0000000115157824 */ /* 0x000fe200078e024f */
[C---:B------:R-:W-:Y:S01]  /*eab0*/  LEA R84, P1, R20.reuse, UR8, 0x1 ;  /* 0x0000000814547c11 */ /* 0x040fe2000f8208ff */
[----:B-1----:R-:W-:Y:S03]  /*eac0*/  SYNCS.ARRIVE.TRANS64.RED.A1T0 RZ, [UR4], RZ ;  /* 0x000000ffffff79a7 */ /* 0x002fe60008100404 */
        /* <DEDUP_REMOVED lines=25> */
[-C--:B--2---:R-:W-:Y:S02]  /*ec60*/  @P0 LEA R12, P3, R195, R76.reuse, 0x1 ;  /* 0x0000004cc30c0211 */ /* 0x084fe400078608ff */
        /* <DEDUP_REMOVED lines=9> */
.L_x_2389:
[----:B------:R-:W-:Y:S05]  /*ed00*/  BSYNC B1 ;  /* 0x0000000000017941 */ /* 0x000fea0003800000 */
.L_x_2388:
[----:B---3--:R-:W-:Y:S01]  /*ed10*/  VIADD R4, R86, 0x20 ;  /* 0x0000002056047836 */ /* 0x008fe20000000000 */
        /* <DEDUP_REMOVED lines=11> */
[----:B------:R-:W-:Y:S01]  /*edd0*/  @!P3 LEA R14, P6, R189, R6, 0x1 ;  /* 0x00000006bd0eb211 */ /* 0x000fe200078c08ff */
[----:B------:R0:W-:Y:S01]  /*ede0*/  @!P0 ST.E.128 desc[UR40][R4.64], R8 ;  /* 0x0000000804008985 */ /* 0x0001e2000c101d28 */
[----:B------:R-:W-:Y:S02]  /*edf0*/  ISETP.GE.AND P0, PT, R186, UR14, PT ;  /* 0x0000000eba007c0c */ /* 0x000fe4000bf06270 */
[----:B------:R-:W-:Y:S02]  /*ee00*/  @!P5 LEA.HI.X R13, R190, R7, R204, 0x1, P4 ;  /* 0x00000007be0dd211 */ /* 0x000fe400020f0ccc */
[----:B------:R-:W-:-:S02]  /*ee10*/  LOP3.LUT P4, RZ, R3, 0x40, RZ, 0xc0, !PT ;  /* 0x0000004003ff7812 */ /* 0x000fc4000788c0ff */
[----:B------:R-:W-:Y:S01]  /*ee20*/  @!P3 LEA.HI.X R15, R189, R7, R203, 0x1, P6 ;  /* 0x00000007bd0fb211 */ /* 0x000fe200030f0ccb */
        /* <DEDUP_REMOVED lines=16> */
[----:B---3--:R-:W-:-:S04]  /*ef30*/  LEA R4, P0, R194, R6, 0x1 ;  /* 0x00000006c2047211 */ /* 0x008fc800078008ff */
[----:B------:R-:W-:-:S05]  /*ef40*/  LEA.HI.X R5, R194, R7, R198, 0x1, P0 ;  /* 0x00000007c2057211 */ /* 0x000fca00000f0cc6 */
[----:B------:R0:W-:Y:S01]  /*ef50*/  ST.E.128 desc[UR40][R4.64], R68 ;  /* 0x0000004404007985 */ /* 0x0001e2000c101d28 */
[----:B------:R-:W-:Y:S05]  /*ef60*/  BRA `(.L_x_2390) ;  /* 0x0000000c00847947 */ /* 0x000fea0003800000 */
.L_x_2385:
        /* <DEDUP_REMOVED lines=11> */
[----:B------:R-:W-:Y:S01]  /*f020*/  UISETP.NE.U32.AND UP1, UPT, UR8, URZ, UPT ;  /* 0x0000003f0800728c */ /* 0x000fe2000bf25070 */
[----:B------:R-:W-:Y:S02]  /*f030*/  IMAD.U32 R0, RZ, RZ, UR4 ;  /* 0x00000004ff007e24 */ /* 0x000fe4000f8e00ff */
[----:B------:R-:W2:Y:S01]  /*f040*/  @P1 LDG.E R3, desc[UR40][R4.64] ;  /* 0x0000002804031981 */ /* 0x000ea2000c1e1900 */
[----:B------:R-:W-:-:S06]  /*f050*/  UISETP.NE.AND.EX UP1, UPT, UR9, URZ, UPT, UP1 ;  /* 0x0000003f0900728c */ /* 0x000fcc000bf25310 */
        /* <DEDUP_REMOVED lines=9> */
[----:B--2---:R-:W-:Y:S01]  /*f0f0*/  @P1 R2UR UR4, R3 ;  /* 0x00000000030412ca */ /* 0x004fe200000e0000 */
[----:B01----:R-:W-:-:S14]  /*f100*/  @P2 BRA `(.L_x_2391) ;  /* 0x0000000000102947 */ /* 0x003fdc0003800000 */
[----:B------:R-:W-:Y:S05]  /*f110*/  @!P1 BRA `(.L_x_2391) ;  /* 0x00000000000c9947 */ /* 0x000fea0003800000 */
[----:B------:R-:W2:Y:S04]  /*f120*/  LDG.E R3, desc[UR40][R4.64] ;  /* 0x0000002804037981 */ /* 0x000ea8000c1e1900 */
[----:B-----5:R-:W2:Y:S02]  /*f130*/  LDG.E R0, desc[UR40][R4.64+0x4] ;  /* 0x0000042804007981 */ /* 0x020ea4000c1e1900 */
[----:B--2---:R-:W-:-:S07]  /*f140*/  IMAD.IADD R0, R0, 0x1, -R3 ;  /* 0x0000000100007824 */ /* 0x004fce00078e0a03 */
.L_x_2391:
[----:B------:R-:W-:Y:S01]  /*f150*/  USHF.R.S32.HI UR9, URZ, 0x1f, UR43 ;  /* 0x0000001f3f097899 */ /* 0x000fe2000801142b */
[----:B------:R-:W-:Y:S01]  /*f160*/  BSSY B1, `(.L_x_2392) ;  /* 0x000002e000017945 */ /* 0x000fe20003800000 */
[----:B------:R-:W-:Y:S02]  /*f170*/  USHF.R.S32.HI UR12, URZ, 0x1f, UR4 ;  /* 0x0000001f3f0c7899 */ /* 0x000fe40008011404 */
[----:B------:R-:W-:Y:S02]  /*f180*/  USEL UR8, UR43, URZ, !UP0 ;  /* 0x0000003f2b087287 */ /* 0x000fe4000c000000 */
[----:B------:R-:W-:Y:S01]  /*f190*/  USEL UR14, UR9, URZ, !UP0 ;  /* 0x0000003f090e7287 */ /* 0x000fe2000c000000 */
[----:B------:R-:W-:Y:S11]  /*f1a0*/  @P0 BRA `(.L_x_2393) ;  /* 0x0000000000a40947 */ /* 0x000ff60003800000 */
[----:B------:R-:W0:Y:S01]  /*f1b0*/  S2R R6, SR_TID.X ;  /* 0x0000000000067919 */ /* 0x000e220000002100 */
[----:B------:R-:W1:Y:S01]  /*f1c0*/  LDC R5, c[0x0][0xbe8] ;  /* 0x0002fa00ff057b82 */ /* 0x000e620000000800 */
[----:B------:R-:W-:Y:S02]  /*f1d0*/  IMAD.U32 R7, RZ, RZ, UR42 ;  /* 0x0000002aff077e24 */ /* 0x000fe4000f8e00ff */
[----:B-1---5:R-:W-:-:S03]  /*f1e0*/  IMAD R3, R0, R5, RZ ;  /* 0x0000000500037224 */ /* 0x022fc600078e02ff */
[----:B0-----:R-:W-:-:S04]  /*f1f0*/  IADD3 R6, R7, -0x80, R6 ;  /* 0xffffff8007067810 */ /* 0x001fc80007ffe006 */
[----:B------:R-:W-:-:S13]  /*f200*/  ISETP.GE.AND P0, PT, R6, R3, PT ;  /* 0x000000030600720c */ /* 0x000fda0003f06270 */
[----:B------:R-:W-:Y:S05]  /*f210*/  @P0 BRA `(.L_x_2393) ;  /* 0x0000000000880947 */ /* 0x000fea0003800000 */
[----:B------:R-:W-:Y:S01]  /*f220*/  ISETP.NE.AND P0, PT, R5, 0x1, PT ;  /* 0x000000010500780c */ /* 0x000fe20003f05270 */
[----:B------:R-:W-:Y:S01]  /*f230*/  ULDC.64 UR16, c[0x0][0xb90] ;  /* 0x0002e40000107ab9 */ /* 0x000fe20000000a00 */
[----:B------:R-:W-:Y:S01]  /*f240*/  UMOV UR10, UR4 ;  /* 0x00000004000a7c82 */ /* 0x000fe20008000000 */
[----:B------:R-:W-:Y:S01]  /*f250*/  UIMAD UR9, UR13, UR16, URZ ;  /* 0x000000100d0972a4 */ /* 0x000fe2000f8e023f */
[----:B------:R-:W-:Y:S01]  /*f260*/  IMAD.MOV.U32 R4, RZ, RZ, R6 ;  /* 0x000000ffff047224 */ /* 0x000fe200078e0006 */
[----:B------:R-:W-:Y:S02]  /*f270*/  UMOV UR11, UR12 ;  /* 0x0000000c000b7c82 */ /* 0x000fe40008000000 */
[----:B------:R-:W-:Y:S02]  /*f280*/  UIMAD.WIDE.U32 UR10, UR44, UR16, UR10 ;  /* 0x000000102c0a72a5 */ /* 0x000fe4000f8e000a */
[----:B------:R-:W-:-:S03]  /*f290*/  UIMAD UR9, UR44, UR17, UR9 ;  /* 0x000000112c0972a4 */ /* 0x000fc6000f8e0209 */
[----:B------:R-:W-:Y:S01]  /*f2a0*/  ULDC.64 UR16, c[0x0][0xb98] ;  /* 0x0002e60000107ab9 */ /* 0x000fe20000000a00 */
[----:B------:R-:W0:Y:S01]  /*f2b0*/  @P0 LDC R3, c[0x0][0xbec] ;  /* 0x0002fb00ff030b82 */ /* 0x000e220000000800 */
[----:B------:R-:W-:Y:S02]  /*f2c0*/  UIADD3 UR11, UR11, UR9, URZ ;  /* 0x000000090b0b7290 */ /* 0x000fe4000fffe03f */
[----:B------:R-:W-:Y:S02]  /*f2d0*/  UIMAD UR9, UR14, UR16, URZ ;  /* 0x000000100e0972a4 */ /* 0x000fe4000f8e023f */
[----:B------:R-:W-:Y:S02]  /*f2e0*/  UIMAD.WIDE.U32 UR10, UR8, UR16, UR10 ;  /* 0x00000010080a72a5 */ /* 0x000fe4000f8e000a */
[----:B------:R-:W-:Y:S01]  /*f2f0*/  UIMAD UR9, UR8, UR17, UR9 ;  /* 0x00000011080972a4 */ /* 0x000fe2000f8e0209 */
[----:B------:R-:W1:Y:S02]  /*f300*/  @P0 LDC R8, c[0x0][0xbf0] ;  /* 0x0002fc00ff080b82 */ /* 0x000e640000000800 */
[----:B------:R-:W-:Y:S01]  /*f310*/  ULDC.64 UR16, c[0x0][0xb88] ;  /* 0x0002e20000107ab9 */ /* 0x000fe20000000a00 */
[----:B0-----:R-:W-:-:S05]  /*f320*/  @P0 IMAD.HI.U32 R3, R6, R3, RZ ;  /* 0x0000000306030227 */ /* 0x001fca00078e00ff */
        /* <DEDUP_REMOVED lines=17> */
.L_x_2393:
[----:B------:R-:W-:Y:S05]  /*f440*/  BSYNC B1 ;  /* 0x0000000000017941 */ /* 0x000fea0003800000 */
.L_x_2392:
        /* <DEDUP_REMOVED lines=10> */
[----:B-----5:R-:W-:Y:S01]  /*f4f0*/  IMAD R25, R0, R11, RZ ;  /* 0x0000000b00197224 */ /* 0x020fe200078e02ff */
[----:B------:R-:W-:Y:S01]  /*f500*/  ULDC.64 UR16, c[0x0][0xae8] ;  /* 0x0002ba0000107ab9 */ /* 0x000fe20000000a00 */
[----:B------:R-:W-:Y:S01]  /*f510*/  IMAD.SHL.U32 R4, R4, 0x2, RZ ;  /* 0x0000000204047824 */ /* 0x000fe200078e00ff */
[----:B------:R-:W0:Y:S01]  /*f520*/  @P0 LDC R5, c[0x0][0xbec] ;  /* 0x0002fb00ff050b82 */ /* 0x000e220000000800 */
[----:B------:R-:W-:Y:S01]  /*f530*/  UIADD3 UR11, UR11, UR9, URZ ;  /* 0x000000090b0b7290 */ /* 0x000fe2000fffe03f */
[----:B------:R-:W-:Y:S01]  /*f540*/  ISETP.GE.AND P2, PT, R189, UR15, PT ;  /* 0x0000000fbd007c0c */ /* 0x000fe2000bf46270 */
[----:B------:R-:W-:Y:S01]  /*f550*/  UIMAD UR4, UR13, UR16, URZ ;  /* 0x000000100d0472a4 */ /* 0x000fe2000f8e023f */
[----:B------:R-:W-:Y:S01]  /*f560*/  LOP3.LUT R4, R4, 0x2, R3, 0xe2, !PT ;  /* 0x0000000204047812 */ /* 0x000fe200078ee203 */
[----:B------:R-:W-:Y:S01]  /*f570*/  IMAD R3, R191, 0x20, R192 ;  /* 0x00000020bf037824 */ /* 0x000fe200078e02c0 */
[----:B------:R-:W-:Y:S01]  /*f580*/  UIMAD.WIDE.U32 UR10, UR44, UR16, UR10 ;  /* 0x000000102c0a72a5 */ /* 0x000fe2000f8e000a */
[----:B------:R-:W-:Y:S01]  /*f590*/  SEL R6, RZ, 0xffffffff, P2 ;  /* 0xffffffffff067807 */ /* 0x000fe20001000000 */
[----:B------:R-:W1:Y:S01]  /*f5a0*/  @P0 LDC R7, c[0x0][0xbf0] ;  /* 0x0002fc00ff070b82 */ /* 0x000e620000000800 */
[----:B------:R-:W-:Y:S01]  /*f5b0*/  UIMAD UR4, UR44, UR17, UR4 ;  /* 0x000000112c0472a4 */ /* 0x000fe2000f8e0204 */
[----:B------:R-:W-:Y:S01]  /*f5c0*/  VIADD R8, R3, UR42 ;  /* 0x0000002a03087c36 */ /* 0x000fe20008000000 */
[----:B------:R-:W-:Y:S01]  /*f5d0*/  ULDC.64 UR12, c[0x0][0xaf0] ;  /* 0x0002bc00000c7ab9 */ /* 0x000fe20000000a00 */
[----:B------:R-:W-:Y:S01]  /*f5e0*/  ISETP.GE.AND P1, PT, R188, UR15, PT ;  /* 0x0000000fbc007c0c */ /* 0x000fe2000bf26270 */
[----:B------:R-:W-:Y:S01]  /*f5f0*/  UIADD3 UR11, UR11, UR4, URZ ;  /* 0x000000040b0b7290 */ /* 0x000fe2000fffe03f */
[----:B------:R-:W-:Y:S01]  /*f600*/  IMAD.SHL.U32 R9, R6, 0x4, RZ ;  /* 0x0000000406097824 */ /* 0x000fe200078e00ff */
[----:B------:R-:W-:Y:S01]  /*f610*/  UIMAD UR4, UR14, UR12, URZ ;  /* 0x0000000c0e0472a4 */ /* 0x000fe2000f8e023f */
[----:B------:R-:W-:Y:S01]  /*f620*/  SEL R10, RZ, 0xffffffff, P1 ;  /* 0xffffffffff0a7807 */ /* 0x000fe20000800000 */
[----:B------:R-:W-:Y:S01]  /*f630*/  IMAD.MOV.U32 R3, RZ, RZ, R8 ;  /* 0x000000ffff037224 */ /* 0x000fe200078e0008 */
[----:B------:R-:W-:Y:S01]  /*f640*/  ISETP.GE.AND P2, PT, R194, UR15, PT ;  /* 0x0000000fc2007c0c */ /* 0x000fe2000bf46270 */
[----:B------:R-:W-:Y:S01]  /*f650*/  UIMAD UR4, UR8, UR13, UR4 ;  /* 0x0000000d080472a4 */ /* 0x000fe2000f8e0204 */
[----:B------:R-:W-:Y:S01]  /*f660*/  LOP3.LUT R9, R9, 0x4, R4, 0xe2, !PT ;  /* 0x0000000409097812 */ /* 0x000fe200078ee204 */
[----:B------:R-:W-:Y:S01]  /*f670*/  UIMAD.WIDE.U32 UR8, UR8, UR12, UR10 ;  /* 0x0000000c080872a5 */ /* 0x000fe2000f8e000a */
[----:B------:R-:W-:Y:S01]  /*f680*/  IMAD.SHL.U32 R10, R10, 0x8, RZ ;  /* 0x000000080a0a7824 */ /* 0x000fe200078e00ff */
[----:B------:R-:W-:Y:S01]  /*f690*/  SEL R0, RZ, 0x80, P2 ;  /* 0x00000080ff007807 */ /* 0x000fe20001000000 */
[----:B0-----:R-:W-:Y:S01]  /*f6a0*/  @P0 IMAD.HI.U32 R6, R8, R5, RZ ;  /* 0x0000000508060227 */ /* 0x001fe200078e00ff */
[----:B------:R-:W-:Y:S01]  /*f6b0*/  UIADD3 UR4, UR9, UR4, URZ ;  /* 0x0000000409047290 */ /* 0x000fe2000fffe03f */
[----:B------:R-:W-:Y:S01]  /*f6c0*/  BSSY B1, `(.L_x_2394) ;  /* 0x0000047000017945 */ /* 0x000fe20003800000 */
[----:B------:R-:W-:Y:S01]  /*f6d0*/  LOP3.LUT R10, R10, 0x8, R9, 0xe2, !PT ;  /* 0x000000080a0a7812 */ /* 0x000fe200078ee209 */
[----:B------:R-:W-:-:S02]  /*f6e0*/  IMAD.U32 R4, RZ, RZ, UR8 ;  /* 0x00000008ff047e24 */ /* 0x000fc4000f8e00ff */
[----:B------:R-:W-:Y:S01]  /*f6f0*/  IMAD.U32 R5, RZ, RZ, UR9 ;  /* 0x00000009ff057e24 */ /* 0x000fe2000f8e00ff */
[----:B------:R-:W-:Y:S01]  /*f700*/  ULDC.64 UR8, c[0x0][0xae0] ;  /* 0x0002b80000087ab9 */ /* 0x000fe20000000a00 */
[----:B-1----:R-:W-:Y:S01]  /*f710*/  @P0 SHF.R.U32.HI R3, RZ, R7, R6 ;  /* 0x00000007ff030219 */ /* 0x002fe20000011606 */
[----:B------:R-:W-:Y:S01]  /*f720*/  IMAD.U32 R5, RZ, RZ, UR4 ;  /* 0x00000004ff057e24 */ /* 0x000fe2000f8e00ff */
[----:B------:R-:W-:Y:S01]  /*f730*/  ISETP.GE.AND P0, PT, R187, UR15, PT ;  /* 0x0000000fbb007c0c */ /* 0x000fe2000bf06270 */
[----:B------:R-:W-:Y:S01]  /*f740*/  VIADD R26, R192, UR42 ;  /* 0x0000002ac01a7c36 */ /* 0x000fe20008000000 */
        /* <DEDUP_REMOVED lines=16> */
[----:B------:R-:W-:-:S04]  /*f850*/  IMAD.WIDE.U32 R4, R7, UR8, R4 ;  /* 0x0000000807047c25 */ /* 0x000fc8000f8e0004 */
[----:B------:R-:W-:Y:S01]  /*f860*/  IMAD R3, R7, UR9, R6 ;  /* 0x0000000907037c24 */ /* 0x000fe2000f8e0206 */
[----:B------:R-:W-:Y:S01]  /*f870*/  SEL R7, RZ, 0x40, P0 ;  /* 0x00000040ff077807 */ /* 0x000fe20000000000 */
[----:B------:R-:W-:Y:S01]  /*f880*/  ULDC.64 UR8, c[0x0][0xa80] ;  /* 0x0002a00000087ab9 */ /* 0x000fe20000000a00 */
[----:B------:R-:W-:Y:S01]  /*f890*/  ISETP.GE.AND P0, PT, R26, R25, PT ;  /* 0x000000191a00720c */ /* 0x000fe20003f06270 */
[----:B------:R-:W-:Y:S01]  /*f8a0*/  IMAD.SHL.U32 R13, R8, 0x20, RZ ;  /* 0x00000020080d7824 */ /* 0x000fe200078e00ff */
[----:B------:R-:W-:Y:S01]  /*f8b0*/  LEA R20, P1, R4, UR8, 0x1 ;  /* 0x0000000804147c11 */ /* 0x000fe2000f8208ff */
[----:B------:R-:W-:-:S03]  /*f8c0*/  IMAD.IADD R3, R5, 0x1, R3 ;  /* 0x0000000105037824 */ /* 0x000fc600078e0203 */
[----:B------:R-:W-:Y:S01]  /*f8d0*/  LOP3.LUT R10, R13, 0x20, R10, 0xe2, !PT ;  /* 0x000000200d0a7812 */ /* 0x000fe200078ee20a */
[----:B------:R0:W1:Y:S01]  /*f8e0*/  SHFL.IDX PT, R6, R20, RZ, 0x181f ;  /* 0x00181fff14067589 */ /* 0x00006200000e0000 */
[----:B------:R-:W-:Y:S02]  /*f8f0*/  LEA.HI.X R3, R4, UR9, R3, 0x1, P1 ;  /* 0x0000000904037c11 */ /* 0x000fe400088f0c03 */
[----:B------:R-:W-:-:S03]  /*f900*/  LOP3.LUT R21, R10, R7, RZ, 0xfc, !PT ;  /* 0x000000070a157212 */ /* 0x000fc600078efcff */
        /* <DEDUP_REMOVED lines=34> */
.L_x_2395:
[----:B------:R-:W-:Y:S05]  /*fb30*/  BSYNC B1 ;  /* 0x0000000000017941 */ /* 0x000fea0003800000 */
.L_x_2394:
        /* <DEDUP_REMOVED lines=36> */
.L_x_2390:
[----:B------:R-:W-:Y:S05]  /*fd80*/  BSYNC B0 ;  /* 0x0000000000007941 */ /* 0x000fea0003800000 */
.L_x_2384:
[----:B------:R-:W-:Y:S02]  /*fd90*/  ULDC UR4, c[0x0][0xc3c] ;  /* 0x00030f0000047ab9 */ /* 0x000fe40000000800 */
[----:B------:R-:W-:-:S06]  /*fda0*/  UISETP.GE.AND UP0, UPT, UR6, UR4, UPT ;  /* 0x000000040600728c */ /* 0x000fcc000bf06270 */
[----:B------:R-:W-:-:S13]  /*fdb0*/  PLOP3.LUT P0, PT, PT, PT, UP0, 0x80, 0x0 ;  /* 0x000000000000781c */ /* 0x000fda0003f0f008 */
[----:B------:R-:W-:Y:S05]  /*fdc0*/  @!P0 BRA `(.L_x_2396) ;  /* 0xffffff10009c8947 */ /* 0x000fea000383ffff */
[----:B------:R-:W-:Y:S05]  /*fdd0*/  EXIT ;  /* 0x000000000000794d */ /* 0x000fea0003800000 */
.L_x_2287:
[----:B------:R-:W-:-:S08]  /*fde0*/  NOP ;  /* 0x0000000000007918 */ /* 0x000fd00000000000 */
[----:B------:R-:W0:-:S00]  /*fdf0*/  USETMAXREG.DEALLOC.CTAPOOL 0x18 ;  /* 0x00000018000079c8 */ /* 0x000e0000080e0500 */
[----:B0-----:R-:W2:Y:S01]  /*fe00*/  LDL.LU R2, [R1+0x10] ;  /* 0x0000100001027983 */ /* 0x001ea20000300800 */
[----:B------:R-:W-:Y:S01]  /*fe10*/  LOP3.LUT R0, R0, 0x3, RZ, 0xc0, !PT ;  /* 0x0000000300007812 */ /* 0x000fe200078ec0ff */
[----:B------:R-:W-:-:S05]  /*fe20*/  IMAD.MOV.U32 R5, RZ, RZ, RZ ;  /* 0x000000ffff057224 */ /* 0x000fca00078e00ff */
[----:B------:R-:W0:Y:S02]  /*fe30*/  SHFL.IDX PT, R0, R0, RZ, 0x1f ;  /* 0x00001fff00007589 */ /* 0x000e2400000e0000 */
[----:B0-----:R-:W-:Y:S02]  /*fe40*/  ISETP.NE.AND P0, PT, R0, RZ, PT ;  /* 0x000000ff0000720c */ /* 0x001fe40003f05270 */
        /* <DEDUP_REMOVED lines=8> */
[----:B------:R-:W2:Y:S01]  /*fed0*/  LDS.128 R16, [UR4+0x28cd0] ;  /* 0x028cd004ff107984 */ /* 0x000ea20008000c00 */
[----:B------:R-:W-:Y:S06]  /*fee0*/  BAR.ARV 0x4, 0x180 ;  /* 0x0106000000007b1d */ /* 0x000fec0000002000 */
[----:B------:R-:W-:Y:S05]  /*fef0*/  BRA `(.L_x_2398) ;  /* 0x0000000800847947 */ /* 0x000fea0003800000 */
.L_x_2397:
[----:B------:R-:W-:Y:S01]  /*ff00*/  LOP3.LUT R0, R4, 0x1f, RZ, 0xc0, !PT ;  /* 0x0000001f04007812 */ /* 0x000fe200078ec0ff */
[----:B------:R-:W-:Y:S01]  /*ff10*/  ULDC UR4, c[0x0][0xc3c] ;  /* 0x00030f0000047ab9 */ /* 0x000fe20000000800 */
[----:B------:R-:W1:Y:S01]  /*ff20*/  S2UR UR6, SR_CTAID.X ;  /* 0x00000000000679c3 */ /* 0x000e620000002500 */
[----:B------:R-:W-:Y:S01]  /*ff30*/  ULDC UR5, c[0x0][0xc38] ;  /* 0x00030e0000057ab9 */ /* 0x000fe20000000800 */
[----:B------:R-:W-:-:S04]  /*ff40*/  ISETP.NE.AND P0, PT, R0, 0x1f, PT ;  /* 0x0000001f0000780c */ /* 0x000fc80003f05270 */
[----:B------:R-:W-:-:S13]  /*ff50*/  ISETP.GE.OR P1, PT, R0, UR4, !P0 ;  /* 0x0000000400007c0c */ /* 0x000fda000c726670 */
[----:B0-----:R-:W0:Y:S02]  /*ff60*/  @!P1 LDC.64 R2, c[0x0][0xc80] ;  /* 0x00032000ff029b82 */ /* 0x001e240000000a00 */
        /* <DEDUP_REMOVED lines=34> */
.L_x_2403:
        /* <DEDUP_REMOVED lines=12> */
.L_x_2402:
[----:B------:R-:W-:Y:S05]  /*10250*/  BSYNC B0 ;  /* 0x0000000000007941 */ /* 0x000fea0003800000 */
.L_x_2401:
        /* <DEDUP_REMOVED lines=20> */
[----:B------:R-:W-:-:S07]  /*103a0*/  IMAD.MOV.U32 R6, RZ, RZ, R10 ;  /* 0x000000ffff067224 */ /* 0x000fce00078e000a */
.L_x_2399:
[----:B------:R-:W-:-:S04]  /*103b0*/  IMAD.IADD R7, R7, 0x1, -R2 ;  /* 0x0000000107077824 */ /* 0x000fc800078e0a02 */
[----:B------:R-:W-:-:S05]  /*103c0*/  IMAD R2, R6, UR5, R7 ;  /* 0x0000000506027c24 */ /* 0x000fca000f8e0207 */
[----:B------:R-:W-:Y:S02]  /*103d0*/  ISETP.GT.AND P0, PT, R2, UR6, PT ;  /* 0x0000000602007c0c */ /* 0x000fe4000bf04270 */
[----:B------:R-:W0:Y:S11]  /*103e0*/  LDC.64 R2, c[0x0][0xc90] ;  /* 0x00032400ff027b82 */ /* 0x000e360000000a00 */
[----:B------:R-:W-:-:S04]  /*103f0*/  VOTE.ANY R12, PT, !P0 ;  /* 0x00000000000c7806 */ /* 0x000fc800040e0100 */
[----:B------:R-:W1:Y:S02]  /*10400*/  POPC R8, R12 ;  /* 0x0000000c00087309 */ /* 0x000e640000000000 */
[----:B-1----:R-:W-:-:S04]  /*10410*/  VIADD R19, R8, UR4 ;  /* 0x0000000408137c36 */ /* 0x002fc80008000000 */
[----:B0-----:R-:W-:-:S05]  /*10420*/  IMAD.WIDE R2, R19, 0x4, R2 ;  /* 0x0000000413027825 */ /* 0x001fca00078e0202 */
[----:B------:R-:W2:Y:S01]  /*10430*/  LDG.E R10, desc[UR40][R2.64] ;  /* 0x00000028020a7981 */ /* 0x000ea2000c1e1900 */
[----:B------:R-:W-:-:S03]  /*10440*/  ISETP.NE.AND P0, PT, R12, RZ, PT ;  /* 0x000000ff0c00720c */ /* 0x000fc60003f05270 */
[----:B------:R-:W2:Y:S02]  /*10450*/  SHFL.IDX PT, R5, R5, R8, 0x1f ;  /* 0x00001f0805057589 */ /* 0x000ea400000e0000 */
[----:B--2---:R-:W-:-:S05]  /*10460*/  IMAD R9, R5, R10, RZ ;  /* 0x0000000a05097224 */ /* 0x004fca00078e02ff */
[----:B------:R-:W-:-:S04]  /*10470*/  IABS R11, R9 ;  /* 0x00000009000b7213 */ /* 0x000fc80000000000 */
[----:B------:R-:W0:Y:S08]  /*10480*/  I2F.RP R13, R11 ;  /* 0x0000000b000d7306 */ /* 0x000e300000209400 */
[----:B0-----:R-:W0:Y:S02]  /*10490*/  MUFU.RCP R13, R13 ;  /* 0x0000000d000d7308 */ /* 0x001e240000001000 */
[----:B0-----:R-:W-:-:S06]  /*104a0*/  VIADD R14, R13, 0xffffffe ;  /* 0x0ffffffe0d0e7836 */ /* 0x001fcc0000000000 */
[----:B------:R0:W1:Y:S01]  /*104b0*/  F2I.FTZ.U32.TRUNC.NTZ R3, R14 ;  /* 0x0000000e00037305 */ /* 0x000062000021f000 */
[----:B------:R-:W-:Y:S05]  /*104c0*/  @!P0 BRA `(.L_x_2404) ;  /* 0x0000000000088947 */ /* 0x000fea0003800000 */
[----:B------:R-:W-:-:S05]  /*104d0*/  VIADD R13, R8, 0xffffffff ;  /* 0xffffffff080d7836 */ /* 0x000fca0000000000 */
[----:B------:R2:W3:Y:S02]  /*104e0*/  SHFL.IDX PT, R16, R6, R13, 0x1f ;  /* 0x00001f0d06107589 */ /* 0x0004e400000e0000 */
.L_x_2404:
[----:B-1----:R-:W-:Y:S02]  /*104f0*/  IMAD.MOV R2, RZ, RZ, -R3 ;  /* 0x000000ffff027224 */ /* 0x002fe400078e0a03 */
[----:B---3--:R-:W-:Y:S02]  /*10500*/  IMAD R16, R16, UR5, R7 ;  /* 0x0000000510107c24 */ /* 0x008fe4000f8e0207 */
[----:B------:R-:W-:Y:S02]  /*10510*/  IMAD R7, R2, R11, RZ ;  /* 0x0000000b02077224 */ /* 0x000fe400078e02ff */
[----:B------:R-:W-:-:S04]  /*10520*/  IMAD.MOV.U32 R2, RZ, RZ, RZ ;  /* 0x000000ffff027224 */ /* 0x000fc800078e00ff */
[----:B------:R-:W-:Y:S01]  /*10530*/  IMAD.HI.U32 R3, R3, R7, R2 ;  /* 0x0000000703037227 */ /* 0x000fe200078e0002 */
[----:B------:R-:W-:Y:S02]  /*10540*/  IADD3 R2, -R16, UR6, RZ ;  /* 0x0000000610027c10 */ /* 0x000fe4000fffe1ff */
[----:B------:R-:W-:Y:S02]  /*10550*/  IABS R7, R9 ;  /* 0x0000000900077213 */ /* 0x000fe40000000000 */
[----:B--2---:R-:W-:-:S03]  /*10560*/  IABS R6, R2 ;  /* 0x0000000200067213 */ /* 0x004fc60000000000 */
        /* <DEDUP_REMOVED lines=10> */
[----:B------:R-:W-:-:S04]  /*10610*/  @P0 VIADD R3, R3, 0x1 ;  /* 0x0000000103030836 */ /* 0x000fc80000000000 */
[----:B------:R-:W-:-:S04]  /*10620*/  IMAD.MOV.U32 R11, RZ, RZ, R3 ;  /* 0x000000ffff0b7224 */ /* 0x000fc800078e0003 */
[----:B------:R-:W-:Y:S01]  /*10630*/  @!P2 IMAD.MOV R11, RZ, RZ, -R11 ;  /* 0x000000ffff0ba224 */ /* 0x000fe200078e0a0b */
[----:B------:R-:W-:-:S05]  /*10640*/  @!P1 LOP3.LUT R11, RZ, R9, RZ, 0x33, !PT ;  /* 0x00000009ff0b9212 */ /* 0x000fca00078e33ff */
[----:B------:R-:W-:Y:S02]  /*10650*/  IMAD R6, R10, R11, RZ ;  /* 0x0000000b0a067224 */ /* 0x000fe400078e02ff */
[----:B------:R-:W-:Y:S02]  /*10660*/  IMAD.MOV R11, RZ, RZ, -R11 ;  /* 0x000000ffff0b7224 */ /* 0x000fe400078e0a0b */
[----:B------:R-:W-:Y:S02]  /*10670*/  IMAD.MOV R3, RZ, RZ, -R6 ;  /* 0x000000ffff037224 */ /* 0x000fe400078e0a06 */
[----:B------:R-:W-:-:S03]  /*10680*/  IMAD R9, R9, R11, R2 ;  /* 0x0000000b09097224 */ /* 0x000fc600078e0202 */
[----:B------:R-:W-:-:S04]  /*10690*/  VIADDMNMX R10, R3, UR5, R10, PT ;  /* 0x00000005030a7c46 */ /* 0x000fc8000b80010a */
[----:B------:R-:W-:-:S04]  /*106a0*/  IABS R7, R10 ;  /* 0x0000000a00077213 */ /* 0x000fc80000000000 */
[----:B------:R-:W1:Y:S08]  /*106b0*/  I2F.RP R8, R7 ;  /* 0x0000000700087306 */ /* 0x000e700000209400 */
[----:B-1----:R-:W1:Y:S02]  /*106c0*/  MUFU.RCP R8, R8 ;  /* 0x0000000800087308 */ /* 0x002e640000001000 */
[----:B-1----:R-:W-:Y:S01]  /*106d0*/  VIADD R3, R8, 0xffffffe ;  /* 0x0ffffffe08037836 */ /* 0x002fe20000000000 */
[----:B------:R-:W-:-:S05]  /*106e0*/  IABS R8, R10 ;  /* 0x0000000a00087213 */ /* 0x000fca0000000000 */
[----:B------:R-:W1:Y:S01]  /*106f0*/  F2I.FTZ.U32.TRUNC.NTZ R3, R3 ;  /* 0x0000000300037305 */ /* 0x000e62000021f000 */
[----:B------:R-:W-:Y:S02]  /*10700*/  IMAD.MOV R8, RZ, RZ, -R8 ;  /* 0x000000ffff087224 */ /* 0x000fe400078e0a08 */
[----:B-1----:R-:W-:-:S04]  /*10710*/  IMAD.MOV R2, RZ, RZ, -R3 ;  /* 0x000000ffff027224 */ /* 0x002fc800078e0a03 */
[----:B------:R-:W-:Y:S02]  /*10720*/  IMAD R11, R2, R7, RZ ;  /* 0x00000007020b7224 */ /* 0x000fe400078e02ff */
[----:B------:R-:W-:-:S04]  /*10730*/  IMAD.MOV.U32 R2, RZ, RZ, RZ ;  /* 0x000000ffff027224 */ /* 0x000fc800078e00ff */
[----:B------:R-:W-:Y:S01]  /*10740*/  IMAD.HI.U32 R2, R3, R11, R2 ;  /* 0x0000000b03027227 */ /* 0x000fe200078e0002 */
[----:B------:R-:W-:Y:S02]  /*10750*/  IABS R11, R9 ;  /* 0x00000009000b7213 */ /* 0x000fe40000000000 */
[C---:B------:R-:W-:Y:S01]  /*10760*/  LOP3.LUT R3, R9.reuse, R10, RZ, 0x3c, !PT ;  /* 0x0000000a09037212 */ /* 0x040fe200078e3cff */
[----:B------:R-:W-:Y:S02]  /*10770*/  IMAD.IADD R9, R9, 0x1, R6 ;  /* 0x0000000109097824 */ /* 0x000fe400078e0206 */
[----:B------:R-:W-:Y:S01]  /*10780*/  IMAD.HI.U32 R2, R2, R11, RZ ;  /* 0x0000000b02027227 */ /* 0x000fe200078e00ff */
[----:B------:R-:W-:-:S03]  /*10790*/  ISETP.GE.AND P2, PT, R3, RZ, PT ;  /* 0x000000ff0300720c */ /* 0x000fc60003f46270 */
[----:B------:R-:W-:-:S05]  /*107a0*/  IMAD R8, R2, R8, R11 ;  /* 0x0000000802087224 */ /* 0x000fca00078e020b */
[----:B------:R-:W-:-:S13]  /*107b0*/  ISETP.GT.U32.AND P1, PT, R7, R8, PT ;  /* 0x000000080700720c */ /* 0x000fda0003f24070 */
[----:B------:R-:W-:Y:S02]  /*107c0*/  @!P1 IMAD.IADD R8, R8, 0x1, -R7 ;  /* 0x0000000108089824 */ /* 0x000fe400078e0a07 */
[----:B------:R-:W-:Y:S01]  /*107d0*/  @!P1 VIADD R2, R2, 0x1 ;  /* 0x0000000102029836 */ /* 0x000fe20000000000 */
[----:B------:R-:W-:Y:S02]  /*107e0*/  ISETP.NE.AND P1, PT, R10, RZ, PT ;  /* 0x000000ff0a00720c */ /* 0x000fe40003f25270 */
[----:B------:R-:W-:-:S13]  /*107f0*/  ISETP.GE.U32.AND P0, PT, R8, R7, PT ;  /* 0x000000070800720c */ /* 0x000fda0003f06070 */
[----:B------:R-:W-:-:S04]  /*10800*/  @P0 VIADD R2, R2, 0x1 ;  /* 0x0000000102020836 */ /* 0x000fc80000000000 */
[----:B------:R-:W-:Y:S01]  /*10810*/  @!P2 IMAD.MOV R2, RZ, RZ, -R2 ;  /* 0x000000ffff02a224 */ /* 0x000fe200078e0a02 */
[----:B------:R-:W-:Y:S01]  /*10820*/  @!P1 LOP3.LUT R2, RZ, R10, RZ, 0x33, !PT ;  /* 0x0000000aff029212 */ /* 0x000fe200078e33ff */
[----:B------:R-:W-:-:S04]  /*10830*/  IMAD.MOV R10, RZ, RZ, -R10 ;  /* 0x000000ffff0a7224 */ /* 0x000fc800078e0a0a */
[----:B------:R-:W-:Y:S01]  /*10840*/  IMAD R18, R2, R10, R9 ;  /* 0x0000000a02127224 */ /* 0x000fe200078e0209 */
[----:B------:R-:W-:-:S05]  /*10850*/  LOP3.LUT R2, RZ, R2, RZ, 0x33, !PT ;  /* 0x00000002ff027212 */ /* 0x000fca00078e33ff */
[----:B------:R-:W-:Y:S01]  /*10860*/  IMAD.IADD R17, R5, 0x1, R2 ;  /* 0x0000000105117824 */ /* 0x000fe200078e0202 */
[----:B------:R-:W-:Y:S06]  /*10870*/  BRA `(.L_x_2405) ;  /* 0x00000000000c7947 */ /* 0x000fec0003800000 */
.L_x_2400:
[----:B------:R-:W-:Y:S02]  /*10880*/  IMAD.MOV.U32 R17, RZ, RZ, RZ ;  /* 0x000000ffff117224 */ /* 0x000fe400078e00ff */
[----:B------:R-:W-:Y:S02]  /*10890*/  IMAD.U32 R16, RZ, RZ, UR6 ;  /* 0x00000006ff107e24 */ /* 0x000fe4000f8e00ff */
[----:B------:R-:W-:-:S07]  /*108a0*/  IMAD.MOV.U32 R18, RZ, RZ, RZ ;  /* 0x000000ffff127224 */ /* 0x000fce00078e00ff */
.L_x_2405:
[----:B------:R-:W-:-:S13]  /*108b0*/  ISETP.NE.AND P0, PT, R0, RZ, PT ;  /* 0x000000ff0000720c */ /* 0x000fda0003f05270 */
[----:B------:R-:W1:Y:S01]  /*108c0*/  @!P0 S2R R3, SR_CgaCtaId ;  /* 0x0000000000038919 */ /* 0x000e620000008800 */
[----:B------:R-:W-:-:S04]  /*108d0*/  @!P0 MOV R0, 0x400 ;  /* 0x0000040000008802 */ /* 0x000fc80000000f00 */
[----:B-1----:R-:W-:-:S05]  /*108e0*/  @!P0 LEA R0, R3, R0, 0x18 ;  /* 0x0000000003008211 */ /* 0x002fca00078ec0ff */
[----:B------:R1:W-:Y:S01]  /*108f0*/  @!P0 STS.128 [R0+0x28cd0], R16 ;  /* 0x028cd01000008388 */ /* 0x0003e20000000c00 */
[----:B------:R-:W-:Y:S06]  /*10900*/  BAR.ARV 0x5, 0x180 ;  /* 0x0146000000007b1d */ /* 0x000fec0000002000 */
.L_x_2398:
[----:B-1----:R-:W-:Y:S01]  /*10910*/  IMAD.MOV.U32 R0, RZ, RZ, 0x1 ;  /* 0x00000001ff007424 */ /* 0x002fe200078e00ff */
[----:B------:R1:W-:Y:S01]  /*10920*/  STL [R1+0x4], RZ ;  /* 0x000004ff01007387 */ /* 0x0003e20000100800 */
[----:B------:R-:W-:Y:S02]  /*10930*/  ULDC UR4, c[0x0][0xc3c] ;  /* 0x00030f0000047ab9 */ /* 0x000fe40000000800 */
[----:B--2---:R-:W-:Y:S01]  /*10940*/  ISETP.GE.AND P0, PT, R19, UR4, PT ;  /* 0x0000000413007c0c */ /* 0x004fe2000bf06270 */
[----:B------:R1:W-:Y:S04]  /*10950*/  STL [R1+0xc], R0 ;  /* 0x00000c0001007387 */ /* 0x0003e80000100800 */
[----:B------:R1:W-:Y:S08]  /*10960*/  STL [R1+0x40], RZ ;  /* 0x000040ff01007387 */ /* 0x0003f00000100800 */
[----:B-1----:R-:W-:Y:S05]  /*10970*/  @P0 BRA `(.L_x_2406) ;  /* 0x00000060009c0947 */ /* 0x002fea0003800000 */
[----:B------:R-:W1:Y:S01]  /*10980*/  S2UR UR5, SR_CgaCtaId ;  /* 0x00000000000579c3 */ /* 0x000e620000008800 */
[C---:B------:R-:W-:Y:S01]  /*10990*/  IMAD.SHL.U32 R0, R4.reuse, 0x8, RZ ;  /* 0x0000000804007824 */ /* 0x040fe200078e00ff */
[----:B------:R-:W-:Y:S01]  /*109a0*/  LOP3.LUT R5, R4, 0x7f, RZ, 0xc0, !PT ;  /* 0x0000007f04057812 */ /* 0x000fe200078ec0ff */
[----:B------:R-:W-:Y:S01]  /*109b0*/  UMOV UR4, 0x400 ;  /* 0x0000040000047882 */ /* 0x000fe20000000000 */
[----:B------:R-:W-:Y:S01]  /*109c0*/  BSSY B8, `(.L_x_2406) ;  /* 0x0000622000087945 */ /* 0x000fe20003800000 */
[----:B------:R-:W-:Y:S01]  /*109d0*/  ULDC UR37, c[0x0][0xc] ;  /* 0x0000030000257ab9 */ /* 0x000fe20000000800 */
[----:B------:R-:W-:Y:S01]  /*109e0*/  LOP3.LUT R3, R0, 0x1f8, RZ, 0xc0, !PT ;  /* 0x000001f800037812 */ /* 0x000fe200078ec0ff */
[----:B0-----:R-:W-:Y:S01]  /*109f0*/  IMAD.SHL.U32 R2, R5, 0x8, RZ ;  /* 0x0000000805027824 */ /* 0x001fe200078e00ff */
[----:B------:R-:W-:Y:S01]  /*10a00*/  SHF.R.U32.HI R5, RZ, 0x3, R5 ;  /* 0x00000003ff057819 */ /* 0x000fe20000011605 */
[----:B------:R-:W-:Y:S01]  /*10a10*/  ULDC.64 UR38, c[0x0][0x198] ;  /* 0x0000660000267ab9 */ /* 0x000fe20000000a00 */
[----:B------:R-:W-:Y:S01]  /*10a20*/  LOP3.LUT R3, R3, 0x38, R4, 0x78, !PT ;  /* 0x0000003803037812 */ /* 0x000fe200078e7804 */
[----:B------:R-:W-:-:S03]  /*10a30*/  IMAD.SHL.U32 R4, R4, 0x10, RZ ;  /* 0x0000001004047824 */ /* 0x000fc600078e00ff */
[----:B------:R-:W-:Y:S02]  /*10a40*/  LOP3.LUT R2, R3, 0x200, R2, 0xf8, !PT ;  /* 0x0000020003027812 */ /* 0x000fe400078ef802 */
[----:B------:R-:W-:Y:S01]  /*10a50*/  LOP3.LUT R0, R5, 0x70, R4, 0xf8, !PT ;  /* 0x0000007005007812 */ /* 0x000fe200078ef804 */
[----:B------:R-:W-:Y:S01]  /*10a60*/  IMAD.MOV.U32 R0, RZ, RZ, 0x1 ;  /* 0x00000001ff007424 */ /* 0x000fe200078e00ff */
[----:B-1----:R-:W-:-:S06]  /*10a70*/  ULEA UR4, UR5, UR4, 0x18 ;  /* 0x0000000405047291 */ /* 0x002fcc000f8ec03f */
[----:B------:R-:W-:-:S04]  /*10a80*/  IMAD.U32 R3, RZ, RZ, UR4 ;  /* 0x00000004ff037e24 */ /* 0x000fc8000f8e00ff */
[----:B------:R-:W-:Y:S01]  /*10a90*/  IMAD R2, R2, 0x2, R3 ;  /* 0x0000000202027824 */ /* 0x000fe200078e0203 */
[----:B------:R0:W-:Y:S04]  /*10aa0*/  STL [R1], R3 ;  /* 0x0000000301007387 */ /* 0x0001e80000100800 */
[----:B------:R0:W-:Y:S04]  /*10ab0*/  STL [R1+0x44], R2 ;  /* 0x0000440201007387 */ /* 0x0001e80000100800 */
[----:B------:R0:W-:Y:S04]  /*10ac0*/  STL [R1+0x40], RZ ;  /* 0x000040ff01007387 */ /* 0x0001e80000100800 */
[----:B------:R0:W-:Y:S04]  /*10ad0*/  STL [R1+0xc], R0 ;  /* 0x00000c0001007387 */ /* 0x0001e80000100800 */
[----:B------:R0:W-:Y:S02]  /*10ae0*/  STL [R1+0x4], RZ ;  /* 0x000004ff01007387 */ /* 0x0001e40000100800 */
.L_x_2532:
[----:B------:R-:W-:Y:S05]  /*10af0*/  YIELD ;  /* 0x0000000000007946 */ /* 0x000fea0003800000 */
[----:B------:R-:W-:Y:S01]  /*10b00*/  ULDC.64 UR4, c[0x0][0xa28] ;  /* 0x00028a0000047ab9 */ /* 0x000fe20000000a00 */
[----:B0--3--:R-:W-:Y:S01]  /*10b10*/  IMAD.MOV.U32 R0, RZ, RZ, RZ ;  /* 0x000000ffff007224 */ /* 0x009fe200078e00ff */
[----:B------:R-:W-:Y:S01]  /*10b20*/  ISETP.NE.U32.AND P0, PT, RZ, UR4, PT ;  /* 0x00000004ff007c0c */ /* 0x000fe2000bf05070 */
[----:B------:R-:W0:Y:S01]  /*10b30*/  LDC.64 R4, c[0x0][0xa00] ;  /* 0x00028000ff047b82 */ /* 0x000e220000000a00 */
[----:B-1---5:R-:W-:Y:S01]  /*10b40*/  CS2R R8, SRZ ;  /* 0x0000000000087805 */ /* 0x022fe2000001ff00 */
[----:B------:R-:W-:Y:S01]  /*10b50*/  ULDC.64 UR6, c[0x0][0xa08] ;  /* 0x0002820000067ab9 */ /* 0x000fe20000000a00 */
[----:B------:R-:W-:Y:S01]  /*10b60*/  ISETP.NE.AND.EX P0, PT, RZ, UR5, PT, P0 ;  /* 0x00000005ff007c0c */ /* 0x000fe2000bf05300 */
[----:B------:R-:W-:-:S12]  /*10b70*/  ULDC.64 UR4, c[0x0][0xa18] ;  /* 0x0002860000047ab9 */ /* 0x000fd80000000a00 */
[----:B--2---:R-:W1:Y:S02]  /*10b80*/  @P0 LDC.64 R2, c[0x0][0xa28] ;  /* 0x00028a00ff020b82 */ /* 0x004e640000000a00 */
[----:B-1----:R-:W-:-:S05]  /*10b90*/  @P0 IMAD.WIDE R2, R19, 0x4, R2 ;  /* 0x0000000413020825 */ /* 0x002fca00078e0202 */
[----:B------:R1:W5:Y:S01]  /*10ba0*/  @P0 LDG.E R0, desc[UR40][R2.64] ;  /* 0x0000002802000981 */ /* 0x000362000c1e1900 */
[----:B------:R-:W-:Y:S01]  /*10bb0*/  ISETP.NE.U32.AND P0, PT, RZ, UR4, PT ;  /* 0x00000004ff007c0c */ /* 0x000fe2000bf05070 */
[----:B0-----:R-:W-:Y:S01]  /*10bc0*/  IMAD.WIDE R4, R19, 0x4, R4 ;  /* 0x0000000413047825 */ /* 0x001fe200078e0204 */
[----:B------:R-:W-:Y:S02]  /*10bd0*/  ISETP.NE.U32.AND P1, PT, RZ, UR6, PT ;  /* 0x00000006ff007c0c */ /* 0x000fe4000bf25070 */
[----:B------:R-:W-:Y:S01]  /*10be0*/  ISETP.NE.AND.EX P2, PT, RZ, UR5, PT, P0 ;  /* 0x00000005ff007c0c */ /* 0x000fe2000bf45300 */
[----:B------:R-:W-:Y:S01]  /*10bf0*/  ULDC.64 UR4, c[0x0][0xa00] ;  /* 0x0002800000047ab9 */ /* 0x000fe20000000a00 */
[----:B------:R-:W-:Y:S02]  /*10c00*/  ISETP.NE.AND.EX P1, PT, RZ, UR7, PT, P1 ;  /* 0x00000007ff007c0c */ /* 0x000fe4000bf25310 */
[----:B------:R-:W-:Y:S01]  /*10c10*/  ISETP.NE.U32.AND P0, PT, RZ, UR4, PT ;  /* 0x00000004ff007c0c */ /* 0x000fe2000bf05070 */
[----:B-1----:R-:W0:Y:S03]  /*10c20*/  LDC.64 R2, c[0x0][0xa08] ;  /* 0x00028200ff027b82 */ /* 0x002e260000000a00 */
[----:B------:R-:W-:-:S05]  /*10c30*/  ISETP.NE.AND.EX P0, PT, RZ, UR5, PT, P0 ;  /* 0x00000005ff007c0c */ /* 0x000fca000bf05300 */
[----:B------:R-:W1:Y:S08]  /*10c40*/  @P2 LDC.64 R6, c[0x0][0xa18] ;  /* 0x00028600ff062b82 */ /* 0x000e700000000a00 */
[----:B------:R-:W2:Y:S01]  /*10c50*/  @P0 LDG.E R9, desc[UR40][R4.64] ;  /* 0x0000002804090981 */ /* 0x000ea2000c1e1900 */
[----:B------:R-:W-:Y:S01]  /*10c60*/  ULDC UR4, c[0x0][0x288] ;  /* 0x0000a20000047ab9 */ /* 0x000fe20000000800 */
[----:B0-----:R-:W-:-:S05]  /*10c70*/  IMAD.WIDE R2, R19, 0x4, R2 ;  /* 0x0000000413027825 */ /* 0x001fca00078e0202 */
[----:B------:R-:W5:Y:S01]  /*10c80*/  @P1 LDG.E R8, desc[UR40][R2.64] ;  /* 0x0000002802081981 */ /* 0x000f62000c1e1900 */
[----:B-1----:R-:W-:-:S03]  /*10c90*/  @P2 IMAD.WIDE R6, R19, 0x4, R6 ;  /* 0x0000000413062825 */ /* 0x002fc600078e0206 */
        /* <DEDUP_REMOVED lines=14> */
[----:B------:R-:W0:Y:S04]  /*10d80*/  LDG.E R7, desc[UR40][R4.64] ;  /* 0x0000002804077981 */ /* 0x000e28000c1e1900 */
[----:B------:R-:W0:Y:S02]  /*10d90*/  LDG.E R4, desc[UR40][R4.64+0x4] ;  /* 0x0000042804047981 */ /* 0x000e24000c1e1900 */
[----:B0-----:R-:W-:-:S05]  /*10da0*/  IMAD.IADD R9, R4, 0x1, -R7 ;  /* 0x0000000104097824 */ /* 0x001fca00078e0a07 */
[----:B------:R1:W-:Y:S02]  /*10db0*/  STL [R1+0x2c], R9 ;  /* 0x00002c0901007387 */ /* 0x0003e40000100800 */
.L_x_2407:
[----:B-----5:R-:W-:Y:S01]  /*10dc0*/  IMAD.IADD R4, R8, 0x1, R0 ;  /* 0x0000000108047824 */ /* 0x020fe200078e0200 */
[----:B------:R-:W-:Y:S02]  /*10dd0*/  ULDC.64 UR4, c[0x0][0xa20] ;  /* 0x0002880000047ab9 */ /* 0x000fe40000000a00 */
[----:B------:R-:W-:Y:S02]  /*10de0*/  ISETP.NE.U32.AND P0, PT, RZ, UR4, PT ;  /* 0x00000004ff007c0c */ /* 0x000fe4000bf05070 */
[----:B------:R2:W-:Y:S02]  /*10df0*/  STL [R1+0x18], R4 ;  /* 0x0000180401007387 */ /* 0x0005e40000100800 */
[----:B------:R-:W-:-:S13]  /*10e00*/  ISETP.NE.AND.EX P0, PT, RZ, UR5, PT, P0 ;  /* 0x00000005ff007c0c */ /* 0x000fda000bf05300 */
[----:B--2---:R-:W-:Y:S05]  /*10e10*/  @!P0 BRA `(.L_x_2408) ;  /* 0x0000000000108947 */ /* 0x004fea0003800000 */
[----:B------:R-:W2:Y:S02]  /*10e20*/  LDC.64 R2, c[0x0][0xa20] ;  /* 0x00028800ff027b82 */ /* 0x000ea40000000a00 */
[----:B--2---:R-:W-:-:S05]  /*10e30*/  IMAD.WIDE R2, R19, 0x4, R2 ;  /* 0x0000000413027825 */ /* 0x004fca00078e0202 */
[----:B------:R2:W5:Y:S01]  /*10e40*/  LDG.E R6, desc[UR40][R2.64] ;  /* 0x0000002802067981 */ /* 0x000562000c1e1900 */
[----:B------:R-:W-:Y:S05]  /*10e50*/  BRA `(.L_x_2409) ;  /* 0x0000000000107947 */ /* 0x000fea0003800000 */
.L_x_2408:
[----:B------:R-:W-:Y:S05]  /*10e60*/  @!P1 BRA `(.L_x_2409) ;  /* 0x00000000000c9947 */ /* 0x000fea0003800000 */
[----:B------:R-:W2:Y:S04]  /*10e70*/  LDG.E R6, desc[UR40][R2.64] ;  /* 0x0000002802067981 */ /* 0x000ea8000c1e1900 */
[----:B------:R-:W2:Y:S02]  /*10e80*/  LDG.E R2, desc[UR40][R2.64+0x4] ;  /* 0x0000042802027981 */ /* 0x000ea4000c1e1900 */
[----:B--2---:R-:W-:-:S07]  /*10e90*/  IMAD.IADD R6, R2, 0x1, -R6 ;  /* 0x0000000102067824 */ /* 0x004fce00078e0a06 */
.L_x_2409:
[----:B--2---:R-:W2:Y:S01]  /*10ea0*/  LDC R2, c[0x0][0x448] ;  /* 0x00011200ff027b82 */ /* 0x004ea20000000800 */
[----:B------:R-:W-:Y:S02]  /*10eb0*/  IMAD.SHL.U32 R8, R17, 0x40, RZ ;  /* 0x0000004011087824 */ /* 0x000fe400078e00ff */
[----:B-----5:R-:W-:Y:S02]  /*10ec0*/  IMAD.IADD R0, R6, 0x1, -R0 ;  /* 0x0000000106007824 */ /* 0x020fe400078e0a00 */
[----:B------:R-:W-:Y:S01]  /*10ed0*/  VIADD R4, R8, 0x3f ;  /* 0x0000003f08047836 */ /* 0x000fe20000000000 */
[----:B------:R3:W-:Y:S03]  /*10ee0*/  STL [R1+0x28], R8 ;  /* 0x0000280801007387 */ /* 0x0007e60000100800 */
[----:B------:R-:W-:Y:S01]  /*10ef0*/  IMAD.MOV.U32 R6, RZ, RZ, R4 ;  /* 0x000000ffff067224 */ /* 0x000fe200078e0004 */
[----:B--2---:R-:W-:-:S13]  /*10f00*/  ISETP.NE.AND P1, PT, R2, 0x1, PT ;  /* 0x000000010200780c */ /* 0x004fda0003f25270 */
[----:B------:R-:W2:Y:S08]  /*10f10*/  @P1 LDC R3, c[0x0][0x44c] ;  /* 0x00011300ff031b82 */ /* 0x000eb00000000800 */
[----:B------:R-:W4:Y:S01]  /*10f20*/  @P1 LDC R2, c[0x0][0x450] ;  /* 0x00011400ff021b82 */ /* 0x000f220000000800 */
[----:B--2---:R-:W-:-:S05]  /*10f30*/  @P1 IMAD.HI.U32 R3, R4, R3, RZ ;  /* 0x0000000304031227 */ /* 0x004fca00078e00ff */
[----:B----4-:R-:W-:Y:S02]  /*10f40*/  @P1 SHF.R.U32.HI R6, RZ, R2, R3 ;  /* 0x00000002ff061219 */ /* 0x010fe40000011603 */
[----:B------:R-:W-:-:S05]  /*10f50*/  IADD3 R2, R0, 0x1, -R9 ;  /* 0x0000000100027810 */ /* 0x000fca0007ffe809 */
[----:B------:R-:W-:Y:S02]  /*10f60*/  IMAD.IADD R6, R2, 0x1, R6 ;  /* 0x0000000102067824 */ /* 0x000fe400078e0206 */
[----:B------:R-:W2:Y:S02]  /*10f70*/  LDC.64 R2, c[0x0][0x9e0] ;  /* 0x00027800ff027b82 */ /* 0x000ea40000000a00 */
[----:B--2---:R-:W-:Y:S01]  /*10f80*/  ISETP.GE.AND P2, PT, R3, 0x1, PT ;  /* 0x000000010300780c */ /* 0x004fe20003f46270 */
[----:B------:R-:W-:-:S12]  /*10f90*/  IMAD.IADD R2, R6, 0x1, R2 ;  /* 0x0000000106027824 */ /* 0x000fd800078e0202 */
[----:B---3--:R-:W-:Y:S05]  /*10fa0*/  @!P2 BRA `(.L_x_2410) ;  /* 0x000000000048a947 */ /* 0x008fea0003800000 */
[C---:B------:R-:W-:Y:S01]  /*10fb0*/  ISETP.GT.AND P0, PT, R6.reuse, RZ, PT ;  /* 0x000000ff0600720c */ /* 0x040fe20003f04270 */
[----:B------:R-:W-:Y:S01]  /*10fc0*/  BSSY B0, `(.L_x_2411) ;  /* 0x000000e000007945 */ /* 0x000fe20003800000 */
[----:B------:R-:W-:-:S11]  /*10fd0*/  VIADD R7, R6, 0xffffffff ;  /* 0xffffffff06077836 */ /* 0x000fd60000000000 */
[----:B------:R-:W-:Y:S05]  /*10fe0*/  @P0 BRA `(.L_x_2412) ;  /* 0x00000000001c0947 */ /* 0x000fea0003800000 */
[----:B------:R-:W-:Y:S01]  /*10ff0*/  ISETP.NE.AND P0, PT, R3, 0x1, PT ;  /* 0x000000010300780c */ /* 0x000fe20003f05270 */
[----:B------:R-:W-:-:S12]  /*11000*/  IMAD.MOV R6, RZ, RZ, -R6 ;  /* 0x000000ffff067224 */ /* 0x000fd800078e0a06 */
[----:B------:R-:W2:Y:S02]  /*11010*/  @P0 LDC.64 R4, c[0x0][0x9e8] ;  /* 0x00027a00ff040b82 */ /* 0x000ea40000000a00 */
[----:B--2---:R-:W-:-:S05]  /*11020*/  @P0 IMAD.HI.U32 R4, R6, R4, RZ ;  /* 0x0000000406040227 */ /* 0x004fca00078e00ff */
[----:B------:R-:W-:-:S04]  /*11030*/  @P0 SHF.R.U32.HI R6, RZ, R5, R4 ;  /* 0x00000005ff060219 */ /* 0x000fc80000011604 */
[----:B------:R-:W-:Y:S01]  /*11040*/  LOP3.LUT R7, RZ, R6, RZ, 0x33, !PT ;  /* 0x00000006ff077212 */ /* 0x000fe200078e33ff */
[----:B------:R-:W-:Y:S06]  /*11050*/  BRA `(.L_x_2413) ;  /* 0x0000000000107947 */ /* 0x000fec0003800000 */
.L_x_2412:
[----:B------:R-:W-:-:S13]  /*11060*/  ISETP.NE.AND P0, PT, R3, 0x1, PT ;  /* 0x000000010300780c */ /* 0x000fda0003f05270 */
[----:B------:R-:W2:Y:S02]  /*11070*/  @P0 LDC.64 R4, c[0x0][0x9e8] ;  /* 0x00027a00ff040b82 */ /* 0x000ea40000000a00 */
[----:B--2---:R-:W-:-:S05]  /*11080*/  @P0 IMAD.HI.U32 R4, R7, R4, RZ ;  /* 0x0000000407040227 */ /* 0x004fca00078e00ff */
[----:B------:R-:W-:-:S07]  /*11090*/  @P0 SHF.R.U32.HI R7, RZ, R5, R4 ;  /* 0x00000005ff070219 */ /* 0x000fce0000011604 */
.L_x_2413:
[----:B------:R-:W-:Y:S05]  /*110a0*/  BSYNC B0 ;  /* 0x0000000000007941 */ /* 0x000fea0003800000 */
.L_x_2411:
[----:B------:R-:W-:-:S05]  /*110b0*/  IMAD R7, R7, R3, R3 ;  /* 0x0000000307077224 */ /* 0x000fca00078e0203 */
[----:B------:R-:W-:-:S07]  /*110c0*/  VIMNMX R2, R2, R7, PT ;  /* 0x0000000702027248 */ /* 0x000fce0003fe0100 */
.L_x_2410:
[----:B------:R-:W2:Y:S01]  /*110d0*/  @P1 LDC R5, c[0x0][0x44c] ;  /* 0x00011300ff051b82 */ /* 0x000ea20000000800 */
[----:B------:R-:W-:Y:S01]  /*110e0*/  IMAD.MOV.U32 R6, RZ, RZ, R8 ;  /* 0x000000ffff067224 */ /* 0x000fe200078e0008 */
[----:B------:R-:W-:-:S06]  /*110f0*/  ULDC UR4, c[0x0][0x9dc] ;  /* 0x0002770000047ab9 */ /* 0x000fcc0000000800 */
[----:B------:R-:W3:Y:S01]  /*11100*/  @P1 LDC R4, c[0x0][0x450] ;  /* 0x00011400ff041b82 */ /* 0x000ee20000000800 */
[----:B--2---:R-:W-:-:S05]  /*11110*/  @P1 IMAD.HI.U32 R5, R8, R5, RZ ;  /* 0x0000000508051227 */ /* 0x004fca00078e00ff */
[----:B---3--:R-:W-:Y:S01]  /*11120*/  @P1 SHF.R.U32.HI R6, RZ, R4, R5 ;  /* 0x00000004ff061219 */ /* 0x008fe20000011605 */
[----:B------:R-:W-:-:S03]  /*11130*/  VIADD R4, R2, 0x3f ;  /* 0x0000003f02047836 */ /* 0x000fc60000000000 */
[----:B------:R-:W-:Y:S01]  /*11140*/  IADD3 R2, R6, R0, -R9 ;  /* 0x0000000006027210 */ /* 0x000fe20007ffe809 */
[----:B------:R-:W-:Y:S01]  /*11150*/  VIADD R0, R0, 0x3f ;  /* 0x0000003f00007836 */ /* 0x000fe20000000000 */
[----:B------:R-:W-:-:S04]  /*11160*/  SHF.R.S32.HI R5, RZ, 0x1f, R4 ;  /* 0x0000001fff057819 */ /* 0x000fc80000011404 */
[----:B------:R-:W-:Y:S02]  /*11170*/  LEA.HI R5, R5, R4, RZ, 0x6 ;  /* 0x0000000405057211 */ /* 0x000fe400078f30ff */
[----:B------:R-:W-:Y:S02]  /*11180*/  SHF.R.S32.HI R4, RZ, 0x1f, R0 ;  /* 0x0000001fff047819 */ /* 0x000fe40000011400 */
[----:B------:R-:W-:Y:S02]  /*11190*/  SHF.R.S32.HI R5, RZ, 0x6, R5 ;  /* 0x00000006ff057819 */ /* 0x000fe40000011405 */
[----:B------:R-:W-:Y:S01]  /*111a0*/  LEA.HI R4, R4, R0, RZ, 0x6 ;  /* 0x0000000004047211 */ /* 0x000fe200078f30ff */
[----:B------:R-:W-:-:S03]  /*111b0*/  VIADD R0, R2, -UR4 ;  /* 0x8000000402007c36 */ /* 0x000fc60008000000 */
[----:B------:R-:W-:-:S04]  /*111c0*/  SHF.R.S32.HI R4, RZ, 0x6, R4 ;  /* 0x00000006ff047819 */ /* 0x000fc80000011404 */
[----:B------:R-:W-:-:S05]  /*111d0*/  VIMNMX R7, R4, R5, PT ;  /* 0x0000000504077248 */ /* 0x000fca0003fe0100 */
[----:B------:R2:W-:Y:S01]  /*111e0*/  STL [R1+0x20], R7 ;  /* 0x0000200701007387 */ /* 0x0005e20000100800 */
[----:B------:R-:W-:Y:S05]  /*111f0*/  @!P2 BRA `(.L_x_2414) ;  /* 0x000000000044a947 */ /* 0x000fea0003800000 */
[----:B------:R-:W-:Y:S01]  /*11200*/  ISETP.GT.AND P0, PT, R2, -0x1, PT ;  /* 0xffffffff0200780c */ /* 0x000fe20003f04270 */
[----:B------:R-:W-:-:S12]  /*11210*/  BSSY B0, `(.L_x_2415) ;  /* 0x000000d000007945 */ /* 0x000fd80003800000 */
[----:B------:R-:W-:Y:S05]  /*11220*/  @P0 BRA `(.L_x_2416) ;  /* 0x00000000001c0947 */ /* 0x000fea0003800000 */
[----:B------:R-:W-:Y:S02]  /*11230*/  ISETP.NE.AND P0, PT, R3, 0x1, PT ;  /* 0x000000010300780c */ /* 0x000fe40003f05270 */
[----:B------:R-:W-:-:S11]  /*11240*/  LOP3.LUT R2, RZ, R2, RZ, 0x33, !PT ;  /* 0x00000002ff027212 */ /* 0x000fd600078e33ff */
[----:B------:R-:W3:Y:S02]  /*11250*/  @P0 LDC.64 R4, c[0x0][0x9e8] ;  /* 0x00027a00ff040b82 */ /* 0x000ee40000000a00 */
[----:B---3--:R-:W-:-:S05]  /*11260*/  @P0 IMAD.HI.U32 R4, R2, R4, RZ ;  /* 0x0000000402040227 */ /* 0x008fca00078e00ff */
[----:B------:R-:W-:-:S04]  /*11270*/  @P0 SHF.R.U32.HI R2, RZ, R5, R4 ;  /* 0x00000005ff020219 */ /* 0x000fc80000011604 */
[----:B------:R-:W-:Y:S01]  /*11280*/  LOP3.LUT R2, RZ, R2, RZ, 0x33, !PT ;  /* 0x00000002ff027212 */ /* 0x000fe200078e33ff */
[----:B------:R-:W-:Y:S06]  /*11290*/  BRA `(.L_x_2417) ;  /* 0x0000000000107947 */ /* 0x000fec0003800000 */
.L_x_2416:
[----:B------:R-:W-:-:S13]  /*112a0*/  ISETP.NE.AND P0, PT, R3, 0x1, PT ;  /* 0x000000010300780c */ /* 0x000fda0003f05270 */
[----:B------:R-:W3:Y:S02]  /*112b0*/  @P0 LDC.64 R4, c[0x0][0x9e8] ;  /* 0x00027a00ff040b82 */ /* 0x000ee40000000a00 */
[----:B---3--:R-:W-:-:S05]  /*112c0*/  @P0 IMAD.HI.U32 R4, R2, R4, RZ ;  /* 0x0000000402040227 */ /* 0x008fca00078e00ff */
[----:B------:R-:W-:-:S07]  /*112d0*/  @P0 SHF.R.U32.HI R2, RZ, R5, R4 ;  /* 0x00000005ff020219 */ /* 0x000fce0000011604 */
.L_x_2417:
[----:B------:R-:W-:Y:S05]  /*112e0*/  BSYNC B0 ;  /* 0x0000000000007941 */ /* 0x000fea0003800000 */
.L_x_2415:
[----:B------:R-:W-:-:S05]  /*112f0*/  IMAD R2, R2, R3, RZ ;  /* 0x0000000302027224 */ /* 0x000fca00078e02ff */
[----:B------:R-:W-:-:S07]  /*11300*/  VIMNMX R0, R0, R2, !PT ;  /* 0x0000000200007248 */ /* 0x000fce0007fe0100 */
.L_x_2414:
[----:B------:R-:W-:Y:S01]  /*11310*/  SHF.R.S32.HI R2, RZ, 0x1f, R0 ;  /* 0x0000001fff027819 */ /* 0x000fe20000011400 */
[----:B------:R-:W-:Y:S03]  /*11320*/  BSSY B7, `(.L_x_2418) ;  /* 0x00004c6000077945 */ /* 0x000fe60003800000 */
[----:B------:R-:W-:-:S04]  /*11330*/  LEA.HI R2, R2, R0, RZ, 0x6 ;  /* 0x0000000002027211 */ /* 0x000fc800078f30ff */
[----:B------:R-:W-:-:S04]  /*11340*/  SHF.R.S32.HI R2, RZ, 0x6, R2 ;  /* 0x00000006ff027819 */ /* 0x000fc80000011402 */
[----:B------:R-:W-:-:S04]  /*11350*/  VIMNMX R3, RZ, R2, !PT ;  /* 0x00000002ff037248 */ /* 0x000fc80007fe0100 */
[----:B------:R-:W-:Y:S01]  /*11360*/  ISETP.GT.AND P0, PT, R7, R3, PT ;  /* 0x000000030700720c */ /* 0x000fe20003f04270 */
[----:B------:R3:W-:-:S12]  /*11370*/  STL [R1+0x1c], R3 ;  /* 0x00001c0301007387 */ /* 0x0007d80000100800 */
[----:B---3--:R-:W-:Y:S05]  /*11380*/  @P0 BRA `(.L_x_2419) ;  /* 0x0000000000440947 */ /* 0x008fea0003800000 */
[----:B------:R-:W3:Y:S02]  /*11390*/  S2R R3, SR_TID.X ;  /* 0x0000000000037919 */ /* 0x000ee40000002100 */
[----:B---3--:R-:W-:-:S04]  /*113a0*/  LOP3.LUT R3, R3, 0x7f, RZ, 0xc0, !PT ;  /* 0x0000007f03037812 */ /* 0x008fc800078ec0ff */
[----:B------:R-:W-:-:S13]  /*113b0*/  ISETP.NE.AND P0, PT, R3, RZ, PT ;  /* 0x000000ff0300720c */ /* 0x000fda0003f05270 */
[----:B------:R-:W-:Y:S05]  /*113c0*/  @P0 BRA `(.L_x_2420) ;  /* 0x0000004800ec0947 */ /* 0x000fea0003800000 */
[----:B------:R-:W3:Y:S01]  /*113d0*/  S2R R5, SR_LANEID ;  /* 0x0000000000057919 */ /* 0x000ee20000000000 */
[----:B------:R-:W-:Y:S01]  /*113e0*/  VOTEU.ANY UR4, UPT, PT ;  /* 0x0000000000047886 */ /* 0x000fe200038e0100 */
[----:B------:R-:W4:Y:S01]  /*113f0*/  LDC.64 R2, c[0x0][0xc60] ;  /* 0x00031800ff027b82 */ /* 0x000f220000000a00 */
[----:B------:R-:W3:Y:S02]  /*11400*/  FLO.U32 R0, UR4 ;  /* 0x0000000400007d00 */ /* 0x000ee400080e0000 */
[----:B---3--:R-:W-:-:S06]  /*11410*/  ISETP.EQ.U32.AND P0, PT, R0, R5, PT ;  /* 0x000000050000720c */ /* 0x008fcc0003f02070 */
[----:B------:R-:W4:Y:S07]  /*11420*/  POPC R5, UR4 ;  /* 0x0000000400057d09 */ /* 0x000f2e0008000000 */
[----:B----4-:R-:W3:Y:S01]  /*11430*/  @P0 ATOMG.E.ADD.STRONG.GPU PT, R3, desc[UR40][R2.64], R5 ;  /* 0x00000005020309a8 */ /* 0x010ee200081ee1e8 */
[----:B------:R-:W4:Y:S02]  /*11440*/  S2R R4, SR_LTMASK ;  /* 0x0000000000047919 */ /* 0x000f240000003900 */
[----:B----4-:R-:W-:-:S04]  /*11450*/  LOP3.LUT R4, R4, UR4, RZ, 0xc0, !PT ;  /* 0x0000000404047c12 */ /* 0x010fc8000f8ec0ff */
[----:B--2---:R-:W2:Y:S01]  /*11460*/  POPC R7, R4 ;  /* 0x0000000400077309 */ /* 0x004ea20000000000 */
[----:B---3--:R-:W2:Y:S02]  /*11470*/  SHFL.IDX PT, R0, R3, R0, 0x1f ;  /* 0x00001f0003007589 */ /* 0x008ea400000e0000 */
[----:B--2---:R-:W-:Y:S01]  /*11480*/  IADD3 R16, R0, UR37, R7 ;  /* 0x0000002500107c10 */ /* 0x004fe2000fffe007 */
[----:B------:R-:W-:Y:S06]  /*11490*/  BRA `(.L_x_2420) ;  /* 0x0000004800b87947 */ /* 0x000fec0003800000 */
.L_x_2419:
[----:B------:R-:W3:Y:S01]  /*114a0*/  LDL R17, [R1] ;  /* 0x0000000001117983 */ /* 0x000ee20000100800 */
[----:B------:R-:W-:Y:S01]  /*114b0*/  BSSY B6, `(.L_x_2421) ;  /* 0x0000014000067945 */ /* 0x000fe20003800000 */
[----:B---3--:R-:W-:-:S05]  /*114c0*/  VIADD R0, R17, 0x22400 ;  /* 0x0002240011007836 */ /* 0x008fca0000000000 */
[----:B------:R-:W-:-:S13]  /*114d0*/  LOP3.LUT P0, RZ, R0, 0x3ff, RZ, 0xc0, !PT ;  /* 0x000003ff00ff7812 */ /* 0x000fda000780c0ff */
[----:B------:R-:W-:Y:S05]  /*114e0*/  @!P0 BRA `(.L_x_2422) ;  /* 0x0000000000408947 */ /* 0x000fea0003800000 */
[----:B------:R-:W-:Y:S01]  /*114f0*/  MOV R2, 0x0 ;  /* 0x0000000000027802 */ /* 0x000fe20000000f00 */
[----:B------:R-:W-:Y:S01]  /*11500*/  ULDC.64 UR6, c[0x4][0x90] ;  /* 0x0100240000067ab9 */ /* 0x000fe20000000a00 */
[----:B------:R-:W-:Y:S01]  /*11510*/  ULDC.64 UR8, c[0x4][0x98] ;  /* 0x0100260000087ab9 */ /* 0x000fe20000000a00 */
[----:B------:R-:W-:Y:S01]  /*11520*/  ULDC.64 UR4, c[0x4][0x8] ;  /* 0x0100020000047ab9 */ /* 0x000fe20000000a00 */
[----:B------:R-:W-:Y:S02]  /*11530*/  IMAD.U32 R4, RZ, RZ, UR6 ;  /* 0x00000006ff047e24 */ /* 0x000fe4000f8e00ff */
[----:B------:R-:W3:Y:S01]  /*11540*/  LDC.64 R2, c[0x4][R2] ;  /* 0x0100000002027b82 */ /* 0x000ee20000000a00 */
[----:B------:R-:W-:Y:S02]  /*11550*/  IMAD.U32 R5, RZ, RZ, UR7 ;  /* 0x00000007ff057e24 */ /* 0x000fe4000f8e00ff */
[----:B------:R-:W-:Y:S02]  /*11560*/  IMAD.U32 R6, RZ, RZ, UR8 ;  /* 0x00000008ff067e24 */ /* 0x000fe4000f8e00ff */
[----:B--2---:R-:W-:-:S02]  /*11570*/  IMAD.U32 R7, RZ, RZ, UR9 ;  /* 0x00000009ff077e24 */ /* 0x004fc4000f8e00ff */
[----:B------:R-:W-:Y:S02]  /*11580*/  IMAD.U32 R10, RZ, RZ, UR4 ;  /* 0x00000004ff0a7e24 */ /* 0x000fe4000f8e00ff */
[----:B------:R-:W-:Y:S02]  /*11590*/  IMAD.U32 R11, RZ, RZ, UR5 ;  /* 0x00000005ff0b7e24 */ /* 0x000fe4000f8e00ff */
[----:B------:R-:W-:Y:S02]  /*115a0*/  IMAD.MOV.U32 R8, RZ, RZ, 0x70 ;  /* 0x00000070ff087424 */ /* 0x000fe400078e00ff */
[----:B------:R-:W-:Y:S02]  /*115b0*/  IMAD.MOV.U32 R12, RZ, RZ, 0x1 ;  /* 0x00000001ff0c7424 */ /* 0x000fe400078e00ff */
[----:B------:R-:W-:-:S07]  /*115c0*/  IMAD.MOV.U32 R13, RZ, RZ, RZ ;  /* 0x000000ffff0d7224 */ /* 0x000fce00078e00ff */
[----:B------:R-:W-:-:S07]  /*115d0*/  LEPC R20, `(.L_x_2422) ;  /* 0x000000001014794e */ /* 0x000fce0000000000 */
[----:B01-3--:R-:W-:Y:S05]  /*115e0*/  CALL.ABS.NOINC R2 ;  /* 0x0000000002007343 */ /* 0x00bfea0003c00000 */
.L_x_2422:
[----:B------:R-:W-:Y:S05]  /*115f0*/  BSYNC B6 ;  /* 0x0000000000067941 */ /* 0x000fea0003800000 */
.L_x_2421:
        /* <DEDUP_REMOVED lines=8> */
[----:B------:R3:W4:Y:S01]  /*11680*/  LDC.64 R2, c[0x4][R17] ;  /* 0x0100000011027b82 */ /* 0x0007220000000a00 */
[----:B------:R-:W-:Y:S02]  /*11690*/  IMAD.U32 R4, RZ, RZ, UR6 ;  /* 0x00000006ff047e24 */ /* 0x000fe4000f8e00ff */
[----:B------:R-:W-:Y:S02]  /*116a0*/  IMAD.U32 R5, RZ, RZ, UR7 ;  /* 0x00000007ff057e24 */ /* 0x000fe4000f8e00ff */
[----:B------:R-:W-:Y:S02]  /*116b0*/  IMAD.U32 R6, RZ, RZ, UR8 ;  /* 0x00000008ff067e24 */ /* 0x000fe4000f8e00ff */
[----:B--2---:R-:W-:-:S02]  /*116c0*/  IMAD.U32 R7, RZ, RZ, UR9 ;  /* 0x00000009ff077e24 */ /* 0x004fc4000f8e00ff */
[----:B------:R-:W-:Y:S02]  /*116d0*/  IMAD.U32 R10, RZ, RZ, UR4 ;  /* 0x00000004ff0a7e24 */ /* 0x000fe4000f8e00ff */
[----:B------:R-:W-:Y:S02]  /*116e0*/  IMAD.U32 R11, RZ, RZ, UR5 ;  /* 0x00000005ff0b7e24 */ /* 0x000fe4000f8e00ff */
[----:B------:R-:W-:Y:S02]  /*116f0*/  IMAD.MOV.U32 R8, RZ, RZ, 0x70 ;  /* 0x00000070ff087424 */ /* 0x000fe400078e00ff */
[----:B------:R-:W-:Y:S02]  /*11700*/  IMAD.MOV.U32 R12, RZ, RZ, 0x1 ;  /* 0x00000001ff0c7424 */ /* 0x000fe400078e00ff */
[----:B---3--:R-:W-:-:S07]  /*11710*/  IMAD.MOV.U32 R13, RZ, RZ, RZ ;  /* 0x000000ffff0d7224 */ /* 0x008fce00078e00ff */
[----:B------:R-:W-:-:S07]  /*11720*/  LEPC R20, `(.L_x_2425) ;  /* 0x000000001014794e */ /* 0x000fce0000000000 */
[----:B01--4-:R-:W-:Y:S05]  /*11730*/  CALL.ABS.NOINC R2 ;  /* 0x0000000002007343 */ /* 0x013fea0003c00000 */
.L_x_2425:
        /* <DEDUP_REMOVED lines=15> */
.L_x_2424:
[----:B------:R-:W-:Y:S05]  /*11830*/  BSYNC B6 ;  /* 0x0000000000067941 */ /* 0x000fea0003800000 */
.L_x_2423:
[----:B------:R-:W-:Y:S01]  /*11840*/  ULDC.64 UR4, c[0x0][0x9f8] ;  /* 0x00027e0000047ab9 */ /* 0x000fe20000000a00 */
[----:B------:R-:W3:Y:S01]  /*11850*/  LDL R17, [R1+0x20] ;  /* 0x0000200001117983 */ /* 0x000ee20000100800 */
[----:B------:R-:W-:Y:S01]  /*11860*/  ISETP.NE.U32.AND P0, PT, RZ, UR4, PT ;  /* 0x00000004ff007c0c */ /* 0x000fe2000bf05070 */
[----:B--2---:R-:W-:-:S03]  /*11870*/  IMAD.MOV.U32 R7, RZ, RZ, R19 ;  /* 0x000000ffff077224 */ /* 0x004fc600078e0013 */
[----:B------:R-:W-:Y:S01]  /*11880*/  ISETP.NE.AND.EX P0, PT, RZ, UR5, PT, P0 ;  /* 0x00000005ff007c0c */ /* 0x000fe2000bf05300 */
[----:B------:R-:W-:-:S12]  /*11890*/  ULDC.64 UR4, c[0x0][0xa08] ;  /* 0x0002820000047ab9 */ /* 0x000fd80000000a00 */
[----:B------:R-:W2:Y:S02]  /*118a0*/  @P0 LDC.64 R2, c[0x0][0x9f8] ;  /* 0x00027e00ff020b82 */ /* 0x000ea40000000a00 */
[----:B--2---:R-:W-:-:S05]  /*118b0*/  @P0 IMAD.WIDE R2, R19, 0x4, R2 ;  /* 0x0000000413020825 */ /* 0x004fca00078e0202 */
[----:B------:R2:W4:Y:S02]  /*118c0*/  @P0 LDG.E R7, desc[UR40][R2.64] ;  /* 0x0000002802070981 */ /* 0x000524000c1e1900 */
[----:B--2---:R-:W2:Y:S02]  /*118d0*/  LDC.64 R2, c[0x0][0x418] ;  /* 0x00010600ff027b82 */ /* 0x004ea40000000a00 */
[----:B--2---:R-:W-:Y:S01]  /*118e0*/  LOP3.LUT P0, RZ, R2, UR4, RZ, 0xfc, !PT ;  /* 0x0000000402ff7c12 */ /* 0x004fe2000f80fcff */
[----:B------:R-:W-:-:S03]  /*118f0*/  UMOV UR4, 0xffffffff ;  /* 0xffffffff00047882 */ /* 0x000fc60000000000 */
[----:B------:R-:W-:Y:S01]  /*11900*/  LOP3.LUT P0, RZ, R3, UR5, RZ, 0xfc, P0 ;  /* 0x0000000503ff7c12 */ /* 0x000fe2000800fcff */
[----:B---3--:R-:W-:Y:S01]  /*11910*/  VIADD R0, R17, 0xffffffff ;  /* 0xffffffff11007836 */ /* 0x008fe20000000000 */
[----:B----4-:R-:W-:Y:S01]  /*11920*/  SHF.R.S32.HI R8, RZ, 0x1f, R7 ;  /* 0x0000001fff087819 */ /* 0x010fe20000011407 */
[----:B------:R2:W-:Y:S01]  /*11930*/  STL [R1+0x8], R7 ;  /* 0x0000080701007387 */ /* 0x0005e20000100800 */
[----:B------:R-:W-:-:S03]  /*11940*/  SEL R17, R7, RZ, !P0 ;  /* 0x000000ff07117207 */ /* 0x000fc60004000000 */
[----:B------:R2:W-:Y:S01]  /*11950*/  STL [R1+0x14], R8 ;  /* 0x0000140801007387 */ /* 0x0005e20000100800 */
[----:B------:R-:W-:Y:S05]  /*11960*/  BRA.DIV UR4, `(.L_x_2426) ;  /* 0x0000005a04887947 */ /* 0x000fea000b800000 */
[----:B------:R-:W3:Y:S02]  /*11970*/  S2R R4, SR_TID.X ;  /* 0x0000000000047919 */ /* 0x000ee40000002100 */
[----:B---3--:R-:W-:-:S04]  /*11980*/  SHF.R.U32.HI R4, RZ, 0x5, R4 ;  /* 0x00000005ff047819 */ /* 0x008fc80000011604 */
[----:B------:R-:W-:-:S05]  /*11990*/  LOP3.LUT R4, R4, 0x3, RZ, 0xc0, !PT ;  /* 0x0000000304047812 */ /* 0x000fca00078ec0ff */
[----:B------:R3:W4:Y:S02]  /*119a0*/  SHFL.IDX PT, R14, R4, RZ, 0x1f ;  /* 0x00001fff040e7589 */ /* 0x00072400000e0000 */
.L_x_2549:
[----:B---3--:R-:W3:Y:S01]  /*119b0*/  LDL.LU R4, [R1+0x10] ;  /* 0x0000100001047983 */ /* 0x008ee20000300800 */
[----:B------:R-:W-:Y:S02]  /*119c0*/  PLOP3.LUT P1, PT, PT, PT, PT, 0x8, 0x0 ;  /* 0x000000000000781c */ /* 0x000fe40003f2e170 */
[----:B----4-:R-:W-:Y:S01]  /*119d0*/  ISETP.NE.AND P0, PT, R14, RZ, PT ;  /* 0x000000ff0e00720c */ /* 0x010fe20003f05270 */
[----:B------:R4:W-:Y:S01]  /*119e0*/  STL [R1+0x24], R0 ;  /* 0x0000240001007387 */ /* 0x0009e20000100800 */
[----:B---3--:R-:W-:-:S09]  /*119f0*/  LOP3.LUT R4, R4, 0xfffffffe, RZ, 0xc0, !PT ;  /* 0xfffffffe04047812 */ /* 0x008fd200078ec0ff */
[----:B------:R-:W-:-:S05]  /*11a00*/  @P1 LOP3.LUT R4, R4, 0x1, RZ, 0xfc, !PT ;  /* 0x0000000104041812 */ /* 0x000fca00078efcff */
[----:B------:R4:W-:Y:S01]  /*11a10*/  STL [R1+0x10], R4 ;  /* 0x0000100401007387 */ /* 0x0009e20000100800 */
[----:B------:R-:W-:Y:S05]  /*11a20*/  @P0 BRA `(.L_x_2427) ;  /* 0x00000004001c0947 */ /* 0x000fea0003800000 */
[----:B------:R-:W-:-:S03]  /*11a30*/  UMOV UR4, 0xffffffff ;  /* 0xffffffff00047882 */ /* 0x000fc60000000000 */
[----:B------:R-:W-:Y:S05]  /*11a40*/  BRA.DIV UR4, `(.L_x_2428) ;  /* 0x0000005a04847947 */ /* 0x000fea000b800000 */
[----:B------:R-:W-:-:S13]  /*11a50*/  ELECT P6, URZ, PT ;  /* 0x00000000003f782f */ /* 0x000fda00038c0000 */
.L_x_2552:
[----:B------:R-:W-:Y:S05]  /*11a60*/  @!P6 BRA `(.L_x_2427) ;  /* 0x00000004000ce947 */ /* 0x000fea0003800000 */
[----:B------:R-:W-:-:S04]  /*11a70*/  ISETP.NE.U32.AND P0, PT, R2, RZ, PT ;  /* 0x000000ff0200720c */ /* 0x000fc80003f05070 */
[----:B------:R-:W-:-:S13]  /*11a80*/  ISETP.NE.AND.EX P0, PT, R3, RZ, PT, P0 ;  /* 0x000000ff0300720c */ /* 0x000fda0003f05300 */
[----:B------:R-:W-:Y:S05]  /*11a90*/  @!P0 BRA `(.L_x_2429) ;  /* 0x0000000000508947 */ /* 0x000fea0003800000 */
[----:B------:R-:W3:Y:S01]  /*11aa0*/  LDC R6, c[0x0][0x43c] ;  /* 0x00010f00ff067b82 */ /* 0x000ee20000000800 */
[----:B01----:R-:W-:Y:S01]  /*11ab0*/  IMAD.MOV.U32 R9, RZ, RZ, R0 ;  /* 0x000000ffff097224 */ /* 0x003fe200078e0000 */
[----:B------:R-:W-:-:S03]  /*11ac0*/  ULDC.64 UR4, c[0x0][0x428] ;  /* 0x00010a0000047ab9 */ /* 0x000fc60000000a00 */
[----:B----4-:R-:W-:Y:S01]  /*11ad0*/  IMAD.MOV.U32 R0, RZ, RZ, R9 ;  /* 0x000000ffff007224 */ /* 0x010fe200078e0009 */
[----:B---3--:R-:W-:-:S13]  /*11ae0*/  ISETP.NE.AND P0, PT, R6, 0x1, PT ;  /* 0x000000010600780c */ /* 0x008fda0003f05270 */
[----:B------:R-:W0:Y:S02]  /*11af0*/  @P0 LDC.64 R4, c[0x0][0x440] ;  /* 0x00011000ff040b82 */ /* 0x000e240000000a00 */
[----:B0-----:R-:W-:-:S05]  /*11b00*/  @P0 IMAD.HI.U32 R4, R9, R4, RZ ;  /* 0x0000000409040227 */ /* 0x001fca00078e00ff */
[----:B------:R-:W-:-:S04]  /*11b10*/  @P0 SHF.R.U32.HI R0, RZ, R5, R4 ;  /* 0x00000005ff000219 */ /* 0x000fc80000011604 */
[--C-:B------:R-:W-:Y:S01]  /*11b20*/  SHF.R.S32.HI R5, RZ, 0x1f, R0.reuse ;  /* 0x0000001fff057819 */ /* 0x100fe20000011400 */
[----:B------:R-:W-:-:S04]  /*11b30*/  IMAD.MOV R4, RZ, RZ, -R0 ;  /* 0x000000ffff047224 */ /* 0x000fc800078e0a00 */
[----:B------:R-:W-:Y:S02]  /*11b40*/  IMAD R9, R6, R4, R9 ;  /* 0x0000000406097224 */ /* 0x000fe400078e0209 */
[----:B------:R-:W-:Y:S02]  /*11b50*/  IMAD R6, R8, UR4, RZ ;  /* 0x0000000408067c24 */ /* 0x000fe4000f8e02ff */
[----:B------:R-:W-:Y:S01]  /*11b60*/  IMAD.MOV.U32 R4, RZ, RZ, R0 ;  /* 0x000000ffff047224 */ /* 0x000fe200078e0000 */
[----:B------:R3:W-:Y:S01]  /*11b70*/  STL [R1+0x24], R9 ;  /* 0x0000240901007387 */ /* 0x0007e20000100800 */
[C---:B------:R-:W-:Y:S02]  /*11b80*/  IMAD R0, R7.reuse, UR5, R6 ;  /* 0x0000000507007c24 */ /* 0x040fe4000f8e0206 */
[----:B------:R-:W-:-:S04]  /*11b90*/  IMAD.WIDE.U32 R4, R7, UR4, R4 ;  /* 0x0000000407047c25 */ /* 0x000fc8000f8e0004 */
[----:B------:R-:W-:Y:S01]  /*11ba0*/  IMAD.IADD R0, R5, 0x1, R0 ;  /* 0x0000000105007824 */ /* 0x000fe200078e0200 */
[----:B------:R-:W-:-:S04]  /*11bb0*/  LEA R2, P0, R4, R2, 0x2 ;  /* 0x0000000204027211 */ /* 0x000fc800078010ff */
[----:B------:R-:W-:-:S05]  /*11bc0*/  LEA.HI.X R3, R4, R3, R0, 0x2, P0 ;  /* 0x0000000304037211 */ /* 0x000fca00000f1400 */
[----:B------:R3:W5:Y:S04]  /*11bd0*/  LDG.E R17, desc[UR40][R2.64] ;  /* 0x0000002802117981 */ /* 0x000768000c1e1900 */
.L_x_2429:
[----:B--2---:R-:W2:Y:S04]  /*11be0*/  LDL R7, [R1] ;  /* 0x0000000001077983 */ /* 0x004ea80000100800 */
[----:B----4-:R-:W2:Y:S04]  /*11bf0*/  LDL R0, [R1+0x4] ;  /* 0x0000040001007983 */ /* 0x010ea80000100800 */
[----:B---3--:R-:W3:Y:S01]  /*11c00*/  LDL R2, [R1+0xc] ;  /* 0x00000c0001027983 */ /* 0x008ee20000100800 */
[----:B--2---:R-:W-:Y:S01]  /*11c10*/  IMAD R0, R0, 0x8, R7 ;  /* 0x0000000800007824 */ /* 0x004fe200078e0207 */
[----:B---3--:R-:W-:-:S04]  /*11c20*/  SHF.L.U32 R2, R2, 0x1f, RZ ;  /* 0x0000001f02027819 */ /* 0x008fc800000006ff */
[----:B------:R-:W2:Y:S02]  /*11c30*/  SYNCS.PHASECHK.TRANS64.TRYWAIT P0, [R0+URZ+0x28c40], R2 ;  /* 0x028c4002000075a7 */ /* 0x000ea4000800017f */
[----:B--2---:R-:W-:Y:S05]  /*11c40*/  @!P0 BRA `(.L_x_2430) ;  /* 0x0000005800248947 */ /* 0x004fea0003800000 */
.L_x_2553:
        /* <DEDUP_REMOVED lines=11> */
.L_x_2431:
[----:B------:R-:W3:Y:S04]  /*11d00*/  LDL R5, [R1] ;  /* 0x0000000001057983 */ /* 0x000ee80000100800 */
[----:B------:R-:W3:Y:S04]  /*11d10*/  LDL R4, [R1+0x4] ;  /* 0x0000040001047983 */ /* 0x000ee80000100800 */
[----:B------:R-:W4:Y:S04]  /*11d20*/  LDL R6, [R1+0x24] ;  /* 0x0000240001067983 */ /* 0x000f280000100800 */
[----:B------:R-:W4:Y:S04]  /*11d30*/  LDL R3, [R1+0x18] ;  /* 0x0000180001037983 */ /* 0x000f280000100800 */
[----:B--2---:R-:W2:Y:S01]  /*11d40*/  LDL.LU R2, [R1+0x10] ;  /* 0x0000100001027983 */ /* 0x004ea20000300800 */
[----:B------:R-:W-:-:S02]  /*11d50*/  R2UR UR9, R0 ;  /* 0x00000000000972ca */ /* 0x000fc400000e0000 */
[----:B------:R-:W-:Y:S01]  /*11d60*/  PLOP3.LUT P0, PT, PT, PT, PT, 0x80, 0x0 ;  /* 0x000000000000781c */ /* 0x000fe20003f0f070 */
[----:B------:R-:W-:Y:S01]  /*11d70*/  UIADD3 UR6, UP0, UR38, 0x370, URZ ;  /* 0x0000037026067890 */ /* 0x000fe2000ff1e03f */
[----:B------:R-:W-:Y:S02]  /*11d80*/  R2UR UR12, R18 ;  /* 0x00000000120c72ca */ /* 0x000fe400000e0000 */
[----:B-----5:R-:W-:Y:S01]  /*11d90*/  R2UR UR13, R17 ;  /* 0x00000000110d72ca */ /* 0x020fe200000e0000 */
[----:B------:R-:W-:-:S06]  /*11da0*/  UIADD3.X UR7, URZ, UR39, URZ, UP0, !UPT ;  /* 0x000000273f077290 */ /* 0x000fcc00087fe43f */
[----:B------:R-:W-:Y:S01]  /*11db0*/  UIADD3 UR9, UR9, 0x28c30, URZ ;  /* 0x00028c3009097890 */ /* 0x000fe2000fffe03f */
[----:B------:R-:W-:Y:S01]  /*11dc0*/  UMOV UR5, 0x14f00000 ;  /* 0x14f0000000057882 */ /* 0x000fe20000000000 */
[----:B------:R-:W-:Y:S01]  /*11dd0*/  UMOV UR10, URZ ;  /* 0x0000003f000a7c82 */ /* 0x000fe20008000000 */
[----:B---3--:R-:W-:Y:S01]  /*11de0*/  IMAD R0, R4, 0x2000, R5 ;  /* 0x0000200004007824 */ /* 0x008fe200078e0205 */
[----:B----4-:R-:W-:-:S04]  /*11df0*/  R2UR UR11, R6 ;  /* 0x00000000060b72ca */ /* 0x010fc800000e0000 */
[----:B------:R-:W-:Y:S02]  /*11e00*/  R2UR UR8, R0 ;  /* 0x00000000000872ca */ /* 0x000fe400000e0000 */
[----:B------:R-:W-:Y:S02]  /*11e10*/  R2UR UR4, R3 ;  /* 0x00000000030472ca */ /* 0x000fe400000e0000 */
[----:B--2---:R-:W-:-:S09]  /*11e20*/  LOP3.LUT R2, R2, 0xfffffffe, RZ, 0xc0, !PT ;  /* 0xfffffffe02027812 */ /* 0x004fd200078ec0ff */
[----:B------:R-:W-:Y:S02]  /*11e30*/  UIADD3 UR8, UR8, 0x22400, URZ ;  /* 0x0002240008087890 */ /* 0x000fe4000fffe03f */
[----:B------:R-:W-:Y:S01]  /*11e40*/  ULEA UR11, UR11, UR4, 0x6 ;  /* 0x000000040b0b7291 */ /* 0x000fe2000f8e303f */
[----:B------:R-:W-:Y:S02]  /*11e50*/  @P0 LOP3.LUT R2, R2, 0x1, RZ, 0xfc, !PT ;  /* 0x0000000102020812 */ /* 0x000fe400078efcff */
[----:B------:R-:W-:-:S03]  /*11e60*/  UMOV UR4, 0x0 ;  /* 0x0000000000047882 */ /* 0x000fc60000000000 */
[----:B------:R3:W-:Y:S03]  /*11e70*/  STL [R1+0x10], R2 ;  /* 0x0000100201007387 */ /* 0x0007e60000100800 */
[----:B------:R3:W-:Y:S01]  /*11e80*/  UTMALDG.4D [UR8], [UR6], desc[UR4] ;  /* 0x00000408060075b4 */ /* 0x0007e20008019000 */
[----:B------:R-:W-:Y:S02]  /*11e90*/  NOP ;  /* 0x0000000000007918 */ /* 0x000fe40000000000 */
.L_x_2427:
[----:B----4-:R-:W4:Y:S04]  /*11ea0*/  LDL R0, [R1] ;  /* 0x0000000001007983 */ /* 0x010f280000100800 */
[----:B------:R-:W5:Y:S01]  /*11eb0*/  LDL.LU R3, [R1+0x34] ;  /* 0x0000340001037983 */ /* 0x000f620000300800 */
[----:B------:R-:W-:Y:S05]  /*11ec0*/  WARPSYNC.ALL ;  /* 0x0000000000007948 */ /* 0x000fea0003800000 */
[----:B---3--:R-:W-:Y:S01]  /*11ed0*/  ULDC.64 UR4, c[0x0][0x298] ;  /* 0x0000a60000047ab9 */ /* 0x008fe20000000a00 */
[----:B------:R-:W-:Y:S01]  /*11ee0*/  BSSY B6, `(.L_x_2432) ;  /* 0x000001c000067945 */ /* 0x000fe20003800000 */
[----:B------:R-:W-:Y:S01]  /*11ef0*/  BAR.SYNC.DEFER_BLOCKING 0x8, 0x100 ;  /* 0x0204000000007b1d */ /* 0x000fe20000010000 */
[----:B----4-:R-:W-:Y:S01]  /*11f00*/  VIADD R0, R0, 0x20400 ;  /* 0x0002040000007836 */ /* 0x010fe20000000000 */
[----:B-----5:R-:W-:Y:S01]  /*11f10*/  SHF.R.S32.HI R2, RZ, 0x1f, R3 ;  /* 0x0000001fff027819 */ /* 0x020fe20000011403 */
[----:B------:R-:W-:-:S03]  /*11f20*/  IMAD.WIDE.U32 R4, R3, UR4, RZ ;  /* 0x0000000403047c25 */ /* 0x000fc6000f8e00ff */
[----:B------:R-:W-:Y:S01]  /*11f30*/  LOP3.LUT P0, RZ, R0, 0x3ff, RZ, 0xc0, !PT ;  /* 0x000003ff00ff7812 */ /* 0x000fe2000780c0ff */
[----:B------:R-:W-:Y:S01]  /*11f40*/  IMAD R2, R2, UR4, RZ ;  /* 0x0000000402027c24 */ /* 0x000fe2000f8e02ff */
[----:B------:R3:W-:Y:S03]  /*11f50*/  STL.64 [R1+0x38], R4 ;  /* 0x0000380401007387 */ /* 0x0007e60000100a00 */
[----:B------:R-:W-:-:S04]  /*11f60*/  IMAD R2, R3, UR5, R2 ;  /* 0x0000000503027c24 */ /* 0x000fc8000f8e0202 */
[----:B------:R-:W-:-:S05]  /*11f70*/  IMAD.IADD R0, R5, 0x1, R2 ;  /* 0x0000000105007824 */ /* 0x000fca00078e0202 */
[----:B------:R3:W-:Y:S01]  /*11f80*/  STL [R1+0x34], R0 ;  /* 0x0000340001007387 */ /* 0x0007e20000100800 */
[----:B------:R-:W-:Y:S05]  /*11f90*/  @!P0 BRA `(.L_x_2433) ;  /* 0x0000000000408947 */ /* 0x000fea0003800000 */
[----:B------:R-:W-:Y:S01]  /*11fa0*/  MOV R2, 0x0 ;  /* 0x0000000000027802 */ /* 0x000fe20000000f00 */
[----:B------:R-:W-:Y:S01]  /*11fb0*/  ULDC.64 UR4, c[0x4][0x90] ;  /* 0x0100240000047ab9 */ /* 0x000fe20000000a00 */
[----:B------:R-:W-:Y:S01]  /*11fc0*/  ULDC.64 UR6, c[0x4][0x98] ;  /* 0x0100260000067ab9 */ /* 0x000fe20000000a00 */
[----:B------:R-:W-:Y:S01]  /*11fd0*/  ULDC.64 UR8, c[0x4][0x20] ;  /* 0x0100080000087ab9 */ /* 0x000fe20000000a00 */
[----:B---3--:R-:W-:Y:S02]  /*11fe0*/  IMAD.U32 R4, RZ, RZ, UR4 ;  /* 0x00000004ff047e24 */ /* 0x008fe4000f8e00ff */
        /* <DEDUP_REMOVED lines=11> */
.L_x_2433:
[----:B------:R-:W-:Y:S05]  /*120a0*/  BSYNC B6 ;  /* 0x0000000000067941 */ /* 0x000fea0003800000 */
.L_x_2432:
[----:B---3--:R-:W3:Y:S01]  /*120b0*/  LDL.LU R0, [R1+0x34] ;  /* 0x0000340001007983 */ /* 0x008ee20000300800 */
[----:B--2---:R-:W2:Y:S01]  /*120c0*/  LDC R7, c[0x0][0x448] ;  /* 0x00011200ff077b82 */ /* 0x004ea20000000800 */
[----:B------:R-:W-:Y:S01]  /*120d0*/  ULDC.64 UR4, c[0x0][0x2d8] ;  /* 0x0000b60000047ab9 */ /* 0x000fe20000000a00 */
[----:B------:R-:W-:Y:S01]  /*120e0*/  ULDC UR6, c[0x0][0x2b8] ;  /* 0x0000ae0000067ab9 */ /* 0x000fe20000000800 */
[----:B------:R-:W3:Y:S04]  /*120f0*/  LDL.LU.64 R2, [R1+0x38] ;  /* 0x0000380001027983 */ /* 0x000ee80000300a00 */
[----:B------:R-:W4:Y:S04]  /*12100*/  LDL R12, [R1+0x28] ;  /* 0x00002800010c7983 */ /* 0x000f280000100800 */
[----:B01----:R0:W5:Y:S01]  /*12110*/  LDL R9, [R1+0x44] ;  /* 0x0000440001097983 */ /* 0x0031620000100800 */
[----:B------:R-:W1:Y:S01]  /*12120*/  S2R R5, SR_TID.X ;  /* 0x0000000000057919 */ /* 0x000e620000002100 */
[----:B------:R-:W0:Y:S01]  /*12130*/  S2R R8, SR_TID.X ;  /* 0x0000000000087919 */ /* 0x000e220000002100 */
[----:B-1----:R-:W-:-:S04]  /*12140*/  LOP3.LUT R5, R5, 0x7f, RZ, 0xc0, !PT ;  /* 0x0000007f05057812 */ /* 0x002fc800078ec0ff */
[----:B------:R-:W-:Y:S01]  /*12150*/  SHF.R.U32.HI R5, RZ, 0x3, R5 ;  /* 0x00000003ff057819 */ /* 0x000fe20000011605 */
[----:B0-----:R-:W-:-:S05]  /*12160*/  IMAD.SHL.U32 R8, R8, 0x10, RZ ;  /* 0x0000001008087824 */ /* 0x001fca00078e00ff */
[----:B------:R-:W-:Y:S01]  /*12170*/  LOP3.LUT R8, R5, 0x70, R8, 0xf8, !PT ;  /* 0x0000007005087812 */ /* 0x000fe200078ef808 */
[----:B------:R-:W0:Y:S02]  /*12180*/  S2R R10, SR_TID.X ;  /* 0x00000000000a7919 */ /* 0x000e240000002100 */
[----:B0-----:R-:W-:-:S05]  /*12190*/  IMAD.SHL.U32 R10, R10, 0x8, RZ ;  /* 0x000000080a0a7824 */ /* 0x001fca00078e00ff */
[----:B------:R-:W-:Y:S01]  /*121a0*/  LOP3.LUT R10, R10, 0x38, RZ, 0xc0, !PT ;  /* 0x000000380a0a7812 */ /* 0x000fe200078ec0ff */
[----:B---3--:R-:W-:Y:S01]  /*121b0*/  IMAD.MOV.U32 R3, RZ, RZ, R0 ;  /* 0x000000ffff037224 */ /* 0x008fe200078e0000 */
[----:B------:R-:W-:-:S05]  /*121c0*/  SHF.R.S32.HI R0, RZ, 0x1f, R18 ;  /* 0x0000001fff007819 */ /* 0x000fca0000011412 */
[----:B------:R-:W-:Y:S02]  /*121d0*/  IMAD R0, R0, UR4, RZ ;  /* 0x0000000400007c24 */ /* 0x000fe4000f8e02ff */
[----:B------:R-:W-:-:S04]  /*121e0*/  IMAD.WIDE.U32 R2, R18, UR4, R2 ;  /* 0x0000000412027c25 */ /* 0x000fc8000f8e0002 */
[----:B------:R-:W-:Y:S01]  /*121f0*/  IMAD R0, R18, UR5, R0 ;  /* 0x0000000512007c24 */ /* 0x000fe2000f8e0200 */
[----:B------:R-:W-:Y:S02]  /*12200*/  ULDC.64 UR4, c[0x0][0xa00] ;  /* 0x0002800000047ab9 */ /* 0x000fe40000000a00 */
[----:B------:R-:W-:Y:S01]  /*12210*/  ISETP.NE.U32.AND P0, PT, RZ, UR4, PT ;  /* 0x00000004ff007c0c */ /* 0x000fe2000bf05070 */
[----:B------:R-:W-:Y:S01]  /*12220*/  IMAD.IADD R3, R3, 0x1, R0 ;  /* 0x0000000103037824 */ /* 0x000fe200078e0200 */
[----:B------:R-:W-:Y:S02]  /*12230*/  SHF.R.S32.HI R0, RZ, 0x1f, R19 ;  /* 0x0000001fff007819 */ /* 0x000fe40000011413 */
[----:B------:R-:W-:Y:S01]  /*12240*/  ISETP.NE.AND.EX P0, PT, RZ, UR5, PT, P0 ;  /* 0x00000005ff007c0c */ /* 0x000fe2000bf05300 */
[----:B------:R-:W-:-:S03]  /*12250*/  ULDC.64 UR4, c[0x0][0x2e0] ;  /* 0x0000b80000047ab9 */ /* 0x000fc60000000a00 */
[----:B------:R-:W-:Y:S02]  /*12260*/  SEL R4, R0, RZ, !P0 ;  /* 0x000000ff00047207 */ /* 0x000fe40004000000 */
[----:B------:R-:W-:Y:S02]  /*12270*/  SEL R0, R19, RZ, !P0 ;  /* 0x000000ff13007207 */ /* 0x000fe40004000000 */
[----:B--2---:R-:W-:Y:S01]  /*12280*/  ISETP.NE.AND P0, PT, R7, 0x1, PT ;  /* 0x000000010700780c */ /* 0x004fe20003f05270 */
[----:B------:R-:W-:-:S12]  /*12290*/  IMAD R4, R4, UR4, RZ ;  /* 0x0000000404047c24 */ /* 0x000fd8000f8e02ff */
[----:B------:R-:W0:Y:S08]  /*122a0*/  @P0 LDC R5, c[0x0][0x44c] ;  /* 0x00011300ff050b82 */ /* 0x000e300000000800 */
[----:B------:R-:W1:Y:S01]  /*122b0*/  @P0 LDC R6, c[0x0][0x450] ;  /* 0x00011400ff060b82 */ /* 0x000e620000000800 */
[----:B------:R-:W-:-:S04]  /*122c0*/  IMAD.WIDE.U32 R2, R0, UR4, R2 ;  /* 0x0000000400027c25 */ /* 0x000fc8000f8e0002 */
[----:B------:R-:W-:Y:S01]  /*122d0*/  IMAD R0, R0, UR5, R4 ;  /* 0x0000000500007c24 */ /* 0x000fe2000f8e0204 */
[----:B------:R-:W-:-:S03]  /*122e0*/  ULDC.64 UR4, c[0x0][0x2d0] ;  /* 0x0000b40000047ab9 */ /* 0x000fc60000000a00 */
[----:B------:R-:W-:Y:S02]  /*122f0*/  IMAD.IADD R3, R3, 0x1, R0 ;  /* 0x0000000103037824 */ /* 0x000fe400078e0200 */
[----:B----4-:R-:W-:-:S04]  /*12300*/  IMAD.IADD R0, R8, 0x1, R12 ;  /* 0x0000000108007824 */ /* 0x010fc800078e020c */
[----:B0-----:R-:W-:-:S04]  /*12310*/  @P0 IMAD.HI.U32 R5, R0, R5, RZ ;  /* 0x0000000500050227 */ /* 0x001fc800078e00ff */
[----:B------:R-:W-:Y:S01]  /*12320*/  IMAD.MOV.U32 R4, RZ, RZ, R0 ;  /* 0x000000ffff047224 */ /* 0x000fe200078e0000 */
[----:B-1----:R-:W-:Y:S01]  /*12330*/  @P0 SHF.R.U32.HI R4, RZ, R6, R5 ;  /* 0x00000006ff040219 */ /* 0x002fe20000011605 */
[----:B------:R-:W0:Y:S04]  /*12340*/  S2R R8, SR_TID.X ;  /* 0x0000000000087919 */ /* 0x000e280000002100 */
        /* <DEDUP_REMOVED lines=16> */
[----:B0-----:R-:W-:Y:S02]  /*12450*/  LOP3.LUT R8, R8, 0x7f, RZ, 0xc0, !PT ;  /* 0x0000007f08087812 */ /* 0x001fe400078ec0ff */
[----:B------:R-:W-:Y:S02]  /*12460*/  ISETP.GE.AND P0, PT, R10, UR6, PT ;  /* 0x000000060a007c0c */ /* 0x000fe4000bf06270 */
[----:B------:R-:W-:-:S02]  /*12470*/  LEA.HI.X R3, R2, UR5, R0, 0x1, P1 ;  /* 0x0000000502037c11 */ /* 0x000fc400088f0c00 */
[----:B------:R-:W-:Y:S01]  /*12480*/  SHF.R.U32.HI R8, RZ, 0x3, R8 ;  /* 0x00000003ff087819 */ /* 0x000fe20000011608 */
[----:B------:R-:W-:Y:S08]  /*12490*/  BRA.DIV UR4, `(.L_x_2434) ;  /* 0x0000005204247947 */ /* 0x000ff0000b800000 */
[----:B------:R-:W2:Y:S04]  /*124a0*/  LDL.LU R6, [R1+0x2c] ;  /* 0x00002c0001067983 */ /* 0x000ea80000300800 */
[----:B------:R-:W3:Y:S01]  /*124b0*/  LDL.LU R5, [R1+0x28] ;  /* 0x0000280001057983 */ /* 0x000ee20000300800 */
[----:B--2---:R-:W-:-:S03]  /*124c0*/  IMAD R0, R6, R7, RZ ;  /* 0x0000000706007224 */ /* 0x004fc600078e02ff */
[----:B------:R-:W0:Y:S01]  /*124d0*/  SHFL.IDX PT, R7, R4, RZ, 0x181f ;  /* 0x00181fff04077589 */ /* 0x000e2200000e0000 */
[----:B---3--:R-:W-:-:S03]  /*124e0*/  IMAD.IADD R2, R8, 0x1, R5 ;  /* 0x0000000108027824 */ /* 0x008fc600078e0205 */
[----:B------:R-:W1:Y:S01]  /*124f0*/  SHFL.IDX PT, R6, R3, RZ, 0x181f ;  /* 0x00181fff03067589 */ /* 0x000e6200000e0000 */
[C---:B------:R-:W-:Y:S01]  /*12500*/  VIADD R5, R2.reuse, 0x10 ;  /* 0x0000001002057836 */ /* 0x040fe20000000000 */
[----:B------:R-:W-:-:S13]  /*12510*/  ISETP.GE.AND P1, PT, R2, R0, PT ;  /* 0x000000000200720c */ /* 0x000fda0003f26270 */
[----:B0-----:R-:W-:-:S05]  /*12520*/  @!P1 LEA R7, P2, R10, R7, 0x1 ;  /* 0x000000070a079211 */ /* 0x001fca00078408ff */
[----:B-1----:R-:W-:-:S05]  /*12530*/  @!P1 IMAD.X R6, RZ, RZ, R6, P2 ;  /* 0x000000ffff069224 */ /* 0x002fca00010e0606 */
[----:B------:R-:W-:-:S04]  /*12540*/  @!P1 LOP3.LUT R7, R7, R6, RZ, 0x3c, !PT ;  /* 0x0000000607079212 */ /* 0x000fc800078e3cff */
[----:B------:R-:W-:-:S04]  /*12550*/  @!P1 LOP3.LUT R6, R7, R6, RZ, 0x3c, !PT ;  /* 0x0000000607069212 */ /* 0x000fc800078e3cff */
[----:B------:R-:W-:-:S05]  /*12560*/  @!P1 LOP3.LUT R7, R7, R6, RZ, 0x3c, !PT ;  /* 0x0000000607079212 */ /* 0x000fca00078e3cff */
[----:B------:R-:W-:Y:S01]  /*12570*/  @!PT LDS RZ, [RZ] ;  /* 0x00000000fffff984 */ /* 0x000fe20000000800 */
[----:B-----5:R0:W-:Y:S01]  /*12580*/  @!P1 LDGSTS.E.BYPASS.LTC128B.128 [R9+0x20400], desc[UR40][R6.64], !P0 ;  /* 0x2040000006099fae */ /* 0x0201e2000c101d68 */
[----:B------:R-:W-:-:S03]  /*12590*/  ISETP.GE.AND P1, PT, R5, R0, PT ;  /* 0x000000000500720c */ /* 0x000fc60003f26270 */
[----:B------:R-:W1:Y:S04]  /*125a0*/  SHFL.IDX PT, R5, R4, 0x1, 0x181f ;  /* 0x00381f0004057f89 */ /* 0x000e6800000e0000 */
[----:B0-----:R-:W0:Y:S06]  /*125b0*/  SHFL.IDX PT, R6, R3, 0x1, 0x181f ;  /* 0x00381f0003067f89 */ /* 0x001e2c00000e0000 */
[----:B-1----:R-:W-:-:S05]  /*125c0*/  @!P1 LEA R5, P2, R10, R5, 0x1 ;  /* 0x000000050a059211 */ /* 0x002fca00078408ff */
[----:B0-----:R-:W-:-:S04]  /*125d0*/  @!P1 IMAD.X R6, RZ, RZ, R6, P2 ;  /* 0x000000ffff069224 */ /* 0x001fc800010e0606 */
[----:B------:R-:W-:Y:S02]  /*125e0*/  @!P1 IMAD.MOV.U32 R7, RZ, RZ, R6 ;  /* 0x000000ffff079224 */ /* 0x000fe400078e0006 */
[----:B------:R-:W-:Y:S02]  /*125f0*/  @!P1 IMAD.MOV.U32 R6, RZ, RZ, R5 ;  /* 0x000000ffff069224 */ /* 0x000fe400078e0005 */
[----:B------:R-:W-:-:S03]  /*12600*/  VIADD R5, R2, 0x20 ;  /* 0x0000002002057836 */ /* 0x000fc60000000000 */
[----:B------:R0:W-:Y:S02]  /*12610*/  @!P1 LDGSTS.E.BYPASS.LTC128B.128 [R9+0x20c00], desc[UR40][R6.64], !P0 ;  /* 0x20c0000006099fae */ /* 0x0001e4000c101d68 */
[----:B------:R-:W-:Y:S02]  /*12620*/  ISETP.GE.AND P1, PT, R5, R0, PT ;  /* 0x000000000500720c */ /* 0x000fe40003f26270 */
[----:B------:R-:W1:Y:S04]  /*12630*/  SHFL.IDX PT, R5, R4, 0x2, 0x181f ;  /* 0x00581f0004057f89 */ /* 0x000e6800000e0000 */
[----:B------:R-:W-:Y:S04]  /*12640*/  SHFL.IDX PT, R4, R4, 0x3, 0x181f ;  /* 0x00781f0004047f89 */ /* 0x000fe800000e0000 */
[----:B0-----:R-:W0:Y:S04]  /*12650*/  SHFL.IDX PT, R6, R3, 0x2, 0x181f ;  /* 0x00581f0003067f89 */ /* 0x001e2800000e0000 */
[----:B------:R-:W2:Y:S01]  /*12660*/  SHFL.IDX PT, R3, R3, 0x3, 0x181f ;  /* 0x00781f0003037f89 */ /* 0x000ea200000e0000 */
[----:B-1----:R-:W-:-:S05]  /*12670*/  @!P1 LEA R5, P2, R10, R5, 0x1 ;  /* 0x000000050a059211 */ /* 0x002fca00078408ff */
[----:B0-----:R-:W-:-:S04]  /*12680*/  @!P1 IMAD.X R6, RZ, RZ, R6, P2 ;  /* 0x000000ffff069224 */ /* 0x001fc800010e0606 */
[----:B------:R-:W-:Y:S02]  /*12690*/  @!P1 IMAD.MOV.U32 R7, RZ, RZ, R6 ;  /* 0x000000ffff079224 */ /* 0x000fe400078e0006 */
[----:B------:R-:W-:-:S05]  /*126a0*/  @!P1 IMAD.MOV.U32 R6, RZ, RZ, R5 ;  /* 0x000000ffff069224 */ /* 0x000fca00078e0005 */
[----:B--2---:R0:W-:Y:S02]  /*126b0*/  @!P1 LDGSTS.E.BYPASS.LTC128B.128 [R9+0x21400], desc[UR40][R6.64], !P0 ;  /* 0x2140000006099fae */ /* 0x0041e4000c101d68 */
.L_x_2562:
[----:B------:R1:W5:Y:S01]  /*126c0*/  LDL R8, [R1] ;  /* 0x0000000001087983 */ /* 0x0003620000100800 */
        /* <DEDUP_REMOVED lines=10> */
.L_x_2435:
[----:B-1----:R-:W2:Y:S01]  /*12770*/  LDL R2, [R1] ;  /* 0x0000000001027983 */ /* 0x002ea20000100800 */
        /* <DEDUP_REMOVED lines=16> */
[----:B------:R-:W2:Y:S03]  /*12880*/  SYNCS.PHASECHK.TRANS64.TRYWAIT P0, [R2+URZ+0x28c20], R0 ;  /* 0x028c2000020075a7 */ /* 0x000ea6000800017f */
[----:B-12---:R-:W-:Y:S05]  /*12890*/  @!P0 BRA `(.L_x_2437) ;  /* 0x0000005000688947 */ /* 0x006fea0003800000 */
.L_x_2563:
[----:B------:R-:W-:Y:S05]  /*128a0*/  BSYNC B0 ;  /* 0x0000000000007941 */ /* 0x000fea0003800000 */
.L_x_2436:
[----:B-1----:R-:W2:Y:S01]  /*128b0*/  LDL R2, [R1+0x10] ;  /* 0x0000100001027983 */ /* 0x002ea20000100800 */
[----:B------:R-:W-:Y:S01]  /*128c0*/  BSSY B0, `(.L_x_2438) ;  /* 0x000009a000007945 */ /* 0x000fe20003800000 */
[----:B--2---:R-:W-:-:S13]  /*128d0*/  LOP3.LUT P0, RZ, R2, 0x1, RZ, 0xc0, !PT ;  /* 0x0000000102ff7812 */ /* 0x004fda000780c0ff */
[----:B------:R-:W-:Y:S05]  /*128e0*/  @!P0 BRA `(.L_x_2439) ;  /* 0x00000008005c8947 */ /* 0x000fea0003800000 */
[----:B------:R-:W2:Y:S04]  /*128f0*/  LDL R5, [R1] ;  /* 0x0000000001057983 */ /* 0x000ea80000100800 */
[----:B------:R-:W2:Y:S04]  /*12900*/  LDL R4, [R1+0x4] ;  /* 0x0000040001047983 */ /* 0x000ea80000100800 */
[----:B------:R-:W3:Y:S01]  /*12910*/  LDL R2, [R1+0xc] ;  /* 0x00000c0001027983 */ /* 0x000ee20000100800 */
[----:B------:R-:W-:Y:S01]  /*12920*/  BSSY B1, `(.L_x_2440) ;  /* 0x0000008000017945 */ /* 0x000fe20003800000 */
[----:B------:R-:W1:Y:S02]  /*12930*/  S2R R3, SR_TID.X ;  /* 0x0000000000037919 */ /* 0x000e640000002100 */
[----:B-1----:R-:W-:-:S04]  /*12940*/  LOP3.LUT R3, R3, 0x7f, RZ, 0xc0, !PT ;  /* 0x0000007f03037812 */ /* 0x002fc800078ec0ff */
[----:B------:R-:W-:Y:S01]  /*12950*/  ISETP.NE.AND P1, PT, R3, RZ, PT ;  /* 0x000000ff0300720c */ /* 0x000fe20003f25270 */
[----:B--2---:R-:W-:Y:S01]  /*12960*/  IMAD R0, R4, 0x8, R5 ;  /* 0x0000000804007824 */ /* 0x004fe200078e0205 */
[----:B---3--:R-:W-:-:S04]  /*12970*/  SHF.L.U32 R2, R2, 0x1f, RZ ;  /* 0x0000001f02027819 */ /* 0x008fc800000006ff */
[----:B------:R-:W1:Y:S02]  /*12980*/  SYNCS.PHASECHK.TRANS64.TRYWAIT P0, [R0+URZ+0x28c60], R2 ;  /* 0x028c6002000075a7 */ /* 0x000e64000800017f */
[----:B-1----:R-:W-:Y:S05]  /*12990*/  @!P0 BRA `(.L_x_2441) ;  /* 0x0000005000408947 */ /* 0x002fea0003800000 */
.L_x_2564:
[----:B------:R-:W-:Y:S05]  /*129a0*/  BSYNC B1 ;  /* 0x0000000000017941 */ /* 0x000fea0003800000 */
.L_x_2440:
[----:B------:R-:W-:Y:S04]  /*129b0*/  BSSY B1, `(.L_x_2442) ;  /* 0x0000009000017945 */ /* 0x000fe80003800000 */
        /* <DEDUP_REMOVED lines=8> */
.L_x_2443:
[----:B------:R-:W-:Y:S05]  /*12a40*/  BSYNC B1 ;  /* 0x0000000000017941 */ /* 0x000fea0003800000 */
.L_x_2442:
[----:B------:R-:W2:Y:S04]  /*12a50*/  LDL R5, [R1+0x18] ;  /* 0x0000180001057983 */ /* 0x000ea80000100800 */
[----:B------:R-:W2:Y:S04]  /*12a60*/  LDL.LU R3, [R1+0x24] ;  /* 0x0000240001037983 */ /* 0x000ea80000300800 */
[----:B------:R-:W3:Y:S04]  /*12a70*/  LDL R4, [R1] ;  /* 0x0000000001047983 */ /* 0x000ee80000100800 */
[----:B-1----:R-:W3:Y:S01]  /*12a80*/  LDL R2, [R1+0x4] ;  /* 0x0000040001027983 */ /* 0x002ee20000100800 */
[----:B------:R-:W-:Y:S01]  /*12a90*/  UIADD3 UR4, UP0, UR38, 0x470, URZ ;  /* 0x0000047026047890 */ /* 0x000fe2000ff1e03f */
[----:B------:R-:W-:Y:S01]  /*12aa0*/  PLOP3.LUT P0, PT, PT, PT, PT, 0x80, 0x0 ;  /* 0x000000000000781c */ /* 0x000fe20003f0f070 */
[----:B------:R-:W-:Y:S01]  /*12ab0*/  VIADD R0, R0, 0x28c50 ;  /* 0x00028c5000007836 */ /* 0x000fe20000000000 */
[----:B------:R-:W-:Y:S01]  /*12ac0*/  UMOV UR6, 0x0 ;  /* 0x0000000000067882 */ /* 0x000fe20000000000 */
[----:B------:R-:W-:Y:S01]  /*12ad0*/  UIADD3.X UR5, URZ, UR39, URZ, UP0, !UPT ;  /* 0x000000273f057290 */ /* 0x000fe200087fe43f */
[----:B------:R-:W-:Y:S01]  /*12ae0*/  UMOV UR7, 0x14f00000 ;  /* 0x14f0000000077882 */ /* 0x000fe20000000000 */
[----:B------:R-:W-:Y:S01]  /*12af0*/  UMOV UR10, URZ ;  /* 0x0000003f000a7c82 */ /* 0x000fe20008000000 */
[----:B--2---:R-:W-:-:S02]  /*12b00*/  IMAD R3, R3, 0x40, R5 ;  /* 0x0000004003037824 */ /* 0x004fc400078e0205 */
[----:B---3--:R-:W-:-:S04]  /*12b10*/  IMAD R2, R2, 0x10000, R4 ;  /* 0x0001000002027824 */ /* 0x008fc800078e0204 */
[----:B------:R-:W-:-:S07]  /*12b20*/  VIADD R4, R2, 0x400 ;  /* 0x0000040002047836 */ /* 0x000fce0000000000 */
.L_x_2444:
        /* <DEDUP_REMOVED lines=10> */
[----:B------:R-:W-:Y:S01]  /*12bd0*/  PLOP3.LUT P0, PT, PT, PT, PT, 0x80, 0x0 ;  /* 0x000000000000781c */ /* 0x000fe20003f0f070 */
[----:B------:R-:W-:Y:S01]  /*12be0*/  VIADD R4, R2, 0x2400 ;  /* 0x0000240002047836 */ /* 0x000fe20000000000 */
[----:B------:R-:W-:Y:S01]  /*12bf0*/  UMOV UR6, 0x0 ;  /* 0x0000000000067882 */ /* 0x000fe20000000000 */
[----:B------:R-:W-:Y:S01]  /*12c00*/  UMOV UR7, 0x14f00000 ;  /* 0x14f0000000077882 */ /* 0x000fe20000000000 */
[----:B------:R-:W-:-:S09]  /*12c10*/  UMOV UR10, 0x40 ;  /* 0x00000040000a7882 */ /* 0x000fd20000000000 */
.L_x_2445:
        /* <DEDUP_REMOVED lines=15> */
.L_x_2446:
        /* <DEDUP_REMOVED lines=15> */
.L_x_2447:
        /* <DEDUP_REMOVED lines=15> */
.L_x_2448:
        /* <DEDUP_REMOVED lines=15> */
.L_x_2449:
        /* <DEDUP_REMOVED lines=15> */
.L_x_2450:
        /* <DEDUP_REMOVED lines=15> */
.L_x_2451:
        /* <DEDUP_REMOVED lines=10> */
.L_x_2439:
[----:B------:R-:W-:Y:S05]  /*13260*/  BSYNC B0 ;  /* 0x0000000000007941 */ /* 0x000fea0003800000 */
.L_x_2438:
[----:B------:R-:W2:Y:S04]  /*13270*/  LDL R4, [R1+0x20] ;  /* 0x0000200001047983 */ /* 0x000ea80000100800 */
[----:B------:R-:W3:Y:S01]  /*13280*/  LDL R5, [R1+0x1c] ;  /* 0x00001c0001057983 */ /* 0x000ee20000100800 */
[----:B------:R-:W-:Y:S01]  /*13290*/  BSSY B0, `(.L_x_2452) ;  /* 0x00002b3000007945 */ /* 0x000fe20003800000 */
[----:B--2---:R-:W-:-:S05]  /*132a0*/  VIADD R0, R4, 0xfffffffe ;  /* 0xfffffffe04007836 */ /* 0x004fca0000000000 */
[----:B---3--:R-:W-:-:S13]  /*132b0*/  ISETP.GE.AND P0, PT, R0, R5, PT ;  /* 0x000000050000720c */ /* 0x008fda0003f06270 */
[----:B------:R-:W-:Y:S05]  /*132c0*/  @!P0 BRA `(.L_x_2453) ;  /* 0x0000002800bc8947 */ /* 0x000fea0003800000 */
[----:B------:R-:W-:Y:S01]  /*132d0*/  IMAD.MOV R2, RZ, RZ, -R4 ;  /* 0x000000ffff027224 */ /* 0x000fe200078e0a04 */
[----:B0-----:R-:W-:Y:S01]  /*132e0*/  LOP3.LUT R6, RZ, R5, RZ, 0x33, !PT ;  /* 0x00000005ff067212 */ /* 0x001fe200078e33ff */
[----:B------:R-:W-:Y:S03]  /*132f0*/  BSSY B2, `(.L_x_2454) ;  /* 0x00000e7000027945 */ /* 0x000fe60003800000 */
[----:B------:R-:W-:-:S05]  /*13300*/  VIADDMNMX R6, R2, 0x1, R6, !PT ;  /* 0x0000000102067846 */ /* 0x000fca0007800106 */
[----:B------:R-:W-:-:S05]  /*13310*/  IMAD.IADD R2, R4, 0x1, R6 ;  /* 0x0000000104027824 */ /* 0x000fca00078e0206 */
[----:B------:R-:W-:-:S04]  /*13320*/  LOP3.LUT R2, R2, 0x1, RZ, 0xc0, !PT ;  /* 0x0000000102027812 */ /* 0x000fc800078ec0ff */
[----:B------:R-:W-:-:S13]  /*13330*/  ISETP.NE.U32.AND P0, PT, R2, 0x1, PT ;  /* 0x000000010200780c */ /* 0x000fda0003f05070 */
        /* <DEDUP_REMOVED lines=36> */
[----:B------:R1:W5:Y:S04]  /*13580*/  LDG.E R17, desc[UR40][R4.64] ;  /* 0x0000002804117981 */ /* 0x000368000c1e1900 */
.L_x_2458:
[----:B------:R-:W2:Y:S01]  /*13590*/  LDL R2, [R1] ;  /* 0x0000000001027983 */ /* 0x000ea20000100800 */
[----:B------:R-:W-:Y:S01]  /*135a0*/  BSSY B3, `(.L_x_2459) ;  /* 0x0000008000037945 */ /* 0x000fe20003800000 */
[----:B-1----:R-:W1:Y:S02]  /*135b0*/  S2R R4, SR_TID.X ;  /* 0x0000000000047919 */ /* 0x002e640000002100 */
[----:B-1----:R-:W-:-:S04]  /*135c0*/  LOP3.LUT R4, R4, 0x7f, RZ, 0xc0, !PT ;  /* 0x0000007f04047812 */ /* 0x002fc800078ec0ff */
[----:B------:R-:W-:Y:S01]  /*135d0*/  ISETP.NE.AND P1, PT, R4, RZ, PT ;  /* 0x000000ff0400720c */ /* 0x000fe20003f25270 */
[----:B--2---:R-:W-:Y:S01]  /*135e0*/  IMAD R3, R8, 0x8, R2 ;  /* 0x0000000808037824 */ /* 0x004fe200078e0202 */
[----:B------:R-:W-:-:S04]  /*135f0*/  SHF.L.U32 R2, R7, 0x1f, RZ ;  /* 0x0000001f07027819 */ /* 0x000fc800000006ff */
[----:B------:R-:W1:Y:S02]  /*13600*/  SYNCS.PHASECHK.TRANS64.TRYWAIT P0, [R3+URZ+0x28c40], R2 ;  /* 0x028c4002030075a7 */ /* 0x000e64000800017f */
[----:B-1----:R-:W-:Y:S05]  /*13610*/  @!P0 BRA `(.L_x_2460) ;  /* 0x0000004400348947 */ /* 0x002fea0003800000 */
.L_x_2565:
[----:B------:R-:W-:Y:S05]  /*13620*/  BSYNC B3 ;  /* 0x0000000000037941 */ /* 0x000fea0003800000 */
.L_x_2459:
        /* <DEDUP_REMOVED lines=9> */
.L_x_2462:
[----:B------:R-:W-:Y:S05]  /*136c0*/  BSYNC B3 ;  /* 0x0000000000037941 */ /* 0x000fea0003800000 */
.L_x_2461:
[----:B0-----:R-:W2:Y:S04]  /*136d0*/  LDL R8, [R1] ;  /* 0x0000000001087983 */ /* 0x001ea80000100800 */
        /* <DEDUP_REMOVED lines=13> */
.L_x_2463:
        /* <DEDUP_REMOVED lines=13> */
.L_x_2566:
[----:B------:R-:W-:Y:S05]  /*13880*/  BSYNC B3 ;  /* 0x0000000000037941 */ /* 0x000fea0003800000 */
.L_x_2464:
        /* <DEDUP_REMOVED lines=11> */
.L_x_2467:
[----:B------:R-:W-:Y:S05]  /*13940*/  BSYNC B3 ;  /* 0x0000000000037941 */ /* 0x000fea0003800000 */
.L_x_2466:
[----:B------:R-:W2:Y:S04]  /*13950*/  LDL R4, [R1] ;  /* 0x0000000001047983 */ /* 0x000ea80000100800 */
        /* <DEDUP_REMOVED lines=10> */
.L_x_2468:
        /* <DEDUP_REMOVED lines=15> */
.L_x_2469:
        /* <DEDUP_REMOVED lines=15> */
.L_x_2470:
        /* <DEDUP_REMOVED lines=15> */
.L_x_2471:
        /* <DEDUP_REMOVED lines=15> */
.L_x_2472:
        /* <DEDUP_REMOVED lines=15> */
.L_x_2473:
        /* <DEDUP_REMOVED lines=15> */
.L_x_2474:
        /* <DEDUP_REMOVED lines=15> */
.L_x_2475:
        /* <DEDUP_REMOVED lines=10> */
.L_x_2457:
[----:B------:R-:W-:Y:S05]  /*14130*/  BSYNC B1 ;  /* 0x0000000000017941 */ /* 0x000fea0003800000 */
.L_x_2456:
[----:B------:R-:W2:Y:S02]  /*14140*/  LDL R4, [R1+0x20] ;  /* 0x0000200001047983 */ /* 0x000ea40000100800 */
[----:B--2---:R-:W-:-:S07]  /*14150*/  VIADD R0, R4, 0xfffffffd ;  /* 0xfffffffd04007836 */ /* 0x004fce0000000000 */
.L_x_2455:
[----:B------:R-:W-:Y:S05]  /*14160*/  BSYNC B2 ;  /* 0x0000000000027941 */ /* 0x000fea0003800000 */
.L_x_2454:
[----:B------:R-:W2:Y:S01]  /*14170*/  LDL.LU R2, [R1+0x20] ;  /* 0x0000200001027983 */ /* 0x000ea20000300800 */
[----:B------:R-:W-:Y:S01]  /*14180*/  VIADD R6, R6, 0xfffffffe ;  /* 0xfffffffe06067836 */ /* 0x000fe20000000000 */
[----:B--2---:R-:W-:-:S04]  /*14190*/  LOP3.LUT R2, RZ, R2, RZ, 0x33, !PT ;  /* 0x00000002ff027212 */ /* 0x004fc800078e33ff */
[----:B------:R-:W-:-:S13]  /*141a0*/  ISETP.NE.AND P0, PT, R6, R2, PT ;  /* 0x000000020600720c */ /* 0x000fda0003f05270 */
[----:B------:R-:W-:Y:S05]  /*141b0*/  @!P0 BRA `(.L_x_2453) ;  /* 0x0000001c00008947 */ /* 0x000fea0003800000 */
.L_x_2516:
        /* <DEDUP_REMOVED lines=36> */
.L_x_2478:
[----:B------:R-:W0:Y:S01]  /*14400*/  LDL R2, [R1] ;  /* 0x0000000001027983 */ /* 0x000e220000100800 */
[----:B------:R-:W-:Y:S01]  /*14410*/  BSSY B2, `(.L_x_2479) ;  /* 0x0000008000027945 */ /* 0x000fe20003800000 */
[----:B------:R-:W1:Y:S02]  /*14420*/  S2R R3, SR_TID.X ;  /* 0x0000000000037919 */ /* 0x000e640000002100 */
[----:B-1----:R-:W-:-:S04]  /*14430*/  LOP3.LUT R3, R3, 0x7f, RZ, 0xc0, !PT ;  /* 0x0000007f03037812 */ /* 0x002fc800078ec0ff */
[----:B------:R-:W-:Y:S01]  /*14440*/  ISETP.NE.AND P1, PT, R3, RZ, PT ;  /* 0x000000ff0300720c */ /* 0x000fe20003f25270 */
[----:B0-----:R-:W-:Y:S01]  /*14450*/  IMAD R4, R7, 0x8, R2 ;  /* 0x0000000807047824 */ /* 0x001fe200078e0202 */
[----:B------:R-:W-:-:S04]  /*14460*/  SHF.L.U32 R2, R6, 0x1f, RZ ;  /* 0x0000001f06027819 */ /* 0x000fc800000006ff */
[----:B------:R-:W0:Y:S02]  /*14470*/  SYNCS.PHASECHK.TRANS64.TRYWAIT P0, [R4+URZ+0x28c40], R2 ;  /* 0x028c4002040075a7 */ /* 0x000e24000800017f */
[----:B0-----:R-:W-:Y:S05]  /*14480*/  @!P0 BRA `(.L_x_2480) ;  /* 0x0000003400c08947 */ /* 0x001fea0003800000 */
.L_x_2567:
[----:B------:R-:W-:Y:S05]  /*14490*/  BSYNC B2 ;  /* 0x0000000000027941 */ /* 0x000fea0003800000 */
.L_x_2479:
        /* <DEDUP_REMOVED lines=9> */
.L_x_2482:
[----:B------:R-:W-:Y:S05]  /*14530*/  BSYNC B2 ;  /* 0x0000000000027941 */ /* 0x000fea0003800000 */
.L_x_2481:
[----:B------:R-:W2:Y:S04]  /*14540*/  LDL R3, [R1] ;  /* 0x0000000001037983 */ /* 0x000ea80000100800 */
        /* <DEDUP_REMOVED lines=12> */
.L_x_2483:
        /* <DEDUP_REMOVED lines=13> */
.L_x_2568:
[----:B------:R-:W-:Y:S05]  /*146e0*/  BSYNC B2 ;  /* 0x0000000000027941 */ /* 0x000fea0003800000 */
.L_x_2484:
        /* <DEDUP_REMOVED lines=11> */
.L_x_2487:
[----:B------:R-:W-:Y:S05]  /*147a0*/  BSYNC B2 ;  /* 0x0000000000027941 */ /* 0x000fea0003800000 */
.L_x_2486:
[----:B------:R-:W2:Y:S01]  /*147b0*/  LDL R5, [R1] ;  /* 0x0000000001057983 */ /* 0x000ea20000100800 */
        /* <DEDUP_REMOVED lines=9> */
.L_x_2488:
        /* <DEDUP_REMOVED lines=15> */
.L_x_2489:
        /* <DEDUP_REMOVED lines=15> */
.L_x_2490:
        /* <DEDUP_REMOVED lines=15> */
.L_x_2491:
        /* <DEDUP_REMOVED lines=15> */
.L_x_2492:
        /* <DEDUP_REMOVED lines=15> */
.L_x_2493:
        /* <DEDUP_REMOVED lines=15> */
.L_x_2494:
        /* <DEDUP_REMOVED lines=15> */
.L_x_2495:
        /* <DEDUP_REMOVED lines=10> */
.L_x_2477:
[----:B------:R-:W-:Y:S05]  /*14f80*/  BSYNC B1 ;  /* 0x0000000000017941 */ /* 0x000fea0003800000 */
.L_x_2476:
[----:B------:R-:W2:Y:S01]  /*14f90*/  LDL R2, [R1+0x10] ;  /* 0x0000100001027983 */ /* 0x000ea20000100800 */
[----:B------:R-:W-:Y:S01]  /*14fa0*/  VIADD R7, R7, 0x1 ;  /* 0x0000000107077836 */ /* 0x000fe20000000000 */
[----:B------:R-:W-:Y:S04]  /*14fb0*/  BSSY B1, `(.L_x_2496) ;  /* 0x00000dc000017945 */ /* 0x000fe80003800000 */
[----:B------:R-:W-:-:S04]  /*14fc0*/  ISETP.NE.AND P0, PT, R7, 0x2, PT ;  /* 0x000000020700780c */ /* 0x000fc80003f05270 */
[----:B------:R-:W-:Y:S02]  /*14fd0*/  SEL R9, R7, RZ, P0 ;  /* 0x000000ff07097207 */ /* 0x000fe40000000000 */
[----:B--2---:R-:W-:Y:S02]  /*14fe0*/  LOP3.LUT P2, RZ, R2, 0x1, RZ, 0xc0, !PT ;  /* 0x0000000102ff7812 */ /* 0x004fe4000784c0ff */
[----:B------:R-:W-:-:S04]  /*14ff0*/  SEL R2, RZ, 0x1, P0 ;  /* 0x00000001ff027807 */ /* 0x000fc80000000000 */
[----:B-----5:R-:W-:Y:S01]  /*15000*/  LOP3.LUT R8, R6, R2, RZ, 0x3c, !PT ;  /* 0x0000000206087212 */ /* 0x020fe200078e3cff */
[----:B------:R-:W-:-:S04]  /*15010*/  VIADD R6, R0, 0xffffffff ;  /* 0xffffffff00067836 */ /* 0x000fc80000000000 */
[----:B------:R0:W-:Y:S04]  /*15020*/  STL [R1+0xc], R8 ;  /* 0x00000c0801007387 */ /* 0x0001e80000100800 */
[----:B------:R0:W-:Y:S01]  /*15030*/  STL [R1+0x4], R9 ;  /* 0x0000040901007387 */ /* 0x0001e20000100800 */
[----:B------:R-:W-:Y:S05]  /*15040*/  @!P2 BRA `(.L_x_2497) ;  /* 0x0000000c0048a947 */ /* 0x000fea0003800000 */
[----:B------:R-:W-:Y:S01]  /*15050*/  ULDC.64 UR4, c[0x0][0x418] ;  /* 0x0001060000047ab9 */ /* 0x000fe20000000a00 */
[----:B------:R-:W-:Y:S01]  /*15060*/  IMAD.MOV.U32 R7, RZ, RZ, R6 ;  /* 0x000000ffff077224 */ /* 0x000fe200078e0006 */
        /* <DEDUP_REMOVED lines=22> */
.L_x_2498:
[----:B------:R-:W1:Y:S01]  /*151d0*/  LDL R2, [R1] ;  /* 0x0000000001027983 */ /* 0x000e620000100800 */
[----:B------:R-:W-:Y:S01]  /*151e0*/  BSSY B2, `(.L_x_2499) ;  /* 0x0000008000027945 */ /* 0x000fe20003800000 */
[----:B------:R-:W2:Y:S02]  /*151f0*/  S2R R3, SR_TID.X ;  /* 0x0000000000037919 */ /* 0x000ea40000002100 */
[----:B--2---:R-:W-:-:S04]  /*15200*/  LOP3.LUT R3, R3, 0x7f, RZ, 0xc0, !PT ;  /* 0x0000007f03037812 */ /* 0x004fc800078ec0ff */
[----:B------:R-:W-:Y:S01]  /*15210*/  ISETP.NE.AND P1, PT, R3, RZ, PT ;  /* 0x000000ff0300720c */ /* 0x000fe20003f25270 */
[----:B-1----:R-:W-:Y:S01]  /*15220*/  IMAD R4, R9, 0x8, R2 ;  /* 0x0000000809047824 */ /* 0x002fe200078e0202 */
[----:B------:R-:W-:-:S04]  /*15230*/  SHF.L.U32 R2, R8, 0x1f, RZ ;  /* 0x0000001f08027819 */ /* 0x000fc800000006ff */
[----:B------:R-:W1:Y:S02]  /*15240*/  SYNCS.PHASECHK.TRANS64.TRYWAIT P0, [R4+URZ+0x28c40], R2 ;  /* 0x028c4002040075a7 */ /* 0x000e64000800017f */
[----:B-1----:R-:W-:Y:S05]  /*15250*/  @!P0 BRA `(.L_x_2500) ;  /* 0x0000002800748947 */ /* 0x002fea0003800000 */
.L_x_2569:
[----:B------:R-:W-:Y:S05]  /*15260*/  BSYNC B2 ;  /* 0x0000000000027941 */ /* 0x000fea0003800000 */
.L_x_2499:
        /* <DEDUP_REMOVED lines=9> */
.L_x_2502:
[----:B------:R-:W-:Y:S05]  /*15300*/  BSYNC B2 ;  /* 0x0000000000027941 */ /* 0x000fea0003800000 */
.L_x_2501:
        /* <DEDUP_REMOVED lines=14> */
.L_x_2503:
        /* <DEDUP_REMOVED lines=13> */
.L_x_2570:
[----:B------:R-:W-:Y:S05]  /*154c0*/  BSYNC B2 ;  /* 0x0000000000027941 */ /* 0x000fea0003800000 */
.L_x_2504:
        /* <DEDUP_REMOVED lines=11> */
.L_x_2507:
[----:B------:R-:W-:Y:S05]  /*15580*/  BSYNC B2 ;  /* 0x0000000000027941 */ /* 0x000fea0003800000 */
.L_x_2506:
[----:B------:R-:W2:Y:S04]  /*15590*/  LDL R9, [R1] ;  /* 0x0000000001097983 */ /* 0x000ea80000100800 */
        /* <DEDUP_REMOVED lines=10> */
.L_x_2508:
        /* <DEDUP_REMOVED lines=15> */
.L_x_2509:
        /* <DEDUP_REMOVED lines=15> */
.L_x_2510:
        /* <DEDUP_REMOVED lines=15> */
.L_x_2511:
        /* <DEDUP_REMOVED lines=15> */
.L_x_2512:
        /* <DEDUP_REMOVED lines=15> */
.L_x_2513:
        /* <DEDUP_REMOVED lines=15> */
.L_x_2514:
        /* <DEDUP_REMOVED lines=15> */
.L_x_2515:
        /* <DEDUP_REMOVED lines=10> */
.L_x_2497:
[----:B------:R-:W-:Y:S05]  /*15d70*/  BSYNC B1 ;  /* 0x0000000000017941 */ /* 0x000fea0003800000 */
.L_x_2496:
[----:B------:R-:W2:Y:S01]  /*15d80*/  LDL R2, [R1+0x1c] ;  /* 0x00001c0001027983 */ /* 0x000ea20000100800 */
[----:B------:R-:W-:Y:S01]  /*15d90*/  VIADD R0, R0, 0xfffffffe ;  /* 0xfffffffe00007836 */ /* 0x000fe20000000000 */
[----:B--2---:R-:W-:-:S13]  /*15da0*/  ISETP.GT.AND P0, PT, R6, R2, PT ;  /* 0x000000020600720c */ /* 0x004fda0003f04270 */
[----:B------:R-:W-:Y:S05]  /*15db0*/  @P0 BRA `(.L_x_2516) ;  /* 0xffffffe400000947 */ /* 0x000fea000383ffff */
.L_x_2453:
[----:B------:R-:W-:Y:S05]  /*15dc0*/  BSYNC B0 ;  /* 0x0000000000007941 */ /* 0x000fea0003800000 */
.L_x_2452:
        /* <DEDUP_REMOVED lines=19> */
[----:B0-----:R-:W0:Y:S02]  /*15f00*/  S2R R6, SR_LTMASK ;  /* 0x0000000000067919 */ /* 0x001e240000003900 */
[----:B0-----:R-:W-:-:S04]  /*15f10*/  LOP3.LUT R6, R6, UR4, RZ, 0xc0, !PT ;  /* 0x0000000406067c12 */ /* 0x001fc8000f8ec0ff */
[----:B------:R-:W0:Y:S01]  /*15f20*/  POPC R7, R6 ;  /* 0x0000000600077309 */ /* 0x000e220000000000 */
[----:B--2---:R-:W0:Y:S02]  /*15f30*/  SHFL.IDX PT, R4, R3, R4, 0x1f ;  /* 0x00001f0403047589 */ /* 0x004e2400000e0000 */
[----:B0-----:R-:W-:-:S07]  /*15f40*/  IADD3 R16, R4, UR37, R7 ;  /* 0x0000002504107c10 */ /* 0x001fce000fffe007 */
.L_x_2518:
[----:B------:R-:W-:Y:S05]  /*15f50*/  BSYNC B0 ;  /* 0x0000000000007941 */ /* 0x000fea0003800000 */
.L_x_2517:
[----:B------:R-:W-:-:S05]  /*15f60*/  SEL R0, R0, RZ, P0 ;  /* 0x000000ff00007207 */ /* 0x000fca0000000000 */
[----:B------:R2:W-:Y:S02]  /*15f70*/  STL [R1+0x4], R0 ;  /* 0x0000040001007387 */ /* 0x0005e40000100800 */
.L_x_2420:
[----:B------:R-:W-:Y:S05]  /*15f80*/  BSYNC B7 ;  /* 0x0000000000077941 */ /* 0x000fea0003800000 */
.L_x_2418:
        /* <DEDUP_REMOVED lines=10> */
[----:B------:R3:W-:Y:S01]  /*16030*/  STL [R1], R0 ;  /* 0x0000000001007387 */ /* 0x0007e20000100800 */
[----:B------:R-:W-:Y:S06]  /*16040*/  BAR.ARV 0x4, 0x180 ;  /* 0x0106000000007b1d */ /* 0x000fec0000002000 */
[----:B------:R-:W-:Y:S05]  /*16050*/  BRA `(.L_x_2520) ;  /* 0x0000000800d47947 */ /* 0x000fea0003800000 */
.L_x_2519:
        /* <DEDUP_REMOVED lines=36> */
.L_x_2580:
[----:B------:R-:W-:Y:S02]  /*162a0*/  ULDC UR4, c[0x0][0xc38] ;  /* 0x00030e0000047ab9 */ /* 0x000fe40000000800 */
[----:B------:R-:W-:-:S04]  /*162b0*/  IMAD.U32 R4, RZ, RZ, UR4 ;  /* 0x00000004ff047e24 */ /* 0x000fc8000f8e00ff */
[----:B--2---:R-:W-:-:S04]  /*162c0*/  IMAD R5, R14, R4, RZ ;  /* 0x000000040e057224 */ /* 0x004fc800078e02ff */
[----:B------:R-:W-:-:S05]  /*162d0*/  IMAD.IADD R16, R16, 0x1, R5 ;  /* 0x0000000110107824 */ /* 0x000fca00078e0205 */
[----:B------:R-:W-:-:S13]  /*162e0*/  ISETP.GT.AND P6, PT, R16, R0, PT ;  /* 0x000000001000720c */ /* 0x000fda0003fc4270 */
[----:B------:R-:W-:Y:S05]  /*162f0*/  @P6 BRA `(.L_x_2522) ;  /* 0x00000000009c6947 */ /* 0x000fea0003800000 */
.L_x_2527:
[----:B------:R-:W2:Y:S01]  /*16300*/  LDC R4, c[0x0][0xc3c] ;  /* 0x00030f00ff047b82 */ /* 0x000ea20000000800 */
[----:B------:R-:W-:-:S05]  /*16310*/  VIADD R19, R19, 0x1f ;  /* 0x0000001f13137836 */ /* 0x000fca0000000000 */
[----:B--2---:R-:W-:-:S13]  /*16320*/  ISETP.GE.AND P6, PT, R19, R4, PT ;  /* 0x000000041300720c */ /* 0x004fda0003fc6270 */
[----:B0-----:R-:W-:Y:S05]  /*16330*/  @P6 BRA `(.L_x_2523) ;  /* 0x0000000400d06947 */ /* 0x001fea0003800000 */
        /* <DEDUP_REMOVED lines=10> */
.L_x_2525:
[----:B------:R-:W-:Y:S05]  /*163e0*/  BSYNC B0 ;  /* 0x0000000000007941 */ /* 0x000fea0003800000 */
.L_x_2524:
[----:B------:R-:W-:-:S03]  /*163f0*/  UMOV UR4, 0xffffffff ;  /* 0xffffffff00047882 */ /* 0x000fc60000000000 */
[----:B------:R-:W-:Y:S05]  /*16400*/  BRA.DIV UR4, `(.L_x_2526) ;  /* 0x0000001e04547947 */ /* 0x000fea000b800000 */
[----:B-----5:R-:W3:Y:S02]  /*16410*/  SHFL.UP PT, R14, R2, 0x1, RZ ;  /* 0x04200000020e7989 */ /* 0x020ee400000e00ff */
[----:B---3--:R-:W-:-:S05]  /*16420*/  SEL R13, R14, RZ, P1 ;  /* 0x000000ff0e0d7207 */ /* 0x008fca0000800000 */
[----:B------:R-:W-:-:S05]  /*16430*/  IMAD.IADD R13, R2, 0x1, R13 ;  /* 0x00000001020d7824 */ /* 0x000fca00078e020d */
[----:B------:R-:W3:Y:S02]  /*16440*/  SHFL.UP PT, R14, R13, 0x2, RZ ;  /* 0x044000000d0e7989 */ /* 0x000ee400000e00ff */
[----:B---3--:R-:W-:-:S05]  /*16450*/  SEL R4, R14, RZ, P2 ;  /* 0x000000ff0e047207 */ /* 0x008fca0001000000 */
[----:B------:R-:W-:-:S05]  /*16460*/  IMAD.IADD R4, R13, 0x1, R4 ;  /* 0x000000010d047824 */ /* 0x000fca00078e0204 */
[----:B------:R-:W3:Y:S02]  /*16470*/  SHFL.UP PT, R14, R4, 0x4, RZ ;  /* 0x04800000040e7989 */ /* 0x000ee400000e00ff */
[----:B---3--:R-:W-:-:S05]  /*16480*/  SEL R5, R14, RZ, P3 ;  /* 0x000000ff0e057207 */ /* 0x008fca0001800000 */
[----:B------:R-:W-:-:S05]  /*16490*/  IMAD.IADD R5, R4, 0x1, R5 ;  /* 0x0000000104057824 */ /* 0x000fca00078e0205 */
[----:B------:R-:W0:Y:S02]  /*164a0*/  SHFL.UP PT, R14, R5, 0x8, RZ ;  /* 0x05000000050e7989 */ /* 0x000e2400000e00ff */
[----:B0-----:R-:W-:-:S05]  /*164b0*/  SEL R6, R14, RZ, P4 ;  /* 0x000000ff0e067207 */ /* 0x001fca0002000000 */
[----:B------:R-:W-:-:S05]  /*164c0*/  IMAD.IADD R6, R5, 0x1, R6 ;  /* 0x0000000105067824 */ /* 0x000fca00078e0206 */
[----:B------:R-:W1:Y:S02]  /*164d0*/  SHFL.UP PT, R14, R6, 0x10, RZ ;  /* 0x06000000060e7989 */ /* 0x000e6400000e00ff */
[----:B-12---:R-:W-:-:S05]  /*164e0*/  SEL R3, R14, RZ, P5 ;  /* 0x000000ff0e037207 */ /* 0x006fca0002800000 */
[----:B------:R-:W-:-:S05]  /*164f0*/  IMAD.IADD R3, R6, 0x1, R3 ;  /* 0x0000000106037824 */ /* 0x000fca00078e0203 */
[----:B------:R0:W1:Y:S02]  /*16500*/  SHFL.IDX PT, R14, R3, 0x1f, 0x1f ;  /* 0x03e01f00030e7f89 */ /* 0x00006400000e0000 */
.L_x_2588:
[----:B------:R-:W-:Y:S02]  /*16510*/  ULDC UR4, c[0x0][0xc38] ;  /* 0x00030e0000047ab9 */ /* 0x000fe40000000800 */
[----:B------:R-:W-:-:S04]  /*16520*/  IMAD.U32 R4, RZ, RZ, UR4 ;  /* 0x00000004ff047e24 */ /* 0x000fc8000f8e00ff */
[----:B-1----:R-:W-:-:S04]  /*16530*/  IMAD R5, R14, R4, RZ ;  /* 0x000000040e057224 */ /* 0x002fc800078e02ff */
[----:B------:R-:W-:-:S05]  /*16540*/  IMAD.IADD R16, R5, 0x1, R16 ;  /* 0x0000000105107824 */ /* 0x000fca00078e0210 */
[----:B------:R-:W-:-:S13]  /*16550*/  ISETP.GT.AND P6, PT, R16, R0, PT ;  /* 0x000000001000720c */ /* 0x000fda0003fc4270 */
[----:B------:R-:W-:Y:S05]  /*16560*/  @!P6 BRA `(.L_x_2527) ;  /* 0xfffffffc0064e947 */ /* 0x000fea000383ffff */
.L_x_2522:
[----:B------:R-:W-:Y:S01]  /*16570*/  IMAD.IADD R16, R16, 0x1, -R5 ;  /* 0x0000000110107824 */ /* 0x000fe200078e0a05 */
[----:B------:R-:W-:-:S03]  /*16580*/  UMOV UR4, 0xffffffff ;  /* 0xffffffff00047882 */ /* 0x000fc60000000000 */
[----:B------:R-:W-:-:S05]  /*16590*/  IMAD R5, R3, R4, R16 ;  /* 0x0000000403057224 */ /* 0x000fca00078e0210 */
[----:B------:R-:W-:Y:S01]  /*165a0*/  ISETP.GT.AND P6, PT, R5, R0, PT ;  /* 0x000000000500720c */ /* 0x000fe20003fc4270 */
[----:B------:R-:W-:-:S12]  /*165b0*/  BRA.DIV UR4, `(.L_x_2528) ;  /* 0x0000001e04a47947 */ /* 0x000fd8000b800000 */
[----:B------:R-:W-:-:S04]  /*165c0*/  VOTE.ANY R5, PT, !P6 ;  /* 0x0000000000057806 */ /* 0x000fc800070e0100 */
[----:B0-----:R-:W0:Y:S02]  /*165d0*/  POPC R6, R5 ;  /* 0x0000000500067309 */ /* 0x001e240000000000 */
[----:B0-----:R0:W2:Y:S02]  /*165e0*/  SHFL.IDX PT, R17, R2, R6, 0x1f ;  /* 0x00001f0602117589 */ /* 0x0010a400000e0000 */
.L_x_2592:
[----:B------:R-:W-:Y:S01]  /*165f0*/  ISETP.NE.AND P0, PT, R5, RZ, PT ;  /* 0x000000ff0500720c */ /* 0x000fe20003f05270 */
[----:B------:R-:W-:-:S12]  /*16600*/  IMAD.MOV.U32 R5, RZ, RZ, RZ ;  /* 0x000000ffff057224 */ /* 0x000fd800078e00ff */
[----:B------:R-:W-:Y:S05]  /*16610*/  @!P0 BRA `(.L_x_2529) ;  /* 0x0000000000108947 */ /* 0x000fea0003800000 */
[----:B------:R-:W-:Y:S01]  /*16620*/  UMOV UR4, 0xffffffff ;  /* 0xffffffff00047882 */ /* 0x000fe20000000000 */
[----:B------:R-:W-:Y:S02]  /*16630*/  VIADD R12, R6, 0xffffffff ;  /* 0xffffffff060c7836 */ /* 0x000fe40000000000 */
[----:B------:R-:W-:Y:S05]  /*16640*/  BRA.DIV UR4, `(.L_x_2530) ;  /* 0x0000001e04c87947 */ /* 0x000fea000b800000 */
[----:B------:R3:W4:Y:S02]  /*16650*/  SHFL.IDX PT, R5, R3, R12, 0x1f ;  /* 0x00001f0c03057589 */ /* 0x00072400000e0000 */
.L_x_2529:
[----:B01-3--:R-:W0:Y:S01]  /*16660*/  LDC.64 R2, c[0x0][0xc90] ;  /* 0x00032400ff027b82 */ /* 0x00be220000000a00 */
[----:B------:R-:W-:-:S04]  /*16670*/  IMAD.IADD R19, R6, 0x1, R19 ;  /* 0x0000000106137824 */ /* 0x000fc800078e0213 */
[----:B0-----:R-:W-:-:S05]  /*16680*/  IMAD.WIDE R2, R19, 0x4, R2 ;  /* 0x0000000413027825 */ /* 0x001fca00078e0202 */
[----:B------:R-:W2:Y:S01]  /*16690*/  LDG.E R7, desc[UR40][R2.64] ;  /* 0x0000002802077981 */ /* 0x000ea2000c1e1900 */
[----:B----4-:R-:W-:-:S04]  /*166a0*/  IMAD R16, R5, R4, R16 ;  /* 0x0000000405107224 */ /* 0x010fc800078e0210 */
[----:B------:R-:W-:Y:S02]  /*166b0*/  IMAD.IADD R0, R0, 0x1, -R16 ;  /* 0x0000000100007824 */ /* 0x000fe400078e0a10 */
[----:B--2---:R-:W-:-:S05]  /*166c0*/  IMAD R6, R17, R7, RZ ;  /* 0x0000000711067224 */ /* 0x004fca00078e02ff */
[----:B-----5:R-:W-:-:S04]  /*166d0*/  IABS R8, R6 ;  /* 0x0000000600087213 */ /* 0x020fc80000000000 */
[----:B------:R-:W0:Y:S08]  /*166e0*/  I2F.RP R2, R8 ;  /* 0x0000000800027306 */ /* 0x000e300000209400 */
        /* <DEDUP_REMOVED lines=9> */
[----:B------:R-:W-:-:S04]  /*16780*/  IMAD.HI.U32 R2, R2, R3, RZ ;  /* 0x0000000302027227 */ /* 0x000fc800078e00ff */
[----:B------:R-:W-:-:S04]  /*16790*/  IMAD.MOV R5, RZ, RZ, -R5 ;  /* 0x000000ffff057224 */ /* 0x000fc800078e0a05 */
        /* <DEDUP_REMOVED lines=11> */
[----:B------:R-:W-:Y:S02]  /*16850*/  IMAD R5, R7, R2, RZ ;  /* 0x0000000207057224 */ /* 0x000fe400078e02ff */
[----:B------:R-:W-:Y:S02]  /*16860*/  IMAD.MOV R2, RZ, RZ, -R2 ;  /* 0x000000ffff027224 */ /* 0x000fe400078e0a02 */
[----:B------:R-:W-:Y:S02]  /*16870*/  IMAD.MOV R3, RZ, RZ, -R5 ;  /* 0x000000ffff037224 */ /* 0x000fe400078e0a05 */
[----:B------:R-:W-:-:S03]  /*16880*/  IMAD R0, R6, R2, R0 ;  /* 0x0000000206007224 */ /* 0x000fc600078e0200 */
[----:B------:R-:W-:Y:S01]  /*16890*/  VIADDMNMX R4, R3, R4, R7, PT ;  /* 0x0000000403047246 */ /* 0x000fe20003800107 */
[----:B------:R-:W-:-:S03]  /*168a0*/  IMAD.IADD R5, R0, 0x1, R5 ;  /* 0x0000000100057824 */ /* 0x000fc600078e0205 */
[----:B------:R-:W-:-:S04]  /*168b0*/  IABS R7, R4 ;  /* 0x0000000400077213 */ /* 0x000fc80000000000 */
        /* <DEDUP_REMOVED lines=28> */
.L_x_2523:
[----:B------:R-:W-:Y:S01]  /*16a80*/  UMOV UR4, URZ ;  /* 0x0000003f00047c82 */ /* 0x000fe20008000000 */
[----:B------:R-:W-:Y:S01]  /*16a90*/  UMOV UR5, URZ ;  /* 0x0000003f00057c82 */ /* 0x000fe20008000000 */
[----:B------:R-:W-:Y:S01]  /*16aa0*/  ULDC UR6, c[0x0][0xc3c] ;  /* 0x00030f0000067ab9 */ /* 0x000fe20000000800 */
[----:B------:R-:W-:Y:S02]  /*16ab0*/  IMAD.MOV.U32 R16, RZ, RZ, R0 ;  /* 0x000000ffff107224 */ /* 0x000fe400078e0000 */
[----:B------:R-:W-:Y:S02]  /*16ac0*/  IMAD.U32 R17, RZ, RZ, UR4 ;  /* 0x00000004ff117e24 */ /* 0x000fe4000f8e00ff */
[----:B------:R-:W-:Y:S02]  /*16ad0*/  IMAD.U32 R18, RZ, RZ, UR5 ;  /* 0x00000005ff127e24 */ /* 0x000fe4000f8e00ff */
[----:B------:R-:W-:-:S07]  /*16ae0*/  IMAD.U32 R19, RZ, RZ, UR6 ;  /* 0x00000006ff137e24 */ /* 0x000fce000f8e00ff */
.L_x_2531:
[----:B------:R2:W3:Y:S01]  /*16af0*/  LDL R2, [R1] ;  /* 0x0000000001027983 */ /* 0x0004e20000100800 */
        /* <DEDUP_REMOVED lines=9> */
[----:B------:R2:W-:Y:S01]  /*16b90*/  @!P0 STL [R1], R2 ;  /* 0x0000000201008387 */ /* 0x0005e20000100800 */
[----:B------:R-:W-:Y:S06]  /*16ba0*/  BAR.ARV 0x5, 0x180 ;  /* 0x0146000000007b1d */ /* 0x000fec0000002000 */
.L_x_2520:
[----:B------:R-:W-:Y:S02]  /*16bb0*/  ULDC UR4, c[0x0][0xc3c] ;  /* 0x00030f0000047ab9 */ /* 0x000fe40000000800 */
[----:B----4-:R-:W-:-:S13]  /*16bc0*/  ISETP.GE.AND P0, PT, R19, UR4, PT ;  /* 0x0000000413007c0c */ /* 0x010fda000bf06270 */
[----:B------:R-:W-:Y:S05]  /*16bd0*/  @!P0 BRA `(.L_x_2532) ;  /* 0xffffff9c00c48947 */ /* 0x000fea000383ffff */
[----:B------:R-:W-:Y:S05]  /*16be0*/  BSYNC B8 ;  /* 0x0000000000087941 */ /* 0x000fea0003800000 */
.L_x_2406:
[----:B---3--:R-:W3:Y:S01]  /*16bf0*/  LDL.LU R0, [R1+0x40] ;  /* 0x0000400001007983 */ /* 0x008ee20000300800 */
[----:B------:R-:W-:Y:S01]  /*16c00*/  BSSY B0, `(.L_x_2533) ;  /* 0x000000b000007945 */ /* 0x000fe20003800000 */
[----:B------:R-:W4:Y:S01]  /*16c10*/  S2R R5, SR_CgaCtaId ;  /* 0x0000000000057919 */ /* 0x000f220000008800 */
[----:B---3--:R-:W-:-:S05]  /*16c20*/  VIADD R0, R0, 0x1 ;  /* 0x0000000100007836 */ /* 0x008fca0000000000 */
[----:B0-2---:R-:W-:-:S04]  /*16c30*/  LEA.HI R2, R0, R0, RZ, 0x1 ;  /* 0x0000000000027211 */ /* 0x005fc800078f08ff */
[----:B-1----:R-:W-:-:S05]  /*16c40*/  LOP3.LUT R3, R2, 0xfffffffe, RZ, 0xc0, !PT ;  /* 0xfffffffe02037812 */ /* 0x002fca00078ec0ff */
[----:B------:R-:W-:Y:S01]  /*16c50*/  IMAD.IADD R3, R0, 0x1, -R3 ;  /* 0x0000000100037824 */ /* 0x000fe200078e0a03 */
[----:B------:R-:W-:-:S04]  /*16c60*/  MOV R0, 0x400 ;  /* 0x0000040000007802 */ /* 0x000fc80000000f00 */
[----:B----4-:R-:W-:Y:S02]  /*16c70*/  LEA R0, R5, R0, 0x18 ;  /* 0x0000000005007211 */ /* 0x010fe400078ec0ff */
[----:B------:R-:W-:-:S04]  /*16c80*/  SHF.L.U32 R3, R3, 0x1f, RZ ;  /* 0x0000001f03037819 */ /* 0x000fc800000006ff */
[----:B------:R-:W0:Y:S02]  /*16c90*/  SYNCS.PHASECHK.TRANS64.TRYWAIT P0, [R0+URZ+0x28c20], R3 ;  /* 0x028c2003000075a7 */ /* 0x000e24000800017f */
[----:B0-----:R-:W-:Y:S05]  /*16ca0*/  @!P0 BRA `(.L_x_2534) ;  /* 0x0000001800588947 */ /* 0x001fea0003800000 */
.L_x_2595:
[----:B------:R-:W-:Y:S05]  /*16cb0*/  BSYNC B0 ;  /* 0x0000000000007941 */ /* 0x000fea0003800000 */
.L_x_2533:
[----:B------:R-:W-:-:S03]  /*16cc0*/  UMOV UR4, 0xffffffff ;  /* 0xffffffff00047882 */ /* 0x000fc60000000000 */
[----:B------:R-:W-:Y:S05]  /*16cd0*/  BRA.DIV UR4, `(.L_x_2535) ;  /* 0x0000001a04607947 */ /* 0x000fea000b800000 */
[----:B------:R-:W1:Y:S02]  /*16ce0*/  S2R R2, SR_TID.X ;  /* 0x0000000000027919 */ /* 0x000e640000002100 */
[----:B-1----:R-:W-:-:S04]  /*16cf0*/  SHF.R.U32.HI R2, RZ, 0x5, R2 ;  /* 0x00000005ff027819 */ /* 0x002fc80000011602 */
[----:B------:R-:W-:-:S05]  /*16d00*/  LOP3.LUT R2, R2, 0x3, RZ, 0xc0, !PT ;  /* 0x0000000302027812 */ /* 0x000fca00078ec0ff */
[----:B------:R1:W2:Y:S02]  /*16d10*/  SHFL.IDX PT, R14, R2, RZ, 0x1f ;  /* 0x00001fff020e7589 */ /* 0x0002a400000e0000 */
.L_x_2598:
[----:B--2---:R-:W-:Y:S01]  /*16d20*/  ISETP.NE.AND P0, PT, R14, RZ, PT ;  /* 0x000000ff0e00720c */ /* 0x004fe20003f05270 */
[----:B------:R-:W-:-:S12]  /*16d30*/  BSSY B0, `(.L_x_2536) ;  /* 0x0000027000007945 */ /* 0x000fd80003800000 */
[----:B------:R-:W-:Y:S05]  /*16d40*/  @P0 BRA `(.L_x_2537) ;  /* 0x0000000000940947 */ /* 0x000fea0003800000 */
[----:B------:R-:W-:-:S03]  /*16d50*/  UMOV UR4, 0xffffffff ;  /* 0xffffffff00047882 */ /* 0x000fc60000000000 */
[----:B------:R-:W-:Y:S05]  /*16d60*/  BRA.DIV UR4, `(.L_x_2538) ;  /* 0x0000001a04707947 */ /* 0x000fea000b800000 */
[----:B------:R-:W-:-:S13]  /*16d70*/  ELECT P6, URZ, PT ;  /* 0x00000000003f782f */ /* 0x000fda00038c0000 */
.L_x_2601:
[----:B------:R-:W-:Y:S05]  /*16d80*/  @!P6 BRA `(.L_x_2537) ;  /* 0x000000000084e947 */ /* 0x000fea0003800000 */
[----:B------:R-:W-:-:S06]  /*16d90*/  ULOP3.LUT UR4, UR36, 0x2, URZ, 0xfc, !UPT ;  /* 0x0000000224047892 */ /* 0x000fcc000f8efc3f */
[----:B-1----:R-:W-:-:S05]  /*16da0*/  IMAD.U32 R2, RZ, RZ, UR4 ;  /* 0x00000004ff027e24 */ /* 0x002fca000f8e00ff */
[----:B------:R-:W-:-:S13]  /*16db0*/  ISETP.NE.AND P2, PT, R2, 0x3, PT ;  /* 0x000000030200780c */ /* 0x000fda0003f45270 */
[----:B------:R-:W-:Y:S05]  /*16dc0*/  @!P2 BRA `(.L_x_2539) ;  /* 0x000000000004a947 */ /* 0x000fea0003800000 */
[----:B------:R-:W-:Y:S01]  /*16dd0*/  BPT.TRAP 0x1 ;  /* 0x000000040000795c */ /* 0x000fe20000300000 */
.L_x_2539:
        /* <DEDUP_REMOVED lines=14> */
.L_x_2602:
[----:B------:R-:W1:Y:S02]  /*16ec0*/  SYNCS.PHASECHK.TRANS64.TRYWAIT P0, [R7+URZ], R2 ;  /* 0x00000002070075a7 */ /* 0x000e64000800017f */
[----:B-1----:R-:W-:Y:S05]  /*16ed0*/  @!P0 BRA `(.L_x_2541) ;  /* 0x0000001800488947 */ /* 0x002fea0003800000 */
.L_x_2603:
[----:B------:R-:W-:Y:S05]  /*16ee0*/  @!P2 BRA `(.L_x_2542) ;  /* 0x000000000004a947 */ /* 0x000fea0003800000 */
[----:B------:R-:W-:Y:S01]  /*16ef0*/  BPT.TRAP 0x1 ;  /* 0x000000040000795c */ /* 0x000fe20000300000 */
.L_x_2542:
[----:B------:R-:W2:Y:S01]  /*16f00*/  LDL.LU R4, [R1+0x4] ;  /* 0x0000040001047983 */ /* 0x000ea20000300800 */
[----:B------:R-:W-:-:S04]  /*16f10*/  VIADD R0, R0, 0x28c60 ;  /* 0x00028c6000007836 */ /* 0x000fc80000000000 */
[----:B--2---:R-:W-:-:S04]  /*16f20*/  IMAD R4, R4, 0x8, R0 ;  /* 0x0000000804047824 */ /* 0x004fc800078e0200 */
[----:B------:R-:W2:Y:S02]  /*16f30*/  SYNCS.PHASECHK.TRANS64.TRYWAIT P0, [R4+URZ], R5 ;  /* 0x00000005040075a7 */ /* 0x000ea4000800017f */
[----:B--2---:R-:W-:Y:S05]  /*16f40*/  @!P0 BRA `(.L_x_2543) ;  /* 0x0000001800408947 */ /* 0x004fea0003800000 */
.L_x_2604:
[----:B------:R-:W-:-:S07]  /*16f50*/  IMAD R3, R3, 0x8, R0 ;  /* 0x0000000803037824 */ /* 0x000fce00078e0200 */
.L_x_2544:
[----:B---3--:R3:W4:Y:S02]  /*16f60*/  SYNCS.PHASECHK.TRANS64.TRYWAIT P0, [R3+URZ], R2 ;  /* 0x00000002030075a7 */ /* 0x008724000800017f */
[----:B----4-:R-:W-:Y:S05]  /*16f70*/  @!P0 NANOSLEEP.SYNCS 0x989680 ;  /* 0x009896800000895d */ /* 0x010fea0003900000 */
[----:B------:R-:W4:Y:S02]  /*16f80*/  @!P0 SYNCS.PHASECHK.TRANS64 P0, [R3+URZ], R2 ;  /* 0x00000002030085a7 */ /* 0x000f24000800007f */
[----:B----4-:R-:W-:Y:S05]  /*16f90*/  @!P0 BRA `(.L_x_2544) ;  /* 0xfffffffc00f08947 */ /* 0x010fea000383ffff */
.L_x_2537:
[----:B------:R-:W-:Y:S05]  /*16fa0*/  BSYNC B0 ;  /* 0x0000000000007941 */ /* 0x000fea0003800000 */
.L_x_2536:
[----:B------:R-:W-:Y:S05]  /*16fb0*/  EXIT ;  /* 0x000000000000794d */ /* 0x000fea0003800000 */
.L_x_2301:
[----:B0-----:R-:W-:-:S04]  /*16fc0*/  IMAD.U32 R3, RZ, RZ, UR21 ;  /* 0x00000015ff037e24 */ /* 0x001fc8000f8e00ff */
[----:B------:R0:W1:Y:S03]  /*16fd0*/  SYNCS.PHASECHK.TRANS64.TRYWAIT P1, [R3+URZ+0x28c50], R0 ;  /* 0x028c5000030075a7 */ /* 0x000066000802017f */
[----:B-1----:R-:W-:Y:S05]  /*16fe0*/  @!P1 NANOSLEEP.SYNCS 0x989680 ;  /* 0x009896800000995d */ /* 0x002fea0003900000 */
[----:B------:R-:W1:Y:S02]  /*16ff0*/  @!P1 SYNCS.PHASECHK.TRANS64 P1, [R3+URZ+0x28c50], R0 ;  /* 0x028c5000030095a7 */ /* 0x000e64000802007f */
[----:B-1----:R-:W-:Y:S05]  /*17000*/  @!P1 BRA `(.L_x_2301) ;  /* 0xfffffffc00ec9947 */ /* 0x002fea000383ffff */
[----:B------:R-:W-:Y:S05]  /*17010*/  BRA `(.L_x_2545) ;  /* 0xfffffeac00ac7947 */ /* 0x000fea000383ffff */
.L_x_2306:
[----:B-1----:R-:W-:-:S04]  /*17020*/  IMAD.U32 R3, RZ, RZ, UR21 ;  /* 0x00000015ff037e24 */ /* 0x002fc8000f8e00ff */
[----:B------:R1:W2:Y:S03]  /*17030*/  SYNCS.PHASECHK.TRANS64.TRYWAIT P1, [R3+URZ+0x28c50], R0 ;  /* 0x028c5000030075a7 */ /* 0x0002a6000802017f */
[----:B--2---:R-:W-:Y:S05]  /*17040*/  @!P1 NANOSLEEP.SYNCS 0x989680 ;  /* 0x009896800000995d */ /* 0x004fea0003900000 */
[----:B------:R-:W2:Y:S02]  /*17050*/  @!P1 SYNCS.PHASECHK.TRANS64 P1, [R3+URZ+0x28c50], R0 ;  /* 0x028c5000030095a7 */ /* 0x000ea4000802007f */
[----:B--2---:R-:W-:Y:S05]  /*17060*/  @!P1 BRA `(.L_x_2306) ;  /* 0xfffffffc00ec9947 */ /* 0x004fea000383ffff */
[----:B------:R-:W-:Y:S05]  /*17070*/  BRA `(.L_x_2305) ;  /* 0xfffffeb800a87947 */ /* 0x000fea000383ffff */
.L_x_2315:
[----:B0-----:R-:W-:-:S04]  /*17080*/  IMAD.U32 R3, RZ, RZ, UR46 ;  /* 0x0000002eff037e24 */ /* 0x001fc8000f8e00ff */
[----:B------:R0:W1:Y:S03]  /*17090*/  SYNCS.PHASECHK.TRANS64.TRYWAIT P1, [R3+URZ+0x28c00], R0 ;  /* 0x028c0000030075a7 */ /* 0x000066000802017f */
[----:B-1----:R-:W-:Y:S05]  /*170a0*/  @!P1 NANOSLEEP.SYNCS 0x989680 ;  /* 0x009896800000995d */ /* 0x002fea0003900000 */
[----:B------:R-:W1:Y:S02]  /*170b0*/  @!P1 SYNCS.PHASECHK.TRANS64 P1, [R3+URZ+0x28c00], R0 ;  /* 0x028c0000030095a7 */ /* 0x000e64000802007f */
[----:B-1----:R-:W-:Y:S05]  /*170c0*/  @!P1 BRA `(.L_x_2315) ;  /* 0xfffffffc00ec9947 */ /* 0x002fea000383ffff */
[----:B------:R-:W-:Y:S05]  /*170d0*/  BRA `(.L_x_2546) ;  /* 0xfffffed000087947 */ /* 0x000fea000383ffff */
.L_x_2319:
[----:B--2---:R2:W3:Y:S02]  /*170e0*/  SYNCS.PHASECHK.TRANS64.TRYWAIT P1, [R7+URZ+0x28c30], R8 ;  /* 0x028c3008070075a7 */ /* 0x0044e4000802017f */
[----:B---3--:R-:W-:Y:S05]  /*170f0*/  @!P1 NANOSLEEP.SYNCS 0x989680 ;  /* 0x009896800000995d */ /* 0x008fea0003900000 */
[----:B------:R-:W3:Y:S02]  /*17100*/  @!P1 SYNCS.PHASECHK.TRANS64 P1, [R7+URZ+0x28c30], R8 ;  /* 0x028c3008070095a7 */ /* 0x000ee4000802007f */
[----:B---3--:R-:W-:Y:S05]  /*17110*/  @!P1 BRA `(.L_x_2319) ;  /* 0xfffffffc00f09947 */ /* 0x008fea000383ffff */
[----:B------:R-:W-:Y:S05]  /*17120*/  BRA `(.L_x_2318) ;  /* 0xfffffed000247947 */ /* 0x000fea000383ffff */
.L_x_2331:
[----:B-1----:R1:W3:Y:S02]  /*17130*/  SYNCS.PHASECHK.TRANS64.TRYWAIT P2, [R7+URZ+0x28c50], R8 ;  /* 0x028c5008070075a7 */ /* 0x0022e4000804017f */
[----:B---3--:R-:W-:Y:S05]  /*17140*/  @!P2 NANOSLEEP.SYNCS 0x989680 ;  /* 0x009896800000a95d */ /* 0x008fea0003900000 */
[----:B------:R-:W3:Y:S02]  /*17150*/  @!P2 SYNCS.PHASECHK.TRANS64 P2, [R7+URZ+0x28c50], R8 ;  /* 0x028c50080700a5a7 */ /* 0x000ee4000804007f */
[----:B---3--:R-:W-:Y:S05]  /*17160*/  @!P2 BRA `(.L_x_2331) ;  /* 0xfffffffc00f0a947 */ /* 0x008fea000383ffff */
[----:B------:R-:W-:Y:S05]  /*17170*/  BRA `(.L_x_2330) ;  /* 0xfffffee800c47947 */ /* 0x000fea000383ffff */
.L_x_2339:
[----:B-1----:R-:W-:-:S04]  /*17180*/  IMAD.U32 R8, RZ, RZ, UR26 ;  /* 0x0000001aff087e24 */ /* 0x002fc8000f8e00ff */
[----:B------:R1:W2:Y:S03]  /*17190*/  SYNCS.PHASECHK.TRANS64.TRYWAIT P2, [R8+URZ+0x28c30], R11 ;  /* 0x028c300b080075a7 */ /* 0x0002a6000804017f */
[----:B--2---:R-:W-:Y:S05]  /*171a0*/  @!P2 NANOSLEEP.SYNCS 0x989680 ;  /* 0x009896800000a95d */ /* 0x004fea0003900000 */
[----:B------:R-:W2:Y:S02]  /*171b0*/  @!P2 SYNCS.PHASECHK.TRANS64 P2, [R8+URZ+0x28c30], R11 ;  /* 0x028c300b0800a5a7 */ /* 0x000ea4000804007f */
[----:B--2---:R-:W-:Y:S05]  /*171c0*/  @!P2 BRA `(.L_x_2339) ;  /* 0xfffffffc00eca947 */ /* 0x004fea000383ffff */
[----:B------:R-:W-:Y:S05]  /*171d0*/  BRA `(.L_x_2338) ;  /* 0xfffffef000107947 */ /* 0x000fea000383ffff */
.L_x_2351:
[----:B-1----:R1:W3:Y:S02]  /*171e0*/  SYNCS.PHASECHK.TRANS64.TRYWAIT P2, [R10+URZ+0x28c50], R11 ;  /* 0x028c500b0a0075a7 */ /* 0x0022e4000804017f */
[----:B---3--:R-:W-:Y:S05]  /*171f0*/  @!P2 NANOSLEEP.SYNCS 0x989680 ;  /* 0x009896800000a95d */ /* 0x008fea0003900000 */
[----:B------:R-:W3:Y:S02]  /*17200*/  @!P2 SYNCS.PHASECHK.TRANS64 P2, [R10+URZ+0x28c50], R11 ;  /* 0x028c500b0a00a5a7 */ /* 0x000ee4000804007f */
[----:B---3--:R-:W-:Y:S05]  /*17210*/  @!P2 BRA `(.L_x_2351) ;  /* 0xfffffffc00f0a947 */ /* 0x008fea000383ffff */
[----:B------:R-:W-:Y:S05]  /*17220*/  BRA `(.L_x_2350) ;  /* 0xffffff0c00ec7947 */ /* 0x000fea000383ffff */
.L_x_2360:
[----:B---3--:R-:W-:-:S04]  /*17230*/  IMAD.U32 R6, RZ, RZ, UR23 ;  /* 0x00000017ff067e24 */ /* 0x008fc8000f8e00ff */
[----:B------:R3:W0:Y:S03]  /*17240*/  SYNCS.PHASECHK.TRANS64.TRYWAIT P3, [R6+URZ+0x28c30], R7 ;  /* 0x028c3007060075a7 */ /* 0x000626000806017f */
[----:B0-----:R-:W-:Y:S05]  /*17250*/  @!P3 NANOSLEEP.SYNCS 0x989680 ;  /* 0x009896800000b95d */ /* 0x001fea0003900000 */
[----:B------:R-:W0:Y:S02]  /*17260*/  @!P3 SYNCS.PHASECHK.TRANS64 P3, [R6+URZ+0x28c30], R7 ;  /* 0x028c30070600b5a7 */ /* 0x000e24000806007f */
[----:B0-----:R-:W-:Y:S05]  /*17270*/  @!P3 BRA `(.L_x_2360) ;  /* 0xfffffffc00ecb947 */ /* 0x001fea000383ffff */
[----:B------:R-:W-:Y:S05]  /*17280*/  BRA `(.L_x_2359) ;  /* 0xffffff14007c7947 */ /* 0x000fea000383ffff */
.L_x_2364:
[----:B---3--:R3:W4:Y:S02]  /*17290*/  SYNCS.PHASECHK.TRANS64.TRYWAIT P3, [R170+URZ+0x28c50], R7 ;  /* 0x028c5007aa0075a7 */ /* 0x008724000806017f */
[----:B----4-:R-:W-:Y:S05]  /*172a0*/  @!P3 NANOSLEEP.SYNCS 0x989680 ;  /* 0x009896800000b95d */ /* 0x010fea0003900000 */
[----:B------:R-:W4:Y:S02]  /*172b0*/  @!P3 SYNCS.PHASECHK.TRANS64 P3, [R170+URZ+0x28c50], R7 ;  /* 0x028c5007aa00b5a7 */ /* 0x000f24000806007f */
[----:B----4-:R-:W-:Y:S05]  /*172c0*/  @!P3 BRA `(.L_x_2364) ;  /* 0xfffffffc00f0b947 */ /* 0x010fea000383ffff */
[----:B------:R-:W-:Y:S05]  /*172d0*/  BRA `(.L_x_2363) ;  /* 0xffffff2800a07947 */ /* 0x000fea000383ffff */
.L_x_2370:
[----:B------:R-:W-:-:S04]  /*172e0*/  IMAD.U32 R6, RZ, RZ, UR25 ;  /* 0x00000019ff067e24 */ /* 0x000fc8000f8e00ff */
[----:B------:R0:W0:Y:S03]  /*172f0*/  SYNCS.PHASECHK.TRANS64.TRYWAIT P2, [R6+URZ+0x28c30], R11 ;  /* 0x028c300b060075a7 */ /* 0x000026000804017f */
[----:B0-----:R-:W-:Y:S05]  /*17300*/  @!P2 NANOSLEEP.SYNCS 0x989680 ;  /* 0x009896800000a95d */ /* 0x001fea0003900000 */
[----:B------:R-:W0:Y:S02]  /*17310*/  @!P2 SYNCS.PHASECHK.TRANS64 P2, [R6+URZ+0x28c30], R11 ;  /* 0x028c300b0600a5a7 */ /* 0x000e24000804007f */
[----:B0-----:R-:W-:Y:S05]  /*17320*/  @!P2 BRA `(.L_x_2370) ;  /* 0xfffffffc00eca947 */ /* 0x001fea000383ffff */
[----:B------:R-:W-:Y:S05]  /*17330*/  BRA `(.L_x_2369) ;  /* 0xffffff2c008c7947 */ /* 0x000fea000383ffff */
.L_x_2382:
[----:B--2---:R2:W3:Y:S02]  /*17340*/  SYNCS.PHASECHK.TRANS64.TRYWAIT P2, [R10+URZ+0x28c50], R11 ;  /* 0x028c500b0a0075a7 */ /* 0x0044e4000804017f */
[----:B---3--:R-:W-:Y:S05]  /*17350*/  @!P2 NANOSLEEP.SYNCS 0x989680 ;  /* 0x009896800000a95d */ /* 0x008fea0003900000 */
[----:B------:R-:W3:Y:S02]  /*17360*/  @!P2 SYNCS.PHASECHK.TRANS64 P2, [R10+URZ+0x28c50], R11 ;  /* 0x028c500b0a00a5a7 */ /* 0x000ee4000804007f */
[----:B---3--:R-:W-:Y:S05]  /*17370*/  @!P2 BRA `(.L_x_2382) ;  /* 0xfffffffc00f0a947 */ /* 0x008fea000383ffff */
[----:B------:R-:W-:Y:S05]  /*17380*/  BRA `(.L_x_2381) ;  /* 0xffffff4c00587947 */ /* 0x000fea000383ffff */
.L_x_2426:
[----:B------:R-:W3:Y:S01]  /*17390*/  S2R R4, SR_TID.X ;  /* 0x0000000000047919 */ /* 0x000ee20000002100 */
[----:B------:R-:W-:Y:S01]  /*173a0*/  BSSY B0, `(.L_x_2547) ;  /* 0x000000a000007945 */ /* 0x000fe20003800000 */
[----:B------:R-:W-:Y:S02]  /*173b0*/  IMAD.MOV.U32 R12, RZ, RZ, RZ ;  /* 0x000000ffff0c7224 */ /* 0x000fe400078e00ff */
[----:B------:R-:W-:Y:S02]  /*173c0*/  IMAD.MOV.U32 R11, RZ, RZ, 0x1f ;  /* 0x0000001fff0b7424 */ /* 0x000fe400078e00ff */
[----:B------:R-:W-:Y:S01]  /*173d0*/  IMAD.MOV.U32 R15, RZ, RZ, -0x1 ;  /* 0xffffffffff0f7424 */ /* 0x000fe200078e00ff */
[----:B---3--:R-:W-:-:S04]  /*173e0*/  SHF.R.U32.HI R4, RZ, 0x5, R4 ;  /* 0x00000005ff047819 */ /* 0x008fc80000011604 */
[----:B------:R-:W-:-:S05]  /*173f0*/  LOP3.LUT R4, R4, 0x3, RZ, 0xc0, !PT ;  /* 0x0000000304047812 */ /* 0x000fca00078ec0ff */
[----:B------:R-:W-:-:S07]  /*17400*/  IMAD.MOV.U32 R13, RZ, RZ, R4 ;  /* 0x000000ffff0d7224 */ /* 0x000fce00078e0004 */
[----:B012---:R-:W-:Y:S05]  /*17410*/  WARPSYNC.COLLECTIVE R15, `(.L_x_2548) ;  /* 0x000000000f087348 */ /* 0x007fea0003c00000 */
[----:B------:R3:W4:Y:S02]  /*17420*/  SHFL.IDX P6, R14, R13, R12, R11 ;  /* 0x0000000c0d0e7389 */ /* 0x00072400000c000b */
[----:B01234-:R-:W-:Y:S01]  /*17430*/  ENDCOLLECTIVE ;  /* 0x000000000000791b */ /* 0x01ffe20003800000 */
.L_x_2548:
[----:B------:R-:W-:Y:S05]  /*17440*/  BSYNC B0 ;  /* 0x0000000000007941 */ /* 0x000fea0003800000 */
.L_x_2547:
[----:B------:R-:W-:Y:S05]  /*17450*/  BRA `(.L_x_2549) ;  /* 0xffffffa400547947 */ /* 0x000fea000383ffff */
.L_x_2428:
[----:B------:R-:W-:Y:S01]  /*17460*/  BSSY B0, `(.L_x_2550) ;  /* 0x0000006000007945 */ /* 0x000fe20003800000 */
[----:B------:R-:W-:-:S07]  /*17470*/  IMAD.MOV.U32 R15, RZ, RZ, -0x1 ;  /* 0xffffffffff0f7424 */ /* 0x000fce00078e00ff */
[----:B012-4-:R-:W-:Y:S05]  /*17480*/  WARPSYNC.COLLECTIVE R15, `(.L_x_2551) ;  /* 0x000000000f0c7348 */ /* 0x017fea0003c00000 */
[----:B------:R-:W-:Y:S02]  /*17490*/  ELECT P6, UR62, PT ;  /* 0x00000000003e782f */ /* 0x000fe400038c0000 */
[----:B------:R-:W-:Y:S01]  /*174a0*/  MOV R14, UR62 ;  /* 0x0000003e000e7c02 */ /* 0x000fe20008000f00 */
[----:B012-4-:R-:W-:Y:S10]  /*174b0*/  ENDCOLLECTIVE ;  /* 0x000000000000791b */ /* 0x017ff40003800000 */
.L_x_2551:
[----:B------:R-:W-:Y:S05]  /*174c0*/  BSYNC B0 ;  /* 0x0000000000007941 */ /* 0x000fea0003800000 */
.L_x_2550:
[----:B------:R-:W-:Y:S05]  /*174d0*/  BRA `(.L_x_2552) ;  /* 0xffffffa400607947 */ /* 0x000fea000383ffff */
.L_x_2430:
[----:B--2---:R2:W3:Y:S02]  /*174e0*/  SYNCS.PHASECHK.TRANS64.TRYWAIT P0, [R0+URZ+0x28c40], R2 ;  /* 0x028c4002000075a7 */ /* 0x0044e4000800017f */
[----:B---3--:R-:W-:Y:S05]  /*174f0*/  @!P0 NANOSLEEP.SYNCS 0x989680 ;  /* 0x009896800000895d */ /* 0x008fea0003900000 */
[----:B------:R-:W3:Y:S02]  /*17500*/  @!P0 SYNCS.PHASECHK.TRANS64 P0, [R0+URZ+0x28c40], R2 ;  /* 0x028c4002000085a7 */ /* 0x000ee4000800007f */
[----:B---3--:R-:W-:Y:S05]  /*17510*/  @!P0 BRA `(.L_x_2430) ;  /* 0xfffffffc00f08947 */ /* 0x008fea000383ffff */
[----:B------:R-:W-:Y:S05]  /*17520*/  BRA `(.L_x_2553) ;  /* 0xffffffa400c87947 */ /* 0x000fea000383ffff */
.L_x_2434:
[----:B------:R-:W2:Y:S01]  /*17530*/  LDL.LU R11, [R1+0x2c] ;  /* 0x00002c00010b7983 */ /* 0x000ea20000300800 */
[----:B------:R-:W-:Y:S02]  /*17540*/  IMAD.MOV.U32 R5, RZ, RZ, R12 ;  /* 0x000000ffff057224 */ /* 0x000fe400078e000c */
[----:B------:R-:W-:Y:S02]  /*17550*/  IMAD.MOV.U32 R13, RZ, RZ, R3 ;  /* 0x000000ffff0d7224 */ /* 0x000fe400078e0003 */
[----:B------:R-:W-:Y:S02]  /*17560*/  IMAD.MOV.U32 R12, RZ, RZ, RZ ;  /* 0x000000ffff0c7224 */ /* 0x000fe400078e00ff */
[----:B------:R-:W-:Y:S02]  /*17570*/  IMAD.MOV.U32 R15, RZ, RZ, -0x1 ;  /* 0xffffffffff0f7424 */ /* 0x000fe400078e00ff */
[----:B------:R-:W-:-:S04]  /*17580*/  IMAD.IADD R2, R8, 0x1, R5 ;  /* 0x0000000108027824 */ /* 0x000fc800078e0205 */
[----:B------:R-:W-:Y:S02]  /*17590*/  VIADD R5, R2, 0x10 ;  /* 0x0000001002057836 */ /* 0x000fe40000000000 */
[----:B--2---:R-:W-:Y:S02]  /*175a0*/  IMAD R0, R11, R7, RZ ;  /* 0x000000070b007224 */ /* 0x004fe400078e02ff */
[----:B------:R-:W-:-:S03]  /*175b0*/  IMAD.MOV.U32 R11, RZ, RZ, 0x181f ;  /* 0x0000181fff0b7424 */ /* 0x000fc600078e00ff */
[----:B------:R-:W-:-:S13]  /*175c0*/  ISETP.GE.AND P1, PT, R2, R0, PT ;  /* 0x000000000200720c */ /* 0x000fda0003f26270 */
[----:B-----5:R-:W-:Y:S05]  /*175d0*/  WARPSYNC.COLLECTIVE R15, `(.L_x_2554) ;  /* 0x000000000f087348 */ /* 0x020fea0003c00000 */
[----:B------:R0:W1:Y:S02]  /*175e0*/  SHFL.IDX P6, R14, R13, R12, R11 ;  /* 0x0000000c0d0e7389 */ /* 0x00006400000c000b */
[----:B01---5:R-:W-:Y:S01]  /*175f0*/  ENDCOLLECTIVE ;  /* 0x000000000000791b */ /* 0x023fe20003800000 */
.L_x_2554:
[----:B------:R-:W-:Y:S02]  /*17600*/  IMAD.MOV.U32 R13, RZ, RZ, R4 ;  /* 0x000000ffff0d7224 */ /* 0x000fe400078e0004 */
[----:B------:R-:W-:-:S07]  /*17610*/  IMAD.MOV.U32 R6, RZ, RZ, R14 ;  /* 0x000000ffff067224 */ /* 0x000fce00078e000e */
[----:B------:R-:W-:Y:S05]  /*17620*/  WARPSYNC.COLLECTIVE R15, `(.L_x_2555) ;  /* 0x000000000f087348 */ /* 0x000fea0003c00000 */
[----:B------:R0:W1:Y:S02]  /*17630*/  SHFL.IDX P6, R14, R13, R12, R11 ;  /* 0x0000000c0d0e7389 */ /* 0x00006400000c000b */
[----:B01----:R-:W-:Y:S01]  /*17640*/  ENDCOLLECTIVE ;  /* 0x000000000000791b */ /* 0x003fe20003800000 */
.L_x_2555:
[----:B------:R-:W-:Y:S02]  /*17650*/  IMAD.MOV.U32 R13, RZ, RZ, R3 ;  /* 0x000000ffff0d7224 */ /* 0x000fe400078e0003 */
[----:B------:R-:W-:Y:S02]  /*17660*/  IMAD.MOV.U32 R12, RZ, RZ, 0x1 ;  /* 0x00000001ff0c7424 */ /* 0x000fe400078e00ff */
[----:B------:R-:W-:-:S07]  /*17670*/  IMAD.MOV.U32 R7, RZ, RZ, R14 ;  /* 0x000000ffff077224 */ /* 0x000fce00078e000e */
[----:B------:R-:W-:Y:S05]  /*17680*/  WARPSYNC.COLLECTIVE R15, `(.L_x_2556) ;  /* 0x000000000f087348 */ /* 0x000fea0003c00000 */
[----:B------:R0:W1:Y:S02]  /*17690*/  SHFL.IDX P6, R14, R13, R12, R11 ;  /* 0x0000000c0d0e7389 */ /* 0x00006400000c000b */
[----:B01----:R-:W-:Y:S01]  /*176a0*/  ENDCOLLECTIVE ;  /* 0x000000000000791b */ /* 0x003fe20003800000 */
.L_x_2556:
        /* <DEDUP_REMOVED lines=15> */
.L_x_2557:
[----:B------:R-:W-:Y:S02]  /*177a0*/  IMAD.MOV.U32 R13, RZ, RZ, R3 ;  /* 0x000000ffff0d7224 */ /* 0x000fe400078e0003 */
[----:B------:R-:W-:Y:S02]  /*177b0*/  IMAD.MOV.U32 R12, RZ, RZ, 0x2 ;  /* 0x00000002ff0c7424 */ /* 0x000fe400078e00ff */
[----:B------:R-:W-:-:S07]  /*177c0*/  IMAD.MOV.U32 R5, RZ, RZ, R14 ;  /* 0x000000ffff057224 */ /* 0x000fce00078e000e */
[----:B------:R-:W-:Y:S05]  /*177d0*/  WARPSYNC.COLLECTIVE R15, `(.L_x_2558) ;  /* 0x000000000f087348 */ /* 0x000fea0003c00000 */
[----:B------:R0:W1:Y:S02]  /*177e0*/  SHFL.IDX P6, R14, R13, R12, R11 ;  /* 0x0000000c0d0e7389 */ /* 0x00006400000c000b */
[----:B01----:R-:W-:Y:S01]  /*177f0*/  ENDCOLLECTIVE ;  /* 0x000000000000791b */ /* 0x003fe20003800000 */
.L_x_2558:
[----:B------:R-:W-:-:S05]  /*17800*/  @!P1 LEA R5, P2, R10, R5, 0x1 ;  /* 0x000000050a059211 */ /* 0x000fca00078408ff */
[----:B------:R-:W-:-:S04]  /*17810*/  @!P1 IMAD.X R6, RZ, RZ, R6, P2 ;  /* 0x000000ffff069224 */ /* 0x000fc800010e0606 */
[----:B------:R-:W-:Y:S02]  /*17820*/  @!P1 IMAD.MOV.U32 R7, RZ, RZ, R6 ;  /* 0x000000ffff079224 */ /* 0x000fe400078e0006 */
[----:B------:R-:W-:Y:S02]  /*17830*/  @!P1 IMAD.MOV.U32 R6, RZ, RZ, R5 ;  /* 0x000000ffff069224 */ /* 0x000fe400078e0005 */
[----:B------:R-:W-:Y:S02]  /*17840*/  IMAD.MOV.U32 R13, RZ, RZ, R4 ;  /* 0x000000ffff0d7224 */ /* 0x000fe400078e0004 */
[----:B------:R-:W-:Y:S01]  /*17850*/  VIADD R5, R2, 0x20 ;  /* 0x0000002002057836 */ /* 0x000fe20000000000 */
[----:B------:R-:W-:Y:S01]  /*17860*/  @!PT LDS RZ, [RZ] ;  /* 0x00000000fffff984 */ /* 0x000fe20000000800 */
[----:B------:R-:W-:Y:S01]  /*17870*/  @!PT LDS RZ, [RZ] ;  /* 0x00000000fffff984 */ /* 0x000fe20000000800 */
[----:B------:R-:W-:Y:S01]  /*17880*/  @!PT LDS RZ, [RZ] ;  /* 0x00000000fffff984 */ /* 0x000fe20000000800 */
[----:B------:R0:W-:Y:S04]  /*17890*/  @!P1 LDGSTS.E.BYPASS.LTC128B.128 [R9+0x20c00], desc[UR40][R6.64], !P0 ;  /* 0x20c0000006099fae */ /* 0x0001e8000c101d68 */
[----:B------:R-:W-:Y:S01]  /*178a0*/  ISETP.GE.AND P1, PT, R5, R0, PT ;  /* 0x000000000500720c */ /* 0x000fe20003f26270 */
[----:B0-----:R-:W-:-:S12]  /*178b0*/  IMAD.MOV.U32 R6, RZ, RZ, R14 ;  /* 0x000000ffff067224 */ /* 0x001fd800078e000e */
[----:B------:R-:W-:Y:S05]  /*178c0*/  WARPSYNC.COLLECTIVE R15, `(.L_x_2559) ;  /* 0x000000000f087348 */ /* 0x000fea0003c00000 */
[----:B------:R0:W1:Y:S02]  /*178d0*/  SHFL.IDX P6, R14, R13, R12, R11 ;  /* 0x0000000c0d0e7389 */ /* 0x00006400000c000b */
[----:B01----:R-:W-:Y:S01]  /*178e0*/  ENDCOLLECTIVE ;  /* 0x000000000000791b */ /* 0x003fe20003800000 */
.L_x_2559:
[----:B------:R-:W-:Y:S02]  /*178f0*/  IMAD.MOV.U32 R13, RZ, RZ, R3 ;  /* 0x000000ffff0d7224 */ /* 0x000fe400078e0003 */
[----:B------:R-:W-:Y:S02]  /*17900*/  IMAD.MOV.U32 R12, RZ, RZ, 0x3 ;  /* 0x00000003ff0c7424 */ /* 0x000fe400078e00ff */
[----:B------:R-:W-:-:S07]  /*17910*/  IMAD.MOV.U32 R5, RZ, RZ, R14 ;  /* 0x000000ffff057224 */ /* 0x000fce00078e000e */
[----:B------:R-:W-:Y:S05]  /*17920*/  WARPSYNC.COLLECTIVE R15, `(.L_x_2560) ;  /* 0x000000000f087348 */ /* 0x000fea0003c00000 */
[----:B------:R0:W1:Y:S02]  /*17930*/  SHFL.IDX P6, R14, R13, R12, R11 ;  /* 0x0000000c0d0e7389 */ /* 0x00006400000c000b */
[----:B01----:R-:W-:Y:S01]  /*17940*/  ENDCOLLECTIVE ;  /* 0x000000000000791b */ /* 0x003fe20003800000 */
.L_x_2560:
[----:B------:R-:W-:-:S05]  /*17950*/  @!P1 LEA R5, P2, R10, R5, 0x1 ;  /* 0x000000050a059211 */ /* 0x000fca00078408ff */
[----:B------:R-:W-:-:S04]  /*17960*/  @!P1 IMAD.X R6, RZ, RZ, R6, P2 ;  /* 0x000000ffff069224 */ /* 0x000fc800010e0606 */
[----:B------:R-:W-:Y:S02]  /*17970*/  @!P1 IMAD.MOV.U32 R7, RZ, RZ, R6 ;  /* 0x000000ffff079224 */ /* 0x000fe400078e0006 */
[----:B------:R-:W-:Y:S02]  /*17980*/  IMAD.MOV.U32 R13, RZ, RZ, R4 ;  /* 0x000000ffff0d7224 */ /* 0x000fe400078e0004 */
[----:B------:R-:W-:-:S05]  /*17990*/  @!P1 IMAD.MOV.U32 R6, RZ, RZ, R5 ;  /* 0x000000ffff069224 */ /* 0x000fca00078e0005 */
        /* <DEDUP_REMOVED lines=8> */
.L_x_2561:
[----:B------:R-:W-:Y:S01]  /*17a20*/  IMAD.MOV.U32 R4, RZ, RZ, R14 ;  /* 0x000000ffff047224 */ /* 0x000fe200078e000e */
[----:B------:R-:W-:Y:S06]  /*17a30*/  BRA `(.L_x_2562) ;  /* 0xffffffac00207947 */ /* 0x000fec000383ffff */
.L_x_2437:
[----:B-1----:R-:W2:Y:S02]  /*17a40*/  LDL R2, [R1] ;  /* 0x0000000001027983 */ /* 0x002ea40000100800 */
[----:B--2---:R1:W2:Y:S02]  /*17a50*/  SYNCS.PHASECHK.TRANS64.TRYWAIT P0, [R2+URZ+0x28c20], R0 ;  /* 0x028c2000020075a7 */ /* 0x0042a4000800017f */
[----:B--2---:R-:W-:Y:S05]  /*17a60*/  @!P0 NANOSLEEP.SYNCS 0x989680 ;  /* 0x009896800000895d */ /* 0x004fea0003900000 */
[----:B------:R-:W2:Y:S02]  /*17a70*/  @!P0 SYNCS.PHASECHK.TRANS64 P0, [R2+URZ+0x28c20], R0 ;  /* 0x028c2000020085a7 */ /* 0x000ea4000800007f */
[----:B--2---:R-:W-:Y:S05]  /*17a80*/  @!P0 BRA `(.L_x_2437) ;  /* 0xfffffffc00ec8947 */ /* 0x004fea000383ffff */
[----:B------:R-:W-:Y:S05]  /*17a90*/  BRA `(.L_x_2563) ;  /* 0xffffffac00807947 */ /* 0x000fea000383ffff */
.L_x_2441:
[----:B-1----:R1:W2:Y:S02]  /*17aa0*/  SYNCS.PHASECHK.TRANS64.TRYWAIT P0, [R0+URZ+0x28c60], R2 ;  /* 0x028c6002000075a7 */ /* 0x0022a4000800017f */
[----:B--2---:R-:W-:Y:S05]  /*17ab0*/  @!P0 NANOSLEEP.SYNCS 0x989680 ;  /* 0x009896800000895d */ /* 0x004fea0003900000 */
[----:B------:R-:W2:Y:S02]  /*17ac0*/  @!P0 SYNCS.PHASECHK.TRANS64 P0, [R0+URZ+0x28c60], R2 ;  /* 0x028c6002000085a7 */ /* 0x000ea4000800007f */
[----:B--2---:R-:W-:Y:S05]  /*17ad0*/  @!P0 BRA `(.L_x_2441) ;  /* 0xfffffffc00f08947 */ /* 0x004fea000383ffff */
[----:B------:R-:W-:Y:S05]  /*17ae0*/  BRA `(.L_x_2564) ;  /* 0xffffffac00ac7947 */ /* 0x000fea000383ffff */
.L_x_2460:
[----:B-1----:R1:W2:Y:S02]  /*17af0*/  SYNCS.PHASECHK.TRANS64.TRYWAIT P0, [R3+URZ+0x28c40], R2 ;  /* 0x028c4002030075a7 */ /* 0x0022a4000800017f */
[----:B--2---:R-:W-:Y:S05]  /*17b00*/  @!P0 NANOSLEEP.SYNCS 0x989680 ;  /* 0x009896800000895d */ /* 0x004fea0003900000 */
[----:B------:R-:W2:Y:S02]  /*17b10*/  @!P0 SYNCS.PHASECHK.TRANS64 P0, [R3+URZ+0x28c40], R2 ;  /* 0x028c4002030085a7 */ /* 0x000ea4000800007f */
[----:B--2---:R-:W-:Y:S05]  /*17b20*/  @!P0 BRA `(.L_x_2460) ;  /* 0xfffffffc00f08947 */ /* 0x004fea000383ffff */
[----:B------:R-:W-:Y:S05]  /*17b30*/  BRA `(.L_x_2565) ;  /* 0xffffffb800b87947 */ /* 0x000fea000383ffff */
.L_x_2465:
[----:B0-----:R0:W2:Y:S02]  /*17b40*/  SYNCS.PHASECHK.TRANS64.TRYWAIT P0, [R3+URZ+0x28c60], R2 ;  /* 0x028c6002030075a7 */ /* 0x0010a4000800017f */
[----:B--2---:R-:W-:Y:S05]  /*17b50*/  @!P0 NANOSLEEP.SYNCS 0x989680 ;  /* 0x009896800000895d */ /* 0x004fea0003900000 */
[----:B------:R-:W2:Y:S02]  /*17b60*/  @!P0 SYNCS.PHASECHK.TRANS64 P0, [R3+URZ+0x28c60], R2 ;  /* 0x028c6002030085a7 */ /* 0x000ea4000800007f */
[----:B--2---:R-:W-:Y:S05]  /*17b70*/  @!P0 BRA `(.L_x_2465) ;  /* 0xfffffffc00f08947 */ /* 0x004fea000383ffff */
[----:B------:R-:W-:Y:S05]  /*17b80*/  BRA `(.L_x_2566) ;  /* 0xffffffbc003c7947 */ /* 0x000fea000383ffff */
.L_x_2480:
[----:B0-----:R0:W1:Y:S02]  /*17b90*/  SYNCS.PHASECHK.TRANS64.TRYWAIT P0, [R4+URZ+0x28c40], R2 ;  /* 0x028c4002040075a7 */ /* 0x001064000800017f */
[----:B-1----:R-:W-:Y:S05]  /*17ba0*/  @!P0 NANOSLEEP.SYNCS 0x989680 ;  /* 0x009896800000895d */ /* 0x002fea0003900000 */
[----:B------:R-:W1:Y:S02]  /*17bb0*/  @!P0 SYNCS.PHASECHK.TRANS64 P0, [R4+URZ+0x28c40], R2 ;  /* 0x028c4002040085a7 */ /* 0x000e64000800007f */
[----:B-1----:R-:W-:Y:S05]  /*17bc0*/  @!P0 BRA `(.L_x_2480) ;  /* 0xfffffffc00f08947 */ /* 0x002fea000383ffff */
[----:B------:R-:W-:Y:S05]  /*17bd0*/  BRA `(.L_x_2567) ;  /* 0xffffffc8002c7947 */ /* 0x000fea000383ffff */
.L_x_2485:
[----:B-1----:R1:W2:Y:S02]  /*17be0*/  SYNCS.PHASECHK.TRANS64.TRYWAIT P0, [R4+URZ+0x28c60], R2 ;  /* 0x028c6002040075a7 */ /* 0x0022a4000800017f */
[----:B--2---:R-:W-:Y:S05]  /*17bf0*/  @!P0 NANOSLEEP.SYNCS 0x989680 ;  /* 0x009896800000895d */ /* 0x004fea0003900000 */
[----:B------:R-:W2:Y:S02]  /*17c00*/  @!P0 SYNCS.PHASECHK.TRANS64 P0, [R4+URZ+0x28c60], R2 ;  /* 0x028c6002040085a7 */ /* 0x000ea4000800007f */
[----:B--2---:R-:W-:Y:S05]  /*17c10*/  @!P0 BRA `(.L_x_2485) ;  /* 0xfffffffc00f08947 */ /* 0x004fea000383ffff */
[----:B------:R-:W-:Y:S05]  /*17c20*/  BRA `(.L_x_2568) ;  /* 0xffffffc800ac7947 */ /* 0x000fea000383ffff */
.L_x_2500:
[----:B-1----:R1:W2:Y:S02]  /*17c30*/  SYNCS.PHASECHK.TRANS64.TRYWAIT P0, [R4+URZ+0x28c40], R2 ;  /* 0x028c4002040075a7 */ /* 0x0022a4000800017f */
[----:B--2---:R-:W-:Y:S05]  /*17c40*/  @!P0 NANOSLEEP.SYNCS 0x989680 ;  /* 0x009896800000895d */ /* 0x004fea0003900000 */
[----:B------:R-:W2:Y:S02]  /*17c50*/  @!P0 SYNCS.PHASECHK.TRANS64 P0, [R4+URZ+0x28c40], R2 ;  /* 0x028c4002040085a7 */ /* 0x000ea4000800007f */
[----:B--2---:R-:W-:Y:S05]  /*17c60*/  @!P0 BRA `(.L_x_2500) ;  /* 0xfffffffc00f08947 */ /* 0x004fea000383ffff */
[----:B------:R-:W-:Y:S05]  /*17c70*/  BRA `(.L_x_2569) ;  /* 0xffffffd400787947 */ /* 0x000fea000383ffff */
.L_x_2505:
[----:B0-----:R0:W2:Y:S02]  /*17c80*/  SYNCS.PHASECHK.TRANS64.TRYWAIT P0, [R4+URZ+0x28c60], R2 ;  /* 0x028c6002040075a7 */ /* 0x0010a4000800017f */
[----:B--2---:R-:W-:Y:S05]  /*17c90*/  @!P0 NANOSLEEP.SYNCS 0x989680 ;  /* 0x009896800000895d */ /* 0x004fea0003900000 */
[----:B------:R-:W2:Y:S02]  /*17ca0*/  @!P0 SYNCS.PHASECHK.TRANS64 P0, [R4+URZ+0x28c60], R2 ;  /* 0x028c6002040085a7 */ /* 0x000ea4000800007f */
[----:B--2---:R-:W-:Y:S05]  /*17cb0*/  @!P0 BRA `(.L_x_2505) ;  /* 0xfffffffc00f08947 */ /* 0x004fea000383ffff */
[----:B------:R-:W-:Y:S05]  /*17cc0*/  BRA `(.L_x_2570) ;  /* 0xffffffd400fc7947 */ /* 0x000fea000383ffff */
.L_x_2521:
[----:B------:R-:W-:Y:S01]  /*17cd0*/  BSSY B0, `(.L_x_2571) ;  /* 0x0000008000007945 */ /* 0x000fe20003800000 */
[----:B------:R-:W-:Y:S02]  /*17ce0*/  IMAD.MOV.U32 R13, RZ, RZ, R16 ;  /* 0x000000ffff0d7224 */ /* 0x000fe400078e0010 */
[----:B------:R-:W-:Y:S02]  /*17cf0*/  IMAD.MOV.U32 R12, RZ, RZ, RZ ;  /* 0x000000ffff0c7224 */ /* 0x000fe400078e00ff */
[----:B------:R-:W-:Y:S02]  /*17d00*/  IMAD.MOV.U32 R11, RZ, RZ, 0x1f ;  /* 0x0000001fff0b7424 */ /* 0x000fe400078e00ff */
[----:B------:R-:W-:-:S07]  /*17d10*/  IMAD.MOV.U32 R15, RZ, RZ, -0x1 ;  /* 0xffffffffff0f7424 */ /* 0x000fce00078e00ff */
[----:B01---5:R-:W-:Y:S05]  /*17d20*/  WARPSYNC.COLLECTIVE R15, `(.L_x_2572) ;  /* 0x000000000f087348 */ /* 0x023fea0003c00000 */
[----:B------:R2:W3:Y:S02]  /*17d30*/  SHFL.IDX P6, R14, R13, R12, R11 ;  /* 0x0000000c0d0e7389 */ /* 0x0004e400000c000b */
[----:B0123-5:R-:W-:Y:S01]  /*17d40*/  ENDCOLLECTIVE ;  /* 0x000000000000791b */ /* 0x02ffe20003800000 */
.L_x_2572:
[----:B------:R-:W-:Y:S05]  /*17d50*/  BSYNC B0 ;  /* 0x0000000000007941 */ /* 0x000fea0003800000 */
.L_x_2571:
        /* <DEDUP_REMOVED lines=9> */
.L_x_2573:
        /* <DEDUP_REMOVED lines=18> */
.L_x_2574:
[----:B------:R-:W-:Y:S01]  /*17f10*/  IMAD.MOV.U32 R12, RZ, RZ, 0x2 ;  /* 0x00000002ff0c7424 */ /* 0x000fe200078e00ff */
[----:B------:R-:W-:-:S05]  /*17f20*/  SEL R5, R14, RZ, P1 ;  /* 0x000000ff0e057207 */ /* 0x000fca0000800000 */
[----:B------:R-:W-:-:S04]  /*17f30*/  IMAD.IADD R3, R2, 0x1, R5 ;  /* 0x0000000102037824 */ /* 0x000fc800078e0205 */
[----:B------:R-:W-:-:S07]  /*17f40*/  IMAD.MOV.U32 R13, RZ, RZ, R3 ;  /* 0x000000ffff0d7224 */ /* 0x000fce00078e0003 */
[----:B------:R-:W-:Y:S05]  /*17f50*/  WARPSYNC.COLLECTIVE R15, `(.L_x_2575) ;  /* 0x000000000f087348 */ /* 0x000fea0003c00000 */
[----:B------:R0:W1:Y:S02]  /*17f60*/  SHFL.UP P6, R14, R13, R12, R11 ;  /* 0x0400000c0d0e7389 */ /* 0x00006400000c000b */
[----:B01----:R-:W-:Y:S01]  /*17f70*/  ENDCOLLECTIVE ;  /* 0x000000000000791b */ /* 0x003fe20003800000 */
.L_x_2575:
[----:B------:R-:W-:Y:S01]  /*17f80*/  IMAD.MOV.U32 R12, RZ, RZ, 0x4 ;  /* 0x00000004ff0c7424 */ /* 0x000fe200078e00ff */
[----:B------:R-:W-:-:S05]  /*17f90*/  SEL R14, R14, RZ, P2 ;  /* 0x000000ff0e0e7207 */ /* 0x000fca0001000000 */
[----:B------:R-:W-:-:S04]  /*17fa0*/  IMAD.IADD R3, R3, 0x1, R14 ;  /* 0x0000000103037824 */ /* 0x000fc800078e020e */
[----:B------:R-:W-:-:S07]  /*17fb0*/  IMAD.MOV.U32 R13, RZ, RZ, R3 ;  /* 0x000000ffff0d7224 */ /* 0x000fce00078e0003 */
[----:B------:R-:W-:Y:S05]  /*17fc0*/  WARPSYNC.COLLECTIVE R15, `(.L_x_2576) ;  /* 0x000000000f087348 */ /* 0x000fea0003c00000 */
[----:B------:R0:W1:Y:S02]  /*17fd0*/  SHFL.UP P6, R14, R13, R12, R11 ;  /* 0x0400000c0d0e7389 */ /* 0x00006400000c000b */
[----:B01----:R-:W-:Y:S01]  /*17fe0*/  ENDCOLLECTIVE ;  /* 0x000000000000791b */ /* 0x003fe20003800000 */
.L_x_2576:
[----:B------:R-:W-:Y:S01]  /*17ff0*/  IMAD.MOV.U32 R12, RZ, RZ, 0x8 ;  /* 0x00000008ff0c7424 */ /* 0x000fe200078e00ff */
[----:B------:R-:W-:-:S05]  /*18000*/  SEL R14, R14, RZ, P3 ;  /* 0x000000ff0e0e7207 */ /* 0x000fca0001800000 */
[----:B------:R-:W-:-:S04]  /*18010*/  IMAD.IADD R3, R3, 0x1, R14 ;  /* 0x0000000103037824 */ /* 0x000fc800078e020e */
[----:B------:R-:W-:-:S07]  /*18020*/  IMAD.MOV.U32 R13, RZ, RZ, R3 ;  /* 0x000000ffff0d7224 */ /* 0x000fce00078e0003 */
[----:B------:R-:W-:Y:S05]  /*18030*/  WARPSYNC.COLLECTIVE R15, `(.L_x_2577) ;  /* 0x000000000f087348 */ /* 0x000fea0003c00000 */
[----:B------:R0:W1:Y:S02]  /*18040*/  SHFL.UP P6, R14, R13, R12, R11 ;  /* 0x0400000c0d0e7389 */ /* 0x00006400000c000b */
[----:B01----:R-:W-:Y:S01]  /*18050*/  ENDCOLLECTIVE ;  /* 0x000000000000791b */ /* 0x003fe20003800000 */
.L_x_2577:
[----:B------:R-:W-:Y:S01]  /*18060*/  IMAD.MOV.U32 R12, RZ, RZ, 0x10 ;  /* 0x00000010ff0c7424 */ /* 0x000fe200078e00ff */
[----:B------:R-:W-:-:S05]  /*18070*/  SEL R14, R14, RZ, P4 ;  /* 0x000000ff0e0e7207 */ /* 0x000fca0002000000 */
[----:B------:R-:W-:-:S04]  /*18080*/  IMAD.IADD R3, R3, 0x1, R14 ;  /* 0x0000000103037824 */ /* 0x000fc800078e020e */
[----:B------:R-:W-:-:S07]  /*18090*/  IMAD.MOV.U32 R13, RZ, RZ, R3 ;  /* 0x000000ffff0d7224 */ /* 0x000fce00078e0003 */
[----:B------:R-:W-:Y:S05]  /*180a0*/  WARPSYNC.COLLECTIVE R15, `(.L_x_2578) ;  /* 0x000000000f087348 */ /* 0x000fea0003c00000 */
[----:B------:R0:W1:Y:S02]  /*180b0*/  SHFL.UP P6, R14, R13, R12, R11 ;  /* 0x0400000c0d0e7389 */ /* 0x00006400000c000b */
[----:B01----:R-:W-:Y:S01]  /*180c0*/  ENDCOLLECTIVE ;  /* 0x000000000000791b */ /* 0x003fe20003800000 */
.L_x_2578:
        /* <DEDUP_REMOVED lines=8> */
.L_x_2579:
[----:B------:R-:W-:Y:S05]  /*18150*/  BRA `(.L_x_2580) ;  /* 0xffffffe000507947 */ /* 0x000fea000383ffff */
.L_x_2526:
[----:B------:R-:W-:Y:S01]  /*18160*/  BSSY B0, `(.L_x_2581) ;  /* 0x0000008000007945 */ /* 0x000fe20003800000 */
[----:B-----5:R-:W-:Y:S02]  /*18170*/  IMAD.MOV.U32 R13, RZ, RZ, R2 ;  /* 0x000000ffff0d7224 */ /* 0x020fe400078e0002 */
[----:B------:R-:W-:Y:S02]  /*18180*/  IMAD.MOV.U32 R12, RZ, RZ, 0x1 ;  /* 0x00000001ff0c7424 */ /* 0x000fe400078e00ff */
[----:B------:R-:W-:Y:S02]  /*18190*/  IMAD.MOV.U32 R11, RZ, RZ, RZ ;  /* 0x000000ffff0b7224 */ /* 0x000fe400078e00ff */
[----:B------:R-:W-:-:S07]  /*181a0*/  IMAD.MOV.U32 R15, RZ, RZ, -0x1 ;  /* 0xffffffffff0f7424 */ /* 0x000fce00078e00ff */
[----:B012---:R-:W-:Y:S05]  /*181b0*/  WARPSYNC.COLLECTIVE R15, `(.L_x_2582) ;  /* 0x000000000f087348 */ /* 0x007fea0003c00000 */
[----:B------:R3:W4:Y:S02]  /*181c0*/  SHFL.UP P6, R14, R13, R12, R11 ;  /* 0x0400000c0d0e7389 */ /* 0x00072400000c000b */
[----:B01234-:R-:W-:Y:S01]  /*181d0*/  ENDCOLLECTIVE ;  /* 0x000000000000791b */ /* 0x01ffe20003800000 */
.L_x_2582:
[----:B------:R-:W-:Y:S05]  /*181e0*/  BSYNC B0 ;  /* 0x0000000000007941 */ /* 0x000fea0003800000 */
.L_x_2581:
[----:B------:R-:W-:Y:S01]  /*181f0*/  SEL R13, R14, RZ, P1 ;  /* 0x000000ff0e0d7207 */ /* 0x000fe20000800000 */
[----:B------:R-:W-:Y:S02]  /*18200*/  IMAD.MOV.U32 R12, RZ, RZ, 0x2 ;  /* 0x00000002ff0c7424 */ /* 0x000fe400078e00ff */
[----:B------:R-:W-:Y:S02]  /*18210*/  IMAD.MOV.U32 R11, RZ, RZ, RZ ;  /* 0x000000ffff0b7224 */ /* 0x000fe400078e00ff */
[----:B------:R-:W-:Y:S02]  /*18220*/  IMAD.IADD R13, R2, 0x1, R13 ;  /* 0x00000001020d7824 */ /* 0x000fe400078e020d */
[----:B------:R-:W-:-:S07]  /*18230*/  IMAD.MOV.U32 R15, RZ, RZ, -0x1 ;  /* 0xffffffffff0f7424 */ /* 0x000fce00078e00ff */
[----:B------:R-:W-:Y:S05]  /*18240*/  WARPSYNC.COLLECTIVE R15, `(.L_x_2583) ;  /* 0x000000000f087348 */ /* 0x000fea0003c00000 */
[----:B------:R0:W1:Y:S02]  /*18250*/  SHFL.UP P6, R14, R13, R12, R11 ;  /* 0x0400000c0d0e7389 */ /* 0x00006400000c000b */
[----:B01----:R-:W-:Y:S01]  /*18260*/  ENDCOLLECTIVE ;  /* 0x000000000000791b */ /* 0x003fe20003800000 */
.L_x_2583:
[----:B------:R-:W-:Y:S01]  /*18270*/  IMAD.MOV.U32 R12, RZ, RZ, 0x4 ;  /* 0x00000004ff0c7424 */ /* 0x000fe200078e00ff */
[----:B------:R-:W-:-:S05]  /*18280*/  SEL R4, R14, RZ, P2 ;  /* 0x000000ff0e047207 */ /* 0x000fca0001000000 */
[----:B------:R-:W-:-:S04]  /*18290*/  IMAD.IADD R4, R13, 0x1, R4 ;  /* 0x000000010d047824 */ /* 0x000fc800078e0204 */
[----:B------:R-:W-:-:S07]  /*182a0*/  IMAD.MOV.U32 R13, RZ, RZ, R4 ;  /* 0x000000ffff0d7224 */ /* 0x000fce00078e0004 */
[----:B------:R-:W-:Y:S05]  /*182b0*/  WARPSYNC.COLLECTIVE R15, `(.L_x_2584) ;  /* 0x000000000f087348 */ /* 0x000fea0003c00000 */
[----:B------:R0:W1:Y:S02]  /*182c0*/  SHFL.UP P6, R14, R13, R12, R11 ;  /* 0x0400000c0d0e7389 */ /* 0x00006400000c000b */
[----:B01----:R-:W-:Y:S01]  /*182d0*/  ENDCOLLECTIVE ;  /* 0x000000000000791b */ /* 0x003fe20003800000 */
.L_x_2584:
[----:B------:R-:W-:Y:S01]  /*182e0*/  IMAD.MOV.U32 R12, RZ, RZ, 0x8 ;  /* 0x00000008ff0c7424 */ /* 0x000fe200078e00ff */
[----:B------:R-:W-:-:S05]  /*182f0*/  SEL R5, R14, RZ, P3 ;  /* 0x000000ff0e057207 */ /* 0x000fca0001800000 */
[----:B------:R-:W-:-:S04]  /*18300*/  IMAD.IADD R5, R4, 0x1, R5 ;  /* 0x0000000104057824 */ /* 0x000fc800078e0205 */
[----:B------:R-:W-:-:S07]  /*18310*/  IMAD.MOV.U32 R13, RZ, RZ, R5 ;  /* 0x000000ffff0d7224 */ /* 0x000fce00078e0005 */
[----:B------:R-:W-:Y:S05]  /*18320*/  WARPSYNC.COLLECTIVE R15, `(.L_x_2585) ;  /* 0x000000000f087348 */ /* 0x000fea0003c00000 */
[----:B------:R0:W1:Y:S02]  /*18330*/  SHFL.UP P6, R14, R13, R12, R11 ;  /* 0x0400000c0d0e7389 */ /* 0x00006400000c000b */
[----:B01----:R-:W-:Y:S01]  /*18340*/  ENDCOLLECTIVE ;  /* 0x000000000000791b */ /* 0x003fe20003800000 */
.L_x_2585:
[----:B------:R-:W-:Y:S01]  /*18350*/  IMAD.MOV.U32 R12, RZ, RZ, 0x10 ;  /* 0x00000010ff0c7424 */ /* 0x000fe200078e00ff */
[----:B------:R-:W-:-:S05]  /*18360*/  SEL R6, R14, RZ, P4 ;  /* 0x000000ff0e067207 */ /* 0x000fca0002000000 */
[----:B------:R-:W-:-:S04]  /*18370*/  IMAD.IADD R6, R5, 0x1, R6 ;  /* 0x0000000105067824 */ /* 0x000fc800078e0206 */
[----:B------:R-:W-:-:S07]  /*18380*/  IMAD.MOV.U32 R13, RZ, RZ, R6 ;  /* 0x000000ffff0d7224 */ /* 0x000fce00078e0006 */
[----:B------:R-:W-:Y:S05]  /*18390*/  WARPSYNC.COLLECTIVE R15, `(.L_x_2586) ;  /* 0x000000000f087348 */ /* 0x000fea0003c00000 */
[----:B------:R0:W1:Y:S02]  /*183a0*/  SHFL.UP P6, R14, R13, R12, R11 ;  /* 0x0400000c0d0e7389 */ /* 0x00006400000c000b */
[----:B01----:R-:W-:Y:S01]  /*183b0*/  ENDCOLLECTIVE ;  /* 0x000000000000791b */ /* 0x003fe20003800000 */
.L_x_2586:
        /* <DEDUP_REMOVED lines=8> */
.L_x_2587:
[----:B------:R-:W-:Y:S05]  /*18440*/  BRA `(.L_x_2588) ;  /* 0xffffffe000307947 */ /* 0x000fea000383ffff */
.L_x_2528:
[----:B------:R-:W-:Y:S01]  /*18450*/  BSSY B0, `(.L_x_2589) ;  /* 0x0000006000007945 */ /* 0x000fe20003800000 */
[----:B------:R-:W-:Y:S01]  /*18460*/  PLOP3.LUT P6, PT, P6, PT, PT, 0x8, 0x0 ;  /* 0x000000000000781c */ /* 0x000fe200037ce170 */
[----:B------:R-:W-:-:S12]  /*18470*/  IMAD.MOV.U32 R15, RZ, RZ, -0x1 ;  /* 0xffffffffff0f7424 */ /* 0x000fd800078e00ff */
[----:B01---5:R-:W-:Y:S05]  /*18480*/  WARPSYNC.COLLECTIVE R15, `(.L_x_2590) ;  /* 0x000000000f087348 */ /* 0x023fea0003c00000 */
[----:B------:R-:W-:Y:S01]  /*18490*/  VOTE.ANY R14, PT, P6 ;  /* 0x00000000000e7806 */ /* 0x000fe200030e0100 */
[----:B01---5:R-:W-:Y:S06]  /*184a0*/  ENDCOLLECTIVE ;  /* 0x000000000000791b */ /* 0x023fec0003800000 */
.L_x_2590:
[----:B------:R-:W-:Y:S05]  /*184b0*/  BSYNC B0 ;  /* 0x0000000000007941 */ /* 0x000fea0003800000 */
.L_x_2589:
        /* <DEDUP_REMOVED lines=9> */
.L_x_2591:
[----:B------:R-:W-:Y:S01]  /*18550*/  IMAD.MOV.U32 R17, RZ, RZ, R14 ;  /* 0x000000ffff117224 */ /* 0x000fe200078e000e */
[----:B------:R-:W-:Y:S06]  /*18560*/  BRA `(.L_x_2592) ;  /* 0xffffffe000207947 */ /* 0x000fec000383ffff */
.L_x_2530:
[----:B------:R-:W-:Y:S01]  /*18570*/  BSSY B0, `(.L_x_2593) ;  /* 0x0000007000007945 */ /* 0x000fe20003800000 */
[----:B------:R-:W-:Y:S02]  /*18580*/  IMAD.MOV.U32 R13, RZ, RZ, R3 ;  /* 0x000000ffff0d7224 */ /* 0x000fe400078e0003 */
[----:B------:R-:W-:Y:S02]  /*18590*/  IMAD.MOV.U32 R11, RZ, RZ, 0x1f ;  /* 0x0000001fff0b7424 */ /* 0x000fe400078e00ff */
[----:B------:R-:W-:-:S07]  /*185a0*/  IMAD.MOV.U32 R15, RZ, RZ, -0x1 ;  /* 0xffffffffff0f7424 */ /* 0x000fce00078e00ff */
[----:B012--5:R-:W-:Y:S05]  /*185b0*/  WARPSYNC.COLLECTIVE R15, `(.L_x_2594) ;  /* 0x000000000f087348 */ /* 0x027fea0003c00000 */
[----:B------:R3:W4:Y:S02]  /*185c0*/  SHFL.IDX P6, R14, R13, R12, R11 ;  /* 0x0000000c0d0e7389 */ /* 0x00072400000c000b */
[----:B012345:R-:W-:Y:S01]  /*185d0*/  ENDCOLLECTIVE ;  /* 0x000000000000791b */ /* 0x03ffe20003800000 */
.L_x_2594:
[----:B------:R-:W-:Y:S05]  /*185e0*/  BSYNC B0 ;  /* 0x0000000000007941 */ /* 0x000fea0003800000 */
.L_x_2593:
[----:B------:R-:W-:Y:S01]  /*185f0*/  IMAD.MOV.U32 R5, RZ, RZ, R14 ;  /* 0x000000ffff057224 */ /* 0x000fe200078e000e */
[----:B------:R-:W-:Y:S06]  /*18600*/  BRA `(.L_x_2529) ;  /* 0xffffffe000147947 */ /* 0x000fec000383ffff */
.L_x_2534:
[----:B0-----:R0:W1:Y:S02]  /*18610*/  SYNCS.PHASECHK.TRANS64.TRYWAIT P0, [R0+URZ+0x28c20], R3 ;  /* 0x028c2003000075a7 */ /* 0x001064000800017f */
[----:B-1----:R-:W-:Y:S05]  /*18620*/  @!P0 NANOSLEEP.SYNCS 0x989680 ;  /* 0x009896800000895d */ /* 0x002fea0003900000 */
[----:B------:R-:W1:Y:S02]  /*18630*/  @!P0 SYNCS.PHASECHK.TRANS64 P0, [R0+URZ+0x28c20], R3 ;  /* 0x028c2003000085a7 */ /* 0x000e64000800007f */
[----:B-1----:R-:W-:Y:S05]  /*18640*/  @!P0 BRA `(.L_x_2534) ;  /* 0xfffffffc00f08947 */ /* 0x002fea000383ffff */
[----:B------:R-:W-:Y:S05]  /*18650*/  BRA `(.L_x_2595) ;  /* 0xffffffe400947947 */ /* 0x000fea000383ffff */
.L_x_2535:
        /* <DEDUP_REMOVED lines=11> */
.L_x_2597:
[----:B------:R-:W-:Y:S05]  /*18710*/  BSYNC B0 ;  /* 0x0000000000007941 */ /* 0x000fea0003800000 */
.L_x_2596:
[----:B------:R-:W-:Y:S05]  /*18720*/  BRA `(.L_x_2598) ;  /* 0xffffffe4007c7947 */ /* 0x000fea000383ffff */
.L_x_2538:
[----:B------:R-:W-:Y:S01]  /*18730*/  BSSY B1, `(.L_x_2599) ;  /* 0x0000006000017945 */ /* 0x000fe20003800000 */
[----:B------:R-:W-:-:S07]  /*18740*/  IMAD.MOV.U32 R15, RZ, RZ, -0x1 ;  /* 0xffffffffff0f7424 */ /* 0x000fce00078e00ff */
[----:B01---5:R-:W-:Y:S05]  /*18750*/  WARPSYNC.COLLECTIVE R15, `(.L_x_2600) ;  /* 0x000000000f0c7348 */ /* 0x023fea0003c00000 */
[----:B------:R-:W-:Y:S02]  /*18760*/  ELECT P6, UR62, PT ;  /* 0x00000000003e782f */ /* 0x000fe400038c0000 */
[----:B------:R-:W-:Y:S01]  /*18770*/  MOV R14, UR62 ;  /* 0x0000003e000e7c02 */ /* 0x000fe20008000f00 */
[----:B01---5:R-:W-:Y:S10]  /*18780*/  ENDCOLLECTIVE ;  /* 0x000000000000791b */ /* 0x023ff40003800000 */
.L_x_2600:
[----:B------:R-:W-:Y:S05]  /*18790*/  BSYNC B1 ;  /* 0x0000000000017941 */ /* 0x000fea0003800000 */
.L_x_2599:
[----:B------:R-:W-:Y:S05]  /*187a0*/  BRA `(.L_x_2601) ;  /* 0xffffffe400747947 */ /* 0x000fea000383ffff */
.L_x_2540:
[----:B0-----:R0:W1:Y:S02]  /*187b0*/  SYNCS.PHASECHK.TRANS64.TRYWAIT P0, [R6+URZ], R5 ;  /* 0x00000005060075a7 */ /* 0x001064000800017f */
[----:B-1----:R-:W-:Y:S05]  /*187c0*/  @!P0 NANOSLEEP.SYNCS 0x989680 ;  /* 0x009896800000895d */ /* 0x002fea0003900000 */
[----:B------:R-:W1:Y:S02]  /*187d0*/  @!P0 SYNCS.PHASECHK.TRANS64 P0, [R6+URZ], R5 ;  /* 0x00000005060085a7 */ /* 0x000e64000800007f */
[----:B-1----:R-:W-:Y:S05]  /*187e0*/  @!P0 BRA `(.L_x_2540) ;  /* 0xfffffffc00f08947 */ /* 0x002fea000383ffff */
[----:B------:R-:W-:Y:S05]  /*187f0*/  BRA `(.L_x_2602) ;  /* 0xffffffe400b07947 */ /* 0x000fea000383ffff */
.L_x_2541:
[----:B-1----:R1:W2:Y:S02]  /*18800*/  SYNCS.PHASECHK.TRANS64.TRYWAIT P0, [R7+URZ], R2 ;  /* 0x00000002070075a7 */ /* 0x0022a4000800017f */
[----:B--2---:R-:W-:Y:S05]  /*18810*/  @!P0 NANOSLEEP.SYNCS 0x989680 ;  /* 0x009896800000895d */ /* 0x004fea0003900000 */
[----:B------:R-:W2:Y:S02]  /*18820*/  @!P0 SYNCS.PHASECHK.TRANS64 P0, [R7+URZ], R2 ;  /* 0x00000002070085a7 */ /* 0x000ea4000800007f */
[----:B--2---:R-:W-:Y:S05]  /*18830*/  @!P0 BRA `(.L_x_2541) ;  /* 0xfffffffc00f08947 */ /* 0x004fea000383ffff */
[----:B------:R-:W-:Y:S05]  /*18840*/  BRA `(.L_x_2603) ;  /* 0xffffffe400a47947 */ /* 0x000fea000383ffff */
.L_x_2543:
[----:B--2---:R2:W3:Y:S02]  /*18850*/  SYNCS.PHASECHK.TRANS64.TRYWAIT P0, [R4+URZ], R5 ;  /* 0x00000005040075a7 */ /* 0x0044e4000800017f */
[----:B---3--:R-:W-:Y:S05]  /*18860*/  @!P0 NANOSLEEP.SYNCS 0x989680 ;  /* 0x009896800000895d */ /* 0x008fea0003900000 */
[----:B------:R-:W3:Y:S02]  /*18870*/  @!P0 SYNCS.PHASECHK.TRANS64 P0, [R4+URZ], R5 ;  /* 0x00000005040085a7 */ /* 0x000ee4000800007f */
[----:B---3--:R-:W-:Y:S05]  /*18880*/  @!P0 BRA `(.L_x_2543) ;  /* 0xfffffffc00f08947 */ /* 0x008fea000383ffff */
[----:B------:R-:W-:Y:S05]  /*18890*/  BRA `(.L_x_2604) ;  /* 0xffffffe400ac7947 */ /* 0x000fea000383ffff */
.L_x_2605:
        /* <DEDUP_REMOVED lines=14> */
.L_x_5875:


//--------------------- .text._ZN7cutlass13device_kernelIN5flash11enable_sm90INS1_16FlashAttnFwdSm90INS1_25CollectiveMainloopFwdSm90ILi2EN4cute5tupleIJNS5_1CILi1EEES8_S8_EEENS6_IJNS7_ILi64EEESA_SA_EEELi512ENS_6half_tEfNS_4arch4Sm90ELb0ELb1ELb0ELb1ELb0ELb1ELb0ELb0ELb0ELb1ELb0ELb0EEENS1_21CollectiveEpilogueFwdINS6_IJSA_NS7_ILi512EEESA_EEES9_SC_SE_Li256ELb1ELb1ELb0ELb0EEENS1_36VarlenDynamicPersistentTileSchedulerILi64ELi64ELi256ELi128ELb0ELb1ELb1ELb1ELb0ELb1EEEEEEEEEvNT_6ParamsE --------------------------
	.section	.text._ZN7cutlass13device_kernelIN5flash11enable_sm90INS1_16FlashAttnFwdSm90INS1_25CollectiveMainloopFwdSm90ILi2EN4cute5tupleIJNS5_1CILi1EEES8_S8_EEENS6_IJNS7_ILi64EEESA_SA_EEELi512ENS_6half_tEfNS_4arch4Sm90ELb0ELb1ELb0ELb1ELb0ELb1ELb0ELb0ELb0ELb1ELb0ELb0EEENS1_21CollectiveEpilogueFwdINS6_IJSA_NS7_ILi512EEESA_EEES9_SC_SE_Li256ELb1ELb1ELb0ELb0EEENS1_36VarlenDynamicPersistentTileSchedulerILi64ELi64ELi256ELi128ELb0ELb1ELb1ELb1ELb0ELb1EEEEEEEEEvNT_6ParamsE,"ax",@progbits
	.align	128
.text._ZN7cutlass13device_kernelIN5flash11enable_sm90INS1_16FlashAttnFwdSm90INS1_25CollectiveMainloopFwdSm90ILi2EN4cute5tupleIJNS5_1CILi1EEES8_S8_EEENS6_IJNS7_ILi64EEESA_SA_EEELi512ENS_6half_tEfNS_4arch4Sm90ELb0ELb1ELb0ELb1ELb0ELb1ELb0ELb0ELb0ELb1ELb0ELb0EEENS1_21CollectiveEpilogueFwdINS6_IJSA_NS7_ILi512EEESA_EEES9_SC_SE_Li256ELb1ELb1ELb0ELb0EEENS1_36VarlenDynamicPersistentTileSchedulerILi64ELi64ELi256ELi128ELb0ELb1ELb1ELb1ELb0ELb1EEEEEEEEEvNT_6ParamsE:
        .type           _ZN7cutlass13device_kernelIN5flash11enable_sm90INS1_16FlashAttnFwdSm90INS1_25CollectiveMainloopFwdSm90ILi2EN4cute5tupleIJNS5_1CILi1EEES8_S8_EEENS6_IJNS7_ILi64EEESA_SA_EEELi512ENS_6half_tEfNS_4arch4Sm90ELb0ELb1ELb0ELb1ELb0ELb1ELb0ELb0ELb0ELb1ELb0ELb0EEENS1_21CollectiveEpilogueFwdINS6_IJSA_NS7_ILi512EEESA_EEES9_SC_SE_Li256ELb1ELb1ELb0ELb0EEENS1_36VarlenDynamicPersistentTileSchedulerILi64ELi64ELi256ELi128ELb0ELb1ELb1ELb1ELb0ELb1EEEEEEEEEvNT_6ParamsE,@function
        .size           _ZN7cutlass13device_kernelIN5flash11enable_sm90INS1_16FlashAttnFwdSm90INS1_25CollectiveMainloopFwdSm90ILi2EN4cute5tupleIJNS5_1CILi1EEES8_S8_EEENS6_IJNS7_ILi64EEESA_SA_EEELi512ENS_6half_tEfNS_4arch4Sm90ELb0ELb1ELb0ELb1ELb0ELb1ELb0ELb0ELb0ELb1ELb0ELb0EEENS1_21CollectiveEpilogueFwdINS6_IJSA_NS7_ILi512EEESA_EEES9_SC_SE_Li256ELb1ELb1ELb0ELb0EEENS1_36VarlenDynamicPersistentTileSchedulerILi64ELi64ELi256ELi128ELb0ELb1ELb1ELb1ELb0ELb1EEEEEEEEEvNT_6ParamsE,(.L_x_5876 - _ZN7cutlass13device_kernelIN5flash11enable_sm90INS1_16FlashAttnFwdSm90INS1_25CollectiveMainloopFwdSm90ILi2EN4cute5tupleIJNS5_1CILi1EEES8_S8_EEENS6_IJNS7_ILi64EEESA_SA_EEELi512ENS_6half_tEfNS_4arch4Sm90ELb0ELb1ELb0ELb1ELb0ELb1ELb0ELb0ELb0ELb1ELb0ELb0EEENS1_21CollectiveEpilogueFwdINS6_IJSA_NS7_ILi512EEESA_EEES9_SC_SE_Li256ELb1ELb1ELb0ELb0EEENS1_36VarlenDynamicPersistentTileSchedulerILi64ELi64ELi256ELi128ELb0ELb1ELb1ELb1ELb0ELb1EEEEEEEEEvNT_6ParamsE)
        .other          _ZN7cutlass13device_kernelIN5flash11enable_sm90INS1_16FlashAttnFwdSm90INS1_25CollectiveMainloopFwdSm90ILi2EN4cute5tupleIJNS5_1CILi1EEES8_S8_EEENS6_IJNS7_ILi64EEESA_SA_EEELi512ENS_6half_tEfNS_4arch4Sm90ELb0ELb1ELb0ELb1ELb0ELb1ELb0ELb0ELb0ELb1ELb0ELb0EEENS1_21CollectiveEpilogueFwdINS6_IJSA_NS7_ILi512EEESA_EEES9_SC_SE_Li256ELb1ELb1ELb0ELb0EEENS1_36VarlenDynamicPersistentTileSchedulerILi64ELi64ELi256ELi128ELb0ELb1ELb1ELb1ELb0ELb1EEEEEEEEEvNT_6ParamsE,@"STO_CUDA_ENTRY STV_DEFAULT"
_ZN7cutlass13device_kernelIN5flash11enable_sm90INS1_16FlashAttnFwdSm90INS1_25CollectiveMainloopFwdSm90ILi2EN4cute5tupleIJNS5_1CILi1EEES8_S8_EEENS6_IJNS7_ILi64EEESA_SA_EEELi512ENS_6half_tEfNS_4arch4Sm90ELb0ELb1ELb0ELb1ELb0ELb1ELb0ELb0ELb0ELb1ELb0ELb0EEENS1_21CollectiveEpilogueFwdINS6_IJSA_NS7_ILi512EEESA_EEES9_SC_SE_Li256ELb1ELb1ELb0ELb0EEENS1_36VarlenDynamicPersistentTileSchedulerILi64ELi64ELi256ELi128ELb0ELb1ELb1ELb1ELb0ELb1EEEEEEEEEvNT_6ParamsE:
        /* <DEDUP_REMOVED lines=24> */
.L_x_2607:
[----:B------:R-:W-:Y:S05]  /*0180*/  BSYNC B0 ;  /* 0x0000000000007941 */ /* 0x000fea0003800000 */
.L_x_2606:
        /* <DEDUP_REMOVED lines=37> */
.L_x_2608:
        /* <DEDUP_REMOVED lines=22> */
.L_x_2609:
        /* <DEDUP_REMOVED lines=18> */
.L_x_2610:
        /* <DEDUP_REMOVED lines=22> */
.L_x_2611:
        /* <DEDUP_REMOVED lines=22> */
.L_x_2612:
[----:B------:R-:W-:Y:S01]  /*0920*/  PLOP3.LUT P0, PT, PT, PT, UP0, 0x80, 0x0 ;  /* 0x000000000000781c */ /* 0x000fe20003f0f008 */
[----:B------:R-:W-:Y:S01]  /*0930*/  UMOV UR36, 0x1 ;  /* 0x0000000100247882 */ /* 0x000fe20000000000 */
[----:B------:R-:W-:Y:S01]  /*0940*/  NOP ;  /* 0x0000000000007918 */ /* 0x000fe20000000000 */
[----:B------:R-:W-:Y:S01]  /*0950*/  USEL UR36, UR36, 0x2, !UP0 ;  /* 0x0000000224247887 */ /* 0x000fe2000c000000 */
[----:B------:R-:W-:Y:S01]  /*0960*/  BSSY B9, `(.L_x_2613) ;  /* 0x0001ead000097945 */ /* 0x000fe20003800000 */
[----:B------:R-:W-:Y:S01]  /*0970*/  ULDC.64 UR42, c[0x0][0x208] ;  /* 0x00008200002a7ab9 */ /* 0x000fe20000000a00 */
[----:B012-4-:R-:W-:Y:S07]  /*0980*/  BAR.SYNC.DEFER_BLOCKING 0x0 ;  /* 0x0000000000007b1d */ /* 0x017fee0000010000 */
[----:B------:R-:W-:Y:S05]  /*0990*/  @!P0 BRA `(.L_x_2614) ;  /* 0x0000015400ec8947 */ /* 0x000fea0003800000 */
.L_x_2615:
[----:B------:R-:W-:-:S08]  /*09a0*/  NOP ;  /* 0x0000000000007918 */ /* 0x000fd00000000000 */
[----:B------:R-:W0:Y:S02]  /*09b0*/  USETMAXREG.TRY_ALLOC.CTAPOOL UP0, 0xf0 ;  /* 0x000000f0000079c8 */ /* 0x000e240008000600 */
[----:B0-----:R-:W-:-:S13]  /*09c0*/  PLOP3.LUT P0, PT, PT, PT, UP0, 0x80, 0x0 ;  /* 0x000000000000781c */ /* 0x001fda0003f0f008 */
[----:B------:R-:W-:Y:S05]  /*09d0*/  @!P0 BRA `(.L_x_2615) ;  /* 0xfffffffc00f08947 */ /* 0x000fea000383ffff */
[----:B------:R-:W-:Y:S01]  /*09e0*/  ISETP.NE.AND P0, PT, R2, 0x1, PT ;  /* 0x000000010200780c */ /* 0x000fe20003f05270 */
[----:B------:R-:W0:Y:S01]  /*09f0*/  S2UR UR5, SR_CgaCtaId ;  /* 0x00000000000579c3 */ /* 0x000e220000008800 */
[----:B------:R-:W-:-:S11]  /*0a00*/  UMOV UR4, 0x400 ;  /* 0x0000040000047882 */ /* 0x000fd60000000000 */
[----:B------:R-:W-:Y:S06]  /*0a10*/  @!P0 BAR.ARV 0x8, 0x100 ;  /* 0x0204000000008b1d */ /* 0x000fec0000002000 */
[----:B------:R-:W-:Y:S01]  /*0a20*/  ISETP.GE.U32.AND P0, PT, R4, 0x100, PT ;  /* 0x000001000400780c */ /* 0x000fe20003f06070 */
[----:B0-----:R-:W-:-:S06]  /*0a30*/  ULEA UR4, UR5, UR4, 0x18 ;  /* 0x0000000405047291 */ /* 0x001fcc000f8ec03f */
[----:B------:R-:W-:-:S06]  /*0a40*/  IMAD.U32 R2, RZ, RZ, UR4 ;  /* 0x00000004ff027e24 */ /* 0x000fcc000f8e00ff */
[----:B------:R-:W-:Y:S06]  /*0a50*/  @P0 BAR.ARV 0xf, 0x100 ;  /* 0x03c4000000000b1d */ /* 0x000fec0000002000 */
[----:B------:R-:W-:Y:S02]  /*0a60*/  ULDC UR4, c[0x0][0xc3c] ;  /* 0x00030f0000047ab9 */ /* 0x000fe40000000800 */
[----:B------:R-:W-:Y:S06]  /*0a70*/  BAR.SYNC.DEFER_BLOCKING 0x5, 0x180 ;  /* 0x0146000000007b1d */ /* 0x000fec0000010000 */
[----:B------:R-:W0:Y:S02]  /*0a80*/  LDS.128 R24, [R2+0x28cd0] ;  /* 0x028cd00002187984 */ /* 0x000e240000000c00 */
[----:B------:R-:W-:Y:S06]  /*0a90*/  BAR.ARV 0x4, 0x180 ;  /* 0x0106000000007b1d */ /* 0x000fec0000002000 */
[----:B0-----:R-:W-:-:S13]  /*0aa0*/  ISETP.GE.AND P0, PT, R27, UR4, PT ;  /* 0x000000041b007c0c */ /* 0x001fda000bf06270 */
[----:B------:R-:W-:Y:S05]  /*0ab0*/  @P0 BRA `(.L_x_2616) ;  /* 0x000001e8005c0947 */ /* 0x000fea0003800000 */
[----:B------:R-:W-:Y:S01]  /*0ac0*/  VIADD R15, R4, 0xffffff80 ;  /* 0xffffff80040f7836 */ /* 0x000fe20000000000 */
[----:B------:R-:W-:Y:S01]  /*0ad0*/  CS2R R186, SRZ ;  /* 0x0000000000ba7805 */ /* 0x000fe2000001ff00 */
[----:B------:R-:W-:Y:S01]  /*0ae0*/  IMAD.MOV.U32 R197, RZ, RZ, 0x40 ;  /* 0x00000040ffc57424 */ /* 0x000fe200078e00ff */
[----:B------:R-:W-:Y:S01]  /*0af0*/  CS2R R18, SRZ ;  /* 0x0000000000127805 */ /* 0x000fe2000001ff00 */
[----:B------:R-:W-:Y:S01]  /*0b00*/  IMAD.MOV.U32 R219, RZ, RZ, RZ ;  /* 0x000000ffffdb7224 */ /* 0x000fe200078e00ff */
[----:B------:R-:W-:Y:S01]  /*0b10*/  SHF.R.S32.HI R0, RZ, 0x1f, R15 ;  /* 0x0000001fff007819 */ /* 0x000fe2000001140f */
[----:B------:R-:W-:-:S03]  /*0b20*/  ULOP3.LUT UR37, UR36, 0x1, URZ, 0xfc, !UPT ;  /* 0x0000000124257892 */ /* 0x000fc6000f8efc3f */
[CC--:B------:R-:W-:Y:S02]  /*0b30*/  LEA.HI R3, R0.reuse, R15.reuse, RZ, 0x4 ;  /* 0x0000000f00037211 */ /* 0x0c0fe400078f20ff */
[----:B------:R-:W-:Y:S02]  /*0b40*/  LEA.HI R6, R0, R15, RZ, 0x5 ;  /* 0x0000000f00067211 */ /* 0x000fe400078f28ff */
[----:B------:R-:W-:Y:S02]  /*0b50*/  LOP3.LUT R4, R3, 0xfffffff0, RZ, 0xc0, !PT ;  /* 0xfffffff003047812 */ /* 0x000fe400078ec0ff */
[--C-:B------:R-:W-:Y:S02]  /*0b60*/  SHF.R.S32.HI R203, RZ, 0x5, R6.reuse ;  /* 0x00000005ffcb7819 */ /* 0x100fe40000011406 */
[----:B------:R-:W-:Y:S01]  /*0b70*/  SHF.R.S32.HI R6, RZ, 0x1f, R6 ;  /* 0x0000001fff067819 */ /* 0x000fe20000011406 */
[----:B------:R-:W-:Y:S01]  /*0b80*/  IMAD.IADD R5, R15, 0x1, -R4 ;  /* 0x000000010f057824 */ /* 0x000fe200078e0a04 */
[----:B------:R-:W-:-:S02]  /*0b90*/  SHF.R.S32.HI R4, RZ, 0x4, R3 ;  /* 0x00000004ff047819 */ /* 0x000fc40000011403 */
[----:B------:R-:W-:Y:S02]  /*0ba0*/  LEA.HI R7, R0, R15, RZ, 0x7 ;  /* 0x0000000f00077211 */ /* 0x000fe400078f38ff */
[----:B------:R-:W-:Y:S02]  /*0bb0*/  SHF.R.S32.HI R10, RZ, 0x1f, R5 ;  /* 0x0000001fff0a7819 */ /* 0x000fe40000011405 */
[----:B------:R-:W-:Y:S02]  /*0bc0*/  LEA.HI R3, R3, R4, RZ, 0x1 ;  /* 0x0000000403037211 */ /* 0x000fe400078f08ff */
[----:B------:R-:W-:Y:S02]  /*0bd0*/  LEA.HI R13, R10, R5, RZ, 0x3 ;  /* 0x000000050a0d7211 */ /* 0x000fe400078f18ff */
[----:B------:R-:W-:Y:S02]  /*0be0*/  LEA.HI R6, R6, R203, RZ, 0x2 ;  /* 0x000000cb06067211 */ /* 0x000fe400078f10ff */
[C---:B------:R-:W-:Y:S01]  /*0bf0*/  LOP3.LUT R14, R13.reuse, 0xfffffff8, RZ, 0xc0, !PT ;  /* 0xfffffff80d0e7812 */ /* 0x040fe200078ec0ff */
[----:B------:R-:W-:Y:S01]  /*0c00*/  IMAD.SHL.U32 R13, R13, 0x40, RZ ;  /* 0x000000400d0d7824 */ /* 0x000fe200078e00ff */
[----:B------:R-:W-:-:S02]  /*0c10*/  LOP3.LUT R3, R3, 0x1ffffffe, RZ, 0xc0, !PT ;  /* 0x1ffffffe03037812 */ /* 0x000fc400078ec0ff */
[----:B------:R-:W-:Y:S01]  /*0c20*/  SHF.R.S32.HI R222, RZ, 0x7, R7 ;  /* 0x00000007ffde7819 */ /* 0x000fe20000011407 */
[----:B------:R-:W-:Y:S01]  /*0c30*/  IMAD.IADD R14, R5, 0x1, -R14 ;  /* 0x00000001050e7824 */ /* 0x000fe200078e0a0e */
[----:B------:R-:W-:Y:S01]  /*0c40*/  LOP3.LUT R6, R6, 0x3ffffc, RZ, 0xc0, !PT ;  /* 0x003ffffc06067812 */ /* 0x000fe200078ec0ff */
[----:B------:R-:W-:Y:S01]  /*0c50*/  IMAD.IADD R3, R4, 0x1, -R3 ;  /* 0x0000000104037824 */ /* 0x000fe200078e0a03 */
[----:B------:R-:W-:Y:S01]  /*0c60*/  LOP3.LUT R8, R7, 0xffffff80, RZ, 0xc0, !PT ;  /* 0xffffff8007087812 */ /* 0x000fe200078ec0ff */
[----:B------:R-:W-:Y:S01]  /*0c70*/  IMAD R5, R222, 0x100, R5 ;  /* 0x00000100de057824 */ /* 0x000fe200078e0205 */
[C---:B------:R-:W-:Y:S01]  /*0c80*/  R2P PR, R14.reuse, 0x6 ;  /* 0x000000060e007804 */ /* 0x040fe20000000000 */
[----:B------:R-:W-:Y:S01]  /*0c90*/  IMAD.IADD R6, R203, 0x1, -R6 ;  /* 0x00000001cb067824 */ /* 0x000fe200078e0a06 */
[----:B------:R-:W-:Y:S01]  /*0ca0*/  LEA.HI R7, R7, R222, RZ, 0x1 ;  /* 0x000000de07077211 */ /* 0x000fe200078f08ff */
[----:B------:R-:W-:Y:S02]  /*0cb0*/  IMAD.SHL.U32 R4, R14, 0x40, RZ ;  /* 0x000000400e047824 */ /* 0x000fe400078e00ff */
[----:B------:R-:W-:Y:S01]  /*0cc0*/  IMAD.IADD R8, R15, 0x1, -R8 ;  /* 0x000000010f087824 */ /* 0x000fe200078e0a08 */
[----:B------:R-:W-:Y:S01]  /*0cd0*/  LOP3.LUT R7, R7, 0xfffffe, RZ, 0xc0, !PT ;  /* 0x00fffffe07077812 */ /* 0x000fe200078ec0ff */
[----:B------:R-:W-:Y:S01]  /*0ce0*/  IMAD R6, R6, 0x10, R5 ;  /* 0x0000001006067824 */ /* 0x000fe200078e0205 */
[----:B------:R-:W-:Y:S01]  /*0cf0*/  LOP3.LUT R4, R4, 0x1c0, RZ, 0xc0, !PT ;  /* 0x000001c004047812 */ /* 0x000fe200078ec0ff */
[----:B------:R-:W-:Y:S01]  /*0d00*/  IMAD.SHL.U32 R3, R3, 0x8, RZ ;  /* 0x0000000803037824 */ /* 0x000fe200078e00ff */
[----:B------:R-:W-:Y:S01]  /*0d10*/  SHF.R.S32.HI R9, RZ, 0x1f, R8 ;  /* 0x0000001fff097819 */ /* 0x000fe20000011408 */
[----:B------:R-:W-:Y:S01]  /*0d20*/  IMAD.IADD R7, R222, 0x1, -R7 ;  /* 0x00000001de077824 */ /* 0x000fe200078e0a07 */
[----:B------:R-:W-:Y:S01]  /*0d30*/  SEL R197, R197, 0xffffffc0, !P2 ;  /* 0xffffffc0c5c57807 */ /* 0x000fe20005000000 */
[--C-:B------:R-:W-:Y:S01]  /*0d40*/  IMAD.U32 R235, R6, 0x40, R3.reuse ;  /* 0x0000004006eb7824 */ /* 0x100fe200078e0003 */
[----:B------:R-:W-:Y:S01]  /*0d50*/  LOP3.LUT R3, R4, 0x8, R3, 0xf8, !PT ;  /* 0x0000000804037812 */ /* 0x000fe200078ef803 */
[----:B------:R-:W-:Y:S01]  /*0d60*/  IMAD.SHL.U32 R194, R7, 0x100, RZ ;  /* 0x0000010007c27824 */ /* 0x000fe200078e00ff */
[----:B------:R-:W-:-:S02]  /*0d70*/  SHF.R.U32.HI R6, RZ, 0x3, R4 ;  /* 0x00000003ff067819 */ /* 0x000fc40000011604 */
[----:B------:R-:W-:Y:S02]  /*0d80*/  LOP3.LUT R4, R13, 0x7ffffe00, RZ, 0xc0, !PT ;  /* 0x7ffffe000d047812 */ /* 0x000fe400078ec0ff */
[----:B------:R-:W-:Y:S02]  /*0d90*/  LEA.HI R10, R9, R8, RZ, 0x2 ;  /* 0x00000008090a7211 */ /* 0x000fe400078f10ff */
[----:B------:R-:W-:Y:S01]  /*0da0*/  LOP3.LUT R3, R3, R6, RZ, 0x3c, !PT ;  /* 0x0000000603037212 */ /* 0x000fe200078e3cff */
[----:B------:R-:W-:Y:S01]  /*0db0*/  IMAD R4, R203, 0x400, R4 ;  /* 0x00000400cb047824 */ /* 0x000fe200078e0204 */
[--C-:B------:R-:W-:Y:S02]  /*0dc0*/  SHF.R.S32.HI R11, RZ, 0x2, R10.reuse ;  /* 0x00000002ff0b7819 */ /* 0x100fe4000001140a */
[----:B------:R-:W-:Y:S01]  /*0dd0*/  SHF.R.S32.HI R12, RZ, 0x1f, R10 ;  /* 0x0000001fff0c7819 */ /* 0x000fe2000001140a */
[----:B------:R-:W-:Y:S01]  /*0de0*/  IMAD.IADD R3, R4, 0x1, R3 ;  /* 0x0000000104037824 */ /* 0x000fe200078e0203 */
[----:B------:R-:W-:-:S02]  /*0df0*/  LEA.HI R4, R0, R15, RZ, 0x3 ;  /* 0x0000000f00047211 */ /* 0x000fc400078f18ff */
[----:B------:R-:W-:Y:S01]  /*0e00*/  LEA.HI R12, R12, R11, RZ, 0x3 ;  /* 0x0000000b0c0c7211 */ /* 0x000fe200078f18ff */
[----:B------:R-:W-:Y:S01]  /*0e10*/  IMAD R195, R3, 0x2, R2 ;  /* 0x0000000203c37824 */ /* 0x000fe200078e0202 */
[----:B------:R-:W-:Y:S02]  /*0e20*/  LEA.HI R0, R0, R15, RZ, 0x2 ;  /* 0x0000000f00007211 */ /* 0x000fe400078f10ff */
[----:B------:R-:W-:Y:S01]  /*0e30*/  LOP3.LUT R12, R12, 0xfffffff8, RZ, 0xc0, !PT ;  /* 0xfffffff80c0c7812 */ /* 0x000fe200078ec0ff */
[----:B------:R-:W-:Y:S01]  /*0e40*/  VIADD R198, R195, 0x26800 ;  /* 0x00026800c3c67836 */ /* 0x000fe20000000000 */
[----:B------:R-:W-:Y:S01]  /*0e50*/  LEA.HI R9, R9, R8, RZ, 0x5 ;  /* 0x0000000809097211 */ /* 0x000fe200078f28ff */
[----:B------:R-:W-:Y:S01]  /*0e60*/  VIADD R196, R195, 0x26820 ;  /* 0x00026820c3c47836 */ /* 0x000fe20000000000 */
[----:B------:R-:W-:Y:S01]  /*0e70*/  SHF.R.S32.HI R185, RZ, 0x2, R0 ;  /* 0x00000002ffb97819 */ /* 0x000fe20000011400 */
[----:B------:R-:W-:Y:S01]  /*0e80*/  IMAD.IADD R12, R11, 0x1, -R12 ;  /* 0x000000010b0c7824 */ /* 0x000fe200078e0a0c */
[----:B------:R-:W-:Y:S01]  /*0e90*/  SHF.R.S32.HI R9, RZ, 0x5, R9 ;  /* 0x00000005ff097819 */ /* 0x000fe20000011409 */
[----:B------:R-:W-:Y:S01]  /*0ea0*/  @P1 VIADD R196, R198, 0xffffffe0 ;  /* 0xffffffe0c6c41836 */ /* 0x000fe20000000000 */
[----:B------:R-:W-:Y:S01]  /*0eb0*/  SHF.R.S32.HI R221, RZ, 0x3, R4 ;  /* 0x00000003ffdd7819 */ /* 0x000fe20000011404 */
[----:B------:R-:W-:Y:S01]  /*0ec0*/  VIADD R236, R185, 0x20 ;  /* 0x00000020b9ec7836 */ /* 0x000fe20000000000 */
[----:B------:R-:W-:Y:S01]  /*0ed0*/  LOP3.LUT R220, R4, 0xfffffff8, RZ, 0xc0, !PT ;  /* 0xfffffff804dc7812 */ /* 0x000fe200078ec0ff */
[----:B------:R-:W-:Y:S01]  /*0ee0*/  IMAD R191, R9, 0x10, R12 ;  /* 0x0000001009bf7824 */ /* 0x000fe200078e020c */
[----:B------:R-:W-:Y:S01]  /*0ef0*/  SHF.R.S32.HI R4, RZ, 0x1f, R0 ;  /* 0x0000001fff047819 */ /* 0x000fe20000011400 */
[----:B------:R-:W-:Y:S01]  /*0f00*/  IMAD.SHL.U32 R228, R236, 0x40, RZ ;  /* 0x00000040ece47824 */ /* 0x000fe200078e00ff */
[----:B------:R-:W-:Y:S01]  /*0f10*/  LOP3.LUT R225, R0, 0xfffffffc, RZ, 0xc0, !PT ;  /* 0xfffffffc00e17812 */ /* 0x000fe200078ec0ff */
[C---:B------:R-:W-:Y:S01]  /*0f20*/  IMAD.IADD R220, R15.reuse, 0x1, -R220 ;  /* 0x000000010fdc7824 */ /* 0x040fe200078e0adc */
[----:B------:R-:W-:Y:S01]  /*0f30*/  SHF.R.S32.HI R9, RZ, 0x1f, R236 ;  /* 0x0000001fff097819 */ /* 0x000fe200000114ec */
[----:B------:R-:W-:Y:S01]  /*0f40*/  IMAD.IADD R198, R198, 0x1, R197 ;  /* 0x00000001c6c67824 */ /* 0x000fe200078e02c5 */
[----:B------:R-:W-:Y:S01]  /*0f50*/  LEA.HI R4, R4, R185, RZ, 0x3 ;  /* 0x000000b904047211 */ /* 0x000fe200078f18ff */
[----:B------:R-:W-:Y:S01]  /*0f60*/  IMAD.IADD R225, R15, 0x1, -R225 ;  /* 0x000000010fe17824 */ /* 0x000fe200078e0ae1 */
[----:B------:R-:W-:Y:S01]  /*0f70*/  LEA.HI R9, R9, R236, RZ, 0x3 ;  /* 0x000000ec09097211 */ /* 0x000fe200078f18ff */
[----:B------:R-:W-:Y:S01]  /*0f80*/  IMAD.SHL.U32 R200, R220, 0x8, RZ ;  /* 0x00000008dcc87824 */ /* 0x000fe200078e00ff */
[----:B------:R-:W-:Y:S01]  /*0f90*/  LOP3.LUT R4, R4, 0xfffffff8, RZ, 0xc0, !PT ;  /* 0xfffffff804047812 */ /* 0x000fe200078ec0ff */
[C---:B------:R-:W-:Y:S01]  /*0fa0*/  IMAD.SHL.U32 R16, R225.reuse, 0x8, RZ ;  /* 0x00000008e1107824 */ /* 0x040fe200078e00ff */
[----:B------:R-:W-:Y:S01]  /*0fb0*/  LEA.HI R0, R225, R225, RZ, 0x1 ;  /* 0x000000e1e1007211 */ /* 0x000fe200078f08ff */
[----:B------:R-:W-:Y:S01]  /*0fc0*/  IMAD.SHL.U32 R9, R9, 0x40, RZ ;  /* 0x0000004009097824 */ /* 0x000fe200078e00ff */
[----:B------:R-:W-:Y:S01]  /*0fd0*/  LOP3.LUT R228, R228, 0x1c0, RZ, 0xc0, !PT ;  /* 0x000001c0e4e47812 */ /* 0x000fe200078ec0ff */
[----:B------:R-:W-:Y:S01]  /*0fe0*/  IMAD.IADD R193, R185, 0x1, -R4 ;  /* 0x00000001b9c17824 */ /* 0x000fe200078e0a04 */
[----:B------:R-:W-:Y:S01]  /*0ff0*/  LOP3.LUT R5, R10, 0x7ffffffc, RZ, 0xc0, !PT ;  /* 0x7ffffffc0a057812 */ /* 0x000fe200078ec0ff */
[----:B------:R-:W-:Y:S01]  /*1000*/  IMAD.SHL.U32 R188, R225, 0x4, RZ ;  /* 0x00000004e1bc7824 */ /* 0x000fe200078e00ff */
[----:B------:R-:W-:Y:S01]  /*1010*/  LOP3.LUT R0, R0, 0x1ffffffe, RZ, 0xc0, !PT ;  /* 0x1ffffffe00007812 */ /* 0x000fe200078ec0ff */
[----:B------:R-:W-:Y:S01]  /*1020*/  VIADD R217, R200, 0x80 ;  /* 0x00000080c8d97836 */ /* 0x000fe20000000000 */
[----:B------:R-:W-:Y:S01]  /*1030*/  LOP3.LUT R4, R228, 0x38, R16, 0xf8, !PT ;  /* 0x00000038e4047812 */ /* 0x000fe200078ef810 */
[C---:B------:R-:W-:Y:S01]  /*1040*/  VIADD R216, R200.reuse, 0xc0 ;  /* 0x000000c0c8d87836 */ /* 0x040fe20000000000 */
[----:B------:R-:W-:Y:S01]  /*1050*/  SHF.R.U32.HI R6, RZ, 0x3, R228 ;  /* 0x00000003ff067819 */ /* 0x000fe200000116e4 */
[C---:B------:R-:W-:Y:S01]  /*1060*/  VIADD R218, R200.reuse, 0x40 ;  /* 0x00000040c8da7836 */ /* 0x040fe20000000000 */
[----:B------:R-:W-:Y:S01]  /*1070*/  LOP3.LUT R229, R9, 0xfffffe00, RZ, 0xc0, !PT ;  /* 0xfffffe0009e57812 */ /* 0x000fe200078ec0ff */
[C---:B------:R-:W-:Y:S01]  /*1080*/  VIADD R215, R200.reuse, 0x100 ;  /* 0x00000100c8d77836 */ /* 0x040fe20000000000 */
[----:B------:R-:W-:Y:S01]  /*1090*/  SHF.R.S32.HI R7, RZ, 0x1f, R216 ;  /* 0x0000001fff077819 */ /* 0x000fe200000114d8 */
[----:B------:R-:W-:Y:S01]  /*10a0*/  VIADD R214, R200, 0x140 ;  /* 0x00000140c8d67836 */ /* 0x000fe20000000000 */
[----:B------:R-:W-:Y:S01]  /*10b0*/  LOP3.LUT R227, R229, R4, R6, 0xf6, !PT ;  /* 0x00000004e5e37212 */ /* 0x000fe200078ef606 */
[----:B------:R-:W-:Y:S01]  /*10c0*/  VIADD R199, R188, 0x10 ;  /* 0x00000010bcc77836 */ /* 0x000fe20000000000 */
[----:B------:R-:W-:Y:S01]  /*10d0*/  SHF.R.S32.HI R10, RZ, 0x1f, R218 ;  /* 0x0000001fff0a7819 */ /* 0x000fe200000114da */
[C---:B------:R-:W-:Y:S01]  /*10e0*/  VIADD R224, R200.reuse, 0x180 ;  /* 0x00000180c8e07836 */ /* 0x040fe20000000000 */
[----:B------:R-:W-:Y:S01]  /*10f0*/  SHF.R.S32.HI R7, RZ, 0x1f, R214 ;  /* 0x0000001fff077819 */ /* 0x000fe200000114d6 */
[----:B------:R-:W-:Y:S01]  /*1100*/  VIADD R223, R200, 0x1c0 ;  /* 0x000001c0c8df7836 */ /* 0x000fe20000000000 */
[----:B------:R-:W-:Y:S01]  /*1110*/  SHF.R.S32.HI R226, RZ, 0x1f, R199 ;  /* 0x0000001fffe27819 */ /* 0x000fe200000114c7 */
[----:B------:R-:W-:Y:S01]  /*1120*/  IMAD.IADD R5, R8, 0x1, -R5 ;  /* 0x0000000108057824 */ /* 0x000fe200078e0a05 */
[----:B------:R-:W-:Y:S01]  /*1130*/  SHF.R.S32.HI R8, RZ, 0x1f, R217 ;  /* 0x0000001fff087819 */ /* 0x000fe200000114d9 */
[----:B------:R-:W-:Y:S01]  /*1140*/  IMAD.IADD R0, R225, 0x1, -R0 ;  /* 0x00000001e1007824 */ /* 0x000fe200078e0a00 */
[----:B------:R-:W-:Y:S01]  /*1150*/  SHF.R.S32.HI R8, RZ, 0x1f, R215 ;  /* 0x0000001fff087819 */ /* 0x000fe200000114d7 */
[----:B------:R-:W-:Y:S01]  /*1160*/  IMAD.SHL.U32 R184, R5, 0x2, RZ ;  /* 0x0000000205b87824 */ /* 0x000fe200078e00ff */
[----:B------:R-:W-:Y:S01]  /*1170*/  SHF.R.S32.HI R3, RZ, 0x1f, R224 ;  /* 0x0000001fff037819 */ /* 0x000fe200000114e0 */
[----:B------:R-:W-:Y:S01]  /*1180*/  IMAD R227, R227, 0x2, R2 ;  /* 0x00000002e3e37824 */ /* 0x000fe200078e0202 */
[----:B------:R-:W-:Y:S01]  /*1190*/  SHF.R.S32.HI R237, RZ, 0x1f, R223 ;  /* 0x0000001fffed7819 */ /* 0x000fe200000114df */
[----:B------:R-:W-:-:S02]  /*11a0*/  IMAD R201, R0, 0x8, R191 ;  /* 0x0000000800c97824 */ /* 0x000fc400078e02bf */
[----:B------:R-:W-:-:S07]  /*11b0*/  IMAD.IADD R197, R197, 0x1, R196 ;  /* 0x00000001c5c57824 */ /* 0x000fce00078e02c4 */
.L_x_2825:
[----:B------:R-:W-:Y:S01]  /*11c0*/  ULDC.64 UR4, c[0x0][0xa28] ;  /* 0x00028a0000047ab9 */ /* 0x000fe20000000a00 */
[----:B0-234-:R-:W0:Y:S01]  /*11d0*/  LDC.64 R6, c[0x0][0xa08] ;  /* 0x00028200ff067b82 */ /* 0x01de220000000a00 */
[----:B------:R-:W-:Y:S01]  /*11e0*/  ISETP.NE.U32.AND P0, PT, RZ, UR4, PT ;  /* 0x00000004ff007c0c */ /* 0x000fe2000bf05070 */
[----:B------:R-:W-:Y:S01]  /*11f0*/  IMAD.MOV.U32 R3, RZ, RZ, RZ ;  /* 0x000000ffff037224 */ /* 0x000fe200078e00ff */
[----:B------:R-:W-:Y:S01]  /*1200*/  ULDC.64 UR6, c[0x0][0xa20] ;  /* 0x0002880000067ab9 */ /* 0x000fe20000000a00 */
[----:B------:R-:W-:Y:S01]  /*1210*/  IMAD.MOV.U32 R29, RZ, RZ, RZ ;  /* 0x000000ffff1d7224 */ /* 0x000fe200078e00ff */
[----:B------:R-:W-:Y:S01]  /*1220*/  ISETP.NE.AND.EX P0, PT, RZ, UR5, PT, P0 ;  /* 0x00000005ff007c0c */ /* 0x000fe2000bf05300 */
[----:B------:R-:W-:Y:S02]  /*1230*/  ULDC.64 UR4, c[0x0][0xa18] ;  /* 0x0002860000047ab9 */ /* 0x000fe40000000a00 */
[----:B------:R-:W-:-:S04]  /*1240*/  ISETP.NE.U32.AND P1, PT, RZ, UR4, PT ;  /* 0x00000004ff007c0c */ /* 0x000fc8000bf25070 */
[----:B------:R-:W-:Y:S01]  /*1250*/  ISETP.NE.AND.EX P1, PT, RZ, UR5, PT, P1 ;  /* 0x00000005ff007c0c */ /* 0x000fe2000bf25310 */
[----:B------:R-:W-:Y:S02]  /*1260*/  ULDC.64 UR4, c[0x0][0xa08] ;  /* 0x0002820000047ab9 */ /* 0x000fe40000000a00 */
[----:B------:R-:W-:-:S03]  /*1270*/  ISETP.NE.U32.AND P3, PT, RZ, UR4, PT ;  /* 0x00000004ff007c0c */ /* 0x000fc6000bf65070 */
[----:B-1----:R-:W1:Y:S01]  /*1280*/  @P0 LDC.64 R4, c[0x0][0xa28] ;  /* 0x00028a00ff040b82 */ /* 0x002e620000000a00 */
[----:B------:R-:W-:Y:S01]  /*1290*/  ISETP.NE.AND.EX P3, PT, RZ, UR5, PT, P3 ;  /* 0x00000005ff007c0c */ /* 0x000fe2000bf65330 */
[----:B0-----:R-:W-:-:S06]  /*12a0*/  IMAD.WIDE R10, R27, 0x4, R6 ;  /* 0x000000041b0a7825 */ /* 0x001fcc00078e0206 */
[----:B------:R-:W0:Y:S01]  /*12b0*/  @P1 LDC.64 R8, c[0x0][0xa18] ;  /* 0x00028600ff081b82 */ /* 0x000e220000000a00 */
[----:B------:R-:W-:Y:S02]  /*12c0*/  ULDC UR4, c[0x0][0x288] ;  /* 0x0000a20000047ab9 */ /* 0x000fe40000000800 */
[----:B------:R-:W-:Y:S01]  /*12d0*/  IMAD.U32 R22, RZ, RZ, UR4 ;  /* 0x00000004ff167e24 */ /* 0x000fe2000f8e00ff */
[----:B------:R-:W-:Y:S02]  /*12e0*/  ULDC.64 UR4, c[0x0][0x418] ;  /* 0x0001060000047ab9 */ /* 0x000fe40000000a00 */
[----:B------:R2:W5:Y:S01]  /*12f0*/  @P3 LDG.E R29, desc[UR42][R10.64] ;  /* 0x0000002a0a1d3981 */ /* 0x000562000c1e1900 */
[----:B-1----:R-:W-:-:S05]  /*1300*/  @P0 IMAD.WIDE R4, R27, 0x4, R4 ;  /* 0x000000041b040825 */ /* 0x002fca00078e0204 */
[----:B------:R2:W5:Y:S01]  /*1310*/  @P0 LDG.E R3, desc[UR42][R4.64] ;  /* 0x0000002a04030981 */ /* 0x000562000c1e1900 */
[----:B0-----:R-:W-:-:S05]  /*1320*/  @P1 IMAD.WIDE R6, R27, 0x4, R8 ;  /* 0x000000041b061825 */ /* 0x001fca00078e0208 */
[----:B------:R2:W5:Y:S01]  /*1330*/  @P1 LDG.E R22, desc[UR42][R6.64] ;  /* 0x0000002a06161981 */ /* 0x000562000c1e1900 */
[----:B------:R-:W-:-:S03]  /*1340*/  UISETP.NE.U32.AND UP0, UPT, UR4, URZ, UPT ;  /* 0x0000003f0400728c */ /* 0x000fc6000bf05070 */
[----:B------:R-:W-:Y:S01]  /*1350*/  ULDC UR4, c[0x0][0x424] ;  /* 0x0001090000047ab9 */ /* 0x000fe20000000800 */
[----:B------:R-:W-:Y:S01]  /*1360*/  UISETP.NE.AND.EX UP0, UPT, UR5, URZ, UPT, UP0 ;  /* 0x0000003f0500728c */ /* 0x000fe2000bf05300 */
[----:B------:R-:W-:Y:S02]  /*1370*/  ISETP.NE.U32.AND P2, PT, RZ, UR6, PT ;  /* 0x00000006ff007c0c */ /* 0x000fe4000bf45070 */
[----:B------:R-:W-:Y:S01]  /*1380*/  ULDC UR5, c[0x0][0x2f0] ;  /* 0x0000bc0000057ab9 */ /* 0x000fe20000000800 */
[----:B------:R-:W-:Y:S01]  /*1390*/  USEL UR4, UR4, 0x1, UP0 ;  /* 0x0000000104047887 */ /* 0x000fe20008000000 */
[----:B------:R-:W-:-:S03]  /*13a0*/  ISETP.NE.AND.EX P2, PT, RZ, UR7, PT, P2 ;  /* 0x00000007ff007c0c */ /* 0x000fc6000bf45320 */
[----:B------:R-:W-:-:S03]  /*13b0*/  UIMAD UR4, UR4, UR5, URZ ;  /* 0x00000005040472a4 */ /* 0x000fc6000f8e023f */
[----:B------:R-:W-:Y:S01]  /*13c0*/  ULDC UR5, c[0x0][0x348] ;  /* 0x0000d20000057ab9 */ /* 0x000fe20000000800 */
[----:B------:R-:W-:Y:S02]  /*13d0*/  IMAD.MOV.U32 R204, RZ, RZ, R26 ;  /* 0x000000ffffcc7224 */ /* 0x000fe400078e001a */
[----:B------:R-:W-:Y:S01]  /*13e0*/  IMAD.MOV.U32 R205, RZ, RZ, R27 ;  /* 0x000000ffffcd7224 */ /* 0x000fe200078e001b */
[----:B--2---:R-:W-:Y:S06]  /*13f0*/  @P1 BRA `(.L_x_2617) ;  /* 0x0000000000241947 */ /* 0x004fec0003800000 */
        /* <DEDUP_REMOVED lines=9> */
.L_x_2617:
[----:B------:R-:W-:Y:S02]  /*1490*/  IMAD.U32 R36, RZ, RZ, UR5 ;  /* 0x00000005ff247e24 */ /* 0x000fe4000f8e00ff */
[----:B------:R-:W-:Y:S01]  /*14a0*/  IMAD.U32 R24, RZ, RZ, UR4 ;  /* 0x00000004ff187e24 */ /* 0x000fe2000f8e00ff */
[----:B------:R-:W-:Y:S06]  /*14b0*/  @!P2 BRA `(.L_x_2618) ;  /* 0x000000000010a947 */ /* 0x000fec0003800000 */
[----:B------:R-:W0:Y:S02]  /*14c0*/  LDC.64 R4, c[0x0][0xa20] ;  /* 0x00028800ff047b82 */ /* 0x000e240000000a00 */
[----:B0-----:R-:W-:-:S05]  /*14d0*/  IMAD.WIDE R4, R27, 0x4, R4 ;  /* 0x000000041b047825 */ /* 0x001fca00078e0204 */
[----:B------:R0:W5:Y:S01]  /*14e0*/  LDG.E R24, desc[UR42][R4.64] ;  /* 0x0000002a04187981 */ /* 0x000162000c1e1900 */
[----:B------:R-:W-:Y:S05]  /*14f0*/  BRA `(.L_x_2619) ;  /* 0x0000000000107947 */ /* 0x000fea0003800000 */
.L_x_2618:
[----:B------:R-:W-:Y:S05]  /*1500*/  @!P3 BRA `(.L_x_2619) ;  /* 0x00000000000cb947 */ /* 0x000fea0003800000 */
[----:B------:R-:W2:Y:S04]  /*1510*/  LDG.E R5, desc[UR42][R10.64] ;  /* 0x0000002a0a057981 */ /* 0x000ea8000c1e1900 */
[----:B------:R-:W2:Y:S02]  /*1520*/  LDG.E R24, desc[UR42][R10.64+0x4] ;  /* 0x0000042a0a187981 */ /* 0x000ea4000c1e1900 */
[----:B--2---:R-:W-:-:S07]  /*1530*/  IMAD.IADD R24, R24, 0x1, -R5 ;  /* 0x0000000118187824 */ /* 0x004fce00078e0a05 */
.L_x_2619:
[----:B------:R-:W-:Y:S01]  /*1540*/  ULDC.64 UR4, c[0x0][0xa10] ;  /* 0x0002840000047ab9 */ /* 0x000fe20000000a00 */
[----:B------:R-:W1:Y:S01]  /*1550*/  LDC R8, c[0x0][0x448] ;  /* 0x00011200ff087b82 */ /* 0x000e620000000800 */
[----:B------:R-:W-:-:S04]  /*1560*/  ISETP.NE.U32.AND P0, PT, RZ, UR4, PT ;  /* 0x00000004ff007c0c */ /* 0x000fc8000bf05070 */
[----:B------:R-:W-:Y:S01]  /*1570*/  ISETP.NE.AND.EX P0, PT, RZ, UR5, PT, P0 ;  /* 0x00000005ff007c0c */ /* 0x000fe2000bf05300 */
[----:B------:R-:W-:Y:S02]  /*1580*/  ULDC.64 UR4, c[0x0][0xa30] ;  /* 0x00028c0000047ab9 */ /* 0x000fe40000000a00 */
[----:B------:R-:W-:Y:S01]  /*1590*/  ISETP.NE.U32.AND P1, PT, RZ, UR4, PT ;  /* 0x00000004ff007c0c */ /* 0x000fe2000bf25070 */
[----:B-----5:R-:W-:Y:S01]  /*15a0*/  IMAD.MOV.U32 R37, RZ, RZ, R24 ;  /* 0x000000ffff257224 */ /* 0x020fe200078e0018 */
[----:B------:R-:W2:Y:S02]  /*15b0*/  LDC.64 R12, c[0x0][0x9e0] ;  /* 0x00027800ff0c7b82 */ /* 0x000ea40000000a00 */
[----:B------:R-:W-:-:S06]  /*15c0*/  ISETP.NE.AND.EX P1, PT, RZ, UR5, PT, P1 ;  /* 0x00000005ff007c0c */ /* 0x000fcc000bf25310 */
[----:B0-----:R-:W0:Y:S08]  /*15d0*/  @P0 LDC.64 R4, c[0x0][0xa10] ;  /* 0x00028400ff040b82 */ /* 0x001e300000000a00 */
[----:B------:R-:W3:Y:S01]  /*15e0*/  @P1 LDC.64 R6, c[0x0][0xa30] ;  /* 0x00028c00ff061b82 */ /* 0x000ee20000000a00 */
[----:B0-----:R-:W-:-:S05]  /*15f0*/  @P0 IMAD.WIDE R4, R27, 0x4, R4 ;  /* 0x000000041b040825 */ /* 0x001fca00078e0204 */
[----:B------:R-:W4:Y:S04]  /*1600*/  @P0 LDG.E R0, desc[UR42][R4.64] ;  /* 0x0000002a04000981 */ /* 0x000f28000c1e1900 */
[----:B------:R-:W4:Y:S01]  /*1610*/  @P0 LDG.E R9, desc[UR42][R4.64+0x4] ;  /* 0x0000042a04090981 */ /* 0x000f22000c1e1900 */
[----:B---3--:R-:W-:-:S05]  /*1620*/  @P1 IMAD.WIDE R6, R27, 0x4, R6 ;  /* 0x000000041b061825 */ /* 0x008fca00078e0206 */
[----:B------:R0:W5:Y:S01]  /*1630*/  @P1 LDG.E R37, desc[UR42][R6.64] ;  /* 0x0000002a06251981 */ /* 0x000162000c1e1900 */
[----:B-1----:R-:W-:Y:S01]  /*1640*/  ISETP.NE.AND P1, PT, R8, 0x1, PT ;  /* 0x000000010800780c */ /* 0x002fe20003f25270 */
[----:B------:R-:W-:Y:S01]  /*1650*/  IMAD.SHL.U32 R192, R25, 0x40, RZ ;  /* 0x0000004019c07824 */ /* 0x000fe200078e00ff */
[----:B--2---:R-:W-:Y:S01]  /*1660*/  ISETP.GE.AND P2, PT, R13, 0x1, PT ;  /* 0x000000010d00780c */ /* 0x004fe20003f46270 */
[----:B------:R-:W-:-:S10]  /*1670*/  IMAD.IADD R10, R24, 0x1, -R3 ;  /* 0x00000001180a7824 */ /* 0x000fd400078e0a03 */
[----:B------:R-:W1:Y:S08]  /*1680*/  @P1 LDC R11, c[0x0][0x44c] ;  /* 0x00011300ff0b1b82 */ /* 0x000e700000000800 */
[----:B------:R-:W2:Y:S01]  /*1690*/  @P1 LDC R8, c[0x0][0x450] ;  /* 0x00011400ff081b82 */ /* 0x000ea20000000800 */
[----:B----4-:R-:W-:Y:S02]  /*16a0*/  @P0 IMAD.IADD R36, R9, 0x1, -R0 ;  /* 0x0000000109240824 */ /* 0x010fe400078e0a00 */
[----:B------:R-:W-:-:S02]  /*16b0*/  VIADD R0, R192, 0x3f ;  /* 0x0000003fc0007836 */ /* 0x000fc40000000000 */
[----:B------:R-:W-:Y:S02]  /*16c0*/  IMAD.IADD R23, R10, 0x1, R36 ;  /* 0x000000010a177824 */ /* 0x000fe400078e0224 */
[----:B-1----:R-:W-:-:S03]  /*16d0*/  @P1 IMAD.HI.U32 R3, R0, R11, RZ ;  /* 0x0000000b00031227 */ /* 0x002fc600078e00ff */
[C---:B------:R-:W-:Y:S01]  /*16e0*/  IADD3 R5, R23.reuse, 0x1, -R22 ;  /* 0x0000000117057810 */ /* 0x040fe20007ffe816 */
[----:B------:R-:W-:Y:S01]  /*16f0*/  IMAD.MOV.U32 R4, RZ, RZ, R0 ;  /* 0x000000ffff047224 */ /* 0x000fe200078e0000 */
[----:B--2---:R-:W-:Y:S01]  /*1700*/  @P1 SHF.R.U32.HI R4, RZ, R8, R3 ;  /* 0x00000008ff041219 */ /* 0x004fe20000011603 */
[----:B------:R-:W-:-:S04]  /*1710*/  VIADD R0, R23, 0x3f ;  /* 0x0000003f17007836 */ /* 0x000fc80000000000 */
[----:B0-----:R-:W-:Y:S01]  /*1720*/  IMAD.IADD R7, R5, 0x1, R4 ;  /* 0x0000000105077824 */ /* 0x001fe200078e0204 */
[----:B------:R-:W-:-:S04]  /*1730*/  SHF.R.S32.HI R3, RZ, 0x1f, R0 ;  /* 0x0000001fff037819 */ /* 0x000fc80000011400 */
[----:B------:R-:W-:Y:S01]  /*1740*/  LEA.HI R3, R3, R0, RZ, 0x6 ;  /* 0x0000000003037211 */ /* 0x000fe200078f30ff */
[----:B------:R-:W-:-:S03]  /*1750*/  IMAD.IADD R0, R7, 0x1, R12 ;  /* 0x0000000107007824 */ /* 0x000fc600078e020c */
[----:B------:R-:W-:Y:S01]  /*1760*/  SHF.R.S32.HI R168, RZ, 0x6, R3 ;  /* 0x00000006ffa87819 */ /* 0x000fe20000011403 */
[----:B------:R-:W-:Y:S06]  /*1770*/  @!P2 BRA `(.L_x_2620) ;  /* 0x000000000048a947 */ /* 0x000fec0003800000 */
[C---:B------:R-:W-:Y:S01]  /*1780*/  ISETP.GT.AND P0, PT, R7.reuse, RZ, PT ;  /* 0x000000ff0700720c */ /* 0x040fe20003f04270 */
[----:B------:R-:W-:Y:S01]  /*1790*/  BSSY B0, `(.L_x_2621) ;  /* 0x000000e000007945 */ /* 0x000fe20003800000 */
[----:B------:R-:W-:-:S11]  /*17a0*/  VIADD R3, R7, 0xffffffff ;  /* 0xffffffff07037836 */ /* 0x000fd60000000000 */
        /* <DEDUP_REMOVED lines=8> */
.L_x_2622:
[----:B------:R-:W-:-:S13]  /*1830*/  ISETP.NE.AND P0, PT, R13, 0x1, PT ;  /* 0x000000010d00780c */ /* 0x000fda0003f05270 */
[----:B------:R-:W0:Y:S02]  /*1840*/  @P0 LDC.64 R4, c[0x0][0x9e8] ;  /* 0x00027a00ff040b82 */ /* 0x000e240000000a00 */
[----:B0-----:R-:W-:-:S05]  /*1850*/  @P0 IMAD.HI.U32 R4, R3, R4, RZ ;  /* 0x0000000403040227 */ /* 0x001fca00078e00ff */
[----:B------:R-:W-:-:S07]  /*1860*/  @P0 SHF.R.U32.HI R3, RZ, R5, R4 ;  /* 0x00000005ff030219 */ /* 0x000fce0000011604 */
.L_x_2623:
[----:B------:R-:W-:Y:S05]  /*1870*/  BSYNC B0 ;  /* 0x0000000000007941 */ /* 0x000fea0003800000 */
.L_x_2621:
[----:B------:R-:W-:-:S05]  /*1880*/  IMAD R3, R3, R13, R13 ;  /* 0x0000000d03037224 */ /* 0x000fca00078e020d */
[----:B------:R-:W-:-:S07]  /*1890*/  VIMNMX R0, R0, R3, PT ;  /* 0x0000000300007248 */ /* 0x000fce0003fe0100 */
.L_x_2620:
[----:B------:R-:W0:Y:S01]  /*18a0*/  @P1 LDC R3, c[0x0][0x44c] ;  /* 0x00011300ff031b82 */ /* 0x000e220000000800 */
[----:B------:R-:W-:-:S07]  /*18b0*/  ULDC UR4, c[0x0][0x9dc] ;  /* 0x0002770000047ab9 */ /* 0x000fce0000000800 */
[----:B------:R-:W1:Y:S01]  /*18c0*/  @P1 LDC R5, c[0x0][0x450] ;  /* 0x00011400ff051b82 */ /* 0x000e620000000800 */
[----:B0-----:R-:W-:-:S04]  /*18d0*/  @P1 IMAD.HI.U32 R4, R192, R3, RZ ;  /* 0x00000003c0041227 */ /* 0x001fc800078e00ff */
[----:B------:R-:W-:Y:S01]  /*18e0*/  IMAD.MOV.U32 R3, RZ, RZ, R192 ;  /* 0x000000ffff037224 */ /* 0x000fe200078e00c0 */
[----:B-1----:R-:W-:-:S04]  /*18f0*/  @P1 SHF.R.U32.HI R3, RZ, R5, R4 ;  /* 0x00000005ff031219 */ /* 0x002fc80000011604 */
[----:B------:R-:W-:-:S05]  /*1900*/  IADD3 R3, R3, R23, -R22 ;  /* 0x0000001703037210 */ /* 0x000fca0007ffe816 */
[----:B------:R-:W-:Y:S01]  /*1910*/  VIADD R4, R3, -UR4 ;  /* 0x8000000403047c36 */ /* 0x000fe20008000000 */
[----:B------:R-:W-:Y:S06]  /*1920*/  @!P2 BRA `(.L_x_2624) ;  /* 0x000000000044a947 */ /* 0x000fec0003800000 */
[----:B------:R-:W-:Y:S01]  /*1930*/  ISETP.GT.AND P0, PT, R3, -0x1, PT ;  /* 0xffffffff0300780c */ /* 0x000fe20003f04270 */
[----:B------:R-:W-:-:S12]  /*1940*/  BSSY B0, `(.L_x_2625) ;  /* 0x000000d000007945 */ /* 0x000fd80003800000 */
        /* <DEDUP_REMOVED lines=8> */
.L_x_2626:
[----:B------:R-:W-:-:S13]  /*19d0*/  ISETP.NE.AND P0, PT, R13, 0x1, PT ;  /* 0x000000010d00780c */ /* 0x000fda0003f05270 */
[----:B------:R-:W0:Y:S02]  /*19e0*/  @P0 LDC.64 R6, c[0x0][0x9e8] ;  /* 0x00027a00ff060b82 */ /* 0x000e240000000a00 */
[----:B0-----:R-:W-:-:S05]  /*19f0*/  @P0 IMAD.HI.U32 R6, R3, R6, RZ ;  /* 0x0000000603060227 */ /* 0x001fca00078e00ff */
[----:B------:R-:W-:-:S07]  /*1a00*/  @P0 SHF.R.U32.HI R3, RZ, R7, R6 ;  /* 0x00000007ff030219 */ /* 0x000fce0000011606 */
.L_x_2627:
[----:B------:R-:W-:Y:S05]  /*1a10*/  BSYNC B0 ;  /* 0x0000000000007941 */ /* 0x000fea0003800000 */
.L_x_2625:
[----:B------:R-:W-:-:S05]  /*1a20*/  IMAD R3, R3, R13, RZ ;  /* 0x0000000d03037224 */ /* 0x000fca00078e02ff */
[----:B------:R-:W-:-:S07]  /*1a30*/  VIMNMX R4, R4, R3, !PT ;  /* 0x0000000304047248 */ /* 0x000fce0007fe0100 */
.L_x_2624:
[----:B------:R-:W-:Y:S01]  /*1a40*/  VIADD R0, R0, 0x3f ;  /* 0x0000003f00007836 */ /* 0x000fe20000000000 */
[----:B------:R-:W-:Y:S02]  /*1a50*/  SHF.R.S32.HI R5, RZ, 0x1f, R4 ;  /* 0x0000001fff057819 */ /* 0x000fe40000011404 */
[----:B------:R-:W-:Y:S02]  /*1a60*/  PLOP3.LUT P3, PT, PT, PT, PT, 0x80, 0x0 ;  /* 0x000000000000781c */ /* 0x000fe40003f6f070 */
[----:B------:R-:W-:Y:S02]  /*1a70*/  SHF.R.S32.HI R3, RZ, 0x1f, R0 ;  /* 0x0000001fff037819 */ /* 0x000fe40000011400 */
[----:B------:R-:W-:Y:S02]  /*1a80*/  LEA.HI R5, R5, R4, RZ, 0x6 ;  /* 0x0000000405057211 */ /* 0x000fe400078f30ff */
[----:B------:R-:W-:Y:S02]  /*1a90*/  LEA.HI R3, R3, R0, RZ, 0x6 ;  /* 0x0000000003037211 */ /* 0x000fe400078f30ff */
[----:B------:R-:W-:-:S02]  /*1aa0*/  SHF.R.S32.HI R5, RZ, 0x6, R5 ;  /* 0x00000006ff057819 */ /* 0x000fc40000011405 */
[----:B------:R-:W-:Y:S02]  /*1ab0*/  SHF.R.S32.HI R3, RZ, 0x6, R3 ;  /* 0x00000006ff037819 */ /* 0x000fe40000011403 */
[----:B------:R-:W-:Y:S02]  /*1ac0*/  VIMNMX R5, RZ, R5, !PT ;  /* 0x00000005ff057248 */ /* 0x000fe40007fe0100 */
[----:B------:R-:W-:-:S03]  /*1ad0*/  VIMNMX R3, R168, R3, PT ;  /* 0x00000003a8037248 */ /* 0x000fc60003fe0100 */
[--C-:B------:R-:W-:Y:S02]  /*1ae0*/  IMAD R5, R5, 0x40, -R10.reuse ;  /* 0x0000004005057824 */ /* 0x100fe400078e0a0a */
[----:B------:R-:W-:-:S03]  /*1af0*/  IMAD R3, R3, 0x40, -R10 ;  /* 0x0000004003037824 */ /* 0x000fc600078e0a0a */
[----:B------:R-:W-:Y:S02]  /*1b00*/  VIMNMX R5, RZ, R5, !PT ;  /* 0x00000005ff057248 */ /* 0x000fe40007fe0100 */
[----:B------:R-:W-:Y:S02]  /*1b10*/  VIMNMX R0, R3, R36, PT ;  /* 0x0000002403007248 */ /* 0x000fe40003fe0100 */
[----:B------:R-:W-:Y:S02]  /*1b20*/  SHF.R.U32.HI R44, RZ, 0x6, R5 ;  /* 0x00000006ff2c7819 */ /* 0x000fe40000011605 */
[----:B------:R-:W-:-:S03]  /*1b30*/  ISETP.GT.AND P0, PT, R0, R5, PT ;  /* 0x000000050000720c */ /* 0x000fc60003f04270 */
[----:B------:R-:W-:-:S10]  /*1b40*/  IMAD.MOV.U32 R45, RZ, RZ, R44 ;  /* 0x000000ffff2d7224 */ /* 0x000fd400078e002c */
[----:B------:R-:W-:-:S05]  /*1b50*/  @P0 VIADD R0, R0, 0x3f ;  /* 0x0000003f00000836 */ /* 0x000fca0000000000 */
[----:B------:R-:W-:-:S04]  /*1b60*/  @P0 SHF.R.S32.HI R3, RZ, 0x1f, R0 ;  /* 0x0000001fff030819 */ /* 0x000fc80000011400 */
[----:B------:R-:W-:-:S04]  /*1b70*/  @P0 LEA.HI R3, R3, R0, RZ, 0x6 ;  /* 0x0000000003030211 */ /* 0x000fc800078f30ff */
[----:B------:R-:W-:-:S04]  /*1b80*/  @P0 SHF.R.S32.HI R45, RZ, 0x6, R3 ;  /* 0x00000006ff2d0819 */ /* 0x000fc80000011403 */
[----:B------:R-:W-:-:S13]  /*1b90*/  ISETP.GT.AND P0, PT, R45, R44, PT ;  /* 0x0000002c2d00720c */ /* 0x000fda0003f04270 */
[----:B------:R-:W-:Y:S05]  /*1ba0*/  @!P0 BRA `(.L_x_2628) ;  /* 0x0000002800408947 */ /* 0x000fea0003800000 */
        /* <DEDUP_REMOVED lines=20> */
.L_x_2630:
[----:B------:R-:W-:Y:S05]  /*1cf0*/  BSYNC B6 ;  /* 0x0000000000067941 */ /* 0x000fea0003800000 */
.L_x_2629:
        /* <DEDUP_REMOVED lines=20> */
.L_x_2632:
[----:B------:R-:W-:Y:S05]  /*1e40*/  BSYNC B6 ;  /* 0x0000000000067941 */ /* 0x000fea0003800000 */
.L_x_2631:
[----:B------:R-:W-:Y:S01]  /*1e50*/  ULDC.64 UR4, c[0x0][0x9f8] ;  /* 0x00027e0000047ab9 */ /* 0x000fe20000000a00 */
[----:B------:R-:W0:Y:S01]  /*1e60*/  LDC.64 R50, c[0x0][0x300] ;  /* 0x0000c000ff327b82 */ /* 0x000e220000000a00 */
[----:B------:R-:W-:Y:S01]  /*1e70*/  ISETP.NE.U32.AND P0, PT, RZ, UR4, PT ;  /* 0x00000004ff007c0c */ /* 0x000fe2000bf05070 */
[----:B------:R-:W-:Y:S01]  /*1e80*/  IMAD.IADD R40, R29, 0x1, R24 ;  /* 0x000000011d287824 */ /* 0x000fe200078e0218 */
[----:B------:R-:W-:Y:S01]  /*1e90*/  ULDC.64 UR8, c[0x0][0xa08] ;  /* 0x0002820000087ab9 */ /* 0x000fe20000000a00 */
[----:B------:R-:W-:Y:S01]  /*1ea0*/  ULDC.64 UR6, c[0x0][0x330] ;  /* 0x0000cc0000067ab9 */ /* 0x000fe20000000a00 */
[----:B------:R-:W-:Y:S01]  /*1eb0*/  ISETP.NE.AND.EX P0, PT, RZ, UR5, PT, P0 ;  /* 0x00000005ff007c0c */ /* 0x000fe2000bf05300 */
[----:B------:R-:W-:Y:S02]  /*1ec0*/  ULDC.64 UR4, c[0x0][0x308] ;  /* 0x0000c20000047ab9 */ /* 0x000fe40000000a00 */
[----:B------:R-:W1:Y:S01]  /*1ed0*/  LDC.64 R52, c[0x0][0x3f8] ;  /* 0x0000fe00ff347b82 */ /* 0x000e620000000a00 */
[----:B------:R-:W-:-:S07]  /*1ee0*/  SHF.R.S32.HI R17, RZ, 0x1f, R16 ;  /* 0x0000001fff117819 */ /* 0x000fce0000011410 */
[----:B------:R-:W2:Y:S08]  /*1ef0*/  LDC R41, c[0x0][0x3f4] ;  /* 0x0000fd00ff297b82 */ /* 0x000eb00000000800 */
[----:B------:R-:W3:Y:S02]  /*1f00*/  @P0 LDC.64 R4, c[0x0][0x9f8] ;  /* 0x00027e00ff040b82 */ /* 0x000ee40000000a00 */
[----:B---3--:R-:W-:-:S05]  /*1f10*/  @P0 IMAD.WIDE R4, R27, 0x4, R4 ;  /* 0x000000041b040825 */ /* 0x008fca00078e0204 */
[----:B------:R3:W4:Y:S01]  /*1f20*/  @P0 LDG.E R27, desc[UR42][R4.64] ;  /* 0x0000002a041b0981 */ /* 0x000722000c1e1900 */
[----:B------:R-:W-:Y:S01]  /*1f30*/  SHF.R.S32.HI R24, RZ, 0x1f, R40 ;  /* 0x0000001fff187819 */ /* 0x000fe20000011428 */
[-C--:B0-----:R-:W-:Y:S01]  /*1f40*/  IMAD.WIDE.U32 R6, R40, R50.reuse, RZ ;  /* 0x0000003228067225 */ /* 0x081fe200078e00ff */
[----:B------:R-:W-:Y:S01]  /*1f50*/  ISETP.NE.U32.AND P0, PT, RZ, UR8, PT ;  /* 0x00000008ff007c0c */ /* 0x000fe2000bf05070 */
[----:B------:R-:W0:Y:S01]  /*1f60*/  S2R R57, SR_TID.X ;  /* 0x0000000000397919 */ /* 0x000e220000002100 */
[----:B------:R-:W-:Y:S01]  /*1f70*/  SHF.R.S32.HI R189, RZ, 0x1f, R188 ;  /* 0x0000001fffbd7819 */ /* 0x000fe200000114bc */
[----:B------:R-:W-:Y:S01]  /*1f80*/  IMAD R0, R24, R50, RZ ;  /* 0x0000003218007224 */ /* 0x000fe200078e02ff */
[----:B------:R-:W-:Y:S01]  /*1f90*/  ISETP.NE.AND.EX P0, PT, RZ, UR9, PT, P0 ;  /* 0x00000009ff007c0c */ /* 0x000fe2000bf05300 */
[----:B------:R-:W-:Y:S01]  /*1fa0*/  IMAD.WIDE.U32 R10, R26, UR6, R16 ;  /* 0x000000061a0a7c25 */ /* 0x000fe2000f8e0010 */
[----:B--2---:R-:W-:Y:S02]  /*1fb0*/  ISETP.GE.AND P1, PT, R16, R41, PT ;  /* 0x000000291000720c */ /* 0x004fe40003f26270 */
[----:B------:R-:W-:Y:S01]  /*1fc0*/  SHF.L.U64.HI R49, R50, 0x6, R51 ;  /* 0x0000000632317819 */ /* 0x000fe20000010233 */
[----:B------:R-:W-:Y:S01]  /*1fd0*/  IMAD R3, R40, R51, R0 ;  /* 0x0000003328037224 */ /* 0x000fe200078e0200 */
[----:B------:R-:W-:Y:S01]  /*1fe0*/  SHF.R.S32.HI R0, RZ, 0x1f, R26 ;  /* 0x0000001fff007819 */ /* 0x000fe2000001141a */
[----:B------:R-:W-:Y:S01]  /*1ff0*/  IMAD.SHL.U32 R14, R193, 0x40, RZ ;  /* 0x00000040c10e7824 */ /* 0x000fe200078e00ff */
[----:B------:R-:W-:Y:S01]  /*2000*/  IADD3 R40, P2, R185, R40, RZ ;  /* 0x00000028b9287210 */ /* 0x000fe20007f5e0ff */
[----:B------:R-:W-:Y:S01]  /*2010*/  IMAD.IADD R7, R7, 0x1, R3 ;  /* 0x0000000107077824 */ /* 0x000fe200078e0203 */
[----:B------:R-:W-:Y:S01]  /*2020*/  P2R R66, PR, RZ, 0x2 ;  /* 0x00000002ff427803 */ /* 0x000fe20000000000 */
[----:B------:R-:W-:-:S02]  /*2030*/  IMAD R3, R0, UR4, RZ ;  /* 0x0000000400037c24 */ /* 0x000fc4000f8e02ff */
[----:B------:R-:W-:-:S04]  /*2040*/  IMAD.WIDE.U32 R6, R26, UR4, R6 ;  /* 0x000000041a067c25 */ /* 0x000fc8000f8e0006 */
[----:B---3--:R-:W-:Y:S01]  /*2050*/  IMAD R5, R26, UR5, R3 ;  /* 0x000000051a057c24 */ /* 0x008fe2000f8e0203 */
[----:B------:R-:W-:Y:S01]  /*2060*/  ULDC.64 UR4, c[0x0][0x310] ;  /* 0x0000c40000047ab9 */ /* 0x000fe20000000a00 */
[----:B------:R-:W-:Y:S01]  /*2070*/  IMAD R9, R0, UR6, RZ ;  /* 0x0000000600097c24 */ /* 0x000fe2000f8e02ff */
[----:B------:R-:W-:Y:S01]  /*2080*/  SHF.R.S32.HI R3, RZ, 0x1f, R185 ;  /* 0x0000001fff037819 */ /* 0x000fe200000114b9 */
[----:B------:R-:W-:Y:S02]  /*2090*/  IMAD.IADD R7, R7, 0x1, R5 ;  /* 0x0000000107077824 */ /* 0x000fe400078e0205 */
[----:B------:R-:W2:Y:S01]  /*20a0*/  LDC.64 R4, c[0x0][0x408] ;  /* 0x00010200ff047b82 */ /* 0x000ea20000000a00 */
[----:B------:R-:W-:Y:S02]  /*20b0*/  IMAD R15, R26, UR7, R9 ;  /* 0x000000071a0f7c24 */ /* 0x000fe4000f8e0209 */
[----:B-1----:R-:W-:Y:S02]  /*20c0*/  IMAD R12, R3, R52, RZ ;  /* 0x00000034030c7224 */ /* 0x002fe400078e02ff */
[----:B------:R-:W-:Y:S01]  /*20d0*/  IMAD.IADD R11, R11, 0x1, R15 ;  /* 0x000000010b0b7824 */ /* 0x000fe200078e020f */
[----:B------:R-:W-:Y:S01]  /*20e0*/  SEL R15, R41, RZ, P1 ;  /* 0x000000ff290f7207 */ /* 0x000fe20000800000 */
[----:B------:R-:W-:Y:S01]  /*20f0*/  IMAD R25, R185, R53, R12 ;  /* 0x00000035b9197224 */ /* 0x000fe200078e020c */
[----:B0-----:R-:W-:Y:S01]  /*2100*/  LEA.HI R57, R57, 0x8, RZ, 0x19 ;  /* 0x0000000839397811 */ /* 0x001fe200078fc8ff */
[----:B------:R-:W-:-:S02]  /*2110*/  VIADD R68, R16, 0x20 ;  /* 0x0000002010447836 */ /* 0x000fc40000000000 */
[----:B------:R-:W-:Y:S02]  /*2120*/  IMAD.IADD R15, R16, 0x1, R15 ;  /* 0x00000001100f7824 */ /* 0x000fe400078e020f */
[----:B------:R-:W-:Y:S02]  /*2130*/  IMAD.SHL.U32 R58, R41, 0x2, RZ ;  /* 0x00000002293a7824 */ /* 0x000fe400078e00ff */
[----:B------:R-:W-:Y:S01]  /*2140*/  IMAD.X R41, R24, 0x1, R3, P2 ;  /* 0x0000000118297824 */ /* 0x000fe200010e0603 */
[----:B------:R-:W-:-:S04]  /*2150*/  SHF.R.S32.HI R48, RZ, 0x1f, R15 ;  /* 0x0000001fff307819 */ /* 0x000fc8000001140f */
[----:B------:R-:W-:Y:S02]  /*2160*/  LEA.HI R48, R48, R15, RZ, 0x3 ;  /* 0x0000000f30307211 */ /* 0x000fe400078f18ff */
[C---:B--2---:R-:W-:Y:S01]  /*2170*/  SHF.L.U64.HI R54, R4.reuse, 0x6, R5 ;  /* 0x0000000604367819 */ /* 0x044fe20000010205 */
[----:B------:R-:W-:Y:S01]  /*2180*/  IMAD.SHL.U32 R55, R4, 0x40, RZ ;  /* 0x0000004004377824 */ /* 0x000fe200078e00ff */
[----:B------:R-:W-:-:S04]  /*2190*/  LOP3.LUT R63, R48, 0xfffffff8, RZ, 0xc0, !PT ;  /* 0xfffffff8303f7812 */ /* 0x000fc800078ec0ff */
[----:B------:R-:W-:Y:S02]  /*21a0*/  SHF.R.S32.HI R69, RZ, 0x1f, R63 ;  /* 0x0000001fff457819 */ /* 0x000fe4000001143f */
[----:B----4-:R-:W-:Y:S02]  /*21b0*/  SHF.R.S32.HI R0, RZ, 0x1f, R27 ;  /* 0x0000001fff007819 */ /* 0x010fe4000001141b */
[----:B------:R-:W-:Y:S02]  /*21c0*/  SEL R27, R27, RZ, !P0 ;  /* 0x000000ff1b1b7207 */ /* 0x000fe40004000000 */
[----:B------:R-:W-:-:S03]  /*21d0*/  SEL R0, R0, RZ, !P0 ;  /* 0x000000ff00007207 */ /* 0x000fc60004000000 */
[----:B------:R-:W-:-:S04]  /*21e0*/  IMAD.WIDE.U32 R28, R27, UR4, R6 ;  /* 0x000000041b1c7c25 */ /* 0x000fc8000f8e0006 */
[----:B------:R-:W-:Y:S02]  /*21f0*/  IMAD R8, R0, UR4, RZ ;  /* 0x0000000400087c24 */ /* 0x000fe4000f8e02ff */
[----:B------:R-:W-:-:S04]  /*2200*/  IMAD.WIDE.U32 R6, R185, R52, R188 ;  /* 0x00000034b9067225 */ /* 0x000fc800078e00bc */
[----:B------:R-:W-:Y:S01]  /*2210*/  IMAD R13, R27, UR5, R8 ;  /* 0x000000051b0d7c24 */ /* 0x000fe2000f8e0208 */
[----:B------:R-:W-:Y:S01]  /*2220*/  ULDC.64 UR4, c[0x0][0x338] ;  /* 0x0000ce0000047ab9 */ /* 0x000fe20000000a00 */
[----:B------:R-:W-:Y:S02]  /*2230*/  IMAD R8, R3, R50, RZ ;  /* 0x0000003203087224 */ /* 0x000fe400078e02ff */
[----:B------:R-:W-:-:S04]  /*2240*/  IMAD.WIDE.U32 R20, R27, UR4, R10 ;  /* 0x000000041b147c25 */ /* 0x000fc8000f8e000a */
[----:B------:R-:W-:-:S04]  /*2250*/  IMAD.WIDE.U32 R10, R185, R52, R16 ;  /* 0x00000034b90a7225 */ /* 0x000fc800078e0010 */
[----:B------:R-:W-:Y:S01]  /*2260*/  IMAD R47, R185, R51, R8 ;  /* 0x00000033b92f7224 */ /* 0x000fe200078e0208 */
[----:B------:R-:W-:Y:S01]  /*2270*/  SHF.L.U64.HI R51, R52, 0x6, R53 ;  /* 0x0000000634337819 */ /* 0x000fe20000010235 */
[----:B------:R-:W-:Y:S02]  /*2280*/  IMAD.IADD R7, R7, 0x1, R25 ;  /* 0x0000000107077824 */ /* 0x000fe400078e0219 */
[----:B------:R-:W-:Y:S01]  /*2290*/  IMAD.IADD R11, R25, 0x1, R11 ;  /* 0x00000001190b7824 */ /* 0x000fe200078e020b */
[----:B-----5:R-:W-:Y:S01]  /*22a0*/  SHF.R.S32.HI R25, RZ, 0x1f, R37 ;  /* 0x0000001fff197819 */ /* 0x020fe20000011425 */
[----:B------:R-:W-:-:S04]  /*22b0*/  IMAD.WIDE.U32 R8, R185, R50, R16 ;  /* 0x00000032b9087225 */ /* 0x000fc800078e0010 */
[----:B------:R-:W-:Y:S01]  /*22c0*/  IMAD R12, R0, UR4, RZ ;  /* 0x00000004000c7c24 */ /* 0x000fe2000f8e02ff */
[----:B------:R-:W-:Y:S01]  /*22d0*/  IADD3 R46, P0, R28, R8, RZ ;  /* 0x000000081c2e7210 */ /* 0x000fe20007f1e0ff */
[----:B------:R-:W-:Y:S01]  /*22e0*/  IMAD.IADD R0, R29, 0x1, R13 ;  /* 0x000000011d007824 */ /* 0x000fe200078e020d */
[----:B------:R-:W-:Y:S01]  /*22f0*/  ULDC UR4, c[0x0][0x2f4] ;  /* 0x0000bd0000047ab9 */ /* 0x000fe20000000800 */
[----:B------:R-:W-:Y:S01]  /*2300*/  IMAD R71, R27, UR5, R12 ;  /* 0x000000051b477c24 */ /* 0x000fe2000f8e020c */
[----:B------:R-:W-:Y:S01]  /*2310*/  ISETP.GE.AND P1, PT, R68, UR4, PT ;  /* 0x0000000444007c0c */ /* 0x000fe2000bf26270 */
[----:B------:R-:W-:Y:S01]  /*2320*/  IMAD R12, R3, R4, RZ ;  /* 0x00000004030c7224 */ /* 0x000fe200078e02ff */
[----:B------:R-:W-:Y:S01]  /*2330*/  IADD3.X R47, R0, R9, R47, P0, !PT ;  /* 0x00000009002f7210 */ /* 0x000fe200007fe42f */
[----:B------:R-:W-:Y:S01]  /*2340*/  IMAD R26, R25, R52, RZ ;  /* 0x00000034191a7224 */ /* 0x000fe200078e02ff */
[----:B------:R-:W-:Y:S01]  /*2350*/  ISETP.GE.AND P0, PT, R16, UR4, PT ;  /* 0x0000000410007c0c */ /* 0x000fe2000bf06270 */
[----:B------:R-:W-:-:S02]  /*2360*/  IMAD R27, R185, R5, R12 ;  /* 0x00000005b91b7224 */ /* 0x000fc400078e020c */
[----:B------:R-:W-:Y:S01]  /*2370*/  IMAD R61, R37, R53, R26 ;  /* 0x00000035253d7224 */ /* 0x000fe200078e021a */
[----:B------:R-:W-:Y:S01]  /*2380*/  LOP3.LUT R53, R14, 0x1c0, RZ, 0xc0, !PT ;  /* 0x000001c00e357812 */ /* 0x000fe200078ec0ff */
[----:B------:R-:W-:-:S03]  /*2390*/  IMAD.WIDE.U32 R8, R185, R4, R188 ;  /* 0x00000004b9087225 */ /* 0x000fc600078e00bc */
[----:B------:R-:W-:Y:S01]  /*23a0*/  SHF.R.U32.HI R56, RZ, 0x3, R53 ;  /* 0x00000003ff387819 */ /* 0x000fe20000011635 */
[----:B------:R-:W-:-:S04]  /*23b0*/  IMAD.WIDE.U32 R12, R185, R4, R16 ;  /* 0x00000004b90c7225 */ /* 0x000fc800078e0010 */
[-C--:B------:R-:W-:Y:S02]  /*23c0*/  IMAD R26, R25, R4.reuse, RZ ;  /* 0x00000004191a7224 */ /* 0x080fe400078e02ff */
[----:B------:R-:W-:Y:S02]  /*23d0*/  IMAD.IADD R9, R9, 0x1, R27 ;  /* 0x0000000109097824 */ /* 0x000fe400078e021b */
[----:B------:R-:W-:Y:S02]  /*23e0*/  IMAD.IADD R13, R27, 0x1, R13 ;  /* 0x000000011b0d7824 */ /* 0x000fe400078e020d */
[----:B------:R-:W-:Y:S01]  /*23f0*/  IMAD R67, R37, R5, R26 ;  /* 0x0000000525437224 */ /* 0x000fe200078e021a */
[----:B------:R-:W-:Y:S01]  /*2400*/  LOP3.LUT R5, R53, 0x18, R16, 0xf8, !PT ;  /* 0x0000001835057812 */ /* 0x000fe200078ef810 */
[----:B------:R-:W-:-:S04]  /*2410*/  IMAD.WIDE.U32 R34, R37, R4, R8 ;  /* 0x0000000425227225 */ /* 0x000fc800078e0008 */
[----:B------:R-:W-:Y:S01]  /*2420*/  IMAD.WIDE.U32 R38, R37, R4, R12 ;  /* 0x0000000425267225 */ /* 0x000fe200078e000c */
[----:B------:R-:W-:Y:S02]  /*2430*/  LOP3.LUT R4, R5, R56, RZ, 0x3c, !PT ;  /* 0x0000003805047212 */ /* 0x000fe400078e3cff */
[----:B------:R-:W-:Y:S01]  /*2440*/  LOP3.LUT R5, R53, 0x38, R48, 0xf8, !PT ;  /* 0x0000003835057812 */ /* 0x000fe200078ef830 */
[----:B------:R-:W-:-:S03]  /*2450*/  IMAD.WIDE.U32 R30, R37, R52, R6 ;  /* 0x00000034251e7225 */ /* 0x000fc600078e0006 */
[----:B------:R-:W-:Y:S01]  /*2460*/  LOP3.LUT R62, R5, R56, RZ, 0x3c, !PT ;  /* 0x00000038053e7212 */ /* 0x000fe200078e3cff */
[----:B------:R-:W-:-:S04]  /*2470*/  IMAD.WIDE.U32 R32, R37, R52, R10 ;  /* 0x0000003425207225 */ /* 0x000fc800078e000a */
[----:B------:R-:W-:Y:S02]  /*2480*/  IMAD.IADD R60, R31, 0x1, R61 ;  /* 0x000000011f3c7824 */ /* 0x000fe400078e023d */
[----:B------:R-:W-:Y:S02]  /*2490*/  IMAD.IADD R65, R35, 0x1, R67 ;  /* 0x0000000123417824 */ /* 0x000fe400078e0243 */
[----:B------:R-:W-:Y:S02]  /*24a0*/  IMAD.SHL.U32 R50, R50, 0x40, RZ ;  /* 0x0000004032327824 */ /* 0x000fe400078e00ff */
[----:B------:R-:W-:Y:S02]  /*24b0*/  IMAD.SHL.U32 R52, R52, 0x40, RZ ;  /* 0x0000004034347824 */ /* 0x000fe400078e00ff */
[----:B------:R-:W-:Y:S02]  /*24c0*/  IMAD R59, R203, 0x200, R4 ;  /* 0x00000200cb3b7824 */ /* 0x000fe400078e0204 */
[----:B------:R-:W-:-:S02]  /*24d0*/  IMAD.IADD R61, R61, 0x1, R33 ;  /* 0x000000013d3d7824 */ /* 0x000fc400078e0221 */
[----:B------:R-:W-:Y:S02]  /*24e0*/  IMAD.IADD R67, R67, 0x1, R39 ;  /* 0x0000000143437824 */ /* 0x000fe400078e0227 */
[----:B------:R-:W-:Y:S02]  /*24f0*/  IMAD R62, R203, 0x200, R62 ;  /* 0x00000200cb3e7824 */ /* 0x000fe400078e023e */
[----:B------:R-:W-:-:S07]  /*2500*/  IMAD.IADD R71, R21, 0x1, R71 ;  /* 0x0000000115477824 */ /* 0x000fce00078e0247 */
.L_x_2662:
        /* <DEDUP_REMOVED lines=10> */
[----:B------:R-:W-:Y:S02]  /*25b0*/  IMAD.SHL.U32 R24, R186, 0x1000, RZ ;  /* 0x00001000ba187824 */ /* 0x000fe400078e00ff */
        /* <DEDUP_REMOVED lines=34> */
[C---:B------:R-:W-:Y:S01]  /*27e0*/  LEA R72, P5, R4.reuse, UR6, 0x1 ;  /* 0x0000000604487c11 */ /* 0x040fe2000f8a08ff */
[----:B------:R-:W-:Y:S01]  /*27f0*/  IMAD.X R8, R43, 0x1, R60, P3 ;  /* 0x000000012b087824 */ /* 0x000fe200018e063c */
[C---:B------:R-:W-:Y:S02]  /*2800*/  LEA R6, P3, R7.reuse, UR4, 0x1 ;  /* 0x0000000407067c11 */ /* 0x040fe4000f8608ff */
        /* <DEDUP_REMOVED lines=9> */
.L_x_2637:
[----:B------:R-:W-:Y:S05]  /*28a0*/  BSYNC B1 ;  /* 0x0000000000017941 */ /* 0x000fea0003800000 */
.L_x_2636:
[----:B------:R-:W-:Y:S01]  /*28b0*/  UISETP.NE.AND UP0, UPT, UR37, 0x3, UPT ;  /* 0x000000032500788c */ /* 0x000fe2000bf05270 */
[----:B-----5:R-:W-:Y:S02]  /*28c0*/  IMAD.MOV.U32 R4, RZ, RZ, R8 ;  /* 0x000000ffff047224 */ /* 0x020fe400078e0008 */
[----:B------:R-:W-:Y:S02]  /*28d0*/  IMAD.MOV.U32 R5, RZ, RZ, R9 ;  /* 0x000000ffff057224 */ /* 0x000fe400078e0009 */
[----:B0-----:R-:W-:Y:S01]  /*28e0*/  IMAD.MOV.U32 R6, RZ, RZ, R26 ;  /* 0x000000ffff067224 */ /* 0x001fe200078e001a */
[----:B------:R-:W-:Y:S01]  /*28f0*/  PLOP3.LUT P3, PT, PT, PT, UP0, 0x80, 0x0 ;  /* 0x000000000000781c */ /* 0x000fe20003f6f008 */
[----:B------:R-:W-:Y:S01]  /*2900*/  IMAD.MOV.U32 R7, RZ, RZ, R15 ;  /* 0x000000ffff077224 */ /* 0x000fe200078e000f */
[----:B------:R-:W-:Y:S01]  /*2910*/  PRMT R76, R4, 0x5410, R5 ;  /* 0x00005410044c7816 */ /* 0x000fe20000000005 */
[----:B------:R-:W-:Y:S02]  /*2920*/  IMAD.MOV.U32 R4, RZ, RZ, R27 ;  /* 0x000000ffff047224 */ /* 0x000fe400078e001b */
[----:B------:R-:W-:-:S03]  /*2930*/  IMAD.MOV.U32 R5, RZ, RZ, R11 ;  /* 0x000000ffff057224 */ /* 0x000fc600078e000b */
[----:B------:R-:W-:Y:S01]  /*2940*/  PRMT R73, R6, 0x5410, R4 ;  /* 0x0000541006497816 */ /* 0x000fe20000000004 */
[----:B------:R-:W-:Y:S02]  /*2950*/  IMAD.MOV.U32 R4, RZ, RZ, R10 ;  /* 0x000000ffff047224 */ /* 0x000fe400078e000a */
[----:B------:R-:W-:-:S03]  /*2960*/  IMAD.MOV.U32 R6, RZ, RZ, R14 ;  /* 0x000000ffff067224 */ /* 0x000fc600078e000e */
[----:B------:R-:W-:Y:S02]  /*2970*/  PRMT R78, R4, 0x5410, R5 ;  /* 0x00005410044e7816 */ /* 0x000fe40000000005 */
[----:B------:R-:W-:Y:S01]  /*2980*/  PRMT R80, R6, 0x5410, R7 ;  /* 0x0000541006507816 */ /* 0x000fe20000000007 */
[----:B------:R-:W-:Y:S06]  /*2990*/  @!P3 BRA `(.L_x_2638) ;  /* 0x000000000004b947 */ /* 0x000fec0003800000 */
[----:B------:R-:W-:Y:S01]  /*29a0*/  BPT.TRAP 0x1 ;  /* 0x000000040000795c */ /* 0x000fe20000300000 */
.L_x_2638:
[----:B------:R-:W-:Y:S01]  /*29b0*/  IMAD R64, R186, 0x8, R2 ;  /* 0x00000008ba407824 */ /* 0x000fe200078e0202 */
[----:B------:R-:W-:Y:S01]  /*29c0*/  SHF.L.U32 R43, R187, 0x1f, RZ ;  /* 0x0000001fbb2b7819 */ /* 0x000fe200000006ff */
[----:B------:R-:W-:Y:S03]  /*29d0*/  BSSY B1, `(.L_x_2639) ;  /* 0x0000003000017945 */ /* 0x000fe60003800000 */
[----:B------:R-:W0:Y:S02]  /*29e0*/  SYNCS.PHASECHK.TRANS64.TRYWAIT P5, [R64+URZ+0x28c90], R43 ;  /* 0x028c902b400075a7 */ /* 0x000e2400080a017f */
[----:B0-----:R-:W-:Y:S05]  /*29f0*/  @!P5 BRA `(.L_x_2640) ;  /* 0x000001c80094d947 */ /* 0x001fea0003800000 */
.L_x_3026:
[----:B------:R-:W-:Y:S05]  /*2a00*/  BSYNC B1 ;  /* 0x0000000000017941 */ /* 0x000fea0003800000 */
.L_x_2639:
        /* <DEDUP_REMOVED lines=16> */
[CC--:B------:R-:W-:Y:S01]  /*2b10*/  FMUL.FTZ R72, R6.reuse, R27.reuse ;  /* 0x0000001b06487220 */ /* 0x0c0fe20000410000 */
[----:B------:R-:W-:Y:S02]  /*2b20*/  HADD2.F32 R70, -RZ, R70.H0_H0 ;  /* 0x20000046ff467230 */ /* 0x000fe40000004100 */
[C---:B------:R-:W-:Y:S01]  /*2b30*/  FMUL.FTZ R27, R5.reuse, R27 ;  /* 0x0000001b051b7220 */ /* 0x040fe20000410000 */
[--C-:B------:R-:W-:Y:S02]  /*2b40*/  HADD2.F32 R15, -RZ, R7.reuse.H1_H1 ;  /* 0x30000007ff0f7230 */ /* 0x100fe40000004100 */
[-C--:B------:R-:W-:Y:S01]  /*2b50*/  FFMA.FTZ R72, R5, R25.reuse, -R72 ;  /* 0x0000001905487223 */ /* 0x080fe20000010848 */
[----:B------:R-:W-:Y:S02]  /*2b60*/  HADD2.F32 R7, -RZ, R7.H0_H0 ;  /* 0x20000007ff077230 */ /* 0x000fe40000004100 */
[----:B------:R-:W-:Y:S01]  /*2b70*/  FFMA.FTZ R75, R6, R25, R27 ;  /* 0x00000019064b7223 */ /* 0x000fe2000001001b */
[----:B------:R-:W-:-:S02]  /*2b80*/  HADD2.F32 R26, -RZ, R26.H0_H0 ;  /* 0x2000001aff1a7230 */ /* 0x000fc40000004100 */
[-C--:B------:R-:W-:Y:S01]  /*2b90*/  FMUL.FTZ R74, R15, R70.reuse ;  /* 0x000000460f4a7220 */ /* 0x080fe20000410000 */
[----:B------:R-:W-:Y:S02]  /*2ba0*/  HADD2.F32 R5, -RZ, R4.H1_H1 ;  /* 0x30000004ff057230 */ /* 0x000fe40000004100 */
[C---:B------:R-:W-:Y:S01]  /*2bb0*/  FMUL.FTZ R70, R7.reuse, R70 ;  /* 0x0000004607467220 */ /* 0x040fe20000410000 */
[----:B------:R-:W-:Y:S02]  /*2bc0*/  HADD2.F32 R25, -RZ, R80.H0_H0 ;  /* 0x20000050ff197230 */ /* 0x000fe40000004100 */
[-C--:B------:R-:W-:Y:S01]  /*2bd0*/  FFMA.FTZ R74, R7, R26.reuse, -R74 ;  /* 0x0000001a074a7223 */ /* 0x080fe2000001084a */
[----:B------:R-:W-:Y:S02]  /*2be0*/  HADD2.F32 R4, -RZ, R4.H0_H0 ;  /* 0x20000004ff047230 */ /* 0x000fe40000004100 */
[----:B------:R-:W-:Y:S01]  /*2bf0*/  FFMA.FTZ R77, R15, R26, R70 ;  /* 0x0000001a0f4d7223 */ /* 0x000fe20000010046 */
[----:B------:R-:W-:-:S02]  /*2c00*/  HADD2.F32 R27, -RZ, R80.H1_H1 ;  /* 0x30000050ff1b7230 */ /* 0x000fc40000004100 */
[--C-:B------:R-:W-:Y:S02]  /*2c10*/  HADD2.F32 R6, -RZ, R14.reuse.H1_H1 ;  /* 0x3000000eff067230 */ /* 0x100fe40000004100 */
[-C--:B------:R-:W-:Y:S01]  /*2c20*/  FMUL.FTZ R26, R4, R25.reuse ;  /* 0x00000019041a7220 */ /* 0x080fe20000410000 */
[----:B------:R-:W-:Y:S02]  /*2c30*/  HADD2.F32 R14, -RZ, R14.H0_H0 ;  /* 0x2000000eff0e7230 */ /* 0x000fe40000004100 */
[--C-:B------:R-:W-:Y:S02]  /*2c40*/  HADD2.F32 R7, -RZ, R73.reuse.H0_H0 ;  /* 0x20000049ff077230 */ /* 0x100fe40000004100 */
[----:B------:R-:W-:Y:S02]  /*2c50*/  HADD2.F32 R15, -RZ, R73.H1_H1 ;  /* 0x30000049ff0f7230 */ /* 0x000fe40000004100 */
[C---:B------:R-:W-:Y:S01]  /*2c60*/  FMUL.FTZ R73, R5.reuse, R25 ;  /* 0x0000001905497220 */ /* 0x040fe20000410000 */
[-C--:B------:R-:W-:Y:S01]  /*2c70*/  FMUL.FTZ R25, R6, R27.reuse ;  /* 0x0000001b06197220 */ /* 0x080fe20000410000 */
[----:B------:R-:W-:Y:S01]  /*2c80*/  FMUL.FTZ R27, R14, R27 ;  /* 0x0000001b0e1b7220 */ /* 0x000fe20000410000 */
[-C--:B------:R-:W-:Y:S01]  /*2c90*/  FFMA.FTZ R26, R5, R7.reuse, R26 ;  /* 0x00000007051a7223 */ /* 0x080fe2000001001a */
[----:B------:R-:W-:Y:S01]  /*2ca0*/  FFMA.FTZ R73, R4, R7, -R73 ;  /* 0x0000000704497223 */ /* 0x000fe20000010849 */
[-C--:B------:R-:W-:Y:S01]  /*2cb0*/  FFMA.FTZ R25, R14, R15.reuse, -R25 ;  /* 0x0000000f0e197223 */ /* 0x080fe20000010819 */
[----:B------:R-:W-:Y:S01]  /*2cc0*/  FFMA.FTZ R6, R6, R15, R27 ;  /* 0x0000000f06067223 */ /* 0x000fe2000001001b */
[----:B------:R-:W-:-:S02]  /*2cd0*/  F2FP.F16.F32.PACK_AB R5, R75, R72 ;  /* 0x000000484b05723e */ /* 0x000fc400000000ff */
[----:B------:R-:W-:Y:S02]  /*2ce0*/  F2FP.F16.F32.PACK_AB R7, R77, R74 ;  /* 0x0000004a4d07723e */ /* 0x000fe400000000ff */
[----:B------:R-:W-:Y:S02]  /*2cf0*/  F2FP.F16.F32.PACK_AB R4, R26, R73 ;  /* 0x000000491a04723e */ /* 0x000fe400000000ff */
[----:B------:R-:W-:-:S07]  /*2d00*/  F2FP.F16.F32.PACK_AB R6, R6, R25 ;  /* 0x000000190606723e */ /* 0x000fce00000000ff */
.L_x_2645:
[----:B------:R-:W-:Y:S05]  /*2d10*/  BSYNC B2 ;  /* 0x0000000000027941 */ /* 0x000fea0003800000 */
.L_x_2644:
[----:B--2---:R1:W-:Y:S02]  /*2d20*/  STG.E.128 desc[UR42][R12.64], R4 ;  /* 0x000000040c007986 */ /* 0x0043e4000c101d2a */
.L_x_2643:
[----:B------:R-:W-:Y:S05]  /*2d30*/  BSYNC B1 ;  /* 0x0000000000017941 */ /* 0x000fea0003800000 */
.L_x_2642:
        /* <DEDUP_REMOVED lines=51> */
.L_x_2647:
[----:B------:R-:W-:Y:S05]  /*3070*/  BSYNC B1 ;  /* 0x0000000000017941 */ /* 0x000fea0003800000 */
.L_x_2646:
[----:B-1----:R2:W-:Y:S01]  /*3080*/  STG.E.128 desc[UR42][R12.64+0x40], R4 ;  /* 0x000040040c007986 */ /* 0x0025e2000c101d2a */
[----:B------:R-:W-:Y:S05]  /*3090*/  BRA `(.L_x_2641) ;  /* 0x0000000c00187947 */ /* 0x000fea0003800000 */
.L_x_2635:
[----:B------:R-:W-:Y:S01]  /*30a0*/  IMAD R42, R45, -0x40, R36 ;  /* 0xffffffc02d2a7824 */ /* 0x000fe200078e0224 */
[----:B------:R-:W-:-:S04]  /*30b0*/  ISETP.GE.AND P4, PT, R16, R79, PT ;  /* 0x0000004f1000720c */ /* 0x000fc80003f86270 */
[----:B------:R-:W-:-:S04]  /*30c0*/  VIMNMX R42, R42, 0x40, PT ;  /* 0x000000402a2a7848 */ /* 0x000fc80003fe0100 */
[----:B------:R-:W-:-:S13]  /*30d0*/  ISETP.GE.OR P3, PT, R185, R42, P4 ;  /* 0x0000002ab900720c */ /* 0x000fda0002766670 */
[----:B------:R-:W0:Y:S01]  /*30e0*/  @!P3 LDC.64 R12, c[0x0][0x3e8] ;  /* 0x0000fa00ff0cbb82 */ /* 0x000e220000000a00 */
[----:B------:R-:W-:Y:S01]  /*30f0*/  @!P3 IMAD R4, R54, R45, RZ ;  /* 0x0000002d3604b224 */ /* 0x000fe200078e02ff */
[----:B------:R-:W-:Y:S01]  /*3100*/  @!P3 IADD3 R6, P5, R32, R6, RZ ;  /* 0x000000062006b210 */ /* 0x000fe20007fbe0ff */
[----:B------:R-:W-:Y:S02]  /*3110*/  @!P3 IMAD.MOV.U32 R5, RZ, RZ, R67 ;  /* 0x000000ffff05b224 */ /* 0x000fe400078e0043 */
[-C--:B------:R-:W-:Y:S02]  /*3120*/  @!P3 IMAD R11, R70, R55.reuse, R4 ;  /* 0x00000037460bb224 */ /* 0x080fe400078e0204 */
[----:B------:R-:W-:Y:S01]  /*3130*/  @!P3 IMAD.MOV.U32 R4, RZ, RZ, R38 ;  /* 0x000000ffff04b224 */ /* 0x000fe200078e0026 */
[----:B------:R-:W1:Y:S01]  /*3140*/  @!P3 LDC.64 R26, c[0x0][0x400] ;  /* 0x00010000ff1abb82 */ /* 0x000e620000000a00 */
[----:B------:R-:W-:Y:S02]  /*3150*/  @!P3 IMAD.X R7, R43, 0x1, R61, P5 ;  /* 0x000000012b07b824 */ /* 0x000fe400028e063d */
        /* <DEDUP_REMOVED lines=12> */
[----:B------:R-:W-:-:S06]  /*3220*/  UISETP.NE.AND UP0, UPT, UR37, 0x3, UPT ;  /* 0x000000032500788c */ /* 0x000fcc000bf05270 */
[----:B------:R-:W-:Y:S01]  /*3230*/  PLOP3.LUT P3, PT, PT, PT, UP0, 0x80, 0x0 ;  /* 0x000000000000781c */ /* 0x000fe20003f6f008 */
        /* <DEDUP_REMOVED lines=16> */
.L_x_2648:
[----:B------:R-:W-:Y:S01]  /*3340*/  IMAD R64, R186, 0x8, R2 ;  /* 0x00000008ba407824 */ /* 0x000fe200078e0202 */
[----:B------:R-:W-:Y:S01]  /*3350*/  SHF.L.U32 R43, R187, 0x1f, RZ ;  /* 0x0000001fbb2b7819 */ /* 0x000fe200000006ff */
[----:B------:R-:W-:Y:S03]  /*3360*/  BSSY B1, `(.L_x_2649) ;  /* 0x0000003000017945 */ /* 0x000fe60003800000 */
[----:B------:R-:W0:Y:S02]  /*3370*/  SYNCS.PHASECHK.TRANS64.TRYWAIT P5, [R64+URZ+0x28c90], R43 ;  /* 0x028c902b400075a7 */ /* 0x000e2400080a017f */
[----:B0-----:R-:W-:Y:S05]  /*3380*/  @!P5 BRA `(.L_x_2650) ;  /* 0x000001c00044d947 */ /* 0x001fea0003800000 */
.L_x_3027:
[----:B------:R-:W-:Y:S05]  /*3390*/  BSYNC B1 ;  /* 0x0000000000017941 */ /* 0x000fea0003800000 */
.L_x_2649:
[----:B------:R-:W-:Y:S01]  /*33a0*/  ISETP.GE.OR P5, PT, R185, R42, P0 ;  /* 0x0000002ab900720c */ /* 0x000fe200007a6670 */
[----:B------:R-:W-:Y:S01]  /*33b0*/  ULDC.64 UR4, c[0x0][0x300] ;  /* 0x0000c00000047ab9 */ /* 0x000fe20000000a00 */
[----:B------:R-:W-:Y:S02]  /*33c0*/  IMAD.MOV.U32 R74, RZ, RZ, R14 ;  /* 0x000000ffff4a7224 */ /* 0x000fe400078e000e */
[----:B------:R-:W-:Y:S02]  /*33d0*/  IMAD R12, R3, UR4, RZ ;  /* 0x00000004030c7c24 */ /* 0x000fe4000f8e02ff */
[----:B------:R-:W-:-:S04]  /*33e0*/  IMAD.WIDE.U32 R74, R185, UR4, R74 ;  /* 0x00000004b94a7c25 */ /* 0x000fc8000f8e004a */
[----:B------:R-:W-:-:S03]  /*33f0*/  IMAD R79, R185, UR5, R12 ;  /* 0x00000005b94f7c24 */ /* 0x000fc6000f8e020c */
        /* <DEDUP_REMOVED lines=17> */
[----:B------:R-:W-:Y:S01]  /*3510*/  LOP3.LUT R12, R13, R56, RZ, 0x3c, !PT ;  /* 0x000000380d0c7212 */ /* 0x000fe200078e3cff */
[----:B------:R-:W-:-:S04]  /*3520*/  IMAD.IADD R13, R62, 0x1, R24 ;  /* 0x000000013e0d7824 */ /* 0x000fc800078e0218 */
[----:B------:R-:W-:Y:S02]  /*3530*/  IMAD R15, R203, 0x200, R12 ;  /* 0x00000200cb0f7824 */ /* 0x000fe400078e020c */
[----:B------:R-:W-:Y:S02]  /*3540*/  IMAD R13, R13, 0x2, R2 ;  /* 0x000000020d0d7824 */ /* 0x000fe400078e0202 */
[----:B------:R-:W-:-:S04]  /*3550*/  IMAD.IADD R15, R24, 0x1, R15 ;  /* 0x00000001180f7824 */ /* 0x000fc800078e020f */
[----:B------:R-:W-:Y:S02]  /*3560*/  IMAD R24, R15, 0x2, R2 ;  /* 0x000000020f187824 */ /* 0x000fe400078e0202 */
        /* <DEDUP_REMOVED lines=85> */
.L_x_2652:
[----:B------:R-:W-:Y:S05]  /*3ac0*/  BSYNC B1 ;  /* 0x0000000000017941 */ /* 0x000fea0003800000 */
.L_x_2651:
        /* <DEDUP_REMOVED lines=10> */
.L_x_2634:
[----:B------:R-:W-:-:S06]  /*3b70*/  UISETP.NE.AND UP0, UPT, UR37, 0x3, UPT ;  /* 0x000000032500788c */ /* 0x000fcc000bf05270 */
[----:B------:R-:W-:-:S13]  /*3b80*/  PLOP3.LUT P3, PT, PT, PT, UP0, 0x80, 0x0 ;  /* 0x000000000000781c */ /* 0x000fda0003f6f008 */
[----:B------:R-:W-:Y:S05]  /*3b90*/  @!P3 BRA `(.L_x_2653) ;  /* 0x000000000004b947 */ /* 0x000fea0003800000 */
[----:B------:R-:W-:Y:S01]  /*3ba0*/  BPT.TRAP 0x1 ;  /* 0x000000040000795c */ /* 0x000fe20000300000 */
.L_x_2653:
        /* <DEDUP_REMOVED lines=8> */
.L_x_3028:
[----:B------:R-:W-:Y:S05]  /*3c30*/  BSYNC B1 ;  /* 0x0000000000017941 */ /* 0x000fea0003800000 */
.L_x_2654:
        /* <DEDUP_REMOVED lines=12> */
.L_x_2641:
[----:B------:R-:W-:Y:S05]  /*3d00*/  BSYNC B0 ;  /* 0x0000000000007941 */ /* 0x000fea0003800000 */
.L_x_2633:
[----:B-12---:R-:W1:Y:S01]  /*3d10*/  S2R R4, SR_TID.X ;  /* 0x0000000000047919 */ /* 0x006e620000002100 */
[----:B------:R-:W-:Y:S01]  /*3d20*/  @!PT LDS RZ, [RZ] ;  /* 0x00000000fffff984 */ /* 0x000fe20000000800 */
[----:B------:R-:W-:Y:S01]  /*3d30*/  @!PT LDS RZ, [RZ] ;  /* 0x00000000fffff984 */ /* 0x000fe20000000800 */
[----:B------:R-:W-:Y:S01]  /*3d40*/  @!PT LDS RZ, [RZ] ;  /* 0x00000000fffff984 */ /* 0x000fe20000000800 */
[----:B------:R-:W-:Y:S01]  /*3d50*/  @!PT LDS RZ, [RZ] ;  /* 0x00000000fffff984 */ /* 0x000fe20000000800 */
[----:B------:R2:W-:Y:S06]  /*3d60*/  MEMBAR.ALL.CTA ;  /* 0x0000000000007992 */ /* 0x0005ec0000008000 */
[----:B--2---:R-:W2:Y:S01]  /*3d70*/  FENCE.VIEW.ASYNC.S ;  /* 0x00000000000073c6 */ /* 0x004ea20000000000 */
[----:B------:R-:W-:Y:S05]  /*3d80*/  WARPSYNC.ALL ;  /* 0x0000000000007948 */ /* 0x000fea0003800000 */
[----:B------:R-:W-:Y:S01]  /*3d90*/  BSSY B0, `(.L_x_2656) ;  /* 0x0000009000007945 */ /* 0x000fe20003800000 */
[----:B-1----:R-:W-:Y:S01]  /*3da0*/  LOP3.LUT R4, R4, 0x7f, RZ, 0xc0, !PT ;  /* 0x0000007f04047812 */ /* 0x002fe200078ec0ff */
[----:B--2---:R1:W-:Y:S03]  /*3db0*/  BAR.SYNC.DEFER_BLOCKING R57, 0x80 ;  /* 0x000200390000751d */ /* 0x0043e60000010000 */
[----:B------:R-:W-:-:S13]  /*3dc0*/  ISETP.NE.AND P4, PT, R4, RZ, PT ;  /* 0x000000ff0400720c */ /* 0x000fda0003f85270 */
[----:B------:R-:W-:-:S05]  /*3dd0*/  @!P4 VIADD R4, R64, 0x28ca0 ;  /* 0x00028ca04004c836 */ /* 0x000fca0000000000 */
[----:B------:R-:W-:-:S04]  /*3de0*/  @!P4 PRMT R4, RZ, 0x654, R4 ;  /* 0x00000654ff04c816 */ /* 0x000fc80000000004 */
[----:B------:R1:W-:Y:S01]  /*3df0*/  @!P4 SYNCS.ARRIVE.TRANS64.RED.A1T0 RZ, [R4+URZ], RZ ;  /* 0x000000ff04ffc9a7 */ /* 0x0003e2000810043f */
[----:B------:R-:W-:Y:S05]  /*3e00*/  @!P3 BRA `(.L_x_2657) ;  /* 0x000000000004b947 */ /* 0x000fea0003800000 */
[----:B------:R-:W-:Y:S01]  /*3e10*/  BPT.TRAP 0x1 ;  /* 0x000000040000795c */ /* 0x000fe20000300000 */
.L_x_2657:
[----:B------:R-:W-:Y:S05]  /*3e20*/  BSYNC B0 ;  /* 0x0000000000007941 */ /* 0x000fea0003800000 */
.L_x_2656:
[----:B------:R-:W2:Y:S01]  /*3e30*/  SYNCS.PHASECHK.TRANS64.TRYWAIT P5, [R64+URZ+0x28cb0], R43 ;  /* 0x028cb02b400075a7 */ /* 0x000ea200080a017f */
[----:B------:R-:W-:Y:S01]  /*3e40*/  BSSY B0, `(.L_x_2658) ;  /* 0x0000003000007945 */ /* 0x000fe20003800000 */
[----:B------:R-:W-:-:S03]  /*3e50*/  ISETP.GE.AND P3, PT, R185, R42, PT ;  /* 0x0000002ab900720c */ /* 0x000fc60003f66270 */
[----:B--2---:R-:W-:Y:S10]  /*3e60*/  @!P5 BRA `(.L_x_2659) ;  /* 0x000001b400b4d947 */ /* 0x004ff40003800000 */
.L_x_3029:
[----:B------:R-:W-:Y:S05]  /*3e70*/  BSYNC B0 ;  /* 0x0000000000007941 */ /* 0x000fea0003800000 */
.L_x_2658:
        /* <DEDUP_REMOVED lines=11> */
[----:B------:R-:W-:Y:S01]  /*3f30*/  LEA R42, P5, R6, UR4, 0x1 ;  /* 0x00000004062a7c11 */ /* 0x000fe2000f8a08ff */
[----:B------:R-:W-:Y:S01]  /*3f40*/  IMAD.IADD R5, R7, 0x1, R5 ;  /* 0x0000000107057824 */ /* 0x000fe200078e0205 */
[----:B------:R-:W-:Y:S01]  /*3f50*/  ULDC UR4, c[0x0][0x320] ;  /* 0x0000c80000047ab9 */ /* 0x000fe20000000800 */
[----:B------:R-:W-:Y:S02]  /*3f60*/  VIADD R4, R16, 0x40 ;  /* 0x0000004010047836 */ /* 0x000fe40000000000 */
[C---:B----4-:R-:W-:Y:S01]  /*3f70*/  VIADD R73, R9.reuse, 0x20 ;  /* 0x0000002009497836 */ /* 0x050fe20000000000 */
[----:B0-2---:R-:W-:Y:S01]  /*3f80*/  LEA.HI.X R43, R6, UR5, R5, 0x1, P5 ;  /* 0x00000005062b7c11 */ /* 0x005fe2000a8f0c05 */
[C---:B------:R-:W-:Y:S01]  /*3f90*/  @P3 VIADD R73, R9.reuse, 0xffffffe0 ;  /* 0xffffffe009493836 */ /* 0x040fe20000000000 */
[----:B------:R-:W-:Y:S01]  /*3fa0*/  ISETP.GE.AND P5, PT, R16, UR4, PT ;  /* 0x0000000410007c0c */ /* 0x000fe2000bfa6270 */
[----:B------:R-:W-:Y:S01]  /*3fb0*/  IMAD R74, R9, 0x2, R2 ;  /* 0x00000002094a7824 */ /* 0x000fe200078e0202 */
[----:B------:R-:W-:Y:S01]  /*3fc0*/  ISETP.GE.AND P3, PT, R4, UR4, PT ;  /* 0x0000000404007c0c */ /* 0x000fe2000bf66270 */
[----:B---3--:R-:W-:-:S02]  /*3fd0*/  VIADD R12, R16, 0x80 ;  /* 0x00000080100c7836 */ /* 0x008fc40000000000 */
[C---:B------:R-:W-:Y:S02]  /*3fe0*/  VIADD R13, R16.reuse, 0xc0 ;  /* 0x000000c0100d7836 */ /* 0x040fe40000000000 */
[C---:B------:R-:W-:Y:S02]  /*3ff0*/  VIADD R70, R16.reuse, 0x100 ;  /* 0x0000010010467836 */ /* 0x040fe40000000000 */
[----:B------:R-:W-:Y:S02]  /*4000*/  VIADD R72, R16, 0x140 ;  /* 0x0000014010487836 */ /* 0x000fe40000000000 */
[----:B------:R-:W-:Y:S02]  /*4010*/  IMAD R73, R73, 0x2, R2 ;  /* 0x0000000249497824 */ /* 0x000fe400078e0202 */
[----:B------:R-:W0:Y:S04]  /*4020*/  @!P5 LDS.128 R4, [R74+0x400] ;  /* 0x000400004a04d984 */ /* 0x000e280000000c00 */
[----:B------:R-:W1:Y:S04]  /*4030*/  @!P3 LDS.128 R8, [R74+0x2400] ;  /* 0x002400004a08b984 */ /* 0x000e680000000c00 */
[----:B0-----:R-:W-:Y:S01]  /*4040*/  @!P5 STG.E.128 desc[UR42][R42.64], R4 ;  /* 0x000000042a00d986 */ /* 0x001fe2000c101d2a */
[----:B------:R-:W-:-:S03]  /*4050*/  ISETP.GE.AND P5, PT, R12, UR4, PT ;  /* 0x000000040c007c0c */ /* 0x000fc6000bfa6270 */
[----:B-1----:R-:W-:Y:S01]  /*4060*/  @!P3 STG.E.128 desc[UR42][R42.64+0x80], R8 ;  /* 0x000080082a00b986 */ /* 0x002fe2000c101d2a */
[----:B------:R-:W-:-:S09]  /*4070*/  ISETP.GE.AND P3, PT, R13, UR4, PT ;  /* 0x000000040d007c0c */ /* 0x000fd2000bf66270 */
[----:B------:R-:W0:Y:S04]  /*4080*/  @!P5 LDS.128 R12, [R74+0x4400] ;  /* 0x004400004a0cd984 */ /* 0x000e280000000c00 */
[----:B------:R-:W1:Y:S04]  /*4090*/  @!P3 LDS.128 R24, [R74+0x6400] ;  /* 0x006400004a18b984 */ /* 0x000e680000000c00 */
[----:B0-----:R-:W-:Y:S01]  /*40a0*/  @!P5 STG.E.128 desc[UR42][R42.64+0x100], R12 ;  /* 0x0001000c2a00d986 */ /* 0x001fe2000c101d2a */
[----:B------:R-:W-:Y:S01]  /*40b0*/  ISETP.GE.AND P5, PT, R70, UR4, PT ;  /* 0x0000000446007c0c */ /* 0x000fe2000bfa6270 */
[----:B------:R-:W-:-:S02]  /*40c0*/  VIADD R70, R16, 0x180 ;  /* 0x0000018010467836 */ /* 0x000fc40000000000 */
[----:B-1----:R-:W-:Y:S01]  /*40d0*/  @!P3 STG.E.128 desc[UR42][R42.64+0x180], R24 ;  /* 0x000180182a00b986 */ /* 0x002fe2000c101d2a */
[----:B------:R-:W-:Y:S01]  /*40e0*/  ISETP.GE.AND P3, PT, R72, UR4, PT ;  /* 0x0000000448007c0c */ /* 0x000fe2000bf66270 */
[----:B------:R-:W-:-:S08]  /*40f0*/  VIADD R72, R16, 0x1c0 ;  /* 0x000001c010487836 */ /* 0x000fd00000000000 */
        /* <DEDUP_REMOVED lines=11> */
[----:B------:R-:W-:-:S03]  /*41b0*/  ISETP.GE.AND P5, PT, R68, UR4, PT ;  /* 0x0000000444007c0c */ /* 0x000fc6000bfa6270 */
        /* <DEDUP_REMOVED lines=27> */
[----:B0-----:R0:W-:Y:S04]  /*4370*/  @!P5 STG.E.128 desc[UR42][R42.64+0x340], R12 ;  /* 0x0003400c2a00d986 */ /* 0x0011e8000c101d2a */
[----:B-1----:R0:W-:Y:S02]  /*4380*/  @!P3 STG.E.128 desc[UR42][R42.64+0x3c0], R24 ;  /* 0x0003c0182a00b986 */ /* 0x0021e4000c101d2a */
.L_x_2661:
[----:B------:R-:W-:Y:S05]  /*4390*/  BSYNC B0 ;  /* 0x0000000000007941 */ /* 0x000fea0003800000 */
.L_x_2660:
[----:B------:R-:W-:Y:S01]  /*43a0*/  @!PT LDS RZ, [RZ] ;  /* 0x00000000fffff984 */ /* 0x000fe20000000800 */
[----:B------:R-:W-:Y:S01]  /*43b0*/  @!PT LDS RZ, [RZ] ;  /* 0x00000000fffff984 */ /* 0x000fe20000000800 */
[----:B------:R-:W-:Y:S01]  /*43c0*/  @!PT LDS RZ, [RZ] ;  /* 0x00000000fffff984 */ /* 0x000fe20000000800 */
[----:B------:R-:W-:Y:S01]  /*43d0*/  @!PT LDS RZ, [RZ] ;  /* 0x00000000fffff984 */ /* 0x000fe20000000800 */
[----:B------:R5:W-:Y:S06]  /*43e0*/  MEMBAR.ALL.CTA ;  /* 0x0000000000007992 */ /* 0x000bec0000008000 */
[----:B-----5:R-:W5:Y:S01]  /*43f0*/  FENCE.VIEW.ASYNC.S ;  /* 0x00000000000073c6 */ /* 0x020f620000000000 */
[----:B0-2---:R-:W-:Y:S01]  /*4400*/  @!P4 VIADD R64, R64, 0x28cc0 ;  /* 0x00028cc04040c836 */ /* 0x005fe20000000000 */
        /* <DEDUP_REMOVED lines=10> */
.L_x_2628:
[----:B------:R-:W-:Y:S04]  /*44b0*/  BSSY B0, `(.L_x_2663) ;  /* 0x0000004000007945 */ /* 0x000fe80003800000 */
[----:B------:R-:W-:Y:S05]  /*44c0*/  @P3 BRA `(.L_x_2664) ;  /* 0x0000000000083947 */ /* 0x000fea0003800000 */
[----:B------:R-:W0:Y:S02]  /*44d0*/  FENCE.VIEW.ASYNC.G ;  /* 0x00000000000073c6 */ /* 0x000e240000000100 */
[----:B0-----:R-:W-:Y:S06]  /*44e0*/  BAR.ARV 0xc, 0x180 ;  /* 0x0306000000007b1d */ /* 0x001fec0000002000 */
.L_x_2664:
[----:B------:R-:W-:Y:S05]  /*44f0*/  BSYNC B0 ;  /* 0x0000000000007941 */ /* 0x000fea0003800000 */
.L_x_2663:
[----:B------:R-:W-:Y:S01]  /*4500*/  UISETP.NE.AND UP0, UPT, UR38, 0x1, UPT ;  /* 0x000000012600788c */ /* 0x000fe2000bf05270 */
[----:B------:R-:W-:Y:S05]  /*4510*/  BSSY B7, `(.L_x_2665) ;  /* 0x0000ed5000077945 */ /* 0x000fea0003800000 */
[----:B------:R-:W-:-:S13]  /*4520*/  PLOP3.LUT P0, PT, PT, PT, UP0, 0x80, 0x0 ;  /* 0x000000000000781c */ /* 0x000fda0003f0f008 */
[----:B------:R-:W-:Y:S05]  /*4530*/  @!P0 BRA `(.L_x_2666) ;  /* 0x0000002000b48947 */ /* 0x000fea0003800000 */
[----:B------:R-:W0:Y:S01]  /*4540*/  LDC R0, c[0x0][0x448] ;  /* 0x00011200ff007b82 */ /* 0x000e220000000800 */
[----:B------:R-:W-:-:S07]  /*4550*/  IADD3 R5, R23, 0x1, -R22 ;  /* 0x0000000117057810 */ /* 0x000fce0007ffe816 */
        /* <DEDUP_REMOVED lines=8> */
[----:B------:R-:W-:-:S04]  /*45e0*/  IMAD.IADD R5, R5, 0x1, R0 ;  /* 0x0000000105057824 */ /* 0x000fc800078e0200 */
[----:B------:R-:W-:Y:S01]  /*45f0*/  IMAD.IADD R0, R5, 0x1, R6 ;  /* 0x0000000105007824 */ /* 0x000fe200078e0206 */
        /* <DEDUP_REMOVED lines=12> */
.L_x_2669:
[----:B------:R-:W-:-:S13]  /*46c0*/  ISETP.NE.AND P0, PT, R7, 0x1, PT ;  /* 0x000000010700780c */ /* 0x000fda0003f05270 */
[----:B------:R-:W0:Y:S02]  /*46d0*/  @P0 LDC.64 R4, c[0x0][0x9e8] ;  /* 0x00027a00ff040b82 */ /* 0x000e240000000a00 */
[----:B0-----:R-:W-:-:S05]  /*46e0*/  @P0 IMAD.HI.U32 R4, R3, R4, RZ ;  /* 0x0000000403040227 */ /* 0x001fca00078e00ff */
[----:B------:R-:W-:-:S07]  /*46f0*/  @P0 SHF.R.U32.HI R3, RZ, R5, R4 ;  /* 0x00000005ff030219 */ /* 0x000fce0000011604 */
.L_x_2670:
[----:B------:R-:W-:Y:S05]  /*4700*/  BSYNC B0 ;  /* 0x0000000000007941 */ /* 0x000fea0003800000 */
.L_x_2668:
[----:B------:R-:W-:-:S05]  /*4710*/  IMAD R3, R3, R7, R7 ;  /* 0x0000000703037224 */ /* 0x000fca00078e0207 */
[----:B------:R-:W-:-:S07]  /*4720*/  VIMNMX R0, R0, R3, PT ;  /* 0x0000000300007248 */ /* 0x000fce0003fe0100 */
.L_x_2667:
[----:B------:R-:W0:Y:S01]  /*4730*/  @P1 LDC R5, c[0x0][0x44c] ;  /* 0x00011300ff051b82 */ /* 0x000e220000000800 */
[----:B------:R-:W-:Y:S01]  /*4740*/  VIADD R0, R0, 0x3f ;  /* 0x0000003f00007836 */ /* 0x000fe20000000000 */
[----:B------:R-:W-:Y:S01]  /*4750*/  ULDC UR4, c[0x0][0x9dc] ;  /* 0x0002770000047ab9 */ /* 0x000fe20000000800 */
[----:B------:R-:W-:-:S03]  /*4760*/  IMAD.MOV.U32 R4, RZ, RZ, R192 ;  /* 0x000000ffff047224 */ /* 0x000fc600078e00c0 */
[----:B------:R-:W-:Y:S02]  /*4770*/  SHF.R.S32.HI R3, RZ, 0x1f, R0 ;  /* 0x0000001fff037819 */ /* 0x000fe40000011400 */
[----:B------:R-:W1:Y:S02]  /*4780*/  @P1 LDC R6, c[0x0][0x450] ;  /* 0x00011400ff061b82 */ /* 0x000e640000000800 */
[----:B------:R-:W-:-:S04]  /*4790*/  LEA.HI R3, R3, R0, RZ, 0x6 ;  /* 0x0000000003037211 */ /* 0x000fc800078f30ff */
[----:B------:R-:W-:-:S04]  /*47a0*/  SHF.R.S32.HI R3, RZ, 0x6, R3 ;  /* 0x00000006ff037819 */ /* 0x000fc80000011403 */
[----:B---3--:R-:W-:Y:S01]  /*47b0*/  VIMNMX R12, R168, R3, PT ;  /* 0x00000003a80c7248 */ /* 0x008fe20003fe0100 */
[----:B0-----:R-:W-:-:S05]  /*47c0*/  @P1 IMAD.HI.U32 R5, R192, R5, RZ ;  /* 0x00000005c0051227 */ /* 0x001fca00078e00ff */
        /* <DEDUP_REMOVED lines=14> */
.L_x_2673:
[----:B------:R-:W-:-:S13]  /*48b0*/  ISETP.NE.AND P0, PT, R7, 0x1, PT ;  /* 0x000000010700780c */ /* 0x000fda0003f05270 */
[----:B------:R-:W0:Y:S02]  /*48c0*/  @P0 LDC.64 R4, c[0x0][0x9e8] ;  /* 0x00027a00ff040b82 */ /* 0x000e240000000a00 */
[----:B0-----:R-:W-:-:S05]  /*48d0*/  @P0 IMAD.HI.U32 R4, R22, R4, RZ ;  /* 0x0000000416040227 */ /* 0x001fca00078e00ff */
[----:B------:R-:W-:-:S07]  /*48e0*/  @P0 SHF.R.U32.HI R22, RZ, R5, R4 ;  /* 0x00000005ff160219 */ /* 0x000fce0000011604 */
.L_x_2674:
[----:B------:R-:W-:Y:S05]  /*48f0*/  BSYNC B0 ;  /* 0x0000000000007941 */ /* 0x000fea0003800000 */
.L_x_2672:
[----:B------:R-:W-:-:S05]  /*4900*/  IMAD R3, R22, R7, RZ ;  /* 0x0000000716037224 */ /* 0x000fca00078e02ff */
[----:B------:R-:W-:-:S07]  /*4910*/  VIMNMX R0, R0, R3, !PT ;  /* 0x0000000300007248 */ /* 0x000fce0007fe0100 */
.L_x_2671:
[----:B------:R-:W-:Y:S01]  /*4920*/  SHF.R.S32.HI R5, RZ, 0x1f, R0 ;  /* 0x0000001fff057819 */ /* 0x000fe20000011400 */
[----:B------:R-:W-:Y:S01]  /*4930*/  IMAD.MOV.U32 R3, RZ, RZ, RZ ;  /* 0x000000ffff037224 */ /* 0x000fe200078e00ff */
[----:B------:R-:W-:Y:S02]  /*4940*/  PLOP3.LUT P0, PT, PT, PT, PT, 0x80, 0x0 ;  /* 0x000000000000781c */ /* 0x000fe40003f0f070 */
[----:B------:R-:W-:Y:S02]  /*4950*/  CS2R R32, SRZ ;  /* 0x0000000000207805 */ /* 0x000fe4000001ff00 */
[----:B------:R-:W-:Y:S02]  /*4960*/  LEA.HI R5, R5, R0, RZ, 0x6 ;  /* 0x0000000005057211 */ /* 0x000fe400078f30ff */
[----:B------:R-:W-:Y:S02]  /*4970*/  CS2R R150, SRZ ;  /* 0x0000000000967805 */ /* 0x000fe4000001ff00 */
[----:B------:R-:W-:-:S02]  /*4980*/  CS2R R148, SRZ ;  /* 0x0000000000947805 */ /* 0x000fc4000001ff00 */
[----:B------:R-:W-:Y:S02]  /*4990*/  CS2R R146, SRZ ;  /* 0x0000000000927805 */ /* 0x000fe4000001ff00 */
[----:B------:R-:W-:Y:S02]  /*49a0*/  SHF.R.S32.HI R4, RZ, 0x6, R5 ;  /* 0x00000006ff047819 */ /* 0x000fe40000011405 */
[----:B------:R-:W-:Y:S02]  /*49b0*/  CS2R R144, SRZ ;  /* 0x0000000000907805 */ /* 0x000fe4000001ff00 */
[----:B------:R-:W-:Y:S02]  /*49c0*/  CS2R R142, SRZ ;  /* 0x00000000008e7805 */ /* 0x000fe4000001ff00 */
[----:B------:R-:W-:Y:S02]  /*49d0*/  CS2R R140, SRZ ;  /* 0x00000000008c7805 */ /* 0x000fe4000001ff00 */
[----:B------:R-:W-:-:S02]  /*49e0*/  VIMNMX R4, RZ, R4, !PT ;  /* 0x00000004ff047248 */ /* 0x000fc40007fe0100 */
[----:B------:R-:W-:Y:S02]  /*49f0*/  CS2R R138, SRZ ;  /* 0x00000000008a7805 */ /* 0x000fe4000001ff00 */
[----:B------:R-:W-:Y:S02]  /*4a00*/  CS2R R136, SRZ ;  /* 0x0000000000887805 */ /* 0x000fe4000001ff00 */
[----:B------:R-:W-:Y:S02]  /*4a10*/  CS2R R134, SRZ ;  /* 0x0000000000867805 */ /* 0x000fe4000001ff00 */
[----:B------:R-:W-:Y:S02]  /*4a20*/  ISETP.GT.AND P1, PT, R12, R4, PT ;  /* 0x000000040c00720c */ /* 0x000fe40003f24270 */
        /* <DEDUP_REMOVED lines=42> */
[----:B------:R-:W-:Y:S01]  /*4cd0*/  CS2R R166, SRZ ;  /* 0x0000000000a67805 */ /* 0x000fe2000001ff00 */
[----:B------:R-:W-:Y:S01]  /*4ce0*/  IMAD.MOV.U32 R13, RZ, RZ, RZ ;  /* 0x000000ffff0d7224 */ /* 0x000fe200078e00ff */
[----:B------:R-:W-:Y:S01]  /*4cf0*/  CS2R R10, SRZ ;  /* 0x00000000000a7805 */ /* 0x000fe2000001ff00 */
[----:B------:R-:W-:Y:S01]  /*4d00*/  IMAD.MOV.U32 R169, RZ, RZ, RZ ;  /* 0x000000ffffa97224 */ /* 0x000fe200078e00ff */
        /* <DEDUP_REMOVED lines=8> */
[----:B------:R-:W-:Y:S01]  /*4d90*/  CS2R R176, SRZ ;  /* 0x0000000000b07805 */ /* 0x000fe2000001ff00 */
[----:B------:R-:W-:Y:S02]  /*4da0*/  IMAD.MOV.U32 R0, RZ, RZ, RZ ;  /* 0x000000ffff007224 */ /* 0x000fe400078e00ff */
[----:B------:R-:W-:Y:S02]  /*4db0*/  IMAD.MOV.U32 R5, RZ, RZ, RZ ;  /* 0x000000ffff057224 */ /* 0x000fe400078e00ff */
[----:B------:R-:W-:Y:S01]  /*4dc0*/  IMAD.MOV.U32 R178, RZ, RZ, RZ ;  /* 0x000000ffffb27224 */ /* 0x000fe200078e00ff */
[----:B------:R-:W-:Y:S06]  /*4dd0*/  @!P1 BRA `(.L_x_2675) ;  /* 0x000000e400209947 */ /* 0x000fec0003800000 */
[----:B------:R-:W0:Y:S02]  /*4de0*/  SHFL.IDX PT, R0, R222, RZ, 0x1f ;  /* 0x00001fffde007589 */ /* 0x000e2400000e0000 */
[----:B0-----:R-:W-:-:S04]  /*4df0*/  LEA.HI R3, R0, R0, RZ, 0x1 ;  /* 0x0000000000037211 */ /* 0x001fc800078f08ff */
[----:B------:R-:W-:-:S05]  /*4e00*/  LOP3.LUT R3, R3, 0x1fffe, RZ, 0xc0, !PT ;  /* 0x0001fffe03037812 */ /* 0x000fca00078ec0ff */
[----:B------:R-:W-:Y:S02]  /*4e10*/  IMAD.IADD R3, R0, 0x1, -R3 ;  /* 0x0000000100037824 */ /* 0x000fe400078e0a03 */
[----:B------:R-:W-:Y:S02]  /*4e20*/  IMAD.U32 R0, RZ, RZ, UR37 ;  /* 0x00000025ff007e24 */ /* 0x000fe4000f8e00ff */
[----:B------:R-:W-:-:S03]  /*4e30*/  IMAD R3, R3, 0x8000, R2 ;  /* 0x0000800003037824 */ /* 0x000fc600078e0202 */
[----:B------:R-:W-:Y:S01]  /*4e40*/  ISETP.NE.AND P0, PT, R0, 0x3, PT ;  /* 0x000000030000780c */ /* 0x000fe20003f05270 */
[----:B------:R-:W-:-:S05]  /*4e50*/  VIADD R3, R3, 0x400 ;  /* 0x0000040003037836 */ /* 0x000fca0000000000 */
[----:B------:R-:W-:-:S04]  /*4e60*/  SHF.R.U32.HI R3, RZ, 0x4, R3 ;  /* 0x00000004ff037819 */ /* 0x000fc80000011603 */
[----:B------:R-:W-:-:S04]  /*4e70*/  LOP3.LUT R3, R3, 0x3fff, RZ, 0xc0, !PT ;  /* 0x00003fff03037812 */ /* 0x000fc800078ec0ff */
[----:B------:R-:W-:Y:S01]  /*4e80*/  LOP3.LUT R23, R3, 0x2000000, RZ, 0xfc, !PT ;  /* 0x0200000003177812 */ /* 0x000fe200078efcff */
[----:B------:R-:W-:Y:S06]  /*4e90*/  @!P0 BRA `(.L_x_2676) ;  /* 0x0000000000048947 */ /* 0x000fec0003800000 */
[----:B------:R-:W-:Y:S01]  /*4ea0*/  BPT.TRAP 0x1 ;  /* 0x000000040000795c */ /* 0x000fe20000300000 */
.L_x_2676:
        /* <DEDUP_REMOVED lines=11> */
.L_x_3030:
[----:B------:R-:W-:Y:S05]  /*4f60*/  BSYNC B0 ;  /* 0x0000000000007941 */ /* 0x000fea0003800000 */
.L_x_2677:
[----:B------:R-:W-:Y:S01]  /*4f70*/  BAR.SYNC.DEFER_BLOCKING 0xe, 0x100 ;  /* 0x0384000000007b1d */ /* 0x000fe20000010000 */
[----:B------:R-:W-:Y:S01]  /*4f80*/  IMAD.MOV.U32 R11, RZ, RZ, 0x40000040 ;  /* 0x40000040ff0b7424 */ /* 0x000fe200078e00ff */
[C---:B------:R-:W-:Y:S01]  /*4f90*/  R2UR UR6, R14.reuse ;  /* 0x000000000e0672ca */ /* 0x040fe200000e0000 */
[----:B------:R-:W-:Y:S01]  /*4fa0*/  VIADD R6, R14, 0x80 ;  /* 0x000000800e067836 */ /* 0x000fe20000000000 */
[----:B------:R-:W-:Y:S01]  /*4fb0*/  R2UR UR7, R15 ;  /* 0x000000000f0772ca */ /* 0x000fe200000e0000 */
[C---:B------:R-:W-:Y:S01]  /*4fc0*/  VIADD R8, R10.reuse, 0x2 ;  /* 0x000000020a087836 */ /* 0x040fe20000000000 */
[----:B------:R-:W-:Y:S01]  /*4fd0*/  R2UR UR4, R10 ;  /* 0x000000000a0472ca */ /* 0x000fe200000e0000 */
[----:B------:R-:W-:Y:S01]  /*4fe0*/  IMAD.MOV.U32 R7, RZ, RZ, 0x40000040 ;  /* 0x40000040ff077424 */ /* 0x000fe200078e00ff */
[----:B------:R-:W-:Y:S01]  /*4ff0*/  R2UR UR5, R11 ;  /* 0x000000000b0572ca */ /* 0x000fe200000e0000 */
[----:B------:R-:W-:Y:S01]  /*5000*/  IMAD.MOV.U32 R9, RZ, RZ, 0x40000040 ;  /* 0x40000040ff097424 */ /* 0x000fe200078e00ff */
[----:B------:R-:W1:Y:S01]  /*5010*/  S2R R0, SR_TID.X ;  /* 0x0000000000007919 */ /* 0x000e620000002100 */
[----:B------:R-:W-:Y:S01]  /*5020*/  VIADD R20, R14, 0x100 ;  /* 0x000001000e147836 */ /* 0x000fe20000000000 */
[----:B------:R-:W-:Y:S01]  /*5030*/  BSSY B0, `(.L_x_2679) ;  /* 0x00000ee000007945 */ /* 0x000fe20003800000 */
[----:B------:R-:W-:-:S02]  /*5040*/  IMAD.MOV.U32 R21, RZ, RZ, 0x40000040 ;  /* 0x40000040ff157424 */ /* 0x000fc400078e00ff */
[----:B------:R-:W-:Y:S02]  /*5050*/  IMAD.MOV.U32 R15, RZ, RZ, 0x40000040 ;  /* 0x40000040ff0f7424 */ /* 0x000fe400078e00ff */
[----:B0-----:R-:W-:-:S05]  /*5060*/  VIADD R3, R12, 0xfffffffe ;  /* 0xfffffffe0c037836 */ /* 0x001fca0000000000 */
[----:B------:R-:W-:Y:S01]  /*5070*/  ISETP.GE.AND P2, PT, R3, R4, PT ;  /* 0x000000040300720c */ /* 0x000fe20003f46270 */
[----:B----45:R-:W-:-:S06]  /*5080*/  WARPGROUP.ARRIVE ;  /* 0x00000000000079c5 */ /* 0x030fcc0000000000 */
[----:B------:R-:W-:Y:S01]  /*5090*/  HGMMA.64x256x16.F32 R24, gdesc[UR4].tnspB, RZ, !UPT, gsb0 ;  /* 0x43e00000041879f0 */ /* 0x000fe2000c0008ff */
[----:B------:R-:W-:Y:S01]  /*50a0*/  R2UR UR6, R6 ;  /* 0x00000000060672ca */ /* 0x000fe200000e0000 */
[----:B------:R-:W-:Y:S01]  /*50b0*/  VIADD R6, R10, 0x4 ;  /* 0x000000040a067836 */ /* 0x000fe20000000000 */
[----:B------:R-:W-:Y:S01]  /*50c0*/  R2UR UR7, R7 ;  /* 0x00000000070772ca */ /* 0x000fe200000e0000 */
[----:B------:R-:W-:Y:S01]  /*50d0*/  IMAD.MOV.U32 R7, RZ, RZ, 0x40000040 ;  /* 0x40000040ff077424 */ /* 0x000fe200078e00ff */
[----:B------:R-:W-:Y:S02]  /*50e0*/  R2UR UR4, R8 ;  /* 0x00000000080472ca */ /* 0x000fe400000e0000 */
[----:B------:R-:W-:Y:S02]  /*50f0*/  R2UR UR5, R9 ;  /* 0x00000000090572ca */ /* 0x000fe400000e0000 */
[----:B-1----:R-:W-:-:S04]  /*5100*/  LOP3.LUT R0, R0, 0x7f, RZ, 0xc0, !PT ;  /* 0x0000007f00007812 */ /* 0x002fc800078ec0ff */
[----:B------:R-:W-:-:S13]  /*5110*/  ISETP.NE.AND P1, PT, R0, RZ, PT ;  /* 0x000000ff0000720c */ /* 0x000fda0003f25270 */
[----:B------:R-:W-:-:S05]  /*5120*/  @!P1 VIADD R0, R22, 0x28c60 ;  /* 0x00028c6016009836 */ /* 0x000fca0000000000 */
[----:B------:R-:W-:Y:S01]  /*5130*/  @!P1 PRMT R0, RZ, 0x654, R0 ;  /* 0x00000654ff009816 */ /* 0x000fe20000000000 */
[----:B------:R-:W-:Y:S02]  /*5140*/  WARPGROUP.DEPBAR.LE gsb0, 0x0 ;  /* 0x00008000000079c5 */ /* 0x000fe40000010000 */
[----:B------:R-:W-:-:S06]  /*5150*/  WARPGROUP.ARRIVE ;  /* 0x00000000000079c5 */ /* 0x000fcc0000000000 */
        /* <DEDUP_REMOVED lines=24> */
.L_x_2686:
[----:B------:R-:W-:Y:S01]  /*52e0*/  BAR.SYNC.DEFER_BLOCKING 0xe, 0x100 ;  /* 0x0384000000007b1d */ /* 0x000fe20000010000 */
[C---:B------:R-:W-:Y:S01]  /*52f0*/  IMAD R5, R18.reuse, 0x40, R191 ;  /* 0x0000004012057824 */ /* 0x040fe200078e02bf */
[----:B------:R-:W-:Y:S01]  /*5300*/  ISETP.GT.AND P3, PT, R3, R4, PT ;  /* 0x000000040300720c */ /* 0x000fe20003f64270 */
[----:B------:R-:W-:Y:S02]  /*5310*/  VIADD R18, R18, 0x1 ;  /* 0x0000000112127836 */ /* 0x000fe40000000000 */
[----:B------:R-:W-:Y:S02]  /*5320*/  IMAD R5, R5, 0x4, R2 ;  /* 0x0000000405057824 */ /* 0x000fe400078e0202 */
[----:B------:R-:W-:Y:S01]  /*5330*/  VIADD R3, R3, 0xffffffff ;  /* 0xffffffff03037836 */ /* 0x000fe20000000000 */
[----:B------:R-:W-:-:S04]  /*5340*/  ISETP.NE.AND P2, PT, R18, 0x2, PT ;  /* 0x000000021200780c */ /* 0x000fc80003f45270 */
[----:B------:R-:W-:Y:S02]  /*5350*/  SEL R12, RZ, 0x1, P2 ;  /* 0x00000001ff0c7807 */ /* 0x000fe40001000000 */
[----:B------:R-:W-:Y:S02]  /*5360*/  SEL R18, R18, RZ, P2 ;  /* 0x000000ff12127207 */ /* 0x000fe40001000000 */
[----:B------:R-:W-:Y:S01]  /*5370*/  LOP3.LUT R19, R19, R12, RZ, 0x3c, !PT ;  /* 0x0000000c13137212 */ /* 0x000fe200078e3cff */
[----:B01----:R-:W0:Y:S04]  /*5380*/  LDS R0, [R5+0x28800] ;  /* 0x0288000005007984 */ /* 0x003e280000000800 */
        /* <DEDUP_REMOVED lines=131> */
.L_x_2681:
[----:B------:R-:W-:Y:S01]  /*5bc0*/  IMAD R0, R18, 0x8, R2 ;  /* 0x0000000812007824 */ /* 0x000fe200078e0202 */
[----:B------:R-:W-:-:S04]  /*5bd0*/  SHF.L.U32 R5, R19, 0x1f, RZ ;  /* 0x0000001f13057819 */ /* 0x000fc800000006ff */
[----:B------:R0:W1:Y:S01]  /*5be0*/  SYNCS.PHASECHK.TRANS64.TRYWAIT P2, [R0+URZ+0x28c50], R5 ;  /* 0x028c5005000075a7 */ /* 0x000062000804017f */
[----:B------:R-:W-:Y:S05]  /*5bf0*/  @!P0 BRA `(.L_x_2682) ;  /* 0x0000000000048947 */ /* 0x000fea0003800000 */
[----:B------:R-:W-:Y:S01]  /*5c00*/  BPT.TRAP 0x1 ;  /* 0x000000040000795c */ /* 0x000fe20000300000 */
.L_x_2682:
[----:B------:R-:W-:Y:S04]  /*5c10*/  BSSY B1, `(.L_x_2683) ;  /* 0x0000004000017945 */ /* 0x000fe80003800000 */
[----:B-1----:R-:W-:Y:S05]  /*5c20*/  @P2 BRA `(.L_x_2684) ;  /* 0x0000000000082947 */ /* 0x002fea0003800000 */
[----:B------:R-:W1:Y:S02]  /*5c30*/  SYNCS.PHASECHK.TRANS64.TRYWAIT P2, [R0+URZ+0x28c50], R5 ;  /* 0x028c5005000075a7 */ /* 0x000e64000804017f */
[----:B-1----:R-:W-:Y:S05]  /*5c40*/  @!P2 BRA `(.L_x_2685) ;  /* 0x000001980064a947 */ /* 0x002fea0003800000 */
.L_x_2684:
[----:B------:R-:W-:Y:S05]  /*5c50*/  BSYNC B1 ;  /* 0x0000000000017941 */ /* 0x000fea0003800000 */
.L_x_2683:
[----:B------:R-:W-:Y:S01]  /*5c60*/  IMAD R12, R18, 0x1000, R23 ;  /* 0x00001000120c7824 */ /* 0x000fe200078e0217 */
[----:B------:R-:W-:Y:S01]  /*5c70*/  R2UR UR4, R10 ;  /* 0x000000000a0472ca */ /* 0x000fe200000e0000 */
[----:B------:R-:W-:Y:S01]  /*5c80*/  IMAD.MOV.U32 R13, RZ, RZ, 0x40000040 ;  /* 0x40000040ff0d7424 */ /* 0x000fe200078e00ff */
[----:B------:R-:W-:Y:S01]  /*5c90*/  R2UR UR5, R11 ;  /* 0x000000000b0572ca */ /* 0x000fe200000e0000 */
[----:B------:R-:W-:Y:S01]  /*5ca0*/  WARPGROUP.ARRIVE ;  /* 0x00000000000079c5 */ /* 0x000fe20000000000 */
[C---:B------:R-:W-:Y:S01]  /*5cb0*/  R2UR UR6, R12.reuse ;  /* 0x000000000c0672ca */ /* 0x040fe200000e0000 */
[----:B------:R-:W-:Y:S01]  /*5cc0*/  VIADD R20, R12, 0x80 ;  /* 0x000000800c147836 */ /* 0x000fe20000000000 */
[----:B------:R-:W-:Y:S01]  /*5cd0*/  R2UR UR7, R13 ;  /* 0x000000000d0772ca */ /* 0x000fe200000e0000 */
[----:B------:R-:W-:Y:S02]  /*5ce0*/  IMAD.MOV.U32 R21, RZ, RZ, 0x40000040 ;  /* 0x40000040ff157424 */ /* 0x000fe400078e00ff */
[----:B------:R-:W-:-:S02]  /*5cf0*/  IMAD.MOV.U32 R13, RZ, RZ, 0x40000040 ;  /* 0x40000040ff0d7424 */ /* 0x000fc400078e00ff */
[----:B01----:R-:W-:-:S05]  /*5d00*/  @!P1 VIADD R0, R0, 0x28c60 ;  /* 0x00028c6000009836 */ /* 0x003fca0000000000 */
[----:B------:R-:W-:-:S03]  /*5d10*/  @!P1 PRMT R0, RZ, 0x654, R0 ;  /* 0x00000654ff009816 */ /* 0x000fc60000000000 */
[----:B------:R-:W-:Y:S01]  /*5d20*/  HGMMA.64x256x16.F32 R24, gdesc[UR4].tnspB, R24, gsb0 ;  /* 0x43e00000041879f0 */ /* 0x000fe20008000818 */
[----:B------:R-:W-:Y:S02]  /*5d30*/  R2UR UR4, R8 ;  /* 0x00000000080472ca */ /* 0x000fe400000e0000 */
[----:B------:R-:W-:Y:S02]  /*5d40*/  R2UR UR5, R9 ;  /* 0x00000000090572ca */ /* 0x000fe400000e0000 */
[----:B------:R-:W-:Y:S01]  /*5d50*/  R2UR UR6, R20 ;  /* 0x00000000140672ca */ /* 0x000fe200000e0000 */
[C---:B------:R-:W-:Y:S01]  /*5d60*/  VIADD R20, R12.reuse, 0x100 ;  /* 0x000001000c147836 */ /* 0x040fe20000000000 */
[----:B------:R-:W-:Y:S01]  /*5d70*/  R2UR UR7, R21 ;  /* 0x00000000150772ca */ /* 0x000fe200000e0000 */
[----:B------:R-:W-:Y:S02]  /*5d80*/  IMAD.MOV.U32 R21, RZ, RZ, 0x40000040 ;  /* 0x40000040ff157424 */ /* 0x000fe400078e00ff */
        /* <DEDUP_REMOVED lines=24> */
.L_x_2680:
[----:B------:R-:W-:Y:S05]  /*5f10*/  BSYNC B0 ;  /* 0x0000000000007941 */ /* 0x000fea0003800000 */
.L_x_2679:
        /* <DEDUP_REMOVED lines=9> */
[----:B01----:R-:W0:Y:S04]  /*5fb0*/  LDS R0, [R3+0x28800] ;  /* 0x0288000003007984 */ /* 0x003e280000000800 */
        /* <DEDUP_REMOVED lines=133> */
.L_x_2666:
        /* <DEDUP_REMOVED lines=24> */
.L_x_2689:
[----:B------:R-:W-:-:S13]  /*6990*/  ISETP.NE.AND P0, PT, R7, 0x1, PT ;  /* 0x000000010700780c */ /* 0x000fda0003f05270 */
[----:B------:R-:W0:Y:S02]  /*69a0*/  @P0 LDC.64 R4, c[0x0][0x9e8] ;  /* 0x00027a00ff040b82 */ /* 0x000e240000000a00 */
[----:B0-----:R-:W-:-:S05]  /*69b0*/  @P0 IMAD.HI.U32 R4, R3, R4, RZ ;  /* 0x0000000403040227 */ /* 0x001fca00078e00ff */
[----:B------:R-:W-:-:S07]  /*69c0*/  @P0 SHF.R.U32.HI R3, RZ, R5, R4 ;  /* 0x00000005ff030219 */ /* 0x000fce0000011604 */
.L_x_2690:
[----:B------:R-:W-:Y:S05]  /*69d0*/  BSYNC B0 ;  /* 0x0000000000007941 */ /* 0x000fea0003800000 */
.L_x_2688:
[----:B------:R-:W-:-:S05]  /*69e0*/  IMAD R3, R3, R7, R7 ;  /* 0x0000000703037224 */ /* 0x000fca00078e0207 */
[----:B------:R-:W-:-:S07]  /*69f0*/  VIMNMX R0, R0, R3, PT ;  /* 0x0000000300007248 */ /* 0x000fce0003fe0100 */
.L_x_2687:
        /* <DEDUP_REMOVED lines=8> */
[----:B------:R-:W-:Y:S01]  /*6a80*/  VIMNMX R168, R168, R3, PT ;  /* 0x00000003a8a87248 */ /* 0x000fe20003fe0100 */
        /* <DEDUP_REMOVED lines=15> */
.L_x_2693:
[----:B------:R-:W-:-:S13]  /*6b80*/  ISETP.NE.AND P0, PT, R7, 0x1, PT ;  /* 0x000000010700780c */ /* 0x000fda0003f05270 */
[----:B------:R-:W0:Y:S02]  /*6b90*/  @P0 LDC.64 R8, c[0x0][0x9e8] ;  /* 0x00027a00ff080b82 */ /* 0x000e240000000a00 */
[----:B0-----:R-:W-:-:S05]  /*6ba0*/  @P0 IMAD.HI.U32 R6, R0, R8, RZ ;  /* 0x0000000800060227 */ /* 0x001fca00078e00ff */
[----:B------:R-:W-:-:S07]  /*6bb0*/  @P0 SHF.R.U32.HI R0, RZ, R9, R6 ;  /* 0x00000009ff000219 */ /* 0x000fce0000011606 */
.L_x_2694:
[----:B------:R-:W-:Y:S05]  /*6bc0*/  BSYNC B0 ;  /* 0x0000000000007941 */ /* 0x000fea0003800000 */
.L_x_2692:
[----:B------:R-:W-:-:S05]  /*6bd0*/  IMAD R3, R0, R7, RZ ;  /* 0x0000000700037224 */ /* 0x000fca00078e02ff */
[----:B------:R-:W-:-:S07]  /*6be0*/  VIMNMX R4, R4, R3, !PT ;  /* 0x0000000304047248 */ /* 0x000fce0007fe0100 */
.L_x_2691:
        /* <DEDUP_REMOVED lines=86> */
[----:B------:R-:W-:-:S04]  /*7150*/  LOP3.LUT R3, R3, 0x3fff, RZ, 0xc0, !PT ;  /* 0x00003fff03037812 */ /* 0x000fc800078ec0ff */
[----:B------:R-:W-:Y:S01]  /*7160*/  LOP3.LUT R190, R3, 0x2000000, RZ, 0xfc, !PT ;  /* 0x0200000003be7812 */ /* 0x000fe200078efcff */
        /* <DEDUP_REMOVED lines=16> */
[----:B-1--45:R-:W-:Y:S05]  /*7270*/  CALL.ABS.NOINC R14 ;  /* 0x000000000e007343 */ /* 0x032fea0003c00000 */
.L_x_2696:
[----:B------:R-:W-:Y:S05]  /*7280*/  BSYNC B6 ;  /* 0x0000000000067941 */ /* 0x000fea0003800000 */
.L_x_2695:
        /* <DEDUP_REMOVED lines=12> */
.L_x_2700:
[----:B-1----:R1:W2:Y:S02]  /*7350*/  SYNCS.PHASECHK.TRANS64.TRYWAIT P0, [R2+URZ+0x28c00], R3 ;  /* 0x028c0003020075a7 */ /* 0x0022a4000800017f */
[----:B--2---:R-:W-:Y:S05]  /*7360*/  @!P0 NANOSLEEP.SYNCS 0x989680 ;  /* 0x009896800000895d */ /* 0x004fea0003900000 */
[----:B------:R-:W2:Y:S02]  /*7370*/  @!P0 SYNCS.PHASECHK.TRANS64 P0, [R2+URZ+0x28c00], R3 ;  /* 0x028c0003020085a7 */ /* 0x000ea4000800007f */
[----:B--2---:R-:W-:Y:S05]  /*7380*/  @!P0 BRA `(.L_x_2700) ;  /* 0xfffffffc00f08947 */ /* 0x004fea000383ffff */
.L_x_2699:
[----:B------:R-:W-:Y:S05]  /*7390*/  BSYNC B0 ;  /* 0x0000000000007941 */ /* 0x000fea0003800000 */
.L_x_2698:
[----:B------:R-:W-:Y:S05]  /*73a0*/  BRA `(.L_x_2701) ;  /* 0x0000002800d87947 */ /* 0x000fea0003800000 */
.L_x_2697:
[----:B------:R-:W-:Y:S01]  /*73b0*/  VIADD R3, R2, 0x20400 ;  /* 0x0002040002037836 */ /* 0x000fe20000000000 */
[----:B-----5:R-:W-:Y:S01]  /*73c0*/  SHF.R.S32.HI R0, RZ, 0x1f, R37 ;  /* 0x0000001fff007819 */ /* 0x020fe20000011425 */
[----:B------:R-:W-:Y:S01]  /*73d0*/  ULDC.64 UR4, c[0x0][0x3f8] ;  /* 0x0000fe0000047ab9 */ /* 0x000fe20000000a00 */
[----:B------:R-:W-:Y:S01]  /*73e0*/  ULDC.64 UR6, c[0x0][0x408] ;  /* 0x0001020000067ab9 */ /* 0x000fe20000000a00 */
[----:B----4-:R-:W-:Y:S01]  /*73f0*/  IMAD.WIDE.U32 R24, R37, UR4, RZ ;  /* 0x0000000425187c25 */ /* 0x010fe2000f8e00ff */
[----:B------:R-:W-:Y:S01]  /*7400*/  LOP3.LUT P0, RZ, R3, 0x3ff, RZ, 0xc0, !PT ;  /* 0x000003ff03ff7812 */ /* 0x000fe2000780c0ff */
[----:B------:R-:W-:Y:S02]  /*7410*/  BSSY B6, `(.L_x_2702) ;  /* 0x0000019000067945 */ /* 0x000fe40003800000 */
[C---:B------:R-:W-:Y:S02]  /*7420*/  IMAD R4, R0.reuse, UR4, RZ ;  /* 0x0000000400047c24 */ /* 0x040fe4000f8e02ff */
[----:B------:R-:W-:-:S02]  /*7430*/  IMAD R0, R0, UR6, RZ ;  /* 0x0000000600007c24 */ /* 0x000fc4000f8e02ff */
[C---:B------:R-:W-:Y:S02]  /*7440*/  IMAD R29, R37.reuse, UR5, R4 ;  /* 0x00000005251d7c24 */ /* 0x040fe4000f8e0204 */
[C---:B------:R-:W-:Y:S02]  /*7450*/  IMAD R31, R37.reuse, UR7, R0 ;  /* 0x00000007251f7c24 */ /* 0x040fe4000f8e0200 */
[----:B------:R-:W-:-:S04]  /*7460*/  IMAD.WIDE.U32 R26, R37, UR6, RZ ;  /* 0x00000006251a7c25 */ /* 0x000fc8000f8e00ff */
[----:B------:R-:W-:Y:S02]  /*7470*/  IMAD.IADD R29, R29, 0x1, R25 ;  /* 0x000000011d1d7824 */ /* 0x000fe400078e0219 */
[----:B------:R-:W-:Y:S01]  /*7480*/  IMAD.IADD R31, R31, 0x1, R27 ;  /* 0x000000011f1f7824 */ /* 0x000fe200078e021b */
        /* <DEDUP_REMOVED lines=17> */
.L_x_2703:
[----:B------:R-:W-:Y:S05]  /*75a0*/  BSYNC B6 ;  /* 0x0000000000067941 */ /* 0x000fea0003800000 */
.L_x_2702:
[----:B------:R-:W-:Y:S01]  /*75b0*/  ULDC.U8 UR4, c[0x0][0x410] ;  /* 0x0001040000047ab9 */ /* 0x000fe20000000000 */
[----:B------:R-:W-:Y:S01]  /*75c0*/  BSSY B0, `(.L_x_2704) ;  /* 0x000028c000007945 */ /* 0x000fe20003800000 */
[----:B------:R-:W-:Y:S01]  /*75d0*/  ISETP.NE.AND P0, PT, RZ, UR4, PT ;  /* 0x00000004ff007c0c */ /* 0x000fe2000bf05270 */
[----:B------:R-:W-:-:S12]  /*75e0*/  IMAD.IADD R34, R185, 0x1, R192 ;  /* 0x00000001b9227824 */ /* 0x000fd800078e02c0 */
[----:B------:R-:W-:Y:S05]  /*75f0*/  @!P0 BRA `(.L_x_2705) ;  /* 0x0000001400508947 */ /* 0x000fea0003800000 */
[----:B------:R-:W0:Y:S01]  /*7600*/  LDC R37, c[0x0][0x448] ;  /* 0x00011200ff257b82 */ /* 0x000e220000000800 */
[----:B------:R-:W-:Y:S01]  /*7610*/  IMAD R3, R225, 0x20, R34 ;  /* 0x00000020e1037824 */ /* 0x000fe200078e0222 */
[----:B------:R-:W-:Y:S01]  /*7620*/  ULDC.64 UR4, c[0x0][0x3f8] ;  /* 0x0000fe0000047ab9 */ /* 0x000fe20000000a00 */
[----:B------:R-:W-:Y:S01]  /*7630*/  ULDC.64 UR6, c[0x0][0x408] ;  /* 0x0001020000067ab9 */ /* 0x000fe20000000a00 */
[----:B------:R-:W-:Y:S02]  /*7640*/  IMAD.MOV.U32 R6, RZ, RZ, R24 ;  /* 0x000000ffff067224 */ /* 0x000fe400078e0018 */
[----:B------:R-:W-:Y:S02]  /*7650*/  IMAD.MOV.U32 R7, RZ, RZ, R29 ;  /* 0x000000ffff077224 */ /* 0x000fe400078e001d */
[----:B------:R-:W-:Y:S02]  /*7660*/  IMAD.MOV.U32 R8, RZ, RZ, R26 ;  /* 0x000000ffff087224 */ /* 0x000fe400078e001a */
[----:B------:R-:W-:Y:S01]  /*7670*/  IMAD.MOV.U32 R9, RZ, RZ, R31 ;  /* 0x000000ffff097224 */ /* 0x000fe200078e001f */
[----:B0-----:R-:W-:-:S13]  /*7680*/  ISETP.NE.AND P0, PT, R37, 0x1, PT ;  /* 0x000000012500780c */ /* 0x001fda0003f05270 */
[----:B------:R-:W0:Y:S08]  /*7690*/  @P0 LDC R0, c[0x0][0x44c] ;  /* 0x00011300ff000b82 */ /* 0x000e300000000800 */
[----:B------:R-:W1:Y:S01]  /*76a0*/  @P0 LDC R5, c[0x0][0x450] ;  /* 0x00011400ff050b82 */ /* 0x000e620000000800 */
[----:B0-----:R-:W-:-:S05]  /*76b0*/  @P0 IMAD.HI.U32 R0, R3, R0, RZ ;  /* 0x0000000003000227 */ /* 0x001fca00078e00ff */
[----:B-1----:R-:W-:-:S04]  /*76c0*/  @P0 SHF.R.U32.HI R3, RZ, R5, R0 ;  /* 0x00000005ff030219 */ /* 0x002fc80000011600 */
[----:B------:R-:W-:Y:S01]  /*76d0*/  SHF.R.S32.HI R0, RZ, 0x1f, R3 ;  /* 0x0000001fff007819 */ /* 0x000fe20000011403 */
[----:B------:R-:W-:-:S04]  /*76e0*/  IMAD.WIDE.U32 R6, R3, UR4, R6 ;  /* 0x0000000403067c25 */ /* 0x000fc8000f8e0006 */
[C---:B------:R-:W-:Y:S02]  /*76f0*/  IMAD R4, R0.reuse, UR4, RZ ;  /* 0x0000000400047c24 */ /* 0x040fe4000f8e02ff */
[----:B------:R-:W-:Y:S02]  /*7700*/  IMAD R0, R0, UR6, RZ ;  /* 0x0000000600007c24 */ /* 0x000fe4000f8e02ff */
[C---:B------:R-:W-:Y:S01]  /*7710*/  IMAD R5, R3.reuse, UR5, R4 ;  /* 0x0000000503057c24 */ /* 0x040fe2000f8e0204 */
[----:B------:R-:W-:Y:S01]  /*7720*/  ULDC.64 UR4, c[0x0][0x3e8] ;  /* 0x0000fa0000047ab9 */ /* 0x000fe20000000a00 */
[C---:B------:R-:W-:Y:S01]  /*7730*/  IMAD.WIDE.U32 R8, R3.reuse, UR6, R8 ;  /* 0x0000000603087c25 */ /* 0x040fe2000f8e0008 */
[----:B------:R-:W-:Y:S01]  /*7740*/  LEA R4, P0, R6, UR4, 0x1 ;  /* 0x0000000406047c11 */ /* 0x000fe2000f8008ff */
[----:B------:R-:W-:Y:S02]  /*7750*/  UMOV UR4, 0xffffffff ;  /* 0xffffffff00047882 */ /* 0x000fe40000000000 */
[----:B------:R-:W-:Y:S01]  /*7760*/  IMAD R3, R3, UR7, R0 ;  /* 0x0000000703037c24 */ /* 0x000fe2000f8e0200 */
[----:B------:R-:W-:Y:S01]  /*7770*/  ULDC.64 UR6, c[0x0][0x400] ;  /* 0x0001000000067ab9 */ /* 0x000fe20000000a00 */
[----:B------:R-:W-:Y:S01]  /*7780*/  IMAD.IADD R5, R7, 0x1, R5 ;  /* 0x0000000107057824 */ /* 0x000fe200078e0205 */
[----:B------:R-:W-:Y:S01]  /*7790*/  LEA R7, P1, R8, UR6, 0x1 ;  /* 0x0000000608077c11 */ /* 0x000fe2000f8208ff */
[----:B------:R-:W-:-:S03]  /*77a0*/  IMAD.IADD R3, R9, 0x1, R3 ;  /* 0x0000000109037824 */ /* 0x000fc600078e0203 */
[----:B------:R-:W-:Y:S02]  /*77b0*/  LEA.HI.X R6, R6, UR5, R5, 0x1, P0 ;  /* 0x0000000506067c11 */ /* 0x000fe400080f0c05 */
[----:B------:R-:W-:Y:S01]  /*77c0*/  LEA.HI.X R8, R8, UR7, R3, 0x1, P1 ;  /* 0x0000000708087c11 */ /* 0x000fe200088f0c03 */
[----:B------:R-:W-:Y:S06]  /*77d0*/  BRA.DIV UR4, `(.L_x_2706) ;  /* 0x0000017e04947947 */ /* 0x000fec000b800000 */
[----:B------:R0:W1:Y:S04]  /*77e0*/  SHFL.IDX PT, R3, R6, RZ, 0x1c1f ;  /* 0x001c1fff06037589 */ /* 0x00006800000e0000 */
[----:B------:R0:W2:Y:S04]  /*77f0*/  SHFL.IDX PT, R0, R4, RZ, 0x1c1f ;  /* 0x001c1fff04007589 */ /* 0x0000a800000e0000 */
[----:B------:R0:W3:Y:S04]  /*7800*/  SHFL.IDX PT, R5, R8, RZ, 0x1c1f ;  /* 0x001c1fff08057589 */ /* 0x0000e800000e0000 */
[----:B------:R0:W4:Y:S02]  /*7810*/  SHFL.IDX PT, R14, R7, RZ, 0x1c1f ;  /* 0x001c1fff070e7589 */ /* 0x00012400000e0000 */
.L_x_3036:
[----:B------:R-:W-:Y:S01]  /*7820*/  IMAD R37, R22, R37, RZ ;  /* 0x0000002516257224 */ /* 0x000fe200078e02ff */
[----:B------:R-:W-:Y:S01]  /*7830*/  BSSY B1, `(.L_x_2707) ;  /* 0x000001d000017945 */ /* 0x000fe20003800000 */
[----:B------:R-:W-:Y:S02]  /*7840*/  CS2R R30, SRZ ;  /* 0x00000000001e7805 */ /* 0x000fe4000001ff00 */
[----:B------:R-:W-:Y:S02]  /*7850*/  CS2R R20, SRZ ;  /* 0x0000000000147805 */ /* 0x000fe4000001ff00 */
[----:B------:R-:W-:Y:S02]  /*7860*/  CS2R R28, SRZ ;  /* 0x00000000001c7805 */ /* 0x000fe4000001ff00 */
[----:B------:R-:W-:Y:S02]  /*7870*/  ISETP.GE.AND P0, PT, R34, R37, PT ;  /* 0x000000252200720c */ /* 0x000fe40003f06270 */
[----:B------:R-:W-:-:S11]  /*7880*/  CS2R R24, SRZ ;  /* 0x0000000000187805 */ /* 0x000fd6000001ff00 */
[----:B------:R-:W-:Y:S05]  /*7890*/  @P0 BRA `(.L_x_2708) ;  /* 0x0000000000580947 */ /* 0x000fea0003800000 */
[----:B------:R-:W-:Y:S01]  /*78a0*/  ULDC UR4, c[0x0][0x3f4] ;  /* 0x0000fd0000047ab9 */ /* 0x000fe20000000800 */
[----:B--2---:R-:W-:Y:S01]  /*78b0*/  IMAD.MOV.U32 R10, RZ, RZ, R0 ;  /* 0x000000ffff0a7224 */ /* 0x004fe200078e0000 */
[----:B------:R-:W-:Y:S01]  /*78c0*/  ISETP.GE.AND P3, PT, R199, UR4, PT ;  /* 0x00000004c7007c0c */ /* 0x000fe2000bf66270 */
[----:B-1----:R-:W-:Y:S01]  /*78d0*/  IMAD.MOV.U32 R11, RZ, RZ, R3 ;  /* 0x000000ffff0b7224 */ /* 0x002fe200078e0003 */
[----:B------:R-:W-:Y:S01]  /*78e0*/  ISETP.GE.AND P2, PT, R188, UR4, PT ;  /* 0x00000004bc007c0c */ /* 0x000fe2000bf46270 */
[----:B---3--:R-:W-:Y:S01]  /*78f0*/  IMAD.MOV.U32 R15, RZ, RZ, R5 ;  /* 0x000000ffff0f7224 */ /* 0x008fe200078e0005 */
[----:B------:R-:W-:-:S09]  /*7900*/  CS2R R28, SRZ ;  /* 0x00000000001c7805 */ /* 0x000fd2000001ff00 */
[C---:B------:R-:W-:Y:S01]  /*7910*/  @!P3 IMAD.SHL.U32 R33, R199.reuse, 0x2, RZ ;  /* 0x00000002c721b824 */ /* 0x040fe200078e00ff */
[----:B------:R-:W-:Y:S02]  /*7920*/  @!P3 SHF.L.U64.HI R20, R199, 0x1, R226 ;  /* 0x00000001c714b819 */ /* 0x000fe400000102e2 */
[----:B------:R-:W-:Y:S02]  /*7930*/  CS2R R30, SRZ ;  /* 0x00000000001e7805 */ /* 0x000fe4000001ff00 */
[----:B------:R-:W-:Y:S01]  /*7940*/  CS2R R24, SRZ ;  /* 0x0000000000187805 */ /* 0x000fe2000001ff00 */
[----:B------:R-:W-:Y:S01]  /*7950*/  @!P2 IMAD.WIDE R10, R188, 0x2, R10 ;  /* 0x00000002bc0aa825 */ /* 0x000fe200078e020a */
[-C--:B------:R-:W-:Y:S02]  /*7960*/  @!P3 IADD3 R26, P0, R0, R33.reuse, RZ ;  /* 0x00000021001ab210 */ /* 0x080fe40007f1e0ff */
[----:B----4-:R-:W-:Y:S01]  /*7970*/  @!P3 IADD3 R32, P1, R14, R33, RZ ;  /* 0x000000210e20b210 */ /* 0x010fe20007f3e0ff */
[----:B------:R-:W-:Y:S01]  /*7980*/  @!P2 IMAD.WIDE R12, R188, 0x2, R14 ;  /* 0x00000002bc0ca825 */ /* 0x000fe200078e020e */
[----:B------:R1:W5:Y:S03]  /*7990*/  @!P2 LD.E.64 R28, desc[UR42][R10.64] ;  /* 0x0000002a0a1ca980 */ /* 0x000366000c101b00 */
[--C-:B------:R-:W-:Y:S01]  /*79a0*/  @!P3 IMAD.X R27, R3, 0x1, R20.reuse, P0 ;  /* 0x00000001031bb824 */ /* 0x100fe200000e0614 */
[----:B------:R1:W5:Y:S01]  /*79b0*/  @!P2 LD.E.64 R30, desc[UR42][R12.64] ;  /* 0x0000002a0c1ea980 */ /* 0x000362000c101b00 */
[----:B------:R-:W-:Y:S01]  /*79c0*/  @!P3 IMAD.X R33, R5, 0x1, R20, P1 ;  /* 0x000000010521b824 */ /* 0x000fe200008e0614 */
[----:B------:R-:W-:-:S02]  /*79d0*/  CS2R R20, SRZ ;  /* 0x0000000000147805 */ /* 0x000fc4000001ff00 */
[----:B------:R1:W5:Y:S04]  /*79e0*/  @!P3 LD.E.64 R24, desc[UR42][R26.64] ;  /* 0x0000002a1a18b980 */ /* 0x000368000c101b00 */
[----:B------:R1:W5:Y:S02]  /*79f0*/  @!P3 LD.E.64 R20, desc[UR42][R32.64] ;  /* 0x0000002a2014b980 */ /* 0x000364000c101b00 */
.L_x_2708:
[----:B------:R-:W-:Y:S05]  /*7a00*/  BSYNC B1 ;  /* 0x0000000000017941 */ /* 0x000fea0003800000 */
.L_x_2707:
[----:B--2--5:R-:W-:Y:S01]  /*7a10*/  IMAD.MOV.U32 R0, RZ, RZ, R30 ;  /* 0x000000ffff007224 */ /* 0x024fe200078e001e */
[----:B------:R-:W-:Y:S01]  /*7a20*/  UMOV UR4, 0xffffffff ;  /* 0xffffffff00047882 */ /* 0x000fe20000000000 */
[----:B-1----:R-:W-:Y:S01]  /*7a30*/  IMAD.MOV.U32 R3, RZ, RZ, R31 ;  /* 0x000000ffff037224 */ /* 0x002fe200078e001f */
[----:B------:R-:W-:Y:S01]  /*7a40*/  CS2R R26, SRZ ;  /* 0x00000000001a7805 */ /* 0x000fe2000001ff00 */
[----:B---3--:R-:W-:Y:S01]  /*7a50*/  IMAD.MOV.U32 R5, RZ, RZ, R20 ;  /* 0x000000ffff057224 */ /* 0x008fe200078e0014 */
[----:B------:R-:W-:Y:S01]  /*7a60*/  PRMT R36, R0, 0x7610, R36 ;  /* 0x0000761000247816 */ /* 0x000fe20000000024 */
[----:B------:R-:W-:Y:S02]  /*7a70*/  IMAD.MOV.U32 R9, RZ, RZ, R21 ;  /* 0x000000ffff097224 */ /* 0x000fe400078e0015 */
[----:B------:R-:W-:Y:S01]  /*7a80*/  IMAD.MOV.U32 R0, RZ, RZ, R28 ;  /* 0x000000ffff007224 */ /* 0x000fe200078e001c */
[----:B------:R-:W-:Y:S01]  /*7a90*/  PRMT R41, R3, 0x5410, R5 ;  /* 0x0000541003297816 */ /* 0x000fe20000000005 */
[----:B------:R-:W-:Y:S01]  /*7aa0*/  IMAD.MOV.U32 R3, RZ, RZ, R29 ;  /* 0x000000ffff037224 */ /* 0x000fe200078e001d */
[----:B------:R-:W-:Y:S01]  /*7ab0*/  PRMT R42, R9, 0x7610, R42 ;  /* 0x00007610092a7816 */ /* 0x000fe2000000002a */
[----:B------:R-:W-:Y:S01]  /*7ac0*/  IMAD.MOV.U32 R5, RZ, RZ, R24 ;  /* 0x000000ffff057224 */ /* 0x000fe200078e0018 */
[----:B------:R-:W-:Y:S01]  /*7ad0*/  PRMT R36, R36, 0x5410, R0 ;  /* 0x0000541024247816 */ /* 0x000fe20000000000 */
[----:B------:R-:W-:Y:S01]  /*7ae0*/  IMAD.MOV.U32 R9, RZ, RZ, R25 ;  /* 0x000000ffff097224 */ /* 0x000fe200078e0019 */
[----:B------:R-:W-:-:S04]  /*7af0*/  PRMT R42, R42, 0x5410, R3 ;  /* 0x000054102a2a7816 */ /* 0x000fc80000000003 */
[----:B------:R-:W-:Y:S01]  /*7b00*/  PRMT R43, R5, 0x5410, R9 ;  /* 0x00005410052b7816 */ /* 0x000fe20000000009 */
[----:B------:R-:W-:Y:S06]  /*7b10*/  BRA.DIV UR4, `(.L_x_2709) ;  /* 0x0000017e04347947 */ /* 0x000fec000b800000 */
[----:B------:R1:W2:Y:S04]  /*7b20*/  SHFL.IDX PT, R3, R6, 0x1, 0x1c1f ;  /* 0x003c1f0006037f89 */ /* 0x0002a800000e0000 */
[----:B------:R1:W3:Y:S04]  /*7b30*/  SHFL.IDX PT, R0, R4, 0x1, 0x1c1f ;  /* 0x003c1f0004007f89 */ /* 0x0002e800000e0000 */
[----:B------:R1:W0:Y:S04]  /*7b40*/  SHFL.IDX PT, R5, R8, 0x1, 0x1c1f ;  /* 0x003c1f0008057f89 */ /* 0x00022800000e0000 */
[----:B----4-:R1:W4:Y:S02]  /*7b50*/  SHFL.IDX PT, R14, R7, 0x1, 0x1c1f ;  /* 0x003c1f00070e7f89 */ /* 0x01032400000e0000 */
.L_x_3042:
[----:B01----:R-:W-:Y:S01]  /*7b60*/  VIADD R4, R34, 0x20 ;  /* 0x0000002022047836 */ /* 0x003fe20000000000 */
[----:B------:R-:W-:Y:S01]  /*7b70*/  LEA.HI R6, R219, R219, RZ, 0x1 ;  /* 0x000000dbdb067211 */ /* 0x000fe200078f08ff */
[----:B------:R-:W-:Y:S01]  /*7b80*/  BSSY B1, `(.L_x_2710) ;  /* 0x0000020000017945 */ /* 0x000fe20003800000 */
[----:B------:R-:W-:Y:S01]  /*7b90*/  IMAD.SHL.U32 R34, R193, 0x40, RZ ;  /* 0x00000040c1227824 */ /* 0x000fe200078e00ff */
[----:B------:R-:W-:Y:S02]  /*7ba0*/  CS2R R8, SRZ ;  /* 0x0000000000087805 */ /* 0x000fe4000001ff00 */
[----:B------:R-:W-:Y:S02]  /*7bb0*/  ISETP.GE.AND P0, PT, R4, R37, PT ;  /* 0x000000250400720c */ /* 0x000fe40003f06270 */
[----:B------:R-:W-:Y:S02]  /*7bc0*/  CS2R R12, SRZ ;  /* 0x00000000000c7805 */ /* 0x000fe4000001ff00 */
[----:B------:R-:W-:-:S02]  /*7bd0*/  LOP3.LUT R6, R6, 0xfffffffe, RZ, 0xc0, !PT ;  /* 0xfffffffe06067812 */ /* 0x000fc400078ec0ff */
[----:B------:R-:W-:-:S03]  /*7be0*/  CS2R R10, SRZ ;  /* 0x00000000000a7805 */ /* 0x000fc6000001ff00 */
[----:B------:R-:W-:-:S05]  /*7bf0*/  IMAD.IADD R6, R219, 0x1, -R6 ;  /* 0x00000001db067824 */ /* 0x000fca00078e0a06 */
[----:B------:R-:W-:Y:S01]  /*7c00*/  SHF.L.U32 R35, R6, 0x1f, RZ ;  /* 0x0000001f06237819 */ /* 0x000fe200000006ff */
[----:B------:R-:W-:Y:S06]  /*7c10*/  @P0 BRA `(.L_x_2711) ;  /* 0x0000000000580947 */ /* 0x000fec0003800000 */
[----:B------:R-:W-:Y:S01]  /*7c20*/  ULDC UR4, c[0x0][0x3f4] ;  /* 0x0000fd0000047ab9 */ /* 0x000fe20000000800 */
[----:B---3--:R-:W-:Y:S01]  /*7c30*/  IMAD.MOV.U32 R6, RZ, RZ, R0 ;  /* 0x000000ffff067224 */ /* 0x008fe200078e0000 */
[----:B------:R-:W-:Y:S01]  /*7c40*/  ISETP.GE.AND P3, PT, R199, UR4, PT ;  /* 0x00000004c7007c0c */ /* 0x000fe2000bf66270 */
[----:B--2---:R-:W-:Y:S01]  /*7c50*/  IMAD.MOV.U32 R7, RZ, RZ, R3 ;  /* 0x000000ffff077224 */ /* 0x004fe200078e0003 */
[----:B------:R-:W-:Y:S01]  /*7c60*/  ISETP.GE.AND P2, PT, R188, UR4, PT ;  /* 0x00000004bc007c0c */ /* 0x000fe2000bf46270 */
[----:B------:R-:W-:Y:S01]  /*7c70*/  IMAD.MOV.U32 R15, RZ, RZ, R5 ;  /* 0x000000ffff0f7224 */ /* 0x000fe200078e0005 */
        /* <DEDUP_REMOVED lines=16> */
.L_x_2711:
[----:B------:R-:W-:Y:S05]  /*7d80*/  BSYNC B1 ;  /* 0x0000000000017941 */ /* 0x000fea0003800000 */
.L_x_2710:
[----:B------:R-:W1:Y:S01]  /*7d90*/  SYNCS.PHASECHK.TRANS64.TRYWAIT P0, [R2+URZ+0x28c00], R35 ;  /* 0x028c0023020075a7 */ /* 0x000e62000800017f */
[----:B--2---:R-:W-:Y:S01]  /*7da0*/  LOP3.LUT R3, R34, 0x1c0, RZ, 0xc0, !PT ;  /* 0x000001c022037812 */ /* 0x004fe200078ec0ff */
[----:B0----5:R-:W-:Y:S01]  /*7db0*/  IMAD.MOV.U32 R4, RZ, RZ, R26 ;  /* 0x000000ffff047224 */ /* 0x021fe200078e001a */
[----:B------:R-:W-:Y:S01]  /*7dc0*/  VIADDMNMX R40, R37, -R192, 0x40, PT ;  /* 0x0000004025287446 */ /* 0x000fe200038009c0 */
[----:B------:R-:W-:Y:S01]  /*7dd0*/  IMAD.MOV.U32 R5, RZ, RZ, R8 ;  /* 0x000000ffff057224 */ /* 0x000fe200078e0008 */
[----:B---3--:R-:W-:Y:S01]  /*7de0*/  LOP3.LUT R0, R3, 0x18, R16, 0xf8, !PT ;  /* 0x0000001803007812 */ /* 0x008fe200078ef810 */
[----:B------:R-:W-:Y:S01]  /*7df0*/  IMAD.MOV.U32 R7, RZ, RZ, R12 ;  /* 0x000000ffff077224 */ /* 0x000fe200078e000c */
[----:B------:R-:W-:Y:S01]  /*7e00*/  SHF.R.U32.HI R3, RZ, 0x3, R3 ;  /* 0x00000003ff037819 */ /* 0x000fe20000011603 */
[----:B------:R-:W-:Y:S01]  /*7e10*/  IMAD.MOV.U32 R6, RZ, RZ, R9 ;  /* 0x000000ffff067224 */ /* 0x000fe200078e0009 */
[----:B------:R-:W-:Y:S01]  /*7e20*/  BSSY B1, `(.L_x_2712) ;  /* 0x0000013000017945 */ /* 0x000fe20003800000 */
[----:B------:R-:W-:-:S02]  /*7e30*/  LOP3.LUT P2, RZ, R193, 0x4, RZ, 0xc0, !PT ;  /* 0x00000004c1ff7812 */ /* 0x000fc4000784c0ff */
[----:B------:R-:W-:Y:S02]  /*7e40*/  LOP3.LUT R0, R0, R3, RZ, 0x3c, !PT ;  /* 0x0000000300007212 */ /* 0x000fe400078e3cff */
[----:B------:R-:W-:Y:S01]  /*7e50*/  PRMT R3, R3, 0x5410, R4 ;  /* 0x0000541003037816 */ /* 0x000fe20000000004 */
[----:B------:R-:W-:Y:S01]  /*7e60*/  IMAD.MOV.U32 R4, RZ, RZ, R27 ;  /* 0x000000ffff047224 */ /* 0x000fe200078e001b */
[----:B------:R-:W-:Y:S02]  /*7e70*/  PRMT R45, R7, 0x7610, R45 ;  /* 0x00007610072d7816 */ /* 0x000fe4000000002d */
[----:B------:R-:W-:Y:S02]  /*7e80*/  PRMT R3, R6, 0x7610, R3 ;  /* 0x0000761006037816 */ /* 0x000fe40000000003 */
[----:B------:R-:W-:Y:S01]  /*7e90*/  PRMT R44, R4, 0x5410, R5 ;  /* 0x00005410042c7816 */ /* 0x000fe20000000005 */
[----:B------:R-:W-:Y:S01]  /*7ea0*/  IMAD R5, R203, 0x200, R0 ;  /* 0x00000200cb057824 */ /* 0x000fe200078e0200 */
[----:B------:R-:W-:Y:S01]  /*7eb0*/  ISETP.GE.AND P1, PT, R185, R40, PT ;  /* 0x00000028b900720c */ /* 0x000fe20003f26270 */
[----:B------:R-:W-:-:S02]  /*7ec0*/  IMAD.MOV.U32 R0, RZ, RZ, R13 ;  /* 0x000000ffff007224 */ /* 0x000fc400078e000d */
[----:B------:R-:W-:Y:S02]  /*7ed0*/  IMAD.MOV.U32 R4, RZ, RZ, R10 ;  /* 0x000000ffff047224 */ /* 0x000fe400078e000a */
[----:B----4-:R-:W-:Y:S01]  /*7ee0*/  IMAD R14, R5, 0x2, R2 ;  /* 0x00000002050e7824 */ /* 0x010fe200078e0202 */
[----:B------:R-:W-:Y:S01]  /*7ef0*/  PRMT R45, R45, 0x5410, R0 ;  /* 0x000054102d2d7816 */ /* 0x000fe20000000000 */
[----:B------:R-:W-:Y:S01]  /*7f00*/  IMAD.MOV.U32 R5, RZ, RZ, R11 ;  /* 0x000000ffff057224 */ /* 0x000fe200078e000b */
[----:B------:R-:W-:Y:S01]  /*7f10*/  PRMT R46, R4, 0x7610, R46 ;  /* 0x00007610042e7816 */ /* 0x000fe2000000002e */
[C---:B------:R-:W-:Y:S02]  /*7f20*/  VIADD R4, R14.reuse, 0x20400 ;  /* 0x000204000e047836 */ /* 0x040fe40000000000 */
[----:B------:R-:W-:Y:S01]  /*7f30*/  VIADD R0, R14, 0x20440 ;  /* 0x000204400e007836 */ /* 0x000fe20000000000 */
[----:B-1----:R-:W-:Y:S06]  /*7f40*/  @!P0 BRA `(.L_x_2713) ;  /* 0x0000017800988947 */ /* 0x002fec0003800000 */
.L_x_3043:
[----:B------:R-:W-:Y:S05]  /*7f50*/  BSYNC B1 ;  /* 0x0000000000017941 */ /* 0x000fea0003800000 */
.L_x_2712:
[----:B------:R-:W-:Y:S01]  /*7f60*/  BSSY B1, `(.L_x_2714) ;  /* 0x000005f000017945 */ /* 0x000fe20003800000 */
[----:B------:R-:W-:Y:S01]  /*7f70*/  PRMT R46, R46, 0x5410, R5 ;  /* 0x000054102e2e7816 */ /* 0x000fe20000000005 */
[----:B------:R-:W-:Y:S02]  /*7f80*/  @P2 VIADD R0, R4, 0xffffffc0 ;  /* 0xffffffc004002836 */ /* 0x000fe40000000000 */
[----:B------:R-:W-:Y:S05]  /*7f90*/  @P1 BRA `(.L_x_2715) ;  /* 0x00000004006c1947 */ /* 0x000fea0003800000 */
[----:B------:R-:W1:Y:S01]  /*7fa0*/  LDC R4, c[0x0][0x3f4] ;  /* 0x0000fd00ff047b82 */ /* 0x000e620000000800 */
[----:B------:R-:W-:Y:S01]  /*7fb0*/  BSSY B2, `(.L_x_2716) ;  /* 0x000002e000027945 */ /* 0x000fe20003800000 */
[-C--:B-1----:R-:W-:Y:S02]  /*7fc0*/  ISETP.GE.AND P0, PT, R188, R4.reuse, PT ;  /* 0x00000004bc00720c */ /* 0x082fe40003f06270 */
[----:B------:R-:W-:-:S11]  /*7fd0*/  ISETP.GE.AND P1, PT, R199, R4, PT ;  /* 0x00000004c700720c */ /* 0x000fd60003f26270 */
[----:B------:R-:W-:Y:S05]  /*7fe0*/  @P0 BRA `(.L_x_2717) ;  /* 0x0000000000a80947 */ /* 0x000fea0003800000 */
[----:B------:R-:W1:Y:S01]  /*7ff0*/  LDS.128 R4, [R14+0x20400] ;  /* 0x020400000e047984 */ /* 0x000e620000000c00 */
[----:B------:R-:W-:Y:S01]  /*8000*/  SHF.R.U32.HI R32, RZ, 0x10, R29 ;  /* 0x00000010ff207819 */ /* 0x000fe2000001161d */
[----:B------:R-:W-:Y:S01]  /*8010*/  HADD2.F32 R33, -RZ, R36.H0_H0 ;  /* 0x20000024ff217230 */ /* 0x000fe20000004100 */
[----:B------:R-:W-:Y:S02]  /*8020*/  SHF.R.U32.HI R34, RZ, 0x10, R31 ;  /* 0x00000010ff227819 */ /* 0x000fe4000001161f */
[----:B------:R-:W-:Y:S01]  /*8030*/  SHF.R.U64 R39, R28, 0x10, R29 ;  /* 0x000000101c277819 */ /* 0x000fe2000000121d */
[----:B------:R-:W-:Y:S01]  /*8040*/  HADD2.F32 R32, -RZ, R32.H0_H0 ;  /* 0x20000020ff207230 */ /* 0x000fe20000004100 */
[----:B------:R-:W-:Y:S01]  /*8050*/  SHF.R.U64 R38, R30, 0x10, R31 ;  /* 0x000000101e267819 */ /* 0x000fe2000000121f */
[----:B------:R-:W-:Y:S02]  /*8060*/  HADD2.F32 R34, -RZ, R34.H0_H0 ;  /* 0x20000022ff227230 */ /* 0x000fe40000004100 */
[----:B------:R-:W-:-:S02]  /*8070*/  HADD2.F32 R31, -RZ, R36.H1_H1 ;  /* 0x30000024ff1f7230 */ /* 0x000fc40000004100 */
[--C-:B-1----:R-:W-:Y:S02]  /*8080*/  HADD2.F32 R29, -RZ, R7.reuse.H0_H0 ;  /* 0x20000007ff1d7230 */ /* 0x102fe40000004100 */
[----:B------:R-:W-:Y:S02]  /*8090*/  HADD2.F32 R30, -RZ, R7.H1_H1 ;  /* 0x30000007ff1e7230 */ /* 0x000fe40000004100 */
[--C-:B------:R-:W-:Y:S02]  /*80a0*/  HADD2.F32 R7, -RZ, R4.reuse.H0_H0 ;  /* 0x20000004ff077230 */ /* 0x100fe40000004100 */
[----:B------:R-:W-:Y:S02]  /*80b0*/  HADD2.F32 R4, -RZ, R4.H1_H1 ;  /* 0x30000004ff047230 */ /* 0x000fe40000004100 */
[C---:B------:R-:W-:Y:S01]  /*80c0*/  FMUL.FTZ R36, R30.reuse, R34 ;  /* 0x000000221e247220 */ /* 0x040fe20000410000 */
[----:B0-----:R-:W-:Y:S01]  /*80d0*/  FMUL.FTZ R35, R30, R32 ;  /* 0x000000201e237220 */ /* 0x001fe20000410000 */
[----:B------:R-:W-:-:S02]  /*80e0*/  HADD2.F32 R15, -RZ, R6.H0_H0 ;  /* 0x20000006ff0f7230 */ /* 0x000fc40000004100 */
[C---:B------:R-:W-:Y:S01]  /*80f0*/  FMUL.FTZ R30, R4.reuse, R33 ;  /* 0x00000021041e7220 */ /* 0x040fe20000410000 */
[C---:B------:R-:W-:Y:S01]  /*8100*/  FFMA.FTZ R36, R29.reuse, R32, -R36 ;  /* 0x000000201d247223 */ /* 0x040fe20000010824 */
[----:B------:R-:W-:Y:S01]  /*8110*/  FFMA.FTZ R37, R29, R34, R35 ;  /* 0x000000221d257223 */ /* 0x000fe20000010023 */
[----:B------:R-:W-:Y:S02]  /*8120*/  HADD2.F32 R28, -RZ, R6.H1_H1 ;  /* 0x30000006ff1c7230 */ /* 0x000fe40000004100 */
[-C--:B------:R-:W-:Y:S01]  /*8130*/  FMUL.FTZ R34, R4, R31.reuse ;  /* 0x0000001f04227220 */ /* 0x080fe20000410000 */
[C---:B------:R-:W-:Y:S01]  /*8140*/  FFMA.FTZ R32, R7.reuse, R31, -R30 ;  /* 0x0000001f07207223 */ /* 0x040fe2000001081e */
[----:B------:R-:W-:Y:S02]  /*8150*/  HADD2.F32 R6, -RZ, R5.H0_H0 ;  /* 0x20000005ff067230 */ /* 0x000fe40000004100 */
[----:B------:R-:W-:Y:S02]  /*8160*/  HADD2.F32 R31, -RZ, R41.H0_H0 ;  /* 0x20000029ff1f7230 */ /* 0x000fe40000004100 */
[----:B------:R-:W-:Y:S01]  /*8170*/  FFMA.FTZ R33, R7, R33, R34 ;  /* 0x0000002107217223 */ /* 0x000fe20000010022 */
[----:B------:R-:W-:-:S02]  /*8180*/  HADD2.F32 R5, -RZ, R5.H1_H1 ;  /* 0x30000005ff057230 */ /* 0x000fc40000004100 */
[----:B------:R-:W-:Y:S02]  /*8190*/  HADD2.F32 R29, -RZ, R42.H1_H1 ;  /* 0x3000002aff1d7230 */ /* 0x000fe40000004100 */
[C---:B------:R-:W-:Y:S01]  /*81a0*/  FMUL.FTZ R34, R28.reuse, R31 ;  /* 0x0000001f1c227220 */ /* 0x040fe20000410000 */
[----:B------:R-:W-:Y:S02]  /*81b0*/  HADD2.F32 R30, -RZ, R38.H0_H0 ;  /* 0x20000026ff1e7230 */ /* 0x000fe40000004100 */
[----:B------:R-:W-:Y:S02]  /*81c0*/  HADD2.F32 R4, -RZ, R39.H0_H0 ;  /* 0x20000027ff047230 */ /* 0x000fe40000004100 */
[-C--:B------:R-:W-:Y:S01]  /*81d0*/  FMUL.FTZ R28, R28, R29.reuse ;  /* 0x0000001d1c1c7220 */ /* 0x080fe20000410000 */
[----:B------:R-:W-:Y:S01]  /*81e0*/  FFMA.FTZ R34, R15, R29, -R34 ;  /* 0x0000001d0f227223 */ /* 0x000fe20000010822 */
[C---:B------:R-:W-:Y:S01]  /*81f0*/  FMUL.FTZ R7, R5.reuse, R30 ;  /* 0x0000001e05077220 */ /* 0x040fe20000410000 */
[----:B------:R-:W-:Y:S01]  /*8200*/  FMUL.FTZ R35, R5, R4 ;  /* 0x0000000405237220 */ /* 0x000fe20000410000 */
[----:B------:R-:W-:-:S02]  /*8210*/  FFMA.FTZ R15, R15, R31, R28 ;  /* 0x0000001f0f0f7223 */ /* 0x000fc4000001001c */
[C---:B------:R-:W-:Y:S01]  /*8220*/  FFMA.FTZ R5, R6.reuse, R4, -R7 ;  /* 0x0000000406057223 */ /* 0x040fe20000010807 */
[----:B------:R-:W-:Y:S01]  /*8230*/  F2FP.F16.F32.PACK_AB R7, R37, R36 ;  /* 0x000000242507723e */ /* 0x000fe200000000ff */
[----:B------:R-:W-:Y:S01]  /*8240*/  FFMA.FTZ R30, R6, R30, R35 ;  /* 0x0000001e061e7223 */ /* 0x000fe20000010023 */
[----:B------:R-:W-:Y:S02]  /*8250*/  F2FP.F16.F32.PACK_AB R4, R33, R32 ;  /* 0x000000202104723e */ /* 0x000fe400000000ff */
[----:B------:R-:W-:Y:S02]  /*8260*/  F2FP.F16.F32.PACK_AB R6, R15, R34 ;  /* 0x000000220f06723e */ /* 0x000fe400000000ff */
[----:B------:R-:W-:-:S05]  /*8270*/  F2FP.F16.F32.PACK_AB R5, R30, R5 ;  /* 0x000000051e05723e */ /* 0x000fca00000000ff */
[----:B------:R1:W-:Y:S02]  /*8280*/  STS.128 [R14+0x20400], R4 ;  /* 0x020400040e007388 */ /* 0x0003e40000000c00 */
.L_x_2717:
[----:B------:R-:W-:Y:S05]  /*8290*/  BSYNC B2 ;  /* 0x0000000000027941 */ /* 0x000fea0003800000 */
.L_x_2716:
[----:B------:R-:W-:Y:S05]  /*82a0*/  @P1 BRA `(.L_x_2715) ;  /* 0x0000000000a81947 */ /* 0x000fea0003800000 */
[----:B-1----:R-:W1:Y:S01]  /*82b0*/  LDS.128 R4, [R0] ;  /* 0x0000000000047984 */ /* 0x002e620000000c00 */
[----:B------:R-:W-:Y:S01]  /*82c0*/  SHF.R.U32.HI R28, RZ, 0x10, R25 ;  /* 0x00000010ff1c7819 */ /* 0x000fe20000011619 */
[----:B------:R-:W-:Y:S01]  /*82d0*/  HADD2.F32 R29, -RZ, R41.H1_H1 ;  /* 0x30000029ff1d7230 */ /* 0x000fe20000004100 */
[----:B------:R-:W-:Y:S02]  /*82e0*/  SHF.R.U32.HI R30, RZ, 0x10, R21 ;  /* 0x00000010ff1e7819 */ /* 0x000fe40000011615 */
[----:B0-----:R-:W-:Y:S01]  /*82f0*/  SHF.R.U64 R35, R24, 0x10, R25 ;  /* 0x0000001018237819 */ /* 0x001fe20000001219 */
[----:B------:R-:W-:Y:S01]  /*8300*/  HADD2.F32 R28, -RZ, R28.H0_H0 ;  /* 0x2000001cff1c7230 */ /* 0x000fe20000004100 */
[----:B------:R-:W-:Y:S01]  /*8310*/  SHF.R.U64 R34, R20, 0x10, R21 ;  /* 0x0000001014227819 */ /* 0x000fe20000001215 */
[----:B------:R-:W-:Y:S02]  /*8320*/  HADD2.F32 R30, -RZ, R30.H0_H0 ;  /* 0x2000001eff1e7230 */ /* 0x000fe40000004100 */
[----:B------:R-:W-:-:S02]  /*8330*/  HADD2.F32 R25, -RZ, R43.H0_H0 ;  /* 0x2000002bff197230 */ /* 0x000fc40000004100 */
[--C-:B-1----:R-:W-:Y:S02]  /*8340*/  HADD2.F32 R21, -RZ, R7.reuse.H0_H0 ;  /* 0x20000007ff157230 */ /* 0x102fe40000004100 */
[----:B------:R-:W-:Y:S02]  /*8350*/  HADD2.F32 R24, -RZ, R7.H1_H1 ;  /* 0x30000007ff187230 */ /* 0x000fe40000004100 */
[--C-:B------:R-:W-:Y:S02]  /*8360*/  HADD2.F32 R7, -RZ, R4.reuse.H0_H0 ;  /* 0x20000004ff077230 */ /* 0x100fe40000004100 */
[----:B------:R-:W-:Y:S02]  /*8370*/  HADD2.F32 R4, -RZ, R4.H1_H1 ;  /* 0x30000004ff047230 */ /* 0x000fe40000004100 */
[C---:B------:R-:W-:Y:S01]  /*8380*/  FMUL.FTZ R32, R24.reuse, R30 ;  /* 0x0000001e18207220 */ /* 0x040fe20000410000 */
[----:B------:R-:W-:Y:S01]  /*8390*/  FMUL.FTZ R31, R24, R28 ;  /* 0x0000001c181f7220 */ /* 0x000fe20000410000 */
[----:B------:R-:W-:-:S02]  /*83a0*/  HADD2.F32 R15, -RZ, R6.H0_H0 ;  /* 0x20000006ff0f7230 */ /* 0x000fc40000004100 */
[C---:B------:R-:W-:Y:S01]  /*83b0*/  FMUL.FTZ R24, R4.reuse, R29 ;  /* 0x0000001d04187220 */ /* 0x040fe20000410000 */
[C---:B------:R-:W-:Y:S01]  /*83c0*/  FFMA.FTZ R32, R21.reuse, R28, -R32 ;  /* 0x0000001c15207223 */ /* 0x040fe20000010820 */
[----:B------:R-:W-:Y:S01]  /*83d0*/  FFMA.FTZ R33, R21, R30, R31 ;  /* 0x0000001e15217223 */ /* 0x000fe2000001001f */
[----:B------:R-:W-:Y:S02]  /*83e0*/  HADD2.F32 R20, -RZ, R6.H1_H1 ;  /* 0x30000006ff147230 */ /* 0x000fe40000004100 */
[-C--:B------:R-:W-:Y:S01]  /*83f0*/  FMUL.FTZ R30, R4, R25.reuse ;  /* 0x00000019041e7220 */ /* 0x080fe20000410000 */
[C---:B------:R-:W-:Y:S01]  /*8400*/  FFMA.FTZ R28, R7.reuse, R25, -R24 ;  /* 0x00000019071c7223 */ /* 0x040fe20000010818 */
[--C-:B------:R-:W-:Y:S02]  /*8410*/  HADD2.F32 R6, -RZ, R5.reuse.H0_H0 ;  /* 0x20000005ff067230 */ /* 0x100fe40000004100 */
        /* <DEDUP_REMOVED lines=18> */
[----:B------:R2:W-:Y:S02]  /*8540*/  STS.128 [R0], R4 ;  /* 0x0000000400007388 */ /* 0x0005e40000000c00 */
.L_x_2715:
[----:B------:R-:W-:Y:S05]  /*8550*/  BSYNC B1 ;  /* 0x0000000000017941 */ /* 0x000fea0003800000 */
.L_x_2714:
        /* <DEDUP_REMOVED lines=8> */
[----:B------:R-:W-:Y:S01]  /*85e0*/  SHF.R.U64 R30, R26, 0x10, R27 ;  /* 0x000000101a1e7819 */ /* 0x000fe2000000121b */
[----:B------:R-:W-:Y:S01]  /*85f0*/  HADD2.F32 R25, -RZ, R3.H1_H1 ;  /* 0x30000003ff197230 */ /* 0x000fe20000004100 */
[----:B------:R-:W-:Y:S01]  /*8600*/  SHF.R.U32.HI R24, RZ, 0x10, R13 ;  /* 0x00000010ff187819 */ /* 0x000fe2000001160d */
[----:B------:R-:W-:Y:S01]  /*8610*/  HADD2.F32 R21, -RZ, R45.H0_H0 ;  /* 0x2000002dff157230 */ /* 0x000fe20000004100 */
[----:B------:R-:W-:Y:S02]  /*8620*/  SHF.R.U32.HI R26, RZ, 0x10, R27 ;  /* 0x00000010ff1a7819 */ /* 0x000fe4000001161b */
        /* <DEDUP_REMOVED lines=23> */
[-C--:B------:R-:W-:Y:S01]  /*87a0*/  FMUL.FTZ R26, R13, R15.reuse ;  /* 0x0000000f0d1a7220 */ /* 0x080fe20000410000 */
[----:B------:R-:W-:Y:S02]  /*87b0*/  HADD2.F32 R4, -RZ, R31.H0_H0 ;  /* 0x2000001fff047230 */ /* 0x000fe40000004100 */
[C---:B------:R-:W-:Y:S01]  /*87c0*/  FFMA.FTZ R27, R12.reuse, R15, -R27 ;  /* 0x0000000f0c1b7223 */ /* 0x040fe2000001081b */
[C---:B------:R-:W-:Y:S01]  /*87d0*/  FMUL.FTZ R7, R5.reuse, R20 ;  /* 0x0000001405077220 */ /* 0x040fe20000410000 */
[----:B------:R-:W-:Y:S01]  /*87e0*/  FFMA.FTZ R26, R12, R21, R26 ;  /* 0x000000150c1a7223 */ /* 0x000fe2000001001a */
[----:B------:R-:W-:-:S02]  /*87f0*/  FMUL.FTZ R13, R5, R4 ;  /* 0x00000004050d7220 */ /* 0x000fc40000410000 */
[C---:B------:R-:W-:Y:S01]  /*8800*/  FFMA.FTZ R5, R6.reuse, R4, -R7 ;  /* 0x0000000406057223 */ /* 0x040fe20000010807 */
[----:B------:R-:W-:Y:S01]  /*8810*/  F2FP.F16.F32.PACK_AB R7, R29, R28 ;  /* 0x0000001c1d07723e */ /* 0x000fe200000000ff */
[----:B------:R-:W-:Y:S01]  /*8820*/  FFMA.FTZ R20, R6, R20, R13 ;  /* 0x0000001406147223 */ /* 0x000fe2000001000d */
[----:B------:R-:W-:Y:S02]  /*8830*/  F2FP.F16.F32.PACK_AB R6, R26, R27 ;  /* 0x0000001b1a06723e */ /* 0x000fe400000000ff */
[----:B------:R-:W-:Y:S02]  /*8840*/  F2FP.F16.F32.PACK_AB R4, R25, R24 ;  /* 0x000000181904723e */ /* 0x000fe400000000ff */
[----:B------:R-:W-:-:S05]  /*8850*/  F2FP.F16.F32.PACK_AB R5, R20, R5 ;  /* 0x000000051405723e */ /* 0x000fca00000000ff */
[----:B------:R1:W-:Y:S02]  /*8860*/  STS.128 [R14+0x21400], R4 ;  /* 0x021400040e007388 */ /* 0x0003e40000000c00 */
.L_x_2720:
[----:B------:R-:W-:Y:S05]  /*8870*/  BSYNC B1 ;  /* 0x0000000000017941 */ /* 0x000fea0003800000 */
.L_x_2719:
[----:B------:R-:W-:Y:S05]  /*8880*/  @P1 BRA `(.L_x_2718) ;  /* 0x00000014007c1947 */ /* 0x000fea0003800000 */
[----:B-1----:R-:W1:Y:S01]  /*8890*/  LDS.128 R4, [R0+0x1000] ;  /* 0x0010000000047984 */ /* 0x002e620000000c00 */
[----:B------:R-:W-:Y:S01]  /*88a0*/  SHF.R.U32.HI R13, RZ, 0x10, R11 ;  /* 0x00000010ff0d7819 */ /* 0x000fe2000001160b */
[----:B------:R-:W-:Y:S01]  /*88b0*/  HADD2.F32 R12, -RZ, R46.H0_H0 ;  /* 0x2000002eff0c7230 */ /* 0x000fe20000004100 */
[----:B------:R-:W-:Y:S01]  /*88c0*/  SHF.R.U32.HI R15, RZ, 0x10, R9 ;  /* 0x00000010ff0f7819 */ /* 0x000fe20000011609 */
[----:B------:R-:W-:Y:S01]  /*88d0*/  HADD2.F32 R14, -RZ, R44.H1_H1 ;  /* 0x3000002cff0e7230 */ /* 0x000fe20000004100 */
[----:B------:R-:W-:Y:S01]  /*88e0*/  SHF.R.U64 R27, R10, 0x10, R11 ;  /* 0x000000100a1b7819 */ /* 0x000fe2000000120b */
[----:B------:R-:W-:Y:S01]  /*88f0*/  HADD2.F32 R13, -RZ, R13.H0_H0 ;  /* 0x2000000dff0d7230 */ /* 0x000fe20000004100 */
[----:B------:R-:W-:Y:S01]  /*8900*/  SHF.R.U64 R25, R8, 0x10, R9 ;  /* 0x0000001008197819 */ /* 0x000fe20000001209 */
[----:B------:R-:W-:Y:S02]  /*8910*/  HADD2.F32 R15, -RZ, R15.H0_H0 ;  /* 0x2000000fff0f7230 */ /* 0x000fe40000004100 */
[----:B-1----:R-:W-:-:S02]  /*8920*/  HADD2.F32 R11, -RZ, R7.H1_H1 ;  /* 0x30000007ff0b7230 */ /* 0x002fc40000004100 */
[----:B------:R-:W-:Y:S02]  /*8930*/  HADD2.F32 R10, -RZ, R7.H0_H0 ;  /* 0x20000007ff0a7230 */ /* 0x000fe40000004100 */
[--C-:B------:R-:W-:Y:S02]  /*8940*/  HADD2.F32 R7, -RZ, R4.reuse.H0_H0 ;  /* 0x20000004ff077230 */ /* 0x100fe40000004100 */
[C---:B------:R-:W-:Y:S01]  /*8950*/  FMUL.FTZ R24, R11.reuse, R13 ;  /* 0x0000000d0b187220 */ /* 0x040fe20000410000 */
[----:B------:R-:W-:Y:S02]  /*8960*/  HADD2.F32 R4, -RZ, R4.H1_H1 ;  /* 0x30000004ff047230 */ /* 0x000fe40000004100 */
[-C--:B------:R-:W-:Y:S01]  /*8970*/  FMUL.FTZ R21, R11, R15.reuse ;  /* 0x0000000f0b157220 */ /* 0x080fe20000410000 */
[--C-:B------:R-:W-:Y:S02]  /*8980*/  HADD2.F32 R8, -RZ, R6.reuse.H0_H0 ;  /* 0x20000006ff087230 */ /* 0x100fe40000004100 */
[----:B------:R-:W-:Y:S01]  /*8990*/  FFMA.FTZ R26, R10, R15, R24 ;  /* 0x0000000f0a1a7223 */ /* 0x000fe20000010018 */
[----:B------:R-:W-:-:S02]  /*89a0*/  HADD2.F32 R9, -RZ, R6.H1_H1 ;  /* 0x30000006ff097230 */ /* 0x000fc40000004100 */
[C---:B------:R-:W-:Y:S01]  /*89b0*/  FMUL.FTZ R20, R4.reuse, R14 ;  /* 0x0000000e04147220 */ /* 0x040fe20000410000 */
[-C--:B------:R-:W-:Y:S01]  /*89c0*/  FMUL.FTZ R24, R4, R12.reuse ;  /* 0x0000000c04187220 */ /* 0x080fe20000410000 */
[----:B------:R-:W-:Y:S02]  /*89d0*/  HADD2.F32 R6, -RZ, R5.H0_H0 ;  /* 0x20000005ff067230 */ /* 0x000fe40000004100 */
[----:B------:R-:W-:Y:S01]  /*89e0*/  FFMA.FTZ R21, R10, R13, -R21 ;  /* 0x0000000d0a157223 */ /* 0x000fe20000010815 */
[----:B------:R-:W-:Y:S02]  /*89f0*/  HADD2.F32 R11, -RZ, R3.H0_H0 ;  /* 0x20000003ff0b7230 */ /* 0x000fe40000004100 */
[C---:B------:R-:W-:Y:S01]  /*8a00*/  FFMA.FTZ R20, R7.reuse, R12, -R20 ;  /* 0x0000000c07147223 */ /* 0x040fe20000010814 */
[----:B------:R-:W-:Y:S02]  /*8a10*/  HADD2.F32 R4, -RZ, R46.H1_H1 ;  /* 0x3000002eff047230 */ /* 0x000fe40000004100 */
[----:B------:R-:W-:Y:S01]  /*8a20*/  FFMA.FTZ R13, R7, R14, R24 ;  /* 0x0000000e070d7223 */ /* 0x000fe20000010018 */
[----:B------:R-:W-:-:S02]  /*8a30*/  HADD2.F32 R5, -RZ, R5.H1_H1 ;  /* 0x30000005ff057230 */ /* 0x000fc40000004100 */
[CC--:B------:R-:W-:Y:S01]  /*8a40*/  FMUL.FTZ R15, R9.reuse, R11.reuse ;  /* 0x0000000b090f7220 */ /* 0x0c0fe20000410000 */
[----:B------:R-:W-:Y:S02]  /*8a50*/  HADD2.F32 R10, -RZ, R25.H0_H0 ;  /* 0x20000019ff0a7230 */ /* 0x000fe40000004100 */
[-C--:B------:R-:W-:Y:S01]  /*8a60*/  FMUL.FTZ R12, R9, R4.reuse ;  /* 0x00000004090c7220 */ /* 0x080fe20000410000 */
[----:B------:R-:W-:Y:S02]  /*8a70*/  HADD2.F32 R3, -RZ, R27.H0_H0 ;  /* 0x2000001bff037230 */ /* 0x000fe40000004100 */
[C---:B------:R-:W-:Y:S01]  /*8a80*/  FFMA.FTZ R15, R8.reuse, R4, -R15 ;  /* 0x00000004080f7223 */ /* 0x040fe2000001080f */
[----:B------:R-:W-:Y:S01]  /*8a90*/  F2FP.F16.F32.PACK_AB R4, R13, R20 ;  /* 0x000000140d04723e */ /* 0x000fe200000000ff */
[C---:B------:R-:W-:Y:S01]  /*8aa0*/  FMUL.FTZ R7, R5.reuse, R10 ;  /* 0x0000000a05077220 */ /* 0x040fe20000410000 */
[----:B------:R-:W-:Y:S01]  /*8ab0*/  FFMA.FTZ R12, R8, R11, R12 ;  /* 0x0000000b080c7223 */ /* 0x000fe2000001000c */
[----:B------:R-:W-:-:S02]  /*8ac0*/  FMUL.FTZ R9, R5, R3 ;  /* 0x0000000305097220 */ /* 0x000fc40000410000 */
[----:B------:R-:W-:Y:S01]  /*8ad0*/  FFMA.FTZ R5, R6, R3, -R7 ;  /* 0x0000000306057223 */ /* 0x000fe20000010807 */
[----:B------:R-:W-:Y:S01]  /*8ae0*/  F2FP.F16.F32.PACK_AB R7, R26, R21 ;  /* 0x000000151a07723e */ /* 0x000fe200000000ff */
[----:B------:R-:W-:Y:S01]  /*8af0*/  FFMA.FTZ R10, R6, R10, R9 ;  /* 0x0000000a060a7223 */ /* 0x000fe20000010009 */
[----:B------:R-:W-:-:S04]  /*8b00*/  F2FP.F16.F32.PACK_AB R6, R12, R15 ;  /* 0x0000000f0c06723e */ /* 0x000fc800000000ff */
[----:B------:R-:W-:-:S05]  /*8b10*/  F2FP.F16.F32.PACK_AB R5, R10, R5 ;  /* 0x000000050a05723e */ /* 0x000fca00000000ff */
[----:B------:R3:W-:Y:S01]  /*8b20*/  STS.128 [R0+0x1000], R4 ;  /* 0x0010000400007388 */ /* 0x0007e20000000c00 */
[----:B------:R-:W-:Y:S05]  /*8b30*/  BRA `(.L_x_2718) ;  /* 0x0000001000d07947 */ /* 0x000fea0003800000 */
.L_x_2705:
[----:B------:R-:W0:Y:S01]  /*8b40*/  LDC R21, c[0x0][0x448] ;  /* 0x00011200ff157b82 */ /* 0x000e220000000800 */
[----:B------:R-:W-:Y:S01]  /*8b50*/  IMAD R3, R225, 0x20, R34 ;  /* 0x00000020e1037824 */ /* 0x000fe200078e0222 */
[----:B------:R-:W-:Y:S01]  /*8b60*/  ULDC.64 UR4, c[0x0][0x3f8] ;  /* 0x0000fe0000047ab9 */ /* 0x000fe20000000a00 */
[----:B------:R-:W-:Y:S01]  /*8b70*/  ULDC.64 UR6, c[0x0][0x408] ;  /* 0x0001020000067ab9 */ /* 0x000fe20000000a00 */
[----:B------:R-:W-:Y:S02]  /*8b80*/  IMAD.MOV.U32 R8, RZ, RZ, R24 ;  /* 0x000000ffff087224 */ /* 0x000fe400078e0018 */
[----:B------:R-:W-:Y:S02]  /*8b90*/  IMAD.MOV.U32 R9, RZ, RZ, R29 ;  /* 0x000000ffff097224 */ /* 0x000fe400078e001d */
[----:B------:R-:W-:Y:S01]  /*8ba0*/  IMAD.MOV.U32 R4, RZ, RZ, R26 ;  /* 0x000000ffff047224 */ /* 0x000fe200078e001a */
[----:B0-----:R-:W-:-:S13]  /*8bb0*/  ISETP.NE.AND P0, PT, R21, 0x1, PT ;  /* 0x000000011500780c */ /* 0x001fda0003f05270 */
[----:B------:R-:W0:Y:S08]  /*8bc0*/  @P0 LDC R0, c[0x0][0x44c] ;  /* 0x00011300ff000b82 */ /* 0x000e300000000800 */
[----:B------:R-:W1:Y:S01]  /*8bd0*/  @P0 LDC R5, c[0x0][0x450] ;  /* 0x00011400ff050b82 */ /* 0x000e620000000800 */
[----:B0-----:R-:W-:-:S05]  /*8be0*/  @P0 IMAD.HI.U32 R0, R3, R0, RZ ;  /* 0x0000000003000227 */ /* 0x001fca00078e00ff */
[----:B-1----:R-:W-:Y:S01]  /*8bf0*/  @P0 SHF.R.U32.HI R3, RZ, R5, R0 ;  /* 0x00000005ff030219 */ /* 0x002fe20000011600 */
[----:B------:R-:W-:-:S03]  /*8c00*/  IMAD.MOV.U32 R5, RZ, RZ, R31 ;  /* 0x000000ffff057224 */ /* 0x000fc600078e001f */
        /* <DEDUP_REMOVED lines=17> */
[----:B------:R-:W0:Y:S04]  /*8d20*/  SHFL.IDX PT, R3, R8, RZ, 0x1c1f ;  /* 0x001c1fff08037589 */ /* 0x000e2800000e0000 */
[----:B------:R-:W1:Y:S04]  /*8d30*/  SHFL.IDX PT, R0, R6, RZ, 0x1c1f ;  /* 0x001c1fff06007589 */ /* 0x000e6800000e0000 */
[----:B------:R2:W3:Y:S04]  /*8d40*/  SHFL.IDX PT, R5, R7, RZ, 0x1c1f ;  /* 0x001c1fff07057589 */ /* 0x0004e800000e0000 */
[----:B------:R2:W4:Y:S01]  /*8d50*/  SHFL.IDX PT, R14, R9, RZ, 0x1c1f ;  /* 0x001c1fff090e7589 */ /* 0x00052200000e0000 */
[----:B0-----:R-:W-:-:S02]  /*8d60*/  IMAD.MOV.U32 R11, RZ, RZ, R3 ;  /* 0x000000ffff0b7224 */ /* 0x001fc400078e0003 */
[----:B-12---:R-:W-:-:S07]  /*8d70*/  IMAD.MOV.U32 R10, RZ, RZ, R0 ;  /* 0x000000ffff0a7224 */ /* 0x006fce00078e0000 */
.L_x_3049:
[----:B------:R-:W-:Y:S01]  /*8d80*/  IMAD R21, R22, R21, RZ ;  /* 0x0000001516157224 */ /* 0x000fe200078e02ff */
[----:B------:R-:W-:Y:S01]  /*8d90*/  BSSY B1, `(.L_x_2722) ;  /* 0x000000f000017945 */ /* 0x000fe20003800000 */
[----:B---3--:R-:W-:Y:S01]  /*8da0*/  IMAD.MOV.U32 R15, RZ, RZ, R5 ;  /* 0x000000ffff0f7224 */ /* 0x008fe200078e0005 */
[----:B------:R-:W-:Y:S02]  /*8db0*/  CS2R R28, SRZ ;  /* 0x00000000001c7805 */ /* 0x000fe4000001ff00 */
[----:B------:R-:W-:Y:S02]  /*8dc0*/  CS2R R30, SRZ ;  /* 0x00000000001e7805 */ /* 0x000fe4000001ff00 */
[----:B------:R-:W-:Y:S02]  /*8dd0*/  ISETP.GE.AND P0, PT, R34, R21, PT ;  /* 0x000000152200720c */ /* 0x000fe40003f06270 */
[----:B------:R-:W-:Y:S02]  /*8de0*/  CS2R R24, SRZ ;  /* 0x0000000000187805 */ /* 0x000fe4000001ff00 */
[----:B------:R-:W-:-:S09]  /*8df0*/  CS2R R26, SRZ ;  /* 0x00000000001a7805 */ /* 0x000fd2000001ff00 */
[----:B------:R-:W-:Y:S05]  /*8e00*/  @P0 BRA `(.L_x_2723) ;  /* 0x00000000001c0947 */ /* 0x000fea0003800000 */
[----:B------:R-:W-:Y:S02]  /*8e10*/  ULDC UR4, c[0x0][0x3f4] ;  /* 0x0000fd0000047ab9 */ /* 0x000fe40000000800 */
[----:B------:R-:W-:-:S13]  /*8e20*/  ISETP.GE.AND P0, PT, R16, UR4, PT ;  /* 0x0000000410007c0c */ /* 0x000fda000bf06270 */
[----:B------:R-:W-:Y:S05]  /*8e30*/  @P0 BRA `(.L_x_2723) ;  /* 0x0000000000100947 */ /* 0x000fea0003800000 */
[----:B------:R-:W-:-:S04]  /*8e40*/  IMAD.WIDE R10, R16, 0x2, R10 ;  /* 0x00000002100a7825 */ /* 0x000fc800078e020a */
[----:B----4-:R-:W-:Y:S01]  /*8e50*/  IMAD.WIDE R14, R16, 0x2, R14 ;  /* 0x00000002100e7825 */ /* 0x010fe200078e020e */
[----:B------:R0:W5:Y:S04]  /*8e60*/  LD.E.128 R24, desc[UR42][R10.64] ;  /* 0x0000002a0a187980 */ /* 0x000168000c101d00 */
[----:B------:R0:W5:Y:S02]  /*8e70*/  LD.E.128 R28, desc[UR42][R14.64] ;  /* 0x0000002a0e1c7980 */ /* 0x000164000c101d00 */
.L_x_2723:
[----:B------:R-:W-:Y:S05]  /*8e80*/  BSYNC B1 ;  /* 0x0000000000017941 */ /* 0x000fea0003800000 */
.L_x_2722:
[----:B-----5:R-:W-:Y:S01]  /*8e90*/  IMAD.MOV.U32 R0, RZ, RZ, R28 ;  /* 0x000000ffff007224 */ /* 0x020fe200078e001c */
[----:B------:R-:W-:Y:S01]  /*8ea0*/  UMOV UR4, 0xffffffff ;  /* 0xffffffff00047882 */ /* 0x000fe20000000000 */
[----:B------:R-:W-:Y:S02]  /*8eb0*/  IMAD.MOV.U32 R4, RZ, RZ, R30 ;  /* 0x000000ffff047224 */ /* 0x000fe400078e001e */
[----:B------:R-:W-:Y:S02]  /*8ec0*/  IMAD.MOV.U32 R5, RZ, RZ, R31 ;  /* 0x000000ffff057224 */ /* 0x000fe400078e001f */
[----:B------:R-:W-:Y:S01]  /*8ed0*/  IMAD.MOV.U32 R3, RZ, RZ, R29 ;  /* 0x000000ffff037224 */ /* 0x000fe200078e001d */
[----:B------:R-:W-:Y:S01]  /*8ee0*/  PRMT R42, R0, 0x5410, R4 ;  /* 0x00005410002a7816 */ /* 0x000fe20000000004 */
[----:B------:R-:W-:Y:S01]  /*8ef0*/  IMAD.MOV.U32 R4, RZ, RZ, R26 ;  /* 0x000000ffff047224 */ /* 0x000fe200078e001a */
[----:B------:R-:W-:Y:S01]  /*8f00*/  PRMT R49, R5, 0x7610, R49 ;  /* 0x0000761005317816 */ /* 0x000fe20000000031 */
[----:B------:R-:W-:Y:S01]  /*8f10*/  IMAD.MOV.U32 R5, RZ, RZ, R27 ;  /* 0x000000ffff057224 */ /* 0x000fe200078e001b */
[----:B------:R-:W-:Y:S01]  /*8f20*/  PRMT R37, R3, 0x7610, R37 ;  /* 0x0000761003257816 */ /* 0x000fe20000000025 */
[----:B------:R-:W-:-:S02]  /*8f30*/  IMAD.MOV.U32 R0, RZ, RZ, R24 ;  /* 0x000000ffff007224 */ /* 0x000fc400078e0018 */
[----:B------:R-:W-:Y:S01]  /*8f40*/  IMAD.MOV.U32 R3, RZ, RZ, R25 ;  /* 0x000000ffff037224 */ /* 0x000fe200078e0019 */
[----:B------:R-:W-:Y:S02]  /*8f50*/  PRMT R50, R4, 0x5410, R5 ;  /* 0x0000541004327816 */ /* 0x000fe40000000005 */
[----:B------:R-:W-:Y:S02]  /*8f60*/  CS2R R4, SRZ ;  /* 0x0000000000047805 */ /* 0x000fe4000001ff00 */
[----:B------:R-:W-:Y:S02]  /*8f70*/  PRMT R49, R49, 0x5410, R0 ;  /* 0x0000541031317816 */ /* 0x000fe40000000000 */
[----:B------:R-:W-:Y:S01]  /*8f80*/  PRMT R37, R37, 0x5410, R3 ;  /* 0x0000541025257816 */ /* 0x000fe20000000003 */
[----:B------:R-:W-:Y:S06]  /*8f90*/  BRA.DIV UR4, `(.L_x_2724) ;  /* 0x0000016e04107947 */ /* 0x000fec000b800000 */
[----:B------:R-:W1:Y:S04]  /*8fa0*/  SHFL.IDX PT, R3, R8, 0x1, 0x1c1f ;  /* 0x003c1f0008037f89 */ /* 0x000e6800000e0000 */
[----:B------:R-:W2:Y:S04]  /*8fb0*/  SHFL.IDX PT, R0, R6, 0x1, 0x1c1f ;  /* 0x003c1f0006007f89 */ /* 0x000ea800000e0000 */
[----:B------:R-:W3:Y:S04]  /*8fc0*/  SHFL.IDX PT, R7, R7, 0x1, 0x1c1f ;  /* 0x003c1f0007077f89 */ /* 0x000ee800000e0000 */
[----:B0---4-:R0:W4:Y:S01]  /*8fd0*/  SHFL.IDX PT, R14, R9, 0x1, 0x1c1f ;  /* 0x003c1f00090e7f89 */ /* 0x01112200000e0000 */
[----:B-1----:R-:W-:-:S02]  /*8fe0*/  IMAD.MOV.U32 R13, RZ, RZ, R3 ;  /* 0x000000ffff0d7224 */ /* 0x002fc400078e0003 */
[----:B0-2---:R-:W-:-:S07]  /*8ff0*/  IMAD.MOV.U32 R12, RZ, RZ, R0 ;  /* 0x000000ffff0c7224 */ /* 0x005fce00078e0000 */
.L_x_3055:
[----:B------:R-:W0:Y:S01]  /*9000*/  LDC R33, c[0x0][0x3f4] ;  /* 0x0000fd00ff217b82 */ /* 0x000e220000000800 */
[----:B------:R-:W-:Y:S01]  /*9010*/  VIADD R34, R34, 0x20 ;  /* 0x0000002022227836 */ /* 0x000fe20000000000 */
[----:B------:R-:W-:Y:S01]  /*9020*/  LEA.HI R0, R219, R219, RZ, 0x1 ;  /* 0x000000dbdb007211 */ /* 0x000fe200078f08ff */
[----:B------:R-:W-:Y:S01]  /*9030*/  BSSY B1, `(.L_x_2725) ;  /* 0x0000014000017945 */ /* 0x000fe20003800000 */
[----:B---3--:R-:W-:Y:S01]  /*9040*/  IMAD.MOV.U32 R15, RZ, RZ, R7 ;  /* 0x000000ffff0f7224 */ /* 0x008fe200078e0007 */
        /* <DEDUP_REMOVED lines=9> */
[----:B------:R-:W-:Y:S02]  /*90e0*/  CS2R R6, SRZ ;  /* 0x0000000000067805 */ /* 0x000fe4000001ff00 */
[----:B------:R-:W-:Y:S02]  /*90f0*/  ISETP.GE.AND P0, PT, R16, UR4, PT ;  /* 0x0000000410007c0c */ /* 0x000fe4000bf06270 */
[----:B------:R-:W-:Y:S02]  /*9100*/  CS2R R8, SRZ ;  /* 0x0000000000087805 */ /* 0x000fe4000001ff00 */
[----:B------:R-:W-:-:S09]  /*9110*/  CS2R R10, SRZ ;  /* 0x00000000000a7805 */ /* 0x000fd2000001ff00 */
[----:B------:R-:W-:Y:S05]  /*9120*/  @P0 BRA `(.L_x_2726) ;  /* 0x0000000000100947 */ /* 0x000fea0003800000 */
[----:B------:R-:W-:-:S04]  /*9130*/  IMAD.WIDE R12, R16, 0x2, R12 ;  /* 0x00000002100c7825 */ /* 0x000fc800078e020c */
[----:B----4-:R-:W-:Y:S01]  /*9140*/  IMAD.WIDE R14, R16, 0x2, R14 ;  /* 0x00000002100e7825 */ /* 0x010fe200078e020e */
[----:B------:R1:W5:Y:S04]  /*9150*/  LD.E.128 R8, desc[UR42][R12.64] ;  /* 0x0000002a0c087980 */ /* 0x000368000c101d00 */
[----:B------:R1:W5:Y:S02]  /*9160*/  LD.E.128 R4, desc[UR42][R14.64] ;  /* 0x0000002a0e047980 */ /* 0x000364000c101d00 */
.L_x_2726:
[----:B------:R-:W-:Y:S05]  /*9170*/  BSYNC B1 ;  /* 0x0000000000017941 */ /* 0x000fea0003800000 */
.L_x_2725:
[----:B------:R-:W2:Y:S01]  /*9180*/  SYNCS.PHASECHK.TRANS64.TRYWAIT P1, [R2+URZ+0x28c00], R3 ;  /* 0x028c0003020075a7 */ /* 0x000ea2000802017f */
[----:B------:R-:W-:Y:S01]  /*9190*/  VIADDMNMX R0, R21, -R192, 0x40, PT ;  /* 0x0000004015007446 */ /* 0x000fe200038009c0 */
[----:B-1---5:R-:W-:Y:S01]  /*91a0*/  IMAD.MOV.U32 R12, RZ, RZ, R4 ;  /* 0x000000ffff0c7224 */ /* 0x022fe200078e0004 */
[----:B0-----:R-:W-:Y:S01]  /*91b0*/  ISETP.GE.AND P0, PT, R16, R33, PT ;  /* 0x000000211000720c */ /* 0x001fe20003f06270 */
[----:B------:R-:W-:Y:S01]  /*91c0*/  IMAD.MOV.U32 R13, RZ, RZ, R5 ;  /* 0x000000ffff0d7224 */ /* 0x000fe200078e0005 */
[----:B------:R-:W-:Y:S01]  /*91d0*/  BSSY B1, `(.L_x_2727) ;  /* 0x000000c000017945 */ /* 0x000fe20003800000 */
[----:B----4-:R-:W-:Y:S01]  /*91e0*/  IMAD.MOV.U32 R14, RZ, RZ, R9 ;  /* 0x000000ffff0e7224 */ /* 0x010fe200078e0009 */
[-C--:B------:R-:W-:Y:S02]  /*91f0*/  ISETP.GE.OR P2, PT, R185, R0.reuse, P0 ;  /* 0x00000000b900720c */ /* 0x080fe40000746670 */
[----:B------:R-:W-:Y:S01]  /*9200*/  PRMT R51, R12, 0x5410, R13 ;  /* 0x000054100c337816 */ /* 0x000fe2000000000d */
[----:B------:R-:W-:Y:S01]  /*9210*/  IMAD.MOV.U32 R12, RZ, RZ, R7 ;  /* 0x000000ffff0c7224 */ /* 0x000fe200078e0007 */
[----:B------:R-:W-:Y:S01]  /*9220*/  ISETP.GE.OR P0, PT, R236, R0, P0 ;  /* 0x00000000ec00720c */ /* 0x000fe20000706670 */
[----:B------:R-:W-:-:S02]  /*9230*/  IMAD.MOV.U32 R0, RZ, RZ, R6 ;  /* 0x000000ffff007224 */ /* 0x000fc400078e0006 */
[----:B------:R-:W-:-:S03]  /*9240*/  IMAD.MOV.U32 R13, RZ, RZ, R8 ;  /* 0x000000ffff0d7224 */ /* 0x000fc600078e0008 */
[----:B------:R-:W-:Y:S01]  /*9250*/  PRMT R52, R0, 0x5410, R12 ;  /* 0x0000541000347816 */ /* 0x000fe2000000000c */
[----:B------:R-:W-:Y:S01]  /*9260*/  IMAD.IADD R0, R16, 0x1, R33 ;  /* 0x0000000110007824 */ /* 0x000fe200078e0221 */
[----:B------:R-:W-:Y:S01]  /*9270*/  PRMT R53, R13, 0x5410, R14 ;  /* 0x000054100d357816 */ /* 0x000fe2000000000e */
[----:B--2---:R-:W-:Y:S06]  /*9280*/  @!P1 BRA `(.L_x_2728) ;  /* 0x0000016800cc9947 */ /* 0x004fec0003800000 */
.L_x_3056:
[----:B------:R-:W-:Y:S05]  /*9290*/  BSYNC B1 ;  /* 0x0000000000017941 */ /* 0x000fea0003800000 */
.L_x_2727:
[----:B------:R-:W-:Y:S01]  /*92a0*/  BSSY B1, `(.L_x_2729) ;  /* 0x0000063000017945 */ /* 0x000fe20003800000 */
[----:B------:R-:W-:Y:S01]  /*92b0*/  IMAD.MOV.U32 R54, RZ, RZ, R10 ;  /* 0x000000ffff367224 */ /* 0x000fe200078e000a */
[----:B0-----:R-:W-:Y:S01]  /*92c0*/  LOP3.LUT R3, R0, 0x38, RZ, 0xc0, !PT ;  /* 0x0000003800037812 */ /* 0x001fe200078ec0ff */
[----:B------:R-:W-:Y:S01]  /*92d0*/  IMAD.MOV.U32 R55, RZ, RZ, R11 ;  /* 0x000000ffff377224 */ /* 0x000fe200078e000b */
[----:B------:R-:W-:Y:S06]  /*92e0*/  @P2 BRA `(.L_x_2730) ;  /* 0x0000000400782947 */ /* 0x000fec0003800000 */
[----:B------:R-:W-:Y:S01]  /*92f0*/  IMAD.SHL.U32 R0, R193, 0x40, RZ ;  /* 0x00000040c1007824 */ /* 0x000fe200078e00ff */
[----:B------:R-:W-:Y:S02]  /*9300*/  SHF.R.U64 R47, R26, 0x10, R27 ;  /* 0x000000101a2f7819 */ /* 0x000fe4000000121b */
[--C-:B------:R-:W-:Y:S02]  /*9310*/  SHF.R.U64 R45, R30, 0x10, R31.reuse ;  /* 0x000000101e2d7819 */ /* 0x100fe4000000121f */
[----:B------:R-:W-:Y:S02]  /*9320*/  LOP3.LUT R12, R0, 0x1c0, RZ, 0xc0, !PT ;  /* 0x000001c0000c7812 */ /* 0x000fe400078ec0ff */
[----:B------:R-:W-:Y:S01]  /*9330*/  SHF.R.U32.HI R40, RZ, 0x10, R31 ;  /* 0x00000010ff287819 */ /* 0x000fe2000001161f */
[----:B------:R-:W-:Y:S01]  /*9340*/  HADD2.F32 R31, -RZ, R37.H0_H0 ;  /* 0x20000025ff1f7230 */ /* 0x000fe20000004100 */
[----:B------:R-:W-:Y:S02]  /*9350*/  LOP3.LUT R0, R12, 0x38, R16, 0xf8, !PT ;  /* 0x000000380c007812 */ /* 0x000fe400078ef810 */
[----:B------:R-:W-:-:S02]  /*9360*/  SHF.R.U32.HI R15, RZ, 0x3, R12 ;  /* 0x00000003ff0f7819 */ /* 0x000fc4000001160c */
[--C-:B------:R-:W-:Y:S02]  /*9370*/  SHF.R.U32.HI R36, RZ, 0x10, R29.reuse ;  /* 0x00000010ff247819 */ /* 0x100fe4000001161d */
[----:B------:R-:W-:Y:S02]  /*9380*/  LOP3.LUT R0, R0, R15, RZ, 0x3c, !PT ;  /* 0x0000000f00007212 */ /* 0x000fe400078e3cff */
[----:B------:R-:W-:Y:S01]  /*9390*/  SHF.R.U64 R46, R28, 0x10, R29 ;  /* 0x000000101c2e7819 */ /* 0x000fe2000000121d */
[----:B------:R-:W-:Y:S01]  /*93a0*/  HADD2.F32 R29, -RZ, R37.H1_H1 ;  /* 0x30000025ff1d7230 */ /* 0x000fe20000004100 */
[----:B------:R-:W-:Y:S01]  /*93b0*/  SHF.R.U32.HI R38, RZ, 0x10, R25 ;  /* 0x00000010ff267819 */ /* 0x000fe20000011619 */
[----:B------:R-:W-:Y:S01]  /*93c0*/  IMAD R13, R203, 0x200, R0 ;  /* 0x00000200cb0d7824 */ /* 0x000fe200078e0200 */
[----:B------:R-:W-:Y:S01]  /*93d0*/  LOP3.LUT R0, R15, R3, R12, 0x1e, !PT ;  /* 0x000000030f007212 */ /* 0x000fe200078e1e0c */
[----:B------:R-:W-:Y:S01]  /*93e0*/  HADD2.F32 R30, -RZ, R36.H0_H0 ;  /* 0x20000024ff1e7230 */ /* 0x000fe20000004100 */
[----:B------:R-:W-:Y:S01]  /*93f0*/  SHF.R.U32.HI R41, RZ, 0x10, R27 ;  /* 0x00000010ff297819 */ /* 0x000fe2000001161b */
[----:B------:R-:W-:Y:S01]  /*9400*/  IMAD R43, R13, 0x2, R2 ;  /* 0x000000020d2b7824 */ /* 0x000fe200078e0202 */
[----:B------:R-:W-:Y:S01]  /*9410*/  SHF.R.U64 R48, R24, 0x10, R25 ;  /* 0x0000001018307819 */ /* 0x000fe20000001219 */
[----:B------:R-:W-:-:S03]  /*9420*/  IMAD R21, R203, 0x200, R0 ;  /* 0x00000200cb157824 */ /* 0x000fc600078e0200 */
[----:B------:R-:W0:Y:S01]  /*9430*/  LDS.128 R12, [R43+0x20400] ;  /* 0x020400002b0c7984 */ /* 0x000e220000000c00 */
[----:B------:R-:W-:-:S05]  /*9440*/  IMAD R44, R21, 0x2, R2 ;  /* 0x00000002152c7824 */ /* 0x000fca00078e0202 */
[----:B------:R-:W1:Y:S01]  /*9450*/  LDS.128 R32, [R44+0x20400] ;  /* 0x020400002c207984 */ /* 0x000e620000000c00 */
[--C-:B0-----:R-:W-:Y:S02]  /*9460*/  HADD2.F32 R20, -RZ, R13.reuse.H0_H0 ;  /* 0x2000000dff147230 */ /* 0x101fe40000004100 */
[----:B------:R-:W-:Y:S02]  /*9470*/  HADD2.F32 R13, -RZ, R13.H1_H1 ;  /* 0x3000000dff0d7230 */ /* 0x000fe40000004100 */
[----:B------:R-:W-:Y:S02]  /*9480*/  HADD2.F32 R21, -RZ, R15.H0_H0 ;  /* 0x2000000fff157230 */ /* 0x000fe40000004100 */
[--C-:B-1----:R-:W-:Y:S02]  /*9490*/  HADD2.F32 R26, -RZ, R33.reuse.H0_H0 ;  /* 0x20000021ff1a7230 */ /* 0x102fe40000004100 */
[----:B------:R-:W-:Y:S02]  /*94a0*/  HADD2.F32 R33, -RZ, R33.H1_H1 ;  /* 0x30000021ff217230 */ /* 0x000fe40000004100 */
[----:B------:R-:W-:-:S02]  /*94b0*/  HADD2.F32 R28, -RZ, R35.H0_H0 ;  /* 0x20000023ff1c7230 */ /* 0x000fc40000004100 */
[C---:B------:R-:W-:Y:S01]  /*94c0*/  FMUL.FTZ R37, R26.reuse, R31 ;  /* 0x0000001f1a257220 */ /* 0x040fe20000410000 */
[-C--:B------:R-:W-:Y:S01]  /*94d0*/  FMUL.FTZ R39, R26, R29.reuse ;  /* 0x0000001d1a277220 */ /* 0x080fe20000410000 */
[----:B------:R-:W-:Y:S02]  /*94e0*/  HADD2.F32 R26, -RZ, R38.H0_H0 ;  /* 0x20000026ff1a7230 */ /* 0x000fe40000004100 */
[C---:B------:R-:W-:Y:S01]  /*94f0*/  FMUL.FTZ R36, R33.reuse, R30 ;  /* 0x0000001e21247220 */ /* 0x040fe20000410000 */
[C---:B------:R-:W-:Y:S01]  /*9500*/  FFMA.FTZ R37, R20.reuse, R29, -R37 ;  /* 0x0000001d14257223 */ /* 0x040fe20000010825 */
[----:B------:R-:W-:Y:S02]  /*9510*/  HADD2.F32 R29, -RZ, R49.H0_H0 ;  /* 0x20000031ff1d7230 */ /* 0x000fe40000004100 */
[----:B------:R-:W-:Y:S01]  /*9520*/  FFMA.FTZ R39, R20, R31, R39 ;  /* 0x0000001f14277223 */ /* 0x000fe20000010027 */
[----:B------:R-:W-:Y:S02]  /*9530*/  HADD2.F32 R20, -RZ, R50.H1_H1 ;  /* 0x30000032ff147230 */ /* 0x000fe40000004100 */
[-C--:B------:R-:W-:Y:S01]  /*9540*/  FMUL.FTZ R38, R33, R26.reuse ;  /* 0x0000001a21267220 */ /* 0x080fe20000410000 */
[----:B------:R-:W-:Y:S01]  /*9550*/  FFMA.FTZ R36, R13, R26, -R36 ;  /* 0x0000001a0d247223 */ /* 0x000fe20000010824 */
[----:B------:R-:W-:Y:S01]  /*9560*/  FMUL.FTZ R26, R28, R29 ;  /* 0x0000001d1c1a7220 */ /* 0x000fe20000410000 */
[----:B------:R-:W-:-:S02]  /*9570*/  HADD2.F32 R35, -RZ, R35.H1_H1 ;  /* 0x30000023ff237230 */ /* 0x000fc40000004100 */
[-C--:B------:R-:W-:Y:S01]  /*9580*/  FMUL.FTZ R28, R28, R20.reuse ;  /* 0x000000141c1c7220 */ /* 0x080fe20000410000 */
[----:B------:R-:W-:Y:S02]  /*9590*/  HADD2.F32 R31, -RZ, R40.H0_H0 ;  /* 0x20000028ff1f7230 */ /* 0x000fe40000004100 */
[----:B------:R-:W-:Y:S01]  /*95a0*/  FFMA.FTZ R40, R21, R20, -R26 ;  /* 0x0000001415287223 */ /* 0x000fe2000001081a */
[----:B------:R-:W-:Y:S02]  /*95b0*/  HADD2.F32 R20, -RZ, R41.H0_H0 ;  /* 0x20000029ff147230 */ /* 0x000fe40000004100 */
[----:B------:R-:W-:Y:S01]  /*95c0*/  FFMA.FTZ R38, R13, R30, R38 ;  /* 0x0000001e0d267223 */ /* 0x000fe20000010026 */
[----:B------:R-:W-:Y:S02]  /*95d0*/  HADD2.F32 R24, -RZ, R15.H1_H1 ;  /* 0x3000000fff187230 */ /* 0x000fe40000004100 */
[----:B------:R-:W-:Y:S01]  /*95e0*/  FFMA.FTZ R41, R21, R29, R28 ;  /* 0x0000001d15297223 */ /* 0x000fe2000001001c */
[----:B------:R-:W-:-:S02]  /*95f0*/  HADD2.F32 R25, -RZ, R32.H0_H0 ;  /* 0x20000020ff197230 */ /* 0x000fc40000004100 */
[C---:B------:R-:W-:Y:S01]  /*9600*/  FMUL.FTZ R29, R35.reuse, R31 ;  /* 0x0000001f231d7220 */ /* 0x040fe20000410000 */
[----:B------:R-:W-:Y:S02]  /*9610*/  HADD2.F32 R13, -RZ, R49.H1_H1 ;  /* 0x30000031ff0d7230 */ /* 0x000fe40000004100 */
[-C--:B------:R-:W-:Y:S01]  /*9620*/  FMUL.FTZ R33, R35, R20.reuse ;  /* 0x0000001423217220 */ /* 0x080fe20000410000 */
[----:B------:R-:W-:Y:S02]  /*9630*/  HADD2.F32 R21, -RZ, R42.H0_H0 ;  /* 0x2000002aff157230 */ /* 0x000fe40000004100 */
[----:B------:R-:W-:Y:S01]  /*9640*/  FFMA.FTZ R35, R24, R20, -R29 ;  /* 0x0000001418237223 */ /* 0x000fe2000001081d */
[----:B------:R-:W-:Y:S02]  /*9650*/  HADD2.F32 R0, -RZ, R12.H0_H0 ;  /* 0x2000000cff007230 */ /* 0x000fe40000004100 */
[----:B------:R-:W-:Y:S01]  /*9660*/  FMUL.FTZ R28, R25, R13 ;  /* 0x0000000d191c7220 */ /* 0x000fe20000410000 */
[----:B------:R-:W-:-:S02]  /*9670*/  HADD2.F32 R27, -RZ, R34.H0_H0 ;  /* 0x20000022ff1b7230 */ /* 0x000fc40000004100 */
[----:B------:R-:W-:Y:S01]  /*9680*/  FMUL.FTZ R29, R25, R21 ;  /* 0x00000015191d7220 */ /* 0x000fe20000410000 */
[----:B------:R-:W-:Y:S02]  /*9690*/  HADD2.F32 R26, -RZ, R42.H1_H1 ;  /* 0x3000002aff1a7230 */ /* 0x000fe40000004100 */
[----:B------:R-:W-:Y:S01]  /*96a0*/  FFMA.FTZ R42, R24, R31, R33 ;  /* 0x0000001f182a7223 */ /* 0x000fe20000010021 */
[----:B------:R-:W-:Y:S02]  /*96b0*/  HADD2.F32 R20, -RZ, R50.H0_H0 ;  /* 0x20000032ff147230 */ /* 0x000fe40000004100 */
[C---:B------:R-:W-:Y:S01]  /*96c0*/  FFMA.FTZ R29, R0.reuse, R13, -R29 ;  /* 0x0000000d001d7223 */ /* 0x040fe2000001081d */
[----:B------:R-:W-:Y:S01]  /*96d0*/  FFMA.FTZ R24, R0, R21, R28 ;  /* 0x0000001500187223 */ /* 0x000fe2000001001c */
[----:B------:R-:W-:Y:S02]  /*96e0*/  HADD2.F32 R15, -RZ, R14.H0_H0 ;  /* 0x2000000eff0f7230 */ /* 0x000fe40000004100 */
[C---:B------:R-:W-:Y:S01]  /*96f0*/  FMUL.FTZ R30, R27.reuse, R26 ;  /* 0x0000001a1b1e7220 */ /* 0x040fe20000410000 */
[----:B------:R-:W-:Y:S01]  /*9700*/  FMUL.FTZ R0, R27, R20 ;  /* 0x000000141b007220 */ /* 0x000fe20000410000 */
[----:B------:R-:W-:-:S02]  /*9710*/  HADD2.F32 R32, -RZ, R32.H1_H1 ;  /* 0x30000020ff207230 */ /* 0x000fc40000004100 */
[----:B------:R-:W-:Y:S02]  /*9720*/  HADD2.F32 R34, -RZ, R34.H1_H1 ;  /* 0x30000022ff227230 */ /* 0x000fe40000004100 */
[C---:B------:R-:W-:Y:S01]  /*9730*/  FFMA.FTZ R30, R15.reuse, R20, -R30 ;  /* 0x000000140f1e7223 */ /* 0x040fe2000001081e */
[----:B------:R-:W-:Y:S02]  /*9740*/  HADD2.F32 R25, -RZ, R46.H0_H0 ;  /* 0x2000002eff197230 */ /* 0x000fe40000004100 */
[----:B------:R-:W-:Y:S01]  /*9750*/  FFMA.FTZ R26, R15, R26, R0 ;  /* 0x0000001a0f1a7223 */ /* 0x000fe20000010000 */
[----:B------:R-:W-:Y:S02]  /*9760*/  HADD2.F32 R27, -RZ, R45.H0_H0 ;  /* 0x2000002dff1b7230 */ /* 0x000fe40000004100 */
[----:B------:R-:W-:Y:S02]  /*9770*/  HADD2.F32 R13, -RZ, R48.H0_H0 ;  /* 0x20000030ff0d7230 */ /* 0x000fe40000004100 */
[----:B------:R-:W-:Y:S01]  /*9780*/  FMUL.FTZ R15, R32, R25 ;  /* 0x00000019200f7220 */ /* 0x000fe20000410000 */
[----:B------:R-:W-:-:S02]  /*9790*/  HADD2.F32 R21, -RZ, R47.H0_H0 ;  /* 0x2000002fff157230 */ /* 0x000fc40000004100 */
[----:B------:R-:W-:Y:S01]  /*97a0*/  FMUL.FTZ R33, R34, R27 ;  /* 0x0000001b22217220 */ /* 0x000fe20000410000 */
[----:B------:R-:W-:Y:S02]  /*97b0*/  HADD2.F32 R12, -RZ, R12.H1_H1 ;  /* 0x3000000cff0c7230 */ /* 0x000fe40000004100 */
[----:B------:R-:W-:Y:S01]  /*97c0*/  FMUL.FTZ R32, R32, R13 ;  /* 0x0000000d20207220 */ /* 0x000fe20000410000 */
[----:B------:R-:W-:Y:S02]  /*97d0*/  HADD2.F32 R14, -RZ, R14.H1_H1 ;  /* 0x3000000eff0e7230 */ /* 0x000fe40000004100 */
[----:B------:R-:W-:Y:S01]  /*97e0*/  FMUL.FTZ R34, R34, R21 ;  /* 0x0000001522227220 */ /* 0x000fe20000410000 */
        /* <DEDUP_REMOVED lines=14> */
.L_x_2730:
[----:B------:R-:W-:Y:S05]  /*98d0*/  BSYNC B1 ;  /* 0x0000000000017941 */ /* 0x000fea0003800000 */
.L_x_2729:
[----:B------:R-:W-:Y:S01]  /*98e0*/  PRMT R34, R54, 0x5410, R55 ;  /* 0x0000541036227816 */ /* 0x000fe20000000037 */
[----:B------:R-:W-:Y:S06]  /*98f0*/  @P0 BRA `(.L_x_2718) ;  /* 0x0000000400600947 */ /* 0x000fec0003800000 */
[--C-:B------:R-:W-:Y:S01]  /*9900*/  SHF.R.U32.HI R0, RZ, 0x3, R228.reuse ;  /* 0x00000003ff007819 */ /* 0x100fe200000116e4 */
[----:B0-----:R-:W0:Y:S01]  /*9910*/  LDS.128 R12, [R227+0x20400] ;  /* 0x02040000e30c7984 */ /* 0x001e220000000c00 */
[----:B------:R-:W-:Y:S01]  /*9920*/  SHF.R.U64 R39, R8, 0x10, R9 ;  /* 0x0000001008277819 */ /* 0x000fe20000001209 */
[----:B------:R-:W-:Y:S01]  /*9930*/  HADD2.F32 R21, -RZ, R51.H1_H1 ;  /* 0x30000033ff157230 */ /* 0x000fe20000004100 */
[----:B------:R-:W-:Y:S02]  /*9940*/  LOP3.LUT R0, R0, R3, R228, 0x1e, !PT ;  /* 0x0000000300007212 */ /* 0x000fe400078e1ee4 */
[--C-:B------:R-:W-:Y:S02]  /*9950*/  SHF.R.U64 R38, R10, 0x10, R11.reuse ;  /* 0x000000100a267819 */ /* 0x100fe4000000120b */
[----:B------:R-:W-:Y:S01]  /*9960*/  SHF.R.U32.HI R36, RZ, 0x10, R11 ;  /* 0x00000010ff247819 */ /* 0x000fe2000001160b */
[----:B------:R-:W-:Y:S01]  /*9970*/  IMAD.IADD R3, R229, 0x1, R0 ;  /* 0x00000001e5037824 */ /* 0x000fe200078e0200 */
[--C-:B------:R-:W-:Y:S01]  /*9980*/  SHF.R.U32.HI R20, RZ, 0x10, R5.reuse ;  /* 0x00000010ff147819 */ /* 0x100fe20000011605 */
[----:B------:R-:W-:Y:S01]  /*9990*/  HADD2.F32 R11, -RZ, R53.H1_H1 ;  /* 0x30000035ff0b7230 */ /* 0x000fe20000004100 */
[----:B------:R-:W-:Y:S01]  /*99a0*/  SHF.R.U64 R37, R4, 0x10, R5 ;  /* 0x0000001004257819 */ /* 0x000fe20000001205 */
[----:B------:R-:W-:Y:S01]  /*99b0*/  IMAD R3, R3, 0x2, R2 ;  /* 0x0000000203037824 */ /* 0x000fe200078e0202 */
[----:B------:R-:W-:Y:S01]  /*99c0*/  SHF.R.U32.HI R28, RZ, 0x10, R9 ;  /* 0x00000010ff1c7819 */ /* 0x000fe20000011609 */
[----:B------:R-:W-:Y:S01]  /*99d0*/  HADD2.F32 R20, -RZ, R20.H0_H0 ;  /* 0x20000014ff147230 */ /* 0x000fe20000004100 */
[----:B------:R-:W-:-:S02]  /*99e0*/  SHF.R.U64 R35, R6, 0x10, R7 ;  /* 0x0000001006237819 */ /* 0x000fc40000001207 */
[----:B------:R-:W1:Y:S01]  /*99f0*/  LDS.128 R24, [R3+0x20400] ;  /* 0x0204000003187984 */ /* 0x000e620000000c00 */
[----:B------:R-:W-:Y:S01]  /*9a00*/  SHF.R.U32.HI R33, RZ, 0x10, R7 ;  /* 0x00000010ff217819 */ /* 0x000fe20000011607 */
[--C-:B0-----:R-:W-:Y:S02]  /*9a10*/  HADD2.F32 R4, -RZ, R13.reuse.H0_H0 ;  /* 0x2000000dff047230 */ /* 0x101fe40000004100 */
[----:B------:R-:W-:Y:S02]  /*9a20*/  HADD2.F32 R13, -RZ, R13.H1_H1 ;  /* 0x3000000dff0d7230 */ /* 0x000fe40000004100 */
[----:B------:R-:W-:Y:S02]  /*9a30*/  HADD2.F32 R0, -RZ, R12.H0_H0 ;  /* 0x2000000cff007230 */ /* 0x000fe40000004100 */
[----:B------:R-:W-:Y:S02]  /*9a40*/  HADD2.F32 R5, -RZ, R14.H0_H0 ;  /* 0x2000000eff057230 */ /* 0x000fe40000004100 */
[----:B------:R-:W-:-:S02]  /*9a50*/  HADD2.F32 R6, -RZ, R15.H0_H0 ;  /* 0x2000000fff067230 */ /* 0x000fc40000004100 */
[----:B------:R-:W-:Y:S02]  /*9a60*/  HADD2.F32 R15, -RZ, R15.H1_H1 ;  /* 0x3000000fff0f7230 */ /* 0x000fe40000004100 */
[----:B------:R-:W-:Y:S02]  /*9a70*/  HADD2.F32 R12, -RZ, R12.H1_H1 ;  /* 0x3000000cff0c7230 */ /* 0x000fe40000004100 */
[----:B------:R-:W-:Y:S02]  /*9a80*/  HADD2.F32 R14, -RZ, R14.H1_H1 ;  /* 0x3000000eff0e7230 */ /* 0x000fe40000004100 */
        /* <DEDUP_REMOVED lines=10> */
[----:B------:R-:W-:Y:S02]  /*9b30*/  HADD2.F32 R4, -RZ, R53.H0_H0 ;  /* 0x20000035ff047230 */ /* 0x000fe40000004100 */
[-C--:B------:R-:W-:Y:S01]  /*9b40*/  FMUL.FTZ R32, R25, R8.reuse ;  /* 0x0000000819207220 */ /* 0x080fe20000410000 */
[----:B------:R-:W-:Y:S01]  /*9b50*/  FFMA.FTZ R30, R13, R8, -R28 ;  /* 0x000000080d1e7223 */ /* 0x000fe2000001081c */
[----:B------:R-:W-:Y:S01]  /*9b60*/  FMUL.FTZ R21, R7, R11 ;  /* 0x0000000b07157220 */ /* 0x000fe20000410000 */
[----:B------:R-:W-:-:S02]  /*9b70*/  HADD2.F32 R9, -RZ, R26.H0_H0 ;  /* 0x2000001aff097230 */ /* 0x000fc40000004100 */
[-C--:B------:R-:W-:Y:S01]  /*9b80*/  FMUL.FTZ R28, R7, R4.reuse ;  /* 0x00000004071c7220 */ /* 0x080fe20000410000 */
[----:B------:R-:W-:Y:S02]  /*9b90*/  HADD2.F32 R8, -RZ, R52.H0_H0 ;  /* 0x20000034ff087230 */ /* 0x000fe40000004100 */
[C---:B------:R-:W-:Y:S01]  /*9ba0*/  FFMA.FTZ R21, R0.reuse, R4, -R21 ;  /* 0x0000000400157223 */ /* 0x040fe20000010815 */
[--C-:B------:R-:W-:Y:S02]  /*9bb0*/  HADD2.F32 R4, -RZ, R34.reuse.H0_H0 ;  /* 0x20000022ff047230 */ /* 0x100fe40000004100 */
[----:B------:R-:W-:Y:S01]  /*9bc0*/  FFMA.FTZ R28, R0, R11, R28 ;  /* 0x0000000b001c7223 */ /* 0x000fe2000001001c */
[----:B------:R-:W-:Y:S02]  /*9bd0*/  HADD2.F32 R10, -RZ, R27.H0_H0 ;  /* 0x2000001bff0a7230 */ /* 0x000fe40000004100 */
[----:B------:R-:W-:Y:S01]  /*9be0*/  FMUL.FTZ R0, R9, R8 ;  /* 0x0000000809007220 */ /* 0x000fe20000410000 */
[----:B------:R-:W-:-:S02]  /*9bf0*/  HADD2.F32 R7, -RZ, R34.H1_H1 ;  /* 0x30000022ff077230 */ /* 0x000fc40000004100 */
[----:B------:R-:W-:Y:S01]  /*9c00*/  FFMA.FTZ R32, R13, R20, R32 ;  /* 0x000000140d207223 */ /* 0x000fe20000010020 */
[----:B------:R-:W-:Y:S02]  /*9c10*/  HADD2.F32 R11, -RZ, R52.H1_H1 ;  /* 0x30000034ff0b7230 */ /* 0x000fe40000004100 */
[-C--:B------:R-:W-:Y:S01]  /*9c20*/  FFMA.FTZ R20, R5, R4.reuse, -R0 ;  /* 0x0000000405147223 */ /* 0x080fe20000010800 */
[----:B------:R-:W-:Y:S01]  /*9c30*/  FMUL.FTZ R34, R9, R4 ;  /* 0x0000000409227220 */ /* 0x000fe20000410000 */
[----:B------:R-:W-:Y:S02]  /*9c40*/  HADD2.F32 R0, -RZ, R36.H0_H0 ;  /* 0x20000024ff007230 */ /* 0x000fe40000004100 */
[C---:B------:R-:W-:Y:S01]  /*9c50*/  FMUL.FTZ R36, R10.reuse, R7 ;  /* 0x000000070a247220 */ /* 0x040fe20000410000 */
[----:B------:R-:W-:Y:S02]  /*9c60*/  HADD2.F32 R27, -RZ, R27.H1_H1 ;  /* 0x3000001bff1b7230 */ /* 0x000fe40000004100 */
[----:B------:R-:W-:Y:S01]  /*9c70*/  FMUL.FTZ R9, R10, R11 ;  /* 0x0000000b0a097220 */ /* 0x000fe20000410000 */
[----:B------:R-:W-:-:S02]  /*9c80*/  HADD2.F32 R4, -RZ, R33.H0_H0 ;  /* 0x20000021ff047230 */ /* 0x000fc40000004100 */
[----:B------:R-:W-:Y:S01]  /*9c90*/  FFMA.FTZ R10, R5, R8, R34 ;  /* 0x00000008050a7223 */ /* 0x000fe20000010022 */
[C---:B------:R-:W-:Y:S01]  /*9ca0*/  FFMA.FTZ R36, R6.reuse, R11, R36 ;  /* 0x0000000b06247223 */ /* 0x040fe20000010024 */
[----:B------:R-:W-:Y:S01]  /*9cb0*/  FFMA.FTZ R8, R6, R7, -R9 ;  /* 0x0000000706087223 */ /* 0x000fe20000010809 */
[----:B------:R-:W-:Y:S02]  /*9cc0*/  HADD2.F32 R24, -RZ, R24.H1_H1 ;  /* 0x30000018ff187230 */ /* 0x000fe40000004100 */
[C---:B------:R-:W-:Y:S01]  /*9cd0*/  FMUL.FTZ R34, R27.reuse, R4 ;  /* 0x000000041b227220 */ /* 0x040fe20000410000 */
[----:B------:R-:W-:Y:S02]  /*9ce0*/  HADD2.F32 R26, -RZ, R26.H1_H1 ;  /* 0x3000001aff1a7230 */ /* 0x000fe40000004100 */
[-C--:B------:R-:W-:Y:S01]  /*9cf0*/  FMUL.FTZ R6, R27, R0.reuse ;  /* 0x000000001b067220 */ /* 0x080fe20000410000 */
[----:B------:R-:W-:Y:S02]  /*9d00*/  HADD2.F32 R9, -RZ, R37.H0_H0 ;  /* 0x20000025ff097230 */ /* 0x000fe40000004100 */
[----:B------:R-:W-:Y:S01]  /*9d10*/  FFMA.FTZ R27, R15, R0, -R34 ;  /* 0x000000000f1b7223 */ /* 0x000fe20000010822 */
[----:B------:R-:W-:-:S02]  /*9d20*/  HADD2.F32 R11, -RZ, R35.H0_H0 ;  /* 0x20000023ff0b7230 */ /* 0x000fc40000004100 */
[----:B------:R-:W-:Y:S01]  /*9d30*/  FFMA.FTZ R33, R15, R4, R6 ;  /* 0x000000040f217223 */ /* 0x000fe20000010006 */
[----:B------:R-:W-:Y:S02]  /*9d40*/  HADD2.F32 R5, -RZ, R39.H0_H0 ;  /* 0x20000027ff057230 */ /* 0x000fe40000004100 */
[----:B------:R-:W-:Y:S01]  /*9d50*/  FMUL.FTZ R13, R24, R9 ;  /* 0x00000009180d7220 */ /* 0x000fe20000410000 */
[----:B------:R-:W-:Y:S02]  /*9d60*/  HADD2.F32 R7, -RZ, R38.H0_H0 ;  /* 0x20000026ff077230 */ /* 0x000fe40000004100 */
[----:B------:R-:W-:Y:S01]  /*9d70*/  FMUL.FTZ R15, R26, R11 ;  /* 0x0000000b1a0f7220 */ /* 0x000fe20000410000 */
[-C--:B------:R-:W-:Y:S01]  /*9d80*/  FMUL.FTZ R24, R24, R5.reuse ;  /* 0x0000000518187220 */ /* 0x080fe20000410000 */
[----:B------:R-:W-:Y:S01]  /*9d90*/  FFMA.FTZ R4, R12, R5, -R13 ;  /* 0x000000050c047223 */ /* 0x000fe2000001080d */
[-C--:B------:R-:W-:Y:S01]  /*9da0*/  FMUL.FTZ R26, R26, R7.reuse ;  /* 0x000000071a1a7220 */ /* 0x080fe20000410000 */
[----:B------:R-:W-:Y:S01]  /*9db0*/  FFMA.FTZ R15, R14, R7, -R15 ;  /* 0x000000070e0f7223 */ /* 0x000fe2000001080f */
[----:B------:R-:W-:Y:S01]  /*9dc0*/  FFMA.FTZ R13, R12, R9, R24 ;  /* 0x000000090c0d7223 */ /* 0x000fe20000010018 */
[----:B------:R-:W-:Y:S01]  /*9dd0*/  F2FP.F16.F32.PACK_AB R7, R27, R8 ;  /* 0x000000081b07723e */ /* 0x000fe200000000ff */
[----:B------:R-:W-:Y:S01]  /*9de0*/  FFMA.FTZ R25, R14, R11, R26 ;  /* 0x0000000b0e197223 */ /* 0x000fe2000001001a */
[----:B------:R-:W-:-:S02]  /*9df0*/  F2FP.F16.F32.PACK_AB R5, R30, R29 ;  /* 0x0000001d1e05723e */ /* 0x000fc400000000ff */
[----:B------:R-:W-:Y:S02]  /*9e00*/  F2FP.F16.F32.PACK_AB R4, R4, R21 ;  /* 0x000000150404723e */ /* 0x000fe400000000ff */
[----:B------:R-:W-:Y:S02]  /*9e10*/  F2FP.F16.F32.PACK_AB R6, R15, R20 ;  /* 0x000000140f06723e */ /* 0x000fe400000000ff */
[----:B------:R-:W-:Y:S02]  /*9e20*/  F2FP.F16.F32.PACK_AB R11, R33, R36 ;  /* 0x00000024210b723e */ /* 0x000fe400000000ff */
[----:B------:R-:W-:Y:S01]  /*9e30*/  F2FP.F16.F32.PACK_AB R9, R32, R31 ;  /* 0x0000001f2009723e */ /* 0x000fe200000000ff */
[----:B------:R4:W-:Y:S01]  /*9e40*/  STS.128 [R227+0x20400], R4 ;  /* 0x02040004e3007388 */ /* 0x0009e20000000c00 */
[----:B------:R-:W-:Y:S02]  /*9e50*/  F2FP.F16.F32.PACK_AB R8, R13, R28 ;  /* 0x0000001c0d08723e */ /* 0x000fe400000000ff */
[----:B------:R-:W-:-:S05]  /*9e60*/  F2FP.F16.F32.PACK_AB R10, R25, R10 ;  /* 0x0000000a190a723e */ /* 0x000fca00000000ff */
[----:B------:R4:W-:Y:S02]  /*9e70*/  STS.128 [R3+0x20400], R8 ;  /* 0x0204000803007388 */ /* 0x0009e40000000c00 */
.L_x_2718:
[----:B------:R-:W-:Y:S05]  /*9e80*/  BSYNC B0 ;  /* 0x0000000000007941 */ /* 0x000fea0003800000 */
.L_x_2704:
        /* <DEDUP_REMOVED lines=8> */
.L_x_2701:
[----:B--23--:R-:W-:-:S05]  /*9f10*/  IMAD.U32 R0, RZ, RZ, UR37 ;  /* 0x00000025ff007e24 */ /* 0x00cfca000f8e00ff */
[----:B------:R-:W-:-:S13]  /*9f20*/  ISETP.NE.AND P0, PT, R0, 0x3, PT ;  /* 0x000000030000780c */ /* 0x000fda0003f05270 */
[----:B------:R-:W-:Y:S05]  /*9f30*/  @!P0 BRA `(.L_x_2731) ;  /* 0x0000000000048947 */ /* 0x000fea0003800000 */
[----:B------:R-:W-:Y:S01]  /*9f40*/  BPT.TRAP 0x1 ;  /* 0x000000040000795c */ /* 0x000fe20000300000 */
.L_x_2731:
[----:B01----:R-:W-:Y:S01]  /*9f50*/  IMAD R14, R18, 0x8, R2 ;  /* 0x00000008120e7824 */ /* 0x003fe200078e0202 */
[----:B------:R-:W-:-:S04]  /*9f60*/  SHF.L.U32 R57, R19, 0x1f, RZ ;  /* 0x0000001f13397819 */ /* 0x000fc800000006ff */
[----:B------:R0:W1:Y:S01]  /*9f70*/  SYNCS.PHASECHK.TRANS64.TRYWAIT P2, [R14+URZ+0x28c30], R57 ;  /* 0x028c30390e0075a7 */ /* 0x000062000804017f */
[----:B------:R-:W-:Y:S05]  /*9f80*/  @!P0 BRA `(.L_x_2732) ;  /* 0x0000000000048947 */ /* 0x000fea0003800000 */
[----:B------:R-:W-:Y:S01]  /*9f90*/  BPT.TRAP 0x1 ;  /* 0x000000040000795c */ /* 0x000fe20000300000 */
.L_x_2732:
[----:B------:R-:W2:Y:S02]  /*9fa0*/  S2R R0, SR_TID.X ;  /* 0x0000000000007919 */ /* 0x000ea40000002100 */
[----:B--2---:R-:W-:-:S04]  /*9fb0*/  LOP3.LUT R0, R0, 0x7f, RZ, 0xc0, !PT ;  /* 0x0000007f00007812 */ /* 0x004fc800078ec0ff */
[----:B------:R-:W-:Y:S01]  /*9fc0*/  ISETP.NE.AND P1, PT, R0, RZ, PT ;  /* 0x000000ff0000720c */ /* 0x000fe20003f25270 */
[----:B------:R-:W-:-:S05]  /*9fd0*/  VIADD R0, R2, 0x22400 ;  /* 0x0002240002007836 */ /* 0x000fca0000000000 */
[----:B------:R-:W-:Y:S01]  /*9fe0*/  SHF.R.U32.HI R0, RZ, 0x4, R0 ;  /* 0x00000004ff007819 */ /* 0x000fe20000011600 */
[----:B-1----:R-:W-:Y:S06]  /*9ff0*/  @P2 BRA `(.L_x_2733) ;  /* 0x0000000000082947 */ /* 0x002fec0003800000 */
[----:B------:R-:W1:Y:S02]  /*a000*/  SYNCS.PHASECHK.TRANS64.TRYWAIT P2, [R14+URZ+0x28c30], R57 ;  /* 0x028c30390e0075a7 */ /* 0x000e64000804017f */
[----:B-1----:R-:W-:Y:S05]  /*a010*/  @!P2 BRA `(.L_x_2734) ;  /* 0x0000015c007ca947 */ /* 0x002fea0003800000 */
.L_x_2733:
[----:B------:R-:W-:Y:S01]  /*a020*/  LOP3.LUT R0, R0, 0x3fff, RZ, 0xc0, !PT ;  /* 0x00003fff00007812 */ /* 0x000fe200078ec0ff */
[----:B------:R-:W-:Y:S05]  /*a030*/  WARPSYNC.ALL ;  /* 0x0000000000007948 */ /* 0x000fea0003800000 */
[----:B------:R-:W-:Y:S01]  /*a040*/  LOP3.LUT R15, R0, 0x10000, RZ, 0xfc, !PT ;  /* 0x00010000000f7812 */ /* 0x000fe200078efcff */
[----:B------:R-:W-:Y:S01]  /*a050*/  VIADD R0, R2, 0x20400 ;  /* 0x0002040002007836 */ /* 0x000fe20000000000 */
[----:B----45:R-:W-:-:S03]  /*a060*/  WARPGROUP.ARRIVE ;  /* 0x00000000000079c5 */ /* 0x030fc60000000000 */
[----:B------:R-:W-:Y:S01]  /*a070*/  IMAD R6, R18, 0x200, R15 ;  /* 0x0000020012067824 */ /* 0x000fe200078e020f */
[----:B------:R-:W-:Y:S01]  /*a080*/  ULDC.64 UR40, c[0x0][0x9e0] ;  /* 0x0002780000287ab9 */ /* 0x000fe20000000a00 */
[----:B------:R-:W-:Y:S01]  /*a090*/  IMAD.MOV.U32 R7, RZ, RZ, 0x40000040 ;  /* 0x40000040ff077424 */ /* 0x000fe200078e00ff */
[----:B------:R-:W-:Y:S01]  /*a0a0*/  SHF.R.U32.HI R0, RZ, 0x4, R0 ;  /* 0x00000004ff007819 */ /* 0x000fe20000011600 */
[----:B------:R-:W-:Y:S01]  /*a0b0*/  IMAD.MOV.U32 R5, RZ, RZ, 0x40000040 ;  /* 0x40000040ff057424 */ /* 0x000fe200078e00ff */
[C---:B------:R-:W-:Y:S01]  /*a0c0*/  R2UR UR6, R6.reuse ;  /* 0x00000000060672ca */ /* 0x040fe200000e0000 */
[----:B------:R-:W-:Y:S01]  /*a0d0*/  VIADD R8, R6, 0x2 ;  /* 0x0000000206087836 */ /* 0x000fe20000000000 */
[----:B------:R-:W-:Y:S01]  /*a0e0*/  LOP3.LUT R0, R0, 0x3fff, RZ, 0xc0, !PT ;  /* 0x00003fff00007812 */ /* 0x000fe200078ec0ff */
[----:B------:R-:W-:Y:S01]  /*a0f0*/  IMAD.MOV.U32 R9, RZ, RZ, 0x40000040 ;  /* 0x40000040ff097424 */ /* 0x000fe200078e00ff */
[----:B------:R-:W-:Y:S01]  /*a100*/  R2UR UR7, R7 ;  /* 0x00000000070772ca */ /* 0x000fe200000e0000 */
[----:B------:R-:W-:Y:S01]  /*a110*/  IMAD.MOV.U32 R11, RZ, RZ, 0x40000040 ;  /* 0x40000040ff0b7424 */ /* 0x000fe200078e00ff */
[----:B------:R-:W-:Y:S01]  /*a120*/  LOP3.LUT R4, R0, 0x10000, RZ, 0xfc, !PT ;  /* 0x0001000000047812 */ /* 0x000fe200078efcff */
[----:B------:R-:W-:Y:S01]  /*a130*/  VIADD R12, R6, 0x4 ;  /* 0x00000004060c7836 */ /* 0x000fe20000000000 */
[----:B------:R-:W-:Y:S01]  /*a140*/  R2UR UR5, R5 ;  /* 0x00000000050572ca */ /* 0x000fe200000e0000 */
[----:B------:R-:W-:Y:S01]  /*a150*/  IMAD.MOV.U32 R13, RZ, RZ, 0x40000040 ;  /* 0x40000040ff0d7424 */ /* 0x000fe200078e00ff */
[C---:B------:R-:W-:Y:S01]  /*a160*/  R2UR UR4, R4.reuse ;  /* 0x00000000040472ca */ /* 0x040fe200000e0000 */
[----:B------:R-:W-:Y:S01]  /*a170*/  VIADD R10, R4, 0x2 ;  /* 0x00000002040a7836 */ /* 0x000fe20000000000 */
[----:B------:R-:W2:Y:S01]  /*a180*/  LDC R0, c[0x0][0x448] ;  /* 0x00011200ff007b82 */ /* 0x000ea20000000800 */
[----:B------:R-:W-:Y:S01]  /*a190*/  IMAD.MOV.U32 R7, RZ, RZ, 0x40000040 ;  /* 0x40000040ff077424 */ /* 0x000fe200078e00ff */
[----:B------:R-:W-:Y:S01]  /*a1a0*/  UISETP.GE.AND UP0, UPT, UR41, 0x1, UPT ;  /* 0x000000012900788c */ /* 0x000fe2000bf06270 */
[----:B------:R-:W-:-:S03]  /*a1b0*/  LEA R56, R168, 0xffffffc0, 0x6 ;  /* 0xffffffc0a8387811 */ /* 0x000fc600078e30ff */
[----:B------:R-:W-:Y:S01]  /*a1c0*/  UP2UR UR47, UPR, URZ, 0x1 ;  /* 0x000000013f2f7883 */ /* 0x000fe20008000000 */
[----:B------:R-:W-:Y:S02]  /*a1d0*/  IADD3 R20, -R184, R23, -R56 ;  /* 0x00000017b8147210 */ /* 0x000fe40007ffe938 */
[----:B------:R-:W-:Y:S02]  /*a1e0*/  PLOP3.LUT P3, PT, PT, PT, UP0, 0x40, 0x0 ;  /* 0x000000000000781c */ /* 0x000fe40003f6e808 */
[----:B------:R-:W-:Y:S01]  /*a1f0*/  HGMMA.64x64x16.F32 R24, gdesc[UR4], RZ, !UPT, gsb0 ;  /* 0x00e00000041879f0 */ /* 0x000fe2000c0008ff */
[----:B------:R-:W-:Y:S01]  /*a200*/  R2UR UR6, R8 ;  /* 0x00000000080672ca */ /* 0x000fe200000e0000 */
[----:B------:R-:W-:Y:S01]  /*a210*/  VIADD R8, R4, 0x4 ;  /* 0x0000000404087836 */ /* 0x000fe20000000000 */
[----:B------:R-:W-:Y:S01]  /*a220*/  R2UR UR7, R9 ;  /* 0x00000000090772ca */ /* 0x000fe200000e0000 */
[----:B------:R-:W-:Y:S01]  /*a230*/  IMAD.MOV.U32 R9, RZ, RZ, 0x40000040 ;  /* 0x40000040ff097424 */ /* 0x000fe200078e00ff */
[----:B------:R-:W-:-:S02]  /*a240*/  R2UR UR4, R10 ;  /* 0x000000000a0472ca */ /* 0x000fc400000e0000 */
[----:B------:R-:W-:Y:S02]  /*a250*/  R2UR UR5, R11 ;  /* 0x000000000b0572ca */ /* 0x000fe400000e0000 */
[----:B--2---:R-:W-:Y:S01]  /*a260*/  ISETP.NE.AND P2, PT, R0, 0x1, PT ;  /* 0x000000010000780c */ /* 0x004fe20003f45270 */
[----:B------:R-:W-:-:S12]  /*a270*/  IMAD.IADD R0, R201, 0x1, R192 ;  /* 0x00000001c9007824 */ /* 0x000fd800078e02c0 */
[----:B------:R-:W2:Y:S01]  /*a280*/  @P2 LDC R3, c[0x0][0x44c] ;  /* 0x00011300ff032b82 */ /* 0x000ea20000000800 */
[----:B------:R-:W-:Y:S02]  /*a290*/  WARPGROUP.DEPBAR.LE gsb0, 0x0 ;  /* 0x00008000000079c5 */ /* 0x000fe40000010000 */
[----:B------:R-:W-:-:S06]  /*a2a0*/  WARPGROUP.ARRIVE ;  /* 0x00000000000079c5 */ /* 0x000fcc0000000000 */
[----:B------:R-:W-:Y:S01]  /*a2b0*/  HGMMA.64x64x16.F32 R24, gdesc[UR4], R24, gsb0 ;  /* 0x00e00000041879f0 */ /* 0x000fe20008000818 */
        /* <DEDUP_REMOVED lines=8> */
[----:B------:R-:W-:-:S10]  /*a340*/  WARPGROUP.ARRIVE ;  /* 0x00000000000079c5 */ /* 0x000fd40000000000 */
[----:B------:R-:W-:Y:S01]  /*a350*/  HGMMA.64x64x16.F32 R24, gdesc[UR4], R24, gsb0 ;  /* 0x00e00000041879f0 */ /* 0x000fe20008000818 */
[----:B------:R-:W-:Y:S01]  /*a360*/  R2UR UR6, R12 ;  /* 0x000000000c0672ca */ /* 0x000fe200000e0000 */
[----:B--2---:R-:W-:Y:S01]  /*a370*/  @P2 IMAD.HI.U32 R12, R0, R3, RZ ;  /* 0x00000003000c2227 */ /* 0x004fe200078e00ff */
[----:B------:R-:W-:Y:S02]  /*a380*/  R2UR UR7, R13 ;  /* 0x000000000d0772ca */ /* 0x000fe400000e0000 */
[----:B------:R-:W-:Y:S01]  /*a390*/  R2UR UR4, R6 ;  /* 0x00000000060472ca */ /* 0x000fe200000e0000 */
[----:B------:R-:W2:Y:S01]  /*a3a0*/  @P2 LDC R13, c[0x0][0x450] ;  /* 0x00011400ff0d2b82 */ /* 0x000ea20000000800 */
[----:B------:R-:W-:Y:S01]  /*a3b0*/  R2UR UR5, R7 ;  /* 0x00000000070572ca */ /* 0x000fe200000e0000 */
[----:B------:R-:W-:Y:S02]  /*a3c0*/  IMAD.MOV.U32 R3, RZ, RZ, R0 ;  /* 0x000000ffff037224 */ /* 0x000fe400078e0000 */
[----:B------:R-:W-:-:S05]  /*a3d0*/  @!P1 VIADD R0, R14, 0x28c40 ;  /* 0x00028c400e009836 */ /* 0x000fca0000000000 */
[----:B------:R-:W-:Y:S02]  /*a3e0*/  @!P1 PRMT R0, RZ, 0x654, R0 ;  /* 0x00000654ff009816 */ /* 0x000fe40000000000 */
[----:B--2---:R-:W-:Y:S01]  /*a3f0*/  @P2 SHF.R.U32.HI R3, RZ, R13, R12 ;  /* 0x0000000dff032219 */ /* 0x004fe2000001160c */
[----:B------:R-:W-:-:S04]  /*a400*/  IMAD.MOV.U32 R13, RZ, RZ, -0x40 ;  /* 0xffffffc0ff0d7424 */ /* 0x000fc800078e00ff */
[----:B------:R-:W2:Y:S01]  /*a410*/  SHFL.IDX PT, R61, R3, RZ, 0x1c1f ;  /* 0x001c1fff033d7589 */ /* 0x000ea200000e0000 */
[----:B------:R-:W-:-:S04]  /*a420*/  IMAD R12, R168, R13, 0x41 ;  /* 0x00000041a80c7424 */ /* 0x000fc800078e020d */
[----:B------:R-:W-:Y:S01]  /*a430*/  VIADD R60, R12, 0xffffffff ;  /* 0xffffffff0c3c7836 */ /* 0x000fe20000000000 */
[----:B------:R-:W-:-:S05]  /*a440*/  IADD3 R13, -R184, R12, R23 ;  /* 0x0000000cb80d7210 */ /* 0x000fca0007ffe117 */
[----:B------:R-:W-:-:S04]  /*a450*/  IMAD.IADD R13, R13, 0x1, -R22 ;  /* 0x000000010d0d7824 */ /* 0x000fc800078e0a16 */
[----:B------:R-:W-:Y:S01]  /*a460*/  VIADD R59, R13, UR40 ;  /* 0x000000280d3b7c36 */ /* 0x000fe20008000000 */
[----:B------:R-:W-:Y:S02]  /*a470*/  WARPGROUP.DEPBAR.LE gsb0, 0x0 ;  /* 0x00008000000079c5 */ /* 0x000fe40000010000 */
[----:B------:R-:W-:-:S06]  /*a480*/  WARPGROUP.ARRIVE ;  /* 0x00000000000079c5 */ /* 0x000fcc0000000000 */
[----:B------:R-:W-:Y:S01]  /*a490*/  HGMMA.64x64x16.F32 R24, gdesc[UR4], R24, gsb0 ;  /* 0x00e00000041879f0 */ /* 0x000fe20008000818 */
[----:B------:R-:W-:Y:S02]  /*a4a0*/  ULDC UR4, c[0x0][0x9dc] ;  /* 0x0002770000047ab9 */ /* 0x000fe40000000800 */
[----:B------:R-:W-:Y:S01]  /*a4b0*/  IMAD.U32 R21, RZ, RZ, UR4 ;  /* 0x00000004ff157e24 */ /* 0x000fe2000f8e00ff */
[----:B------:R-:W-:Y:S02]  /*a4c0*/  WARPGROUP.DEPBAR.LE gsb0, 0x0 ;  /* 0x00008000000079c5 */ /* 0x000fe40000010000 */
[----:B------:R3:W-:Y:S02]  /*a4d0*/  @!P1 SYNCS.ARRIVE.TRANS64.RED.A1T0 RZ, [R0+URZ], RZ ;  /* 0x000000ff00ff99a7 */ /* 0x0007e4000810043f */
[----:B---3--:R-:W-:-:S05]  /*a4e0*/  LOP3.LUT R0, RZ, R21, RZ, 0x33, !PT ;  /* 0x00000015ff007212 */ /* 0x008fca00078e33ff */
[----:B------:R-:W-:Y:S01]  /*a4f0*/  IMAD.IADD R58, R13, 0x1, R0 ;  /* 0x000000010d3a7824 */ /* 0x000fe200078e0200 */
[----:B--2---:R-:W-:-:S03]  /*a500*/  VIADDMNMX R0, R61, R59, R20, PT ;  /* 0x0000003b3d007246 */ /* 0x004fc60003800114 */
[----:B------:R-:W-:Y:S01]  /*a510*/  IMAD.IADD R12, R58, 0x1, R61 ;  /* 0x000000013a0c7824 */ /* 0x000fe200078e023d */
[----:B------:R-:W-:Y:S06]  /*a520*/  @P3 BRA `(.L_x_2735) ;  /* 0x0000000000583947 */ /* 0x000fec0003800000 */
[----:B------:R-:W-:Y:S01]  /*a530*/  IADD3 R13, -R22, R23, R61 ;  /* 0x00000017160d7210 */ /* 0x000fe20007ffe13d */
[----:B------:R-:W-:Y:S03]  /*a540*/  BSSY B0, `(.L_x_2736) ;  /* 0x0000010000007945 */ /* 0x000fe60003800000 */
        /* <DEDUP_REMOVED lines=10> */
.L_x_2737:
[----:B------:R-:W-:-:S06]  /*a5f0*/  UISETP.NE.AND UP0, UPT, UR41, 0x1, UPT ;  /* 0x000000012900788c */ /* 0x000fcc000bf05270 */
[----:B------:R-:W-:-:S05]  /*a600*/  PLOP3.LUT P3, PT, PT, PT, UP0, 0x80, 0x0 ;  /* 0x000000000000781c */ /* 0x000fca0003f6f008 */
[----:B------:R-:W-:-:S08]  /*a610*/  @UP0 ULDC.64 UR4, c[0x0][0x9e8] ;  /* 0x00027a0000040ab9 */ /* 0x000fd00000000a00 */
[----:B------:R-:W-:-:S05]  /*a620*/  @P3 IMAD.HI.U32 R61, R13, UR4, RZ ;  /* 0x000000040d3d3c27 */ /* 0x000fca000f8e00ff */
[----:B------:R-:W-:-:S07]  /*a630*/  @P3 SHF.R.U32.HI R13, RZ, UR5, R61 ;  /* 0x00000005ff0d3c19 */ /* 0x000fce000801163d */
.L_x_2738:
[----:B------:R-:W-:Y:S05]  /*a640*/  BSYNC B0 ;  /* 0x0000000000007941 */ /* 0x000fea0003800000 */
.L_x_2736:
[----:B------:R-:W-:-:S04]  /*a650*/  IMAD R13, R13, UR41, -R56 ;  /* 0x000000290d0d7c24 */ /* 0x000fc8000f8e0a38 */
[----:B------:R-:W-:-:S05]  /*a660*/  IMAD.IADD R13, R13, 0x1, -R184 ;  /* 0x000000010d0d7824 */ /* 0x000fca00078e0ab8 */
[----:B------:R-:W-:Y:S02]  /*a670*/  VIMNMX R12, R12, R13, !PT ;  /* 0x0000000d0c0c7248 */ /* 0x000fe40007fe0100 */
[----:B------:R-:W-:-:S07]  /*a680*/  VIADDMNMX R0, R13, UR41, R0, PT ;  /* 0x000000290d007c46 */ /* 0x000fce000b800100 */
.L_x_2735:
[C---:B------:R-:W-:Y:S01]  /*a690*/  ISETP.GE.AND P3, PT, R60.reuse, 0x2, PT ;  /* 0x000000023c00780c */ /* 0x040fe20003f66270 */
[----:B------:R-:W2:Y:S01]  /*a6a0*/  SHFL.IDX PT, R3, R3, 0x1, 0x1c1f ;  /* 0x003c1f0003037f89 */ /* 0x000ea200000e0000 */
[----:B------:R-:W-:Y:S01]  /*a6b0*/  ISETP.GE.AND P4, PT, R60, 0x9, PT ;  /* 0x000000093c00780c */ /* 0x000fe20003f86270 */
[----:B------:R-:W-:Y:S01]  /*a6c0*/  UISETP.NE.AND UP0, UPT, UR47, URZ, UPT ;  /* 0x0000003f2f00728c */ /* 0x000fe2000bf05270 */
[C---:B------:R-:W-:Y:S02]  /*a6d0*/  ISETP.GT.AND P6, PT, R12.reuse, 0x1, !P3 ;  /* 0x000000010c00780c */ /* 0x040fe40005fc4270 */
[----:B------:R-:W-:Y:S02]  /*a6e0*/  ISETP.GT.AND P5, PT, R12, 0x8, !P4 ;  /* 0x000000080c00780c */ /* 0x000fe400067a4270 */
[C---:B------:R-:W-:Y:S02]  /*a6f0*/  ISETP.LT.OR P6, PT, R0.reuse, 0x2, P6 ;  /* 0x000000020000780c */ /* 0x040fe400037c1670 */
[----:B------:R-:W-:-:S02]  /*a700*/  ISETP.LT.OR P5, PT, R0, 0x9, P5 ;  /* 0x000000090000780c */ /* 0x000fc40002fa1670 */
[----:B------:R-:W-:Y:S02]  /*a710*/  FSEL R61, R25, -INF , !P6 ;  /* 0xff800000193d7808 */ /* 0x000fe40007000000 */
        /* <DEDUP_REMOVED lines=67> */
[----:B------:R-:W-:-:S04]  /*ab50*/  ISETP.GT.AND P6, PT, R12, 0x39, !P6 ;  /* 0x000000390c00780c */ /* 0x000fc800077c4270 */
[----:B------:R-:W-:Y:S02]  /*ab60*/  ISETP.LT.OR P6, PT, R0, 0x3a, P6 ;  /* 0x0000003a0000780c */ /* 0x000fe400037c1670 */
[----:B--2---:R-:W-:Y:S01]  /*ab70*/  VIADDMNMX R0, R3, R59, R20, PT ;  /* 0x0000003b03007246 */ /* 0x004fe20003800114 */
[----:B------:R-:W-:Y:S01]  /*ab80*/  IMAD.IADD R20, R58, 0x1, R3 ;  /* 0x000000013a147824 */ /* 0x000fe200078e0203 */
[----:B------:R-:W-:Y:S02]  /*ab90*/  FSEL R53, R53, -INF , !P6 ;  /* 0xff80000035357808 */ /* 0x000fe40007000000 */
[----:B------:R-:W-:-:S13]  /*aba0*/  PLOP3.LUT P6, PT, PT, PT, UP0, 0x40, 0x0 ;  /* 0x000000000000781c */ /* 0x000fda0003fce808 */
[----:B------:R-:W-:Y:S05]  /*abb0*/  @P6 BRA `(.L_x_2739) ;  /* 0x0000000000606947 */ /* 0x000fea0003800000 */
        /* <DEDUP_REMOVED lines=13> */
.L_x_2741:
[----:B------:R-:W-:-:S06]  /*ac90*/  UISETP.NE.AND UP0, UPT, UR41, 0x1, UPT ;  /* 0x000000012900788c */ /* 0x000fcc000bf05270 */
[----:B------:R-:W-:-:S05]  /*aca0*/  PLOP3.LUT P6, PT, PT, PT, UP0, 0x80, 0x0 ;  /* 0x000000000000781c */ /* 0x000fca0003fcf008 */
[----:B------:R-:W-:-:S08]  /*acb0*/  @UP0 ULDC.64 UR4, c[0x0][0x9e8] ;  /* 0x00027a0000040ab9 */ /* 0x000fd00000000a00 */
[----:B------:R-:W-:Y:S01]  /*acc0*/  @P6 IMAD.HI.U32 R12, R3, UR4, RZ ;  /* 0x00000004030c6c27 */ /* 0x000fe2000f8e00ff */
[----:B------:R-:W-:-:S13]  /*acd0*/  PLOP3.LUT P6, PT, PT, PT, UP0, 0x80, 0x0 ;  /* 0x000000000000781c */ /* 0x000fda0003fcf008 */
[----:B------:R-:W-:-:S07]  /*ace0*/  @P6 SHF.R.U32.HI R3, RZ, UR5, R12 ;  /* 0x00000005ff036c19 */ /* 0x000fce000801160c */
.L_x_2742:
[----:B------:R-:W-:Y:S05]  /*acf0*/  BSYNC B0 ;  /* 0x0000000000007941 */ /* 0x000fea0003800000 */
.L_x_2740:
[----:B------:R-:W-:-:S04]  /*ad00*/  IMAD R3, R3, UR41, -R56 ;  /* 0x0000002903037c24 */ /* 0x000fc8000f8e0a38 */
[----:B------:R-:W-:-:S05]  /*ad10*/  IMAD.IADD R3, R3, 0x1, -R184 ;  /* 0x0000000103037824 */ /* 0x000fca00078e0ab8 */
[----:B------:R-:W-:Y:S02]  /*ad20*/  VIMNMX R20, R20, R3, !PT ;  /* 0x0000000314147248 */ /* 0x000fe40007fe0100 */
[----:B------:R-:W-:-:S07]  /*ad30*/  VIADDMNMX R0, R3, UR41, R0, PT ;  /* 0x0000002903007c46 */ /* 0x000fce000b800100 */
.L_x_2739:
        /* <DEDUP_REMOVED lines=38> */
[----:B------:R-:W-:Y:S01]  /*afa0*/  ISETP.GT.AND P4, PT, R20, 0x8, !P4 ;  /* 0x000000081400780c */ /* 0x000fe20006784270 */
[----:B------:R-:W2:Y:S01]  /*afb0*/  SHFL.BFLY PT, R12, R25, 0x2, 0x1f ;  /* 0x0c401f00190c7f89 */ /* 0x000ea200000e0000 */
[C---:B------:R-:W-:Y:S02]  /*afc0*/  ISETP.LT.OR P3, PT, R0.reuse, 0x1a, P3 ;  /* 0x0000001a0000780c */ /* 0x040fe40001f61670 */
[----:B------:R-:W-:Y:S02]  /*afd0*/  ISETP.LT.OR P4, PT, R0, 0x9, P4 ;  /* 0x000000090000780c */ /* 0x000fe40002781670 */
[----:B------:R-:W-:Y:S02]  /*afe0*/  FSEL R32, R39, -INF , !P3 ;  /* 0xff80000027207808 */ /* 0x000fe40005800000 */
[----:B------:R-:W-:Y:S02]  /*aff0*/  ISETP.NE.AND P3, PT, R37, RZ, PT ;  /* 0x000000ff2500720c */ /* 0x000fe40003f65270 */
[----:B------:R-:W-:-:S02]  /*b000*/  FSEL R30, R30, -INF , !P4 ;  /* 0xff8000001e1e7808 */ /* 0x000fc40006000000 */
[----:B------:R-:W-:Y:S02]  /*b010*/  ISETP.GT.AND P3, PT, R20, 0x20, !P3 ;  /* 0x000000201400780c */ /* 0x000fe40005f64270 */
[----:B------:R-:W-:Y:S02]  /*b020*/  ISETP.NE.AND P4, PT, R44, RZ, PT ;  /* 0x000000ff2c00720c */ /* 0x000fe40003f85270 */
[----:B------:R-:W-:Y:S02]  /*b030*/  ISETP.LT.OR P3, PT, R0, 0x21, P3 ;  /* 0x000000210000780c */ /* 0x000fe40001f61670 */
[----:B------:R-:W-:Y:S01]  /*b040*/  ISETP.NE.AND P6, PT, R13, RZ, PT ;  /* 0x000000ff0d00720c */ /* 0x000fe20003fc5270 */
[----:B------:R-:W-:Y:S01]  /*b050*/  IMAD.U32 R13, RZ, RZ, UR4 ;  /* 0x00000004ff0d7e24 */ /* 0x000fe2000f8e00ff */
[----:B------:R-:W-:Y:S02]  /*b060*/  FSEL R42, R42, -INF , !P3 ;  /* 0xff8000002a2a7808 */ /* 0x000fe40005800000 */
[----:B------:R-:W-:-:S02]  /*b070*/  ISETP.NE.AND P3, PT, R40, RZ, PT ;  /* 0x000000ff2800720c */ /* 0x000fc40003f65270 */
[C---:B------:R-:W-:Y:S02]  /*b080*/  ISETP.GT.AND P5, PT, R20.reuse, 0x38, !P5 ;  /* 0x000000381400780c */ /* 0x040fe40006fa4270 */
[----:B------:R-:W-:Y:S02]  /*b090*/  ISETP.GT.AND P3, PT, R20, 0x21, !P3 ;  /* 0x000000211400780c */ /* 0x000fe40005f64270 */
[----:B--2---:R-:W-:Y:S02]  /*b0a0*/  FMNMX.FTZ R29, R25, R12, !PT ;  /* 0x0000000c191d7209 */ /* 0x004fe40007810000 */
[C---:B------:R-:W-:Y:S02]  /*b0b0*/  ISETP.LT.OR P3, PT, R0.reuse, 0x22, P3 ;  /* 0x000000220000780c */ /* 0x040fe40001f61670 */
[----:B------:R-:W-:Y:S01]  /*b0c0*/  ISETP.LT.OR P5, PT, R0, 0x39, P5 ;  /* 0x000000390000780c */ /* 0x000fe20002fa1670 */
[----:B------:R-:W2:Y:S01]  /*b0d0*/  SHFL.BFLY PT, R12, R29, 0x1, 0x1f ;  /* 0x0c201f001d0c7f89 */ /* 0x000ea200000e0000 */
[----:B------:R-:W-:-:S02]  /*b0e0*/  FSEL R36, R43, -INF , !P3 ;  /* 0xff8000002b247808 */ /* 0x000fc40005800000 */
[----:B------:R-:W-:Y:S02]  /*b0f0*/  ISETP.NE.AND P3, PT, R41, RZ, PT ;  /* 0x000000ff2900720c */ /* 0x000fe40003f65270 */
[----:B------:R-:W-:Y:S02]  /*b100*/  FSEL R54, R54, -INF , !P5 ;  /* 0xff80000036367808 */ /* 0x000fe40006800000 */
[----:B------:R-:W-:-:S04]  /*b110*/  ISETP.GT.AND P3, PT, R20, 0x28, !P3 ;  /* 0x000000281400780c */ /* 0x000fc80005f64270 */
[----:B------:R-:W-:-:S04]  /*b120*/  ISETP.LT.OR P3, PT, R0, 0x29, P3 ;  /* 0x000000290000780c */ /* 0x000fc80001f61670 */
[----:B------:R-:W-:Y:S02]  /*b130*/  FSEL R46, R46, -INF , !P3 ;  /* 0xff8000002e2e7808 */ /* 0x000fe40005800000 */
[----:B------:R-:W-:Y:S02]  /*b140*/  ISETP.GT.AND P3, PT, R20, 0x29, !P4 ;  /* 0x000000291400780c */ /* 0x000fe40006764270 */
[----:B------:R-:W-:Y:S02]  /*b150*/  ISETP.NE.AND P4, PT, R48, RZ, PT ;  /* 0x000000ff3000720c */ /* 0x000fe40003f85270 */
[----:B------:R-:W-:Y:S02]  /*b160*/  ISETP.LT.OR P3, PT, R0, 0x2a, P3 ;  /* 0x0000002a0000780c */ /* 0x000fe40001f61670 */
[----:B------:R-:W-:Y:S02]  /*b170*/  ISETP.GT.AND P4, PT, R20, 0x31, !P4 ;  /* 0x000000311400780c */ /* 0x000fe40006784270 */
[----:B------:R-:W-:-:S02]  /*b180*/  FSEL R40, R47, -INF , !P3 ;  /* 0xff8000002f287808 */ /* 0x000fc40005800000 */
[----:B------:R-:W-:Y:S02]  /*b190*/  ISETP.GT.AND P3, PT, R20, RZ, !P6 ;  /* 0x000000ff1400720c */ /* 0x000fe40007764270 */
[----:B--2---:R-:W-:Y:S02]  /*b1a0*/  FMNMX.FTZ R12, R29, R12, !PT ;  /* 0x0000000c1d0c7209 */ /* 0x004fe40007810000 */
[----:B------:R-:W-:Y:S02]  /*b1b0*/  ISETP.LT.OR P3, PT, R0, 0x1, P3 ;  /* 0x000000010000780c */ /* 0x000fe40001f61670 */
[----:B------:R-:W-:Y:S01]  /*b1c0*/  ISETP.NE.AND P6, PT, R52, RZ, PT ;  /* 0x000000ff3400720c */ /* 0x000fe20003fc5270 */
[----:B------:R-:W-:Y:S01]  /*b1d0*/  FMUL.FTZ R3, R12, R13 ;  /* 0x0000000d0c037220 */ /* 0x000fe20000410000 */
[----:B------:R-:W-:Y:S02]  /*b1e0*/  FSEL R26, R26, -INF , !P3 ;  /* 0xff8000001a1a7808 */ /* 0x000fe40005800000 */
[----:B------:R-:W-:-:S02]  /*b1f0*/  FSETP.NEU.FTZ.AND P3, PT, R12, -INF , PT ;  /* 0xff8000000c00780b */ /* 0x000fc40003f7d000 */
[----:B------:R-:W-:Y:S02]  /*b200*/  ISETP.LT.OR P4, PT, R0, 0x32, P4 ;  /* 0x000000320000780c */ /* 0x000fe40002781670 */
[----:B------:R-:W-:Y:S02]  /*b210*/  FSEL R48, R3, RZ, P3 ;  /* 0x000000ff03307208 */ /* 0x000fe40001800000 */
[----:B------:R-:W-:Y:S02]  /*b220*/  FMNMX.FTZ R3, R26, R27, !PT ;  /* 0x0000001b1a037209 */ /* 0x000fe40007810000 */
[----:B------:R-:W-:Y:S01]  /*b230*/  ISETP.NE.AND P3, PT, R62, RZ, PT ;  /* 0x000000ff3e00720c */ /* 0x000fe20003f65270 */
[--C-:B------:R-:W-:Y:S01]  /*b240*/  FFMA.FTZ R25, R61, R13, -R48.reuse ;  /* 0x0000000d3d197223 */ /* 0x100fe20000010830 */
[----:B------:R-:W-:Y:S01]  /*b250*/  FMNMX.FTZ R3, R30, R3, !PT ;  /* 0x000000031e037209 */ /* 0x000fe20007810000 */
[--C-:B------:R-:W-:Y:S01]  /*b260*/  FFMA.FTZ R31, R63, R13, -R48.reuse ;  /* 0x0000000d3f1f7223 */ /* 0x100fe20000010830 */
[----:B------:R-:W-:Y:S01]  /*b270*/  ISETP.GT.AND P3, PT, R20, 0x30, !P3 ;  /* 0x000000301400780c */ /* 0x000fe20005f64270 */
[----:B------:R-:W-:Y:S01]  /*b280*/  MUFU.EX2 R29, R25 ;  /* 0x00000019001d7308 */ /* 0x000fe20000000800 */
[----:B------:R-:W-:Y:S01]  /*b290*/  FMNMX.FTZ R3, R24, R3, !PT ;  /* 0x0000000318037209 */ /* 0x000fe20007810000 */
[-CC-:B------:R-:W-:Y:S01]  /*b2a0*/  FFMA.FTZ R35, R67, R13.reuse, -R48.reuse ;  /* 0x0000000d43237223 */ /* 0x180fe20000010830 */
[----:B------:R-:W-:Y:S01]  /*b2b0*/  ISETP.LT.OR P3, PT, R0, 0x31, P3 ;  /* 0x000000310000780c */ /* 0x000fe20001f61670 */
[--C-:B------:R-:W-:Y:S01]  /*b2c0*/  FFMA.FTZ R37, R69, R13, -R48.reuse ;  /* 0x0000000d45257223 */ /* 0x100fe20000010830 */
[----:B------:R-:W-:Y:S01]  /*b2d0*/  FMNMX.FTZ R3, R34, R3, !PT ;  /* 0x0000000322037209 */ /* 0x000fe20007810000 */
[--C-:B------:R-:W-:Y:S01]  /*b2e0*/  FFMA.FTZ R39, R71, R13, -R48.reuse ;  /* 0x0000000d47277223 */ /* 0x100fe20000010830 */
[----:B------:R-:W-:Y:S01]  /*b2f0*/  FSEL R50, R50, -INF , !P3 ;  /* 0xff80000032327808 */ /* 0x000fe20005800000 */
[----:B------:R-:W-:Y:S01]  /*b300*/  MUFU.EX2 R31, R31 ;  /* 0x0000001f001f7308 */ /* 0x000fe20000000800 */
[----:B------:R-:W-:Y:S01]  /*b310*/  FMNMX.FTZ R3, R28, R3, !PT ;  /* 0x000000031c037209 */ /* 0x000fe20007810000 */
[-CC-:B------:R-:W-:Y:S01]  /*b320*/  FFMA.FTZ R41, R73, R13.reuse, -R48.reuse ;  /* 0x0000000d49297223 */ /* 0x180fe20000010830 */
[----:B------:R-:W-:Y:S01]  /*b330*/  ISETP.GT.AND P6, PT, R20, 0x39, !P6 ;  /* 0x000000391400780c */ /* 0x000fe200077c4270 */
[--C-:B------:R-:W-:Y:S01]  /*b340*/  FFMA.FTZ R20, R33, R13, -R48.reuse ;  /* 0x0000000d21147223 */ /* 0x100fe20000010830 */
[----:B------:R-:W-:Y:S01]  /*b350*/  FMNMX.FTZ R3, R38, R3, !PT ;  /* 0x0000000326037209 */ /* 0x000fe20007810000 */
[--C-:B------:R-:W-:Y:S01]  /*b360*/  FFMA.FTZ R33, R65, R13, -R48.reuse ;  /* 0x0000000d41217223 */ /* 0x100fe20000010830 */
[----:B------:R-:W-:Y:S01]  /*b370*/  FSEL R44, R51, -INF , !P4 ;  /* 0xff800000332c7808 */ /* 0x000fe20006000000 */
[----:B------:R-:W-:Y:S01]  /*b380*/  MUFU.EX2 R164, R20 ;  /* 0x0000001400a47308 */ /* 0x000fe20000000800 */
[----:B------:R-:W-:Y:S01]  /*b390*/  FMNMX.FTZ R3, R32, R3, !PT ;  /* 0x0000000320037209 */ /* 0x000fe20007810000 */
[----:B------:R-:W-:Y:S01]  /*b3a0*/  FFMA.FTZ R43, R75, R13, -R48 ;  /* 0x0000000d4b2b7223 */ /* 0x000fe20000010830 */
[----:B------:R-:W-:-:S02]  /*b3b0*/  ISETP.LT.OR P6, PT, R0, 0x3a, P6 ;  /* 0x0000003a0000780c */ /* 0x000fc400037c1670 */
[----:B------:R-:W-:Y:S02]  /*b3c0*/  FMNMX.FTZ R3, R42, R3, !PT ;  /* 0x000000032a037209 */ /* 0x000fe40007810000 */
[----:B------:R-:W-:Y:S01]  /*b3d0*/  FSEL R0, R55, -INF , !P6 ;  /* 0xff80000037007808 */ /* 0x000fe20007000000 */
[----:B------:R2:W-:Y:S01]  /*b3e0*/  MUFU.EX2 R166, R33 ;  /* 0x0000002100a67308 */ /* 0x0005e20000000800 */
[----:B------:R-:W-:-:S04]  /*b3f0*/  FMNMX.FTZ R3, R36, R3, !PT ;  /* 0x0000000324037209 */ /* 0x000fc80007810000 */
[----:B------:R-:W-:-:S03]  /*b400*/  FMNMX.FTZ R3, R46, R3, !PT ;  /* 0x000000032e037209 */ /* 0x000fc60007810000 */
[----:B------:R3:W-:Y:S01]  /*b410*/  MUFU.EX2 R160, R37 ;  /* 0x0000002500a07308 */ /* 0x0007e20000000800 */
[----:B------:R-:W-:Y:S01]  /*b420*/  FMNMX.FTZ R3, R40, R3, !PT ;  /* 0x0000000328037209 */ /* 0x000fe20007810000 */
[----:B--2---:R-:W-:-:S03]  /*b430*/  FFMA.FTZ R33, R79, R13, -R48 ;  /* 0x0000000d4f217223 */ /* 0x004fc60000010830 */
[----:B------:R-:W-:-:S03]  /*b440*/  FMNMX.FTZ R3, R50, R3, !PT ;  /* 0x0000000332037209 */ /* 0x000fc60007810000 */
[----:B------:R-:W-:Y:S01]  /*b450*/  MUFU.EX2 R35, R35 ;  /* 0x0000002300237308 */ /* 0x000fe20000000800 */
[----:B------:R-:W-:Y:S01]  /*b460*/  FMNMX.FTZ R3, R44, R3, !PT ;  /* 0x000000032c037209 */ /* 0x000fe20007810000 */
[-CC-:B---3--:R-:W-:Y:S01]  /*b470*/  FFMA.FTZ R37, R45, R13.reuse, -R48.reuse ;  /* 0x0000000d2d257223 */ /* 0x188fe20000010830 */
[----:B------:R-:W-:Y:S02]  /*b480*/  FFMA.FTZ R45, R49, R13, -R48 ;  /* 0x0000000d312d7223 */ /* 0x000fe40000010830 */
[----:B------:R-:W-:-:S03]  /*b490*/  FMNMX.FTZ R3, R54, R3, !PT ;  /* 0x0000000336037209 */ /* 0x000fc60007810000 */
[----:B------:R-:W-:Y:S01]  /*b4a0*/  MUFU.EX2 R56, R45 ;  /* 0x0000002d00387308 */ /* 0x000fe20000000800 */
[----:B------:R-:W-:-:S05]  /*b4b0*/  FMNMX.FTZ R3, R0, R3, !PT ;  /* 0x0000000300037209 */ /* 0x000fca0007810000 */
[----:B------:R-:W2:Y:S02]  /*b4c0*/  SHFL.BFLY PT, R20, R3, 0x2, 0x1f ;  /* 0x0c401f0003147f89 */ /* 0x000ea400000e0000 */
[----:B------:R-:W-:Y:S08]  /*b4d0*/  MUFU.EX2 R39, R39 ;  /* 0x0000002700277308 */ /* 0x000ff00000000800 */
[----:B------:R3:W-:Y:S08]  /*b4e0*/  MUFU.EX2 R162, R41 ;  /* 0x0000002900a27308 */ /* 0x0007f00000000800 */
[----:B------:R-:W-:Y:S01]  /*b4f0*/  MUFU.EX2 R43, R43 ;  /* 0x0000002b002b7308 */ /* 0x000fe20000000800 */
[-CC-:B---3--:R-:W-:Y:S01]  /*b500*/  FFMA.FTZ R41, R81, R13.reuse, -R48.reuse ;  /* 0x0000000d51297223 */ /* 0x188fe20000010830 */
[----:B--2---:R-:W-:Y:S01]  /*b510*/  FMNMX.FTZ R25, R3, R20, !PT ;  /* 0x0000001403197209 */ /* 0x004fe20007810000 */
[----:B------:R-:W-:-:S05]  /*b520*/  FFMA.FTZ R3, R77, R13, -R48 ;  /* 0x0000000d4d037223 */ /* 0x000fca0000010830 */
[----:B------:R-:W-:Y:S01]  /*b530*/  MUFU.EX2 R33, R33 ;  /* 0x0000002100217308 */ /* 0x000fe20000000800 */
[----:B------:R-:W2:Y:S07]  /*b540*/  SHFL.BFLY PT, R20, R25, 0x1, 0x1f ;  /* 0x0c201f0019147f89 */ /* 0x000eae00000e0000 */
[----:B------:R3:W-:Y:S08]  /*b550*/  MUFU.EX2 R156, R3 ;  /* 0x00000003009c7308 */ /* 0x0007f00000000800 */
[----:B------:R-:W4:Y:S08]  /*b560*/  MUFU.EX2 R52, R37 ;  /* 0x0000002500347308 */ /* 0x000f300000000800 */
[----:B------:R-:W5:Y:S01]  /*b570*/  MUFU.EX2 R41, R41 ;  /* 0x0000002900297308 */ /* 0x000f620000000800 */
[----:B--2---:R-:W-:Y:S01]  /*b580*/  FMNMX.FTZ R20, R25, R20, !PT ;  /* 0x0000001419147209 */ /* 0x004fe20007810000 */
[-CC-:B------:R-:W-:Y:S01]  /*b590*/  FFMA.FTZ R25, R83, R13.reuse, -R48.reuse ;  /* 0x0000000d53197223 */ /* 0x180fe20000010830 */
[----:B------:R-:W-:-:S02]  /*b5a0*/  FFMA.FTZ R48, R53, R13, -R48 ;  /* 0x0000000d35307223 */ /* 0x000fc40000010830 */
[C---:B------:R-:W-:Y:S01]  /*b5b0*/  FSETP.NEU.FTZ.AND P3, PT, R20.reuse, -INF , PT ;  /* 0xff8000001400780b */ /* 0x040fe20003f7d000 */
[----:B---3--:R-:W-:Y:S01]  /*b5c0*/  FMUL.FTZ R3, R20, R13 ;  /* 0x0000000d14037220 */ /* 0x008fe20000410000 */
[----:B----4-:R-:W-:Y:S01]  /*b5d0*/  F2FP.F16.F32.PACK_AB R158, R52, R33 ;  /* 0x00000021349e723e */ /* 0x010fe200000000ff */
[----:B------:R-:W-:Y:S03]  /*b5e0*/  MUFU.EX2 R25, R25 ;  /* 0x0000001900197308 */ /* 0x000fe60000000800 */
[----:B------:R-:W-:Y:S02]  /*b5f0*/  FSEL R3, R3, RZ, P3 ;  /* 0x000000ff03037208 */ /* 0x000fe40001800000 */
[----:B-----5:R-:W-:-:S03]  /*b600*/  F2FP.F16.F32.PACK_AB R152, R56, R41 ;  /* 0x000000293898723e */ /* 0x020fc600000000ff */
        /* <DEDUP_REMOVED lines=9> */
[-CC-:B------:R-:W-:Y:S01]  /*b6a0*/  FFMA.FTZ R42, R42, R13.reuse, -R3.reuse ;  /* 0x0000000d2a2a7223 */ /* 0x180fe20000010803 */
[-CC-:B------:R-:W-:Y:S01]  /*b6b0*/  FFMA.FTZ R36, R36, R13.reuse, -R3.reuse ;  /* 0x0000000d24247223 */ /* 0x180fe20000010803 */
[-CC-:B------:R-:W-:Y:S01]  /*b6c0*/  FFMA.FTZ R46, R46, R13.reuse, -R3.reuse ;  /* 0x0000000d2e2e7223 */ /* 0x180fe20000010803 */
[-CC-:B------:R-:W-:Y:S01]  /*b6d0*/  FFMA.FTZ R40, R40, R13.reuse, -R3.reuse ;  /* 0x0000000d28287223 */ /* 0x180fe20000010803 */
[-CC-:B------:R-:W-:Y:S01]  /*b6e0*/  FFMA.FTZ R50, R50, R13.reuse, -R3.reuse ;  /* 0x0000000d32327223 */ /* 0x180fe20000010803 */
[----:B------:R-:W2:Y:S01]  /*b6f0*/  MUFU.EX2 R27, R27 ;  /* 0x0000001b001b7308 */ /* 0x000ea20000000800 */
[-CC-:B------:R-:W-:Y:S01]  /*b700*/  FFMA.FTZ R44, R44, R13.reuse, -R3.reuse ;  /* 0x0000000d2c2c7223 */ /* 0x180fe20000010803 */
[-CC-:B------:R-:W-:Y:S01]  /*b710*/  FFMA.FTZ R54, R54, R13.reuse, -R3.reuse ;  /* 0x0000000d36367223 */ /* 0x180fe20000010803 */
[----:B------:R-:W-:-:S05]  /*b720*/  FFMA.FTZ R0, R0, R13, -R3 ;  /* 0x0000000d00007223 */ /* 0x000fca0000010803 */
[----:B------:R-:W3:Y:S08]  /*b730*/  MUFU.EX2 R30, R30 ;  /* 0x0000001e001e7308 */ /* 0x000ef00000000800 */
[----:B------:R4:W5:Y:S01]  /*b740*/  MUFU.EX2 R167, R24 ;  /* 0x0000001800a77308 */ /* 0x0009620000000800 */
[----:B--2---:R-:W-:Y:S01]  /*b750*/  FADD.FTZ R45, R26, R27 ;  /* 0x0000001b1a2d7221 */ /* 0x004fe20000010000 */
[----:B------:R-:W-:-:S06]  /*b760*/  F2FP.F16.F32.PACK_AB R165, R27, R26 ;  /* 0x0000001a1ba5723e */ /* 0x000fcc00000000ff */
[----:B------:R-:W2:Y:S01]  /*b770*/  MUFU.EX2 R34, R34 ;  /* 0x0000002200227308 */ /* 0x000ea20000000800 */
[----:B----4-:R-:W-:Y:S01]  /*b780*/  FADD.FTZ R24, R164, R29 ;  /* 0x0000001da4187221 */ /* 0x010fe20000010000 */
[----:B------:R-:W-:-:S03]  /*b790*/  F2FP.F16.F32.PACK_AB R164, R29, R164 ;  /* 0x000000a41da4723e */ /* 0x000fc600000000ff */
[----:B------:R-:W-:Y:S01]  /*b7a0*/  FADD.FTZ R47, R31, R24 ;  /* 0x000000181f2f7221 */ /* 0x000fe20000010000 */
[----:B---3--:R-:W-:Y:S02]  /*b7b0*/  FADD.FTZ R24, R30, R45 ;  /* 0x0000002d1e187221 */ /* 0x008fe40000010000 */
[----:B------:R3:W4:Y:S08]  /*b7c0*/  MUFU.EX2 R161, R28 ;  /* 0x0000001c00a17308 */ /* 0x0007300000000800 */
[----:B------:R-:W0:Y:S01]  /*b7d0*/  MUFU.EX2 R38, R38 ;  /* 0x0000002600267308 */ /* 0x000e220000000800 */
[C---:B---3--:R-:W-:Y:S01]  /*b7e0*/  FADD.FTZ R28, R166.reuse, R47 ;  /* 0x0000002fa61c7221 */ /* 0x048fe20000010000 */
[----:B-----5:R-:W-:Y:S01]  /*b7f0*/  FADD.FTZ R47, R167, R24 ;  /* 0x00000018a72f7221 */ /* 0x020fe20000010000 */
[----:B------:R-:W-:-:S02]  /*b800*/  F2FP.F16.F32.PACK_AB R166, R166, R31 ;  /* 0x0000001fa6a6723e */ /* 0x000fc400000000ff */
[----:B------:R-:W-:Y:S01]  /*b810*/  FADD.FTZ R49, R35, R28 ;  /* 0x0000001c23317221 */ /* 0x000fe20000010000 */
[----:B--2---:R-:W-:Y:S01]  /*b820*/  FADD.FTZ R24, R34, R47 ;  /* 0x0000002f22187221 */ /* 0x004fe20000010000 */
[----:B------:R-:W-:Y:S01]  /*b830*/  F2FP.F16.F32.PACK_AB R167, R167, R30 ;  /* 0x0000001ea7a7723e */ /* 0x000fe200000000ff */
[----:B------:R-:W2:Y:S01]  /*b840*/  MUFU.EX2 R163, R32 ;  /* 0x0000002000a37308 */ /* 0x000ea20000000800 */
[C---:B------:R-:W-:Y:S01]  /*b850*/  FADD.FTZ R28, R160.reuse, R49 ;  /* 0x00000031a01c7221 */ /* 0x040fe20000010000 */
[----:B----4-:R-:W-:Y:S01]  /*b860*/  FADD.FTZ R3, R161, R24 ;  /* 0x00000018a1037221 */ /* 0x010fe20000010000 */
[----:B------:R-:W-:Y:S01]  /*b870*/  F2FP.F16.F32.PACK_AB R160, R160, R35 ;  /* 0x00000023a0a0723e */ /* 0x000fe200000000ff */
[----:B------:R3:W-:Y:S01]  /*b880*/  STSM.16.M88.4 [R195+0x26800], R164 ;  /* 0x026800a4c3007844 */ /* 0x0007e20000000200 */
[----:B------:R-:W-:Y:S01]  /*b890*/  FADD.FTZ R47, R39, R28 ;  /* 0x0000001c272f7221 */ /* 0x000fe20000010000 */
[----:B------:R-:W-:Y:S02]  /*b8a0*/  F2FP.F16.F32.PACK_AB R161, R161, R34 ;  /* 0x00000022a1a1723e */ /* 0x000fe400000000ff */
[----:B------:R-:W4:Y:S01]  /*b8b0*/  MUFU.EX2 R42, R42 ;  /* 0x0000002a002a7308 */ /* 0x000f220000000800 */
[----:B0-----:R-:W-:Y:S01]  /*b8c0*/  FADD.FTZ R24, R38, R3 ;  /* 0x0000000326187221 */ /* 0x001fe20000010000 */
[C---:B------:R-:W-:Y:S01]  /*b8d0*/  FADD.FTZ R28, R162.reuse, R47 ;  /* 0x0000002fa21c7221 */ /* 0x040fe20000010000 */
[----:B------:R-:W-:-:S03]  /*b8e0*/  F2FP.F16.F32.PACK_AB R162, R162, R39 ;  /* 0x00000027a2a2723e */ /* 0x000fc600000000ff */
[----:B------:R-:W-:Y:S02]  /*b8f0*/  FADD.FTZ R31, R43, R28 ;  /* 0x0000001c2b1f7221 */ /* 0x000fe40000010000 */
[----:B------:R-:W0:Y:S01]  /*b900*/  MUFU.EX2 R157, R36 ;  /* 0x00000024009d7308 */ /* 0x000e220000000800 */
[C---:B--2---:R-:W-:Y:S01]  /*b910*/  FADD.FTZ R29, R163.reuse, R24 ;  /* 0x00000018a31d7221 */ /* 0x044fe20000010000 */
[C---:B------:R-:W-:Y:S01]  /*b920*/  FADD.FTZ R28, R156.reuse, R31 ;  /* 0x0000001f9c1c7221 */ /* 0x040fe20000010000 */
[----:B------:R-:W-:Y:S02]  /*b930*/  F2FP.F16.F32.PACK_AB R163, R163, R38 ;  /* 0x00000026a3a3723e */ /* 0x000fe400000000ff */
[----:B------:R-:W-:-:S03]  /*b940*/  F2FP.F16.F32.PACK_AB R156, R156, R43 ;  /* 0x0000002b9c9c723e */ /* 0x000fc600000000ff */
[----:B------:R-:W-:Y:S01]  /*b950*/  MUFU.EX2 R46, R46 ;  /* 0x0000002e002e7308 */ /* 0x000fe20000000800 */
[----:B----4-:R-:W-:Y:S01]  /*b960*/  FADD.FTZ R24, R42, R29 ;  /* 0x0000001d2a187221 */ /* 0x010fe20000010000 */
[----:B------:R-:W-:Y:S01]  /*b970*/  FADD.FTZ R29, R33, R28 ;  /* 0x0000001c211d7221 */ /* 0x000fe20000010000 */
[----:B------:R3:W-:Y:S03]  /*b980*/  STSM.16.M88.4 [R196], R160 ;  /* 0x000000a0c4007844 */ /* 0x0007e60000000200 */
[----:B------:R-:W-:Y:S02]  /*b990*/  FADD.FTZ R52, R52, R29 ;  /* 0x0000001d34347221 */ /* 0x000fe40000010000 */
[----:B------:R-:W2:Y:S01]  /*b9a0*/  MUFU.EX2 R37, R40 ;  /* 0x0000002800257308 */ /* 0x000ea20000000800 */
[----:B0-----:R-:W-:Y:S01]  /*b9b0*/  FADD.FTZ R27, R157, R24 ;  /* 0x000000189d1b7221 */ /* 0x001fe20000010000 */
[----:B------:R-:W-:Y:S01]  /*b9c0*/  FADD.FTZ R41, R41, R52 ;  /* 0x0000003429297221 */ /* 0x000fe20000010000 */
[----:B------:R-:W-:-:S03]  /*b9d0*/  F2FP.F16.F32.PACK_AB R157, R157, R42 ;  /* 0x0000002a9d9d723e */ /* 0x000fc600000000ff */
[----:B------:R-:W-:Y:S02]  /*b9e0*/  FADD.FTZ R56, R56, R41 ;  /* 0x0000002938387221 */ /* 0x000fe40000010000 */
[----:B------:R-:W-:Y:S08]  /*b9f0*/  MUFU.EX2 R50, R50 ;  /* 0x0000003200327308 */ /* 0x000ff00000000800 */
[----:B------:R-:W0:Y:S01]  /*ba00*/  MUFU.EX2 R45, R44 ;  /* 0x0000002c002d7308 */ /* 0x000e220000000800 */
[----:B--2---:R-:W-:-:S05]  /*ba10*/  F2FP.F16.F32.PACK_AB R159, R37, R46 ;  /* 0x0000002e259f723e */ /* 0x004fca00000000ff */
[----:B------:R3:W-:Y:S02]  /*ba20*/  STSM.16.M88.4 [R198], R156 ;  /* 0x0000009cc6007844 */ /* 0x0007e40000000200 */
[----:B------:R-:W2:Y:S08]  /*ba30*/  MUFU.EX2 R48, R48 ;  /* 0x0000003000307308 */ /* 0x000eb00000000800 */
[----:B------:R-:W-:Y:S01]  /*ba40*/  MUFU.EX2 R54, R54 ;  /* 0x0000003600367308 */ /* 0x000fe20000000800 */
[----:B0-----:R-:W-:-:S07]  /*ba50*/  F2FP.F16.F32.PACK_AB R153, R45, R50 ;  /* 0x000000322d99723e */ /* 0x001fce00000000ff */
[----:B------:R0:W4:Y:S01]  /*ba60*/  MUFU.EX2 R3, R0 ;  /* 0x0000000000037308 */ /* 0x0001220000000800 */
[----:B--2---:R-:W-:Y:S01]  /*ba70*/  F2FP.F16.F32.PACK_AB R154, R48, R25 ;  /* 0x00000019309a723e */ /* 0x004fe200000000ff */
[----:B------:R-:W-:Y:S01]  /*ba80*/  FADD.FTZ R25, R25, R56 ;  /* 0x0000003819197221 */ /* 0x000fe20000010000 */
[----:B0-----:R-:W-:-:S04]  /*ba90*/  FADD.FTZ R0, R46, R27 ;  /* 0x0000001b2e007221 */ /* 0x001fc80000010000 */
[----:B------:R-:W-:Y:S01]  /*baa0*/  FADD.FTZ R37, R37, R0 ;  /* 0x0000000025257221 */ /* 0x000fe20000010000 */
[----:B------:R-:W-:-:S03]  /*bab0*/  FADD.FTZ R0, R48, R25 ;  /* 0x0000001930007221 */ /* 0x000fc60000010000 */
[----:B------:R-:W-:Y:S01]  /*bac0*/  FADD.FTZ R50, R50, R37 ;  /* 0x0000002532327221 */ /* 0x000fe20000010000 */
[----:B----4-:R-:W-:-:S03]  /*bad0*/  F2FP.F16.F32.PACK_AB R155, R3, R54 ;  /* 0x00000036039b723e */ /* 0x010fc600000000ff */
[----:B------:R-:W-:Y:S02]  /*bae0*/  FADD.FTZ R45, R45, R50 ;  /* 0x000000322d2d7221 */ /* 0x000fe40000010000 */
[----:B------:R3:W-:Y:S02]  /*baf0*/  STSM.16.M88.4 [R197], R152 ;  /* 0x00000098c5007844 */ /* 0x0007e40000000200 */
[----:B------:R-:W-:-:S04]  /*bb00*/  FADD.FTZ R54, R54, R45 ;  /* 0x0000002d36367221 */ /* 0x000fc80000010000 */
[----:B------:R-:W-:Y:S01]  /*bb10*/  FADD.FTZ R3, R3, R54 ;  /* 0x0000003603037221 */ /* 0x000fe20000010000 */
[----:B------:R-:W-:Y:S06]  /*bb20*/  @!P0 BRA `(.L_x_2743) ;  /* 0x0000000000048947 */ /* 0x000fec0003800000 */
[----:B------:R-:W-:Y:S01]  /*bb30*/  BPT.TRAP 0x1 ;  /* 0x000000040000795c */ /* 0x000fe20000300000 */
.L_x_2743:
[----:B------:R0:W2:Y:S01]  /*bb40*/  SYNCS.PHASECHK.TRANS64.TRYWAIT P3, [R14+URZ+0x28c50], R57 ;  /* 0x028c50390e0075a7 */ /* 0x0000a2000806017f */
[----:B------:R-:W-:Y:S05]  /*bb50*/  @!P0 BRA `(.L_x_2744) ;  /* 0x0000000000048947 */ /* 0x000fea0003800000 */
[----:B------:R-:W-:Y:S01]  /*bb60*/  BPT.TRAP 0x1 ;  /* 0x000000040000795c */ /* 0x000fe20000300000 */
.L_x_2744:
[----:B------:R-:W-:Y:S01]  /*bb70*/  ULDC UR44, c[0x0][0x9e4] ;  /* 0x00027900002c7ab9 */ /* 0x000fe20000000800 */
[----:B------:R-:W-:Y:S01]  /*bb80*/  ULDC UR45, c[0x0][0x9dc] ;  /* 0x00027700002d7ab9 */ /* 0x000fe20000000800 */
[----:B------:R-:W-:Y:S01]  /*bb90*/  ULDC UR39, c[0x0][0x988] ;  /* 0x0002620000277ab9 */ /* 0x000fe20000000800 */
[----:B------:R-:W-:Y:S01]  /*bba0*/  ULDC UR46, c[0x0][0x9e0] ;  /* 0x00027800002e7ab9 */ /* 0x000fe20000000800 */
[----:B------:R-:W-:Y:S01]  /*bbb0*/  BSSY B0, `(.L_x_2745) ;  /* 0x0000006000007945 */ /* 0x000fe20003800000 */
[----:B------:R-:W-:Y:S02]  /*bbc0*/  IMAD R170, R18, 0x1000, R190 ;  /* 0x0000100012aa7824 */ /* 0x000fe400078e02be */
[----:B------:R-:W-:Y:S01]  /*bbd0*/  IMAD.MOV.U32 R171, RZ, RZ, 0x40000040 ;  /* 0x40000040ffab7424 */ /* 0x000fe200078e00ff */
[----:B--2---:R-:W-:Y:S06]  /*bbe0*/  @P3 BRA `(.L_x_2746) ;  /* 0x0000000000083947 */ /* 0x004fec0003800000 */
[----:B------:R-:W2:Y:S02]  /*bbf0*/  SYNCS.PHASECHK.TRANS64.TRYWAIT P3, [R14+URZ+0x28c50], R57 ;  /* 0x028c50390e0075a7 */ /* 0x000ea4000806017f */
[----:B--2---:R-:W-:Y:S05]  /*bc00*/  @!P3 BRA `(.L_x_2747) ;  /* 0x000001400094b947 */ /* 0x004fea0003800000 */
.L_x_2746:
[----:B------:R-:W-:Y:S05]  /*bc10*/  BSYNC B0 ;  /* 0x0000000000007941 */ /* 0x000fea0003800000 */
.L_x_2745:
[----:B------:R-:W-:Y:S01]  /*bc20*/  R2UR UR6, R170 ;  /* 0x00000000aa0672ca */ /* 0x000fe200000e0000 */
[----:B012---:R-:W-:Y:S01]  /*bc30*/  WARPGROUP.ARRIVE ;  /* 0x00000000000079c5 */ /* 0x007fe20000000000 */
[----:B------:R-:W-:Y:S01]  /*bc40*/  R2UR UR7, R171 ;  /* 0x00000000ab0772ca */ /* 0x000fe200000e0000 */
[----:B------:R-:W-:Y:S01]  /*bc50*/  IMAD.MOV.U32 R171, RZ, RZ, 0x40000040 ;  /* 0x40000040ffab7424 */ /* 0x000fe200078e00ff */
[----:B------:R-:W-:Y:S01]  /*bc60*/  UISETP.NE.AND UP0, UPT, UR47, URZ, UPT ;  /* 0x0000003f2f00728c */ /* 0x000fe2000bf05270 */
[----:B------:R-:W-:-:S05]  /*bc70*/  @!P1 VIADD R14, R14, 0x28c60 ;  /* 0x00028c600e0e9836 */ /* 0x000fca0000000000 */
[----:B------:R-:W-:Y:S02]  /*bc80*/  @!P1 PRMT R14, RZ, 0x654, R14 ;  /* 0x00000654ff0e9816 */ /* 0x000fe4000000000e */
[----:B------:R-:W-:-:S03]  /*bc90*/  PLOP3.LUT P3, PT, PT, PT, UP0, 0x40, 0x0 ;  /* 0x000000000000781c */ /* 0x000fc60003f6e808 */
[----:B------:R-:W-:Y:S03]  /*bca0*/  HGMMA.64x256x16.F32 R24, R164, gdesc[UR4].tnspB, RZ, !UPT, gsb0 ;  /* 0x43e00004a4187df0 */ /* 0x000fe6000c0008ff */
[----:B------:R-:W-:Y:S02]  /*bcb0*/  WARPGROUP.DEPBAR.LE gsb0, 0x0 ;  /* 0x00008000000079c5 */ /* 0x000fe40000010000 */
[----:B---3--:R-:W-:Y:S01]  /*bcc0*/  VIADD R164, R170, 0x80 ;  /* 0x00000080aaa47836 */ /* 0x008fe20000000000 */
[----:B------:R-:W-:Y:S01]  /*bcd0*/  WARPGROUP.ARRIVE ;  /* 0x00000000000079c5 */ /* 0x000fe20000000000 */
[----:B------:R-:W-:-:S03]  /*bce0*/  IMAD.MOV.U32 R165, RZ, RZ, 0x40000040 ;  /* 0x40000040ffa57424 */ /* 0x000fc600078e00ff */
[----:B------:R-:W-:Y:S02]  /*bcf0*/  R2UR UR6, R164 ;  /* 0x00000000a40672ca */ /* 0x000fe400000e0000 */
[----:B------:R-:W-:-:S15]  /*bd00*/  R2UR UR7, R165 ;  /* 0x00000000a50772ca */ /* 0x000fde00000e0000 */
[----:B------:R-:W-:-:S01]  /*bd10*/  NOP ;  /* 0x0000000000007918 */ /* 0x000fc20000000000 */
[----:B------:R-:W-:Y:S03]  /*bd20*/  HGMMA.64x256x16.F32 R24, R160, gdesc[UR4].tnspB, R24, gsb0 ;  /* 0x43e00004a0187df0 */ /* 0x000fe60008000818 */
[----:B------:R-:W-:Y:S02]  /*bd30*/  WARPGROUP.DEPBAR.LE gsb0, 0x0 ;  /* 0x00008000000079c5 */ /* 0x000fe40000010000 */
[C---:B------:R-:W-:Y:S01]  /*bd40*/  VIADD R160, R170.reuse, 0x100 ;  /* 0x00000100aaa07836 */ /* 0x040fe20000000000 */
[----:B------:R-:W-:Y:S01]  /*bd50*/  WARPGROUP.ARRIVE ;  /* 0x00000000000079c5 */ /* 0x000fe20000000000 */
[----:B------:R-:W-:Y:S02]  /*bd60*/  IMAD.MOV.U32 R161, RZ, RZ, 0x40000040 ;  /* 0x40000040ffa17424 */ /* 0x000fe400078e00ff */
[----:B------:R-:W-:Y:S01]  /*bd70*/  VIADD R170, R170, 0x180 ;  /* 0x00000180aaaa7836 */ /* 0x000fe20000000000 */
[----:B------:R-:W-:-:S02]  /*bd80*/  R2UR UR6, R160 ;  /* 0x00000000a00672ca */ /* 0x000fc400000e0000 */
[----:B------:R-:W-:-:S15]  /*bd90*/  R2UR UR7, R161 ;  /* 0x00000000a10772ca */ /* 0x000fde00000e0000 */
[----:B------:R-:W-:-:S01]  /*bda0*/  NOP ;  /* 0x0000000000007918 */ /* 0x000fc20000000000 */
        /* <DEDUP_REMOVED lines=8> */
[----:B------:R-:W0:Y:S01]  /*be30*/  @P2 LDC R153, c[0x0][0x44c] ;  /* 0x00011300ff992b82 */ /* 0x000e220000000800 */
[----:B------:R-:W-:Y:S01]  /*be40*/  @!PT LDS RZ, [RZ] ;  /* 0x00000000fffff984 */ /* 0x000fe20000000800 */
[----:B------:R-:W-:Y:S01]  /*be50*/  @!PT LDS RZ, [RZ] ;  /* 0x00000000fffff984 */ /* 0x000fe20000000800 */
[----:B------:R-:W-:Y:S01]  /*be60*/  @!PT LDS RZ, [RZ] ;  /* 0x00000000fffff984 */ /* 0x000fe20000000800 */
[----:B------:R-:W-:Y:S01]  /*be70*/  @!PT LDS RZ, [RZ] ;  /* 0x00000000fffff984 */ /* 0x000fe20000000800 */
[----:B------:R1:W-:Y:S06]  /*be80*/  MEMBAR.ALL.CTA ;  /* 0x0000000000007992 */ /* 0x0003ec0000008000 */
[----:B-1----:R-:W1:Y:S01]  /*be90*/  FENCE.VIEW.ASYNC.S ;  /* 0x00000000000073c6 */ /* 0x002e620000000000 */
[----:B------:R-:W2:Y:S01]  /*bea0*/  @P2 LDC R152, c[0x0][0x450] ;  /* 0x00011400ff982b82 */ /* 0x000ea20000000800 */
[----:B0-----:R-:W-:Y:S01]  /*beb0*/  @P2 IMAD.HI.U32 R153, R192, R153, RZ ;  /* 0x00000099c0992227 */ /* 0x001fe200078e00ff */
[----:B-1----:R-:W-:-:S06]  /*bec0*/  NOP ;  /* 0x0000000000007918 */ /* 0x002fcc0000000000 */
[----:B------:R-:W-:Y:S06]  /*bed0*/  BAR.ARV 0xe, 0x100 ;  /* 0x0384000000007b1d */ /* 0x000fec0000002000 */
[----:B------:R0:W-:Y:S02]  /*bee0*/  @!P1 SYNCS.ARRIVE.TRANS64.RED.A1T0 RZ, [R14+URZ], RZ ;  /* 0x000000ff0eff99a7 */ /* 0x0001e4000810043f */
[----:B0-----:R-:W-:Y:S01]  /*bef0*/  IMAD.MOV.U32 R14, RZ, RZ, R192 ;  /* 0x000000ffff0e7224 */ /* 0x001fe200078e00c0 */
[----:B--2---:R-:W-:-:S04]  /*bf00*/  @P2 SHF.R.U32.HI R14, RZ, R152, R153 ;  /* 0x00000098ff0e2219 */ /* 0x004fc80000011699 */
[----:B------:R-:W-:Y:S01]  /*bf10*/  IADD3 R154, R14, R23, -R22 ;  /* 0x000000170e9a7210 */ /* 0x000fe20007ffe816 */
[----:B------:R-:W-:-:S04]  /*bf20*/  VIADD R14, R168, 0xfffffffe ;  /* 0xfffffffea80e7836 */ /* 0x000fc80000000000 */
[----:B------:R-:W-:Y:S01]  /*bf30*/  VIADD R152, R154, UR40 ;  /* 0x000000289a987c36 */ /* 0x000fe20008000000 */
[----:B------:R-:W-:Y:S06]  /*bf40*/  @P3 BRA `(.L_x_2748) ;  /* 0x0000000000543947 */ /* 0x000fec0003800000 */
[C---:B------:R-:W-:Y:S01]  /*bf50*/  ISETP.GT.AND P3, PT, R154.reuse, RZ, PT ;  /* 0x000000ff9a00720c */ /* 0x040fe20003f64270 */
[----:B------:R-:W-:Y:S01]  /*bf60*/  BSSY B0, `(.L_x_2749) ;  /* 0x0000010000007945 */ /* 0x000fe20003800000 */
[----:B------:R-:W-:-:S11]  /*bf70*/  VIADD R153, R154, 0xffffffff ;  /* 0xffffffff9a997836 */ /* 0x000fd60000000000 */
[----:B------:R-:W-:Y:S05]  /*bf80*/  @P3 BRA `(.L_x_2750) ;  /* 0x0000000000203947 */ /* 0x000fea0003800000 */
[----:B------:R-:W-:Y:S01]  /*bf90*/  UISETP.NE.AND UP0, UPT, UR41, 0x1, UPT ;  /* 0x000000012900788c */ /* 0x000fe2000bf05270 */
[----:B------:R-:W-:-:S05]  /*bfa0*/  IMAD.MOV R153, RZ, RZ, -R154 ;  /* 0x000000ffff997224 */ /* 0x000fca00078e0a9a */
[----:B------:R-:W-:-:S05]  /*bfb0*/  PLOP3.LUT P3, PT, PT, PT, UP0, 0x80, 0x0 ;  /* 0x000000000000781c */ /* 0x000fca0003f6f008 */
[----:B------:R-:W-:-:S08]  /*bfc0*/  @UP0 ULDC.64 UR4, c[0x0][0x9e8] ;  /* 0x00027a0000040ab9 */ /* 0x000fd00000000a00 */
[----:B------:R-:W-:-:S05]  /*bfd0*/  @P3 IMAD.HI.U32 R154, R153, UR4, RZ ;  /* 0x00000004999a3c27 */ /* 0x000fca000f8e00ff */
[----:B------:R-:W-:-:S04]  /*bfe0*/  @P3 SHF.R.U32.HI R153, RZ, UR5, R154 ;  /* 0x00000005ff993c19 */ /* 0x000fc8000801169a */
[----:B------:R-:W-:Y:S01]  /*bff0*/  LOP3.LUT R153, RZ, R153, RZ, 0x33, !PT ;  /* 0x00000099ff997212 */ /* 0x000fe200078e33ff */
[----:B------:R-:W-:Y:S06]  /*c000*/  BRA `(.L_x_2751) ;  /* 0x0000000000147947 */ /* 0x000fec0003800000 */
.L_x_2750:
[----:B------:R-:W-:-:S06]  /*c010*/  UISETP.NE.AND UP0, UPT, UR41, 0x1, UPT ;  /* 0x000000012900788c */ /* 0x000fcc000bf05270 */
[----:B------:R-:W-:-:S05]  /*c020*/  PLOP3.LUT P3, PT, PT, PT, UP0, 0x80, 0x0 ;  /* 0x000000000000781c */ /* 0x000fca0003f6f008 */
[----:B------:R-:W-:-:S08]  /*c030*/  @UP0 ULDC.64 UR4, c[0x0][0x9e8] ;  /* 0x00027a0000040ab9 */ /* 0x000fd00000000a00 */
[----:B------:R-:W-:-:S05]  /*c040*/  @P3 IMAD.HI.U32 R154, R153, UR4, RZ ;  /* 0x00000004999a3c27 */ /* 0x000fca000f8e00ff */
[----:B------:R-:W-:-:S07]  /*c050*/  @P3 SHF.R.U32.HI R153, RZ, UR5, R154 ;  /* 0x00000005ff993c19 */ /* 0x000fce000801169a */
.L_x_2751:
[----:B------:R-:W-:Y:S05]  /*c060*/  BSYNC B0 ;  /* 0x0000000000007941 */ /* 0x000fea0003800000 */
.L_x_2749:
[----:B------:R-:W-:-:S04]  /*c070*/  IMAD.U32 R154, RZ, RZ, UR41 ;  /* 0x00000029ff9a7e24 */ /* 0x000fc8000f8e00ff */
[----:B------:R-:W-:-:S05]  /*c080*/  IMAD R153, R153, R154, UR41 ;  /* 0x0000002999997e24 */ /* 0x000fca000f8e029a */
[----:B------:R-:W-:-:S07]  /*c090*/  VIMNMX R152, R152, R153, PT ;  /* 0x0000009998987248 */ /* 0x000fce0003fe0100 */
.L_x_2748:
[----:B------:R-:W-:Y:S01]  /*c0a0*/  SHF.R.S32.HI R153, RZ, 0x1f, R152 ;  /* 0x0000001fff997819 */ /* 0x000fe20000011498 */
[----:B------:R-:W-:Y:S03]  /*c0b0*/  BSSY B1, `(.L_x_2752) ;  /* 0x0000253000017945 */ /* 0x000fe60003800000 */
[----:B------:R-:W-:-:S04]  /*c0c0*/  LEA.HI R153, R153, R152, RZ, 0x6 ;  /* 0x0000009899997211 */ /* 0x000fc800078f30ff */
[----:B------:R-:W-:-:S04]  /*c0d0*/  SHF.R.S32.HI R153, RZ, 0x6, R153 ;  /* 0x00000006ff997819 */ /* 0x000fc80000011499 */
[----:B------:R-:W-:-:S04]  /*c0e0*/  VIMNMX R210, R202, R153, !PT ;  /* 0x00000099cad27248 */ /* 0x000fc80007fe0100 */
[----:B------:R-:W-:-:S13]  /*c0f0*/  ISETP.GE.AND P3, PT, R14, R210, PT ;  /* 0x000000d20e00720c */ /* 0x000fda0003f66270 */
[----:B------:R-:W-:Y:S05]  /*c100*/  @!P3 BRA `(.L_x_2753) ;  /* 0x000000240034b947 */ /* 0x000fea0003800000 */
[----:B------:R-:W-:Y:S01]  /*c110*/  BSSY B0, `(.L_x_2754) ;  /* 0x0000249000007945 */ /* 0x000fe20003800000 */
.L_x_2773:
[----:B------:R-:W-:-:S05]  /*c120*/  VIADD R211, R18, 0x1 ;  /* 0x0000000112d37836 */ /* 0x000fca0000000000 */
[----:B------:R-:W-:-:S04]  /*c130*/  ISETP.NE.AND P3, PT, R211, 0x2, PT ;  /* 0x00000002d300780c */ /* 0x000fc80003f65270 */
[----:B------:R-:W-:Y:S02]  /*c140*/  SEL R152, RZ, 0x1, P3 ;  /* 0x00000001ff987807 */ /* 0x000fe40001800000 */
[----:B------:R-:W-:Y:S02]  /*c150*/  SEL R211, R211, RZ, P3 ;  /* 0x000000ffd3d37207 */ /* 0x000fe40001800000 */
[----:B------:R-:W-:Y:S01]  /*c160*/  LOP3.LUT R19, R19, R152, RZ, 0x3c, !PT ;  /* 0x0000009813137212 */ /* 0x000fe200078e3cff */
[----:B0-----:R-:W-:Y:S06]  /*c170*/  @!P0 BRA `(.L_x_2755) ;  /* 0x0000000000048947 */ /* 0x001fec0003800000 */
[----:B------:R-:W-:Y:S01]  /*c180*/  BPT.TRAP 0x1 ;  /* 0x000000040000795c */ /* 0x000fe20000300000 */
.L_x_2755:
[----:B------:R-:W-:Y:S01]  /*c190*/  IMAD R212, R211, 0x8, R2 ;  /* 0x00000008d3d47824 */ /* 0x000fe200078e0202 */
[----:B------:R-:W-:-:S04]  /*c1a0*/  SHF.L.U32 R213, R19, 0x1f, RZ ;  /* 0x0000001f13d57819 */ /* 0x000fc800000006ff */
[----:B------:R0:W1:Y:S01]  /*c1b0*/  SYNCS.PHASECHK.TRANS64.TRYWAIT P3, [R212+URZ+0x28c30], R213 ;  /* 0x028c30d5d40075a7 */ /* 0x000062000806017f */
[----:B------:R-:W-:Y:S05]  /*c1c0*/  @!P0 BRA `(.L_x_2756) ;  /* 0x0000000000048947 */ /* 0x000fea0003800000 */
[----:B------:R-:W-:Y:S01]  /*c1d0*/  BPT.TRAP 0x1 ;  /* 0x000000040000795c */ /* 0x000fe20000300000 */
.L_x_2756:
[----:B------:R-:W-:Y:S01]  /*c1e0*/  BSSY B2, `(.L_x_2757) ;  /* 0x0000006000027945 */ /* 0x000fe20003800000 */
[----:B------:R-:W-:Y:S02]  /*c1f0*/  IMAD R206, R211, 0x200, R15 ;  /* 0x00000200d3ce7824 */ /* 0x000fe400078e020f */
[----:B------:R-:W-:Y:S01]  /*c200*/  IMAD.MOV.U32 R207, RZ, RZ, 0x40000040 ;  /* 0x40000040ffcf7424 */ /* 0x000fe200078e00ff */
[----:B-1----:R-:W-:Y:S06]  /*c210*/  @P3 BRA `(.L_x_2758) ;  /* 0x0000000000083947 */ /* 0x002fec0003800000 */
[----:B------:R-:W1:Y:S02]  /*c220*/  SYNCS.PHASECHK.TRANS64.TRYWAIT P3, [R212+URZ+0x28c30], R213 ;  /* 0x028c30d5d40075a7 */ /* 0x000e64000806017f */
[----:B-1----:R-:W-:Y:S05]  /*c230*/  @!P3 BRA `(.L_x_2759) ;  /* 0x0000013c001cb947 */ /* 0x002fea0003800000 */
.L_x_2758:
[----:B------:R-:W-:Y:S05]  /*c240*/  BSYNC B2 ;  /* 0x0000000000027941 */ /* 0x000fea0003800000 */
.L_x_2757:
[C---:B------:R-:W-:Y:S01]  /*c250*/  R2UR UR6, R206.reuse ;  /* 0x00000000ce0672ca */ /* 0x040fe200000e0000 */
[----:B------:R-:W-:Y:S01]  /*c260*/  WARPGROUP.ARRIVE ;  /* 0x00000000000079c5 */ /* 0x000fe20000000000 */
[----:B------:R-:W-:Y:S01]  /*c270*/  R2UR UR7, R207 ;  /* 0x00000000cf0772ca */ /* 0x000fe200000e0000 */
[----:B------:R-:W-:Y:S01]  /*c280*/  VIADD R208, R206, 0x2 ;  /* 0x00000002ced07836 */ /* 0x000fe20000000000 */
[----:B------:R-:W-:Y:S01]  /*c290*/  R2UR UR4, R4 ;  /* 0x00000000040472ca */ /* 0x000fe200000e0000 */
[----:B------:R-:W-:Y:S01]  /*c2a0*/  IMAD.MOV.U32 R209, RZ, RZ, 0x40000040 ;  /* 0x40000040ffd17424 */ /* 0x000fe200078e00ff */
[----:B------:R-:W-:Y:S01]  /*c2b0*/  R2UR UR5, R5 ;  /* 0x00000000050572ca */ /* 0x000fe200000e0000 */
[----:B------:R-:W-:Y:S01]  /*c2c0*/  IMAD.MOV.U32 R207, RZ, RZ, 0x40000040 ;  /* 0x40000040ffcf7424 */ /* 0x000fe200078e00ff */
[----:B------:R-:W2:Y:S01]  /*c2d0*/  @P2 LDC R21, c[0x0][0x44c] ;  /* 0x00011300ff152b82 */ /* 0x000ea20000000800 */
[----:B------:R-:W-:Y:S01]  /*c2e0*/  IMAD.IADD R232, R201, 0x1, R192 ;  /* 0x00000001c9e87824 */ /* 0x000fe200078e02c0 */
[----:B------:R-:W-:-:S06]  /*c2f0*/  UISETP.NE.AND UP0, UPT, UR47, URZ, UPT ;  /* 0x0000003f2f00728c */ /* 0x000fcc000bf05270 */
[----:B------:R-:W3:Y:S01]  /*c300*/  @P2 LDC R13, c[0x0][0x450] ;  /* 0x00011400ff0d2b82 */ /* 0x000ee20000000800 */
[----:B------:R-:W-:Y:S02]  /*c310*/  PLOP3.LUT P3, PT, PT, PT, UP0, 0x40, 0x0 ;  /* 0x000000000000781c */ /* 0x000fe40003f6e808 */
[----:B------:R-:W-:Y:S01]  /*c320*/  HGMMA.64x64x16.F32 R152, gdesc[UR4], RZ, !UPT, gsb0 ;  /* 0x00e00000049879f0 */ /* 0x000fe2000c0008ff */
[----:B------:R-:W-:Y:S01]  /*c330*/  R2UR UR6, R208 ;  /* 0x00000000d00672ca */ /* 0x000fe200000e0000 */
[----:B------:R-:W-:Y:S01]  /*c340*/  VIADD R208, R206, 0x4 ;  /* 0x00000004ced07836 */ /* 0x000fe20000000000 */
[----:B------:R-:W-:Y:S01]  /*c350*/  R2UR UR7, R209 ;  /* 0x00000000d10772ca */ /* 0x000fe200000e0000 */
[----:B------:R-:W-:Y:S01]  /*c360*/  IMAD.MOV.U32 R209, RZ, RZ, 0x40000040 ;  /* 0x40000040ffd17424 */ /* 0x000fe200078e00ff */
[----:B------:R-:W-:Y:S01]  /*c370*/  R2UR UR4, R10 ;  /* 0x000000000a0472ca */ /* 0x000fe200000e0000 */
[----:B------:R-:W-:Y:S01]  /*c380*/  VIADD R206, R206, 0x6 ;  /* 0x00000006cece7836 */ /* 0x000fe20000000000 */
[----:B------:R-:W-:Y:S01]  /*c390*/  R2UR UR5, R11 ;  /* 0x000000000b0572ca */ /* 0x000fe200000e0000 */
[----:B--2---:R-:W-:-:S05]  /*c3a0*/  @P2 IMAD.HI.U32 R21, R232, R21, RZ ;  /* 0x00000015e8152227 */ /* 0x004fca00078e00ff */
[----:B---3--:R-:W-:Y:S01]  /*c3b0*/  @P2 SHF.R.U32.HI R232, RZ, R13, R21 ;  /* 0x0000000dffe82219 */ /* 0x008fe20000011615 */
[----:B------:R-:W-:Y:S02]  /*c3c0*/  @!P1 VIADD R13, R212, 0x28c40 ;  /* 0x00028c40d40d9836 */ /* 0x000fe40000000000 */
[----:B------:R-:W-:Y:S02]  /*c3d0*/  IMAD.U32 R21, RZ, RZ, UR45 ;  /* 0x0000002dff157e24 */ /* 0x000fe4000f8e00ff */
[----:B------:R-:W2:Y:S01]  /*c3e0*/  SHFL.IDX PT, R233, R232, RZ, 0x1c1f ;  /* 0x001c1fffe8e97589 */ /* 0x000ea200000e0000 */
[----:B------:R-:W-:Y:S02]  /*c3f0*/  @!P1 PRMT R13, RZ, 0x654, R13 ;  /* 0x00000654ff0d9816 */ /* 0x000fe4000000000d */
[----:B------:R-:W-:Y:S01]  /*c400*/  LOP3.LUT R231, RZ, R21, RZ, 0x33, !PT ;  /* 0x00000015ffe77212 */ /* 0x000fe200078e33ff */
        /* <DEDUP_REMOVED lines=13> */
[----:B------:R-:W-:Y:S01]  /*c4e0*/  R2UR UR5, R7 ;  /* 0x00000000070572ca */ /* 0x000fe200000e0000 */
[----:B------:R-:W-:Y:S02]  /*c4f0*/  WARPGROUP.DEPBAR.LE gsb0, 0x0 ;  /* 0x00008000000079c5 */ /* 0x000fe40000010000 */
[----:B------:R-:W-:-:S10]  /*c500*/  WARPGROUP.ARRIVE ;  /* 0x00000000000079c5 */ /* 0x000fd40000000000 */
[----:B------:R-:W-:Y:S03]  /*c510*/  HGMMA.64x64x16.F32 R152, gdesc[UR4], R152, gsb0 ;  /* 0x00e00000049879f0 */ /* 0x000fe60008000898 */
[----:B------:R-:W-:Y:S02]  /*c520*/  WARPGROUP.DEPBAR.LE gsb0, 0x0 ;  /* 0x00008000000079c5 */ /* 0x000fe40000010000 */
[----:B------:R3:W-:Y:S02]  /*c530*/  @!P1 SYNCS.ARRIVE.TRANS64.RED.A1T0 RZ, [R13+URZ], RZ ;  /* 0x000000ff0dff99a7 */ /* 0x0007e4000810043f */
[----:B---3--:R-:W-:-:S05]  /*c540*/  IMAD.SHL.U32 R13, R14, 0x40, RZ ;  /* 0x000000400e0d7824 */ /* 0x008fca00078e00ff */
[----:B------:R-:W-:-:S04]  /*c550*/  IADD3 R230, -R184, 0x1, -R13 ;  /* 0x00000001b8e67810 */ /* 0x000fc80007ffe90d */
[----:B------:R-:W-:-:S05]  /*c560*/  IADD3 R230, -R22, R230, R23 ;  /* 0x000000e616e67210 */ /* 0x000fca0007ffe117 */
[----:B------:R-:W-:Y:S02]  /*c570*/  IMAD.IADD R231, R231, 0x1, R230 ;  /* 0x00000001e7e77824 */ /* 0x000fe400078e02e6 */
[----:B------:R-:W-:Y:S02]  /*c580*/  VIADD R230, R230, UR46 ;  /* 0x0000002ee6e67c36 */ /* 0x000fe40008000000 */
[C---:B--2---:R-:W-:Y:S02]  /*c590*/  IMAD.IADD R208, R233.reuse, 0x1, R231 ;  /* 0x00000001e9d07824 */ /* 0x044fe400078e02e7 */
[----:B------:R-:W-:Y:S01]  /*c5a0*/  IMAD.IADD R209, R233, 0x1, R230 ;  /* 0x00000001e9d17824 */ /* 0x000fe200078e02e6 */
[----:B------:R-:W-:Y:S06]  /*c5b0*/  @P3 BRA `(.L_x_2760) ;  /* 0x0000000000583947 */ /* 0x000fec0003800000 */
[----:B------:R-:W-:Y:S01]  /*c5c0*/  IADD3 R233, -R22, R23, R233 ;  /* 0x0000001716e97210 */ /* 0x000fe20007ffe1e9 */
[----:B------:R-:W-:Y:S03]  /*c5d0*/  BSSY B2, `(.L_x_2761) ;  /* 0x0000010000027945 */ /* 0x000fe60003800000 */
[----:B------:R-:W-:-:S13]  /*c5e0*/  ISETP.GT.AND P3, PT, R233, -0x1, PT ;  /* 0xffffffffe900780c */ /* 0x000fda0003f64270 */
[----:B------:R-:W-:Y:S05]  /*c5f0*/  @P3 BRA `(.L_x_2762) ;  /* 0x0000000000203947 */ /* 0x000fea0003800000 */
[----:B------:R-:W-:Y:S01]  /*c600*/  IMAD.U32 R234, RZ, RZ, UR44 ;  /* 0x0000002cffea7e24 */ /* 0x000fe2000f8e00ff */
[----:B------:R-:W-:-:S04]  /*c610*/  LOP3.LUT R233, RZ, R233, RZ, 0x33, !PT ;  /* 0x000000e9ffe97212 */ /* 0x000fc800078e33ff */
[----:B------:R-:W-:-:S13]  /*c620*/  ISETP.NE.AND P3, PT, R234, 0x1, PT ;  /* 0x00000001ea00780c */ /* 0x000fda0003f65270 */
[----:B------:R-:W2:Y:S02]  /*c630*/  @P3 LDC.64 R206, c[0x0][0x9e8] ;  /* 0x00027a00ffce3b82 */ /* 0x000ea40000000a00 */
[----:B--2---:R-:W-:-:S05]  /*c640*/  @P3 IMAD.HI.U32 R206, R233, R206, RZ ;  /* 0x000000cee9ce3227 */ /* 0x004fca00078e00ff */
[----:B------:R-:W-:-:S04]  /*c650*/  @P3 SHF.R.U32.HI R233, RZ, R207, R206 ;  /* 0x000000cfffe93219 */ /* 0x000fc800000116ce */
[----:B------:R-:W-:Y:S01]  /*c660*/  LOP3.LUT R233, RZ, R233, RZ, 0x33, !PT ;  /* 0x000000e9ffe97212 */ /* 0x000fe200078e33ff */
[----:B------:R-:W-:Y:S06]  /*c670*/  BRA `(.L_x_2763) ;  /* 0x0000000000147947 */ /* 0x000fec0003800000 */
.L_x_2762:
[----:B------:R-:W-:-:S05]  /*c680*/  IMAD.U32 R234, RZ, RZ, UR44 ;  /* 0x0000002cffea7e24 */ /* 0x000fca000f8e00ff */
[----:B------:R-:W-:-:S13]  /*c690*/  ISETP.NE.AND P3, PT, R234, 0x1, PT ;  /* 0x00000001ea00780c */ /* 0x000fda0003f65270 */
[----:B------:R-:W2:Y:S02]  /*c6a0*/  @P3 LDC.64 R206, c[0x0][0x9e8] ;  /* 0x00027a00ffce3b82 */ /* 0x000ea40000000a00 */
[----:B--2---:R-:W-:-:S05]  /*c6b0*/  @P3 IMAD.HI.U32 R206, R233, R206, RZ ;  /* 0x000000cee9ce3227 */ /* 0x004fca00078e00ff */
[----:B------:R-:W-:-:S07]  /*c6c0*/  @P3 SHF.R.U32.HI R233, RZ, R207, R206 ;  /* 0x000000cfffe93219 */ /* 0x000fce00000116ce */
.L_x_2763:
[----:B------:R-:W-:Y:S05]  /*c6d0*/  BSYNC B2 ;  /* 0x0000000000027941 */ /* 0x000fea0003800000 */
.L_x_2761:
[----:B------:R-:W-:-:S04]  /*c6e0*/  IMAD R233, R233, R234, -R13 ;  /* 0x000000eae9e97224 */ /* 0x000fc800078e0a0d */
[----:B------:R-:W-:-:S05]  /*c6f0*/  IMAD.IADD R233, R233, 0x1, -R184 ;  /* 0x00000001e9e97824 */ /* 0x000fca00078e0ab8 */
[----:B------:R-:W-:Y:S02]  /*c700*/  VIMNMX R208, R208, R233, !PT ;  /* 0x000000e9d0d07248 */ /* 0x000fe40007fe0100 */
[----:B------:R-:W-:-:S07]  /*c710*/  VIADDMNMX R209, R233, R234, R209, PT ;  /* 0x000000eae9d17246 */ /* 0x000fce00038001d1 */
.L_x_2760:
[----:B------:R-:W-:Y:S01]  /*c720*/  ISETP.GT.AND P3, PT, R14, -0x1, PT ;  /* 0xffffffff0e00780c */ /* 0x000fe20003f64270 */
[----:B------:R-:W-:-:S03]  /*c730*/  UISETP.NE.AND UP0, UPT, UR47, URZ, UPT ;  /* 0x0000003f2f00728c */ /* 0x000fc6000bf05270 */
[C---:B------:R-:W-:Y:S02]  /*c740*/  ISETP.GT.AND P4, PT, R208.reuse, RZ, P3 ;  /* 0x000000ffd000720c */ /* 0x040fe40001f84270 */
[C---:B------:R-:W-:Y:S02]  /*c750*/  ISETP.GT.AND P6, PT, R208.reuse, 0x8, P3 ;  /* 0x00000008d000780c */ /* 0x040fe40001fc4270 */
[C---:B------:R-:W-:Y:S02]  /*c760*/  ISETP.LT.OR P5, PT, R209.reuse, 0x1, P4 ;  /* 0x00000001d100780c */ /* 0x040fe400027a1670 */
[----:B------:R-:W-:Y:S02]  /*c770*/  ISETP.GT.AND P4, PT, R208, 0x1, P3 ;  /* 0x00000001d000780c */ /* 0x000fe40001f84270 */
[----:B------:R-:W-:Y:S02]  /*c780*/  FSEL R206, R152, -INF , !P5 ;  /* 0xff80000098ce7808 */ /* 0x000fe40006800000 */
[----:B------:R-:W-:Y:S01]  /*c790*/  ISETP.LT.OR P4, PT, R209, 0x2, P4 ;  /* 0x00000002d100780c */ /* 0x000fe20002781670 */
[----:B------:R-:W2:Y:S01]  /*c7a0*/  SHFL.IDX PT, R152, R232, 0x1, 0x1c1f ;  /* 0x003c1f00e8987f89 */ /* 0x000ea200000e0000 */
[----:B------:R-:W-:-:S02]  /*c7b0*/  ISETP.GT.AND P5, PT, R208, 0x9, P3 ;  /* 0x00000009d000780c */ /* 0x000fc40001fa4270 */
[----:B------:R-:W-:Y:S02]  /*c7c0*/  FSEL R207, R153, -INF , !P4 ;  /* 0xff80000099cf7808 */ /* 0x000fe40006000000 */
[----:B------:R-:W-:Y:S02]  /*c7d0*/  ISETP.GT.AND P4, PT, R208, 0x10, P3 ;  /* 0x00000010d000780c */ /* 0x000fe40001f84270 */
[C---:B------:R-:W-:Y:S02]  /*c7e0*/  ISETP.LT.OR P6, PT, R209.reuse, 0x9, P6 ;  /* 0x00000009d100780c */ /* 0x040fe400037c1670 */
[C---:B------:R-:W-:Y:S02]  /*c7f0*/  ISETP.LT.OR P4, PT, R209.reuse, 0x11, P4 ;  /* 0x00000011d100780c */ /* 0x040fe40002781670 */
[----:B------:R-:W-:Y:S02]  /*c800*/  ISETP.LT.OR P5, PT, R209, 0xa, P5 ;  /* 0x0000000ad100780c */ /* 0x000fe40002fa1670 */
[----:B------:R-:W-:-:S02]  /*c810*/  FSEL R160, R160, -INF , !P4 ;  /* 0xff800000a0a07808 */ /* 0x000fc40006000000 */
[----:B------:R-:W-:Y:S02]  /*c820*/  ISETP.GT.AND P4, PT, R208, 0x19, P3 ;  /* 0x00000019d000780c */ /* 0x000fe40001f84270 */
[----:B------:R-:W-:Y:S02]  /*c830*/  FSEL R156, R156, -INF , !P6 ;  /* 0xff8000009c9c7808 */ /* 0x000fe40007000000 */
[----:B------:R-:W-:Y:S02]  /*c840*/  ISETP.LT.OR P4, PT, R209, 0x1a, P4 ;  /* 0x0000001ad100780c */ /* 0x000fe40002781670 */
[----:B------:R-:W-:Y:S02]  /*c850*/  FSEL R157, R157, -INF , !P5 ;  /* 0xff8000009d9d7808 */ /* 0x000fe40006800000 */
[----:B------:R-:W-:Y:S01]  /*c860*/  ISETP.GT.AND P6, PT, R208, 0x11, P3 ;  /* 0x00000011d000780c */ /* 0x000fe20001fc4270 */
[--C-:B--2---:R-:W-:Y:S01]  /*c870*/  IMAD.IADD R230, R230, 0x1, R152.reuse ;  /* 0x00000001e6e67824 */ /* 0x104fe200078e0298 */
[----:B------:R-:W-:Y:S01]  /*c880*/  ISETP.GT.AND P5, PT, R208, 0x18, P3 ;  /* 0x00000018d000780c */ /* 0x000fe20001fa4270 */
[----:B------:R-:W-:Y:S01]  /*c890*/  IMAD.IADD R231, R231, 0x1, R152 ;  /* 0x00000001e7e77824 */ /* 0x000fe200078e0298 */
[----:B------:R-:W-:-:S02]  /*c8a0*/  FSEL R165, R165, -INF , !P4 ;  /* 0xff800000a5a57808 */ /* 0x000fc40006000000 */
[----:B------:R-:W-:Y:S02]  /*c8b0*/  ISETP.GT.AND P4, PT, R208, 0x28, P3 ;  /* 0x00000028d000780c */ /* 0x000fe40001f84270 */
[C---:B------:R-:W-:Y:S02]  /*c8c0*/  ISETP.LT.OR P6, PT, R209.reuse, 0x12, P6 ;  /* 0x00000012d100780c */ /* 0x040fe400037c1670 */
[C---:B------:R-:W-:Y:S02]  /*c8d0*/  ISETP.LT.OR P5, PT, R209.reuse, 0x19, P5 ;  /* 0x00000019d100780c */ /* 0x040fe40002fa1670 */
[----:B------:R-:W-:Y:S02]  /*c8e0*/  ISETP.LT.OR P4, PT, R209, 0x29, P4 ;  /* 0x00000029d100780c */ /* 0x000fe40002781670 */
[----:B------:R-:W-:Y:S02]  /*c8f0*/  FSEL R161, R161, -INF , !P6 ;  /* 0xff800000a1a17808 */ /* 0x000fe40007000000 */
[----:B------:R-:W-:-:S02]  /*c900*/  FSEL R164, R164, -INF , !P5 ;  /* 0xff800000a4a47808 */ /* 0x000fc40006800000 */
[C---:B------:R-:W-:Y:S02]  /*c910*/  ISETP.GT.AND P6, PT, R208.reuse, 0x20, P3 ;  /* 0x00000020d000780c */ /* 0x040fe40001fc4270 */
[----:B------:R-:W-:Y:S02]  /*c920*/  ISETP.GT.AND P5, PT, R208, 0x21, P3 ;  /* 0x00000021d000780c */ /* 0x000fe40001fa4270 */
[----:B------:R-:W-:Y:S02]  /*c930*/  FSEL R232, R172, -INF , !P4 ;  /* 0xff800000ace87808 */ /* 0x000fe40006000000 */
[----:B------:R-:W-:Y:S02]  /*c940*/  ISETP.GT.AND P4, PT, R208, 0x31, P3 ;  /* 0x00000031d000780c */ /* 0x000fe40001f84270 */
[C---:B------:R-:W-:Y:S02]  /*c950*/  ISETP.LT.OR P6, PT, R209.reuse, 0x21, P6 ;  /* 0x00000021d100780c */ /* 0x040fe400037c1670 */
[----:B------:R-:W-:-:S02]  /*c960*/  ISETP.LT.OR P5, PT, R209, 0x22, P5 ;  /* 0x00000022d100780c */ /* 0x000fc40002fa1670 */
[----:B------:R-:W-:Y:S02]  /*c970*/  ISETP.LT.OR P4, PT, R209, 0x32, P4 ;  /* 0x00000032d100780c */ /* 0x000fe40002781670 */
[----:B------:R-:W-:Y:S02]  /*c980*/  FSEL R168, R168, -INF , !P6 ;  /* 0xff800000a8a87808 */ /* 0x000fe40007000000 */
[----:B------:R-:W-:Y:S02]  /*c990*/  FSEL R169, R169, -INF , !P5 ;  /* 0xff800000a9a97808 */ /* 0x000fe40006800000 */
[C---:B------:R-:W-:Y:S02]  /*c9a0*/  ISETP.GT.AND P6, PT, R208.reuse, 0x29, P3 ;  /* 0x00000029d000780c */ /* 0x040fe40001fc4270 */
[----:B------:R-:W-:Y:S02]  /*c9b0*/  ISETP.GT.AND P5, PT, R208, 0x30, P3 ;  /* 0x00000030d000780c */ /* 0x000fe40001fa4270 */
[----:B------:R-:W-:-:S02]  /*c9c0*/  FSEL R177, R177, -INF , !P4 ;  /* 0xff800000b1b17808 */ /* 0x000fc40006000000 */
[----:B------:R-:W-:Y:S02]  /*c9d0*/  PLOP3.LUT P4, PT, PT, PT, UP0, 0x40, 0x0 ;  /* 0x000000000000781c */ /* 0x000fe40003f8e808 */
[C---:B------:R-:W-:Y:S02]  /*c9e0*/  ISETP.LT.OR P6, PT, R209.reuse, 0x2a, P6 ;  /* 0x0000002ad100780c */ /* 0x040fe400037c1670 */
[----:B------:R-:W-:Y:S02]  /*c9f0*/  ISETP.LT.OR P5, PT, R209, 0x31, P5 ;  /* 0x00000031d100780c */ /* 0x000fe40002fa1670 */
[----:B------:R-:W-:Y:S02]  /*ca00*/  FSEL R173, R173, -INF , !P6 ;  /* 0xff800000adad7808 */ /* 0x000fe40007000000 */
[----:B------:R-:W-:Y:S02]  /*ca10*/  FSEL R176, R176, -INF , !P5 ;  /* 0xff800000b0b07808 */ /* 0x000fe40006800000 */
[----:B------:R-:W-:-:S02]  /*ca20*/  ISETP.GT.AND P6, PT, R208, 0x38, P3 ;  /* 0x00000038d000780c */ /* 0x000fc40001fc4270 */
[----:B------:R-:W-:Y:S02]  /*ca30*/  ISETP.GT.AND P5, PT, R208, 0x39, P3 ;  /* 0x00000039d000780c */ /* 0x000fe40001fa4270 */
[C---:B------:R-:W-:Y:S02]  /*ca40*/  ISETP.LT.OR P6, PT, R209.reuse, 0x39, P6 ;  /* 0x00000039d100780c */ /* 0x040fe400037c1670 */
[----:B------:R-:W-:Y:S02]  /*ca50*/  ISETP.LT.OR P5, PT, R209, 0x3a, P5 ;  /* 0x0000003ad100780c */ /* 0x000fe40002fa1670 */
[----:B------:R-:W-:Y:S02]  /*ca60*/  FSEL R180, R180, -INF , !P6 ;  /* 0xff800000b4b47808 */ /* 0x000fe40007000000 */
[----:B------:R-:W-:Y:S01]  /*ca70*/  FSEL R181, R181, -INF , !P5 ;  /* 0xff800000b5b57808 */ /* 0x000fe20006800000 */
[----:B------:R-:W-:Y:S08]  /*ca80*/  @P4 BRA `(.L_x_2764) ;  /* 0x0000000000584947 */ /* 0x000ff00003800000 */
        /* <DEDUP_REMOVED lines=12> */
.L_x_2766:
[----:B------:R-:W-:-:S05]  /*cb50*/  IMAD.U32 R208, RZ, RZ, UR44 ;  /* 0x0000002cffd07e24 */ /* 0x000fca000f8e00ff */
[----:B------:R-:W-:-:S13]  /*cb60*/  ISETP.NE.AND P4, PT, R208, 0x1, PT ;  /* 0x00000001d000780c */ /* 0x000fda0003f85270 */
[----:B------:R-:W2:Y:S02]  /*cb70*/  @P4 LDC.64 R152, c[0x0][0x9e8] ;  /* 0x00027a00ff984b82 */ /* 0x000ea40000000a00 */
[----:B--2---:R-:W-:-:S05]  /*cb80*/  @P4 IMAD.HI.U32 R152, R172, R152, RZ ;  /* 0x00000098ac984227 */ /* 0x004fca00078e00ff */
[----:B------:R-:W-:-:S07]  /*cb90*/  @P4 SHF.R.U32.HI R172, RZ, R153, R152 ;  /* 0x00000099ffac4219 */ /* 0x000fce0000011698 */
.L_x_2767:
[----:B------:R-:W-:Y:S05]  /*cba0*/  BSYNC B2 ;  /* 0x0000000000027941 */ /* 0x000fea0003800000 */
.L_x_2765:
[----:B------:R-:W-:-:S04]  /*cbb0*/  IMAD R13, R172, R208, -R13 ;  /* 0x000000d0ac0d7224 */ /* 0x000fc800078e0a0d */
[----:B------:R-:W-:-:S05]  /*cbc0*/  IMAD.IADD R13, R13, 0x1, -R184 ;  /* 0x000000010d0d7824 */ /* 0x000fca00078e0ab8 */
[----:B------:R-:W-:Y:S02]  /*cbd0*/  VIMNMX R231, R231, R13, !PT ;  /* 0x0000000de7e77248 */ /* 0x000fe40007fe0100 */
[----:B------:R-:W-:-:S07]  /*cbe0*/  VIADDMNMX R230, R13, R208, R230, PT ;  /* 0x000000d00de67246 */ /* 0x000fce00038001e6 */
.L_x_2764:
[----:B------:R-:W-:Y:S02]  /*cbf0*/  FMNMX.FTZ R13, R206, R12, !PT ;  /* 0x0000000cce0d7209 */ /* 0x000fe40007810000 */
[----:B------:R-:W-:Y:S02]  /*cc00*/  ISETP.GT.AND P6, PT, R231, 0x9, P3 ;  /* 0x00000009e700780c */ /* 0x000fe40001fc4270 */
[----:B------:R-:W-:Y:S02]  /*cc10*/  FMNMX.FTZ R13, R207, R13, !PT ;  /* 0x0000000dcf0d7209 */ /* 0x000fe40007810000 */
[----:B------:R-:W-:Y:S02]  /*cc20*/  ISETP.LT.OR P6, PT, R230, 0xa, P6 ;  /* 0x0000000ae600780c */ /* 0x000fe400037c1670 */
[----:B------:R-:W-:Y:S02]  /*cc30*/  FMNMX.FTZ R13, R156, R13, !PT ;  /* 0x0000000d9c0d7209 */ /* 0x000fe40007810000 */
[----:B------:R-:W-:-:S02]  /*cc40*/  FSEL R159, R159, -INF , !P6 ;  /* 0xff8000009f9f7808 */ /* 0x000fc40007000000 */
        /* <DEDUP_REMOVED lines=13> */
[C---:B------:R-:W-:Y:S02]  /*cd20*/  ISETP.GT.AND P6, PT, R231.reuse, RZ, P3 ;  /* 0x000000ffe700720c */ /* 0x040fe40001fc4270 */
        /* <DEDUP_REMOVED lines=9> */
[----:B------:R-:W-:-:S02]  /*cdc0*/  FSEL R155, R155, -INF , !P5 ;  /* 0xff8000009b9b7808 */ /* 0x000fc40006800000 */
[----:B------:R-:W-:Y:S02]  /*cdd0*/  FMNMX.FTZ R13, R181, R13, !PT ;  /* 0x0000000db50d7209 */ /* 0x000fe40007810000 */
[C---:B------:R-:W-:Y:S02]  /*cde0*/  ISETP.GT.AND P5, PT, R231.reuse, 0x10, P3 ;  /* 0x00000010e700780c */ /* 0x040fe40001fa4270 */
[----:B------:R-:W-:Y:S01]  /*cdf0*/  ISETP.GT.AND P6, PT, R231, 0x38, P3 ;  /* 0x00000038e700780c */ /* 0x000fe20001fc4270 */
[----:B------:R-:W2:Y:S01]  /*ce00*/  SHFL.BFLY PT, R152, R13, 0x2, 0x1f ;  /* 0x0c401f000d987f89 */ /* 0x000ea200000e0000 */
[C---:B------:R-:W-:Y:S02]  /*ce10*/  ISETP.LT.OR P5, PT, R230.reuse, 0x11, P5 ;  /* 0x00000011e600780c */ /* 0x040fe40002fa1670 */
[----:B------:R-:W-:Y:S02]  /*ce20*/  ISETP.LT.OR P6, PT, R230, 0x39, P6 ;  /* 0x00000039e600780c */ /* 0x000fe400037c1670 */
[----:B------:R-:W-:-:S02]  /*ce30*/  FSEL R162, R162, -INF , !P5 ;  /* 0xff800000a2a27808 */ /* 0x000fc40006800000 */
[----:B------:R-:W-:Y:S02]  /*ce40*/  ISETP.GT.AND P5, PT, R231, 0x19, P3 ;  /* 0x00000019e700780c */ /* 0x000fe40001fa4270 */
[----:B------:R-:W-:Y:S02]  /*ce50*/  FSEL R182, R182, -INF , !P6 ;  /* 0xff800000b6b67808 */ /* 0x000fe40007000000 */
[----:B------:R-:W-:-:S04]  /*ce60*/  ISETP.LT.OR P5, PT, R230, 0x1a, P5 ;  /* 0x0000001ae600780c */ /* 0x000fc80002fa1670 */
[----:B------:R-:W-:Y:S02]  /*ce70*/  FSEL R167, R167, -INF , !P5 ;  /* 0xff800000a7a77808 */ /* 0x000fe40006800000 */
[----:B------:R-:W-:-:S04]  /*ce80*/  ISETP.GT.AND P5, PT, R231, 0x28, P3 ;  /* 0x00000028e700780c */ /* 0x000fc80001fa4270 */
[----:B------:R-:W-:Y:S02]  /*ce90*/  ISETP.LT.OR P5, PT, R230, 0x29, P5 ;  /* 0x00000029e600780c */ /* 0x000fe40002fa1670 */
[----:B--2---:R-:W-:Y:S01]  /*cea0*/  FMNMX.FTZ R152, R13, R152, !PT ;  /* 0x000000980d987209 */ /* 0x004fe20007810000 */
[----:B------:R-:W-:Y:S01]  /*ceb0*/  IMAD.U32 R13, RZ, RZ, UR39 ;  /* 0x00000027ff0d7e24 */ /* 0x000fe2000f8e00ff */
[----:B------:R-:W-:Y:S02]  /*cec0*/  FSEL R174, R174, -INF , !P5 ;  /* 0xff800000aeae7808 */ /* 0x000fe40006800000 */
[----:B------:R-:W-:Y:S01]  /*ced0*/  ISETP.GT.AND P5, PT, R231, 0x30, P3 ;  /* 0x00000030e700780c */ /* 0x000fe20001fa4270 */
[----:B------:R-:W2:Y:S03]  /*cee0*/  SHFL.BFLY PT, R172, R152, 0x1, 0x1f ;  /* 0x0c201f0098ac7f89 */ /* 0x000ea600000e0000 */
[----:B------:R-:W-:-:S04]  /*cef0*/  ISETP.LT.OR P5, PT, R230, 0x31, P5 ;  /* 0x00000031e600780c */ /* 0x000fc80002fa1670 */
[----:B------:R-:W-:Y:S02]  /*cf00*/  FSEL R178, R178, -INF , !P5 ;  /* 0xff800000b2b27808 */ /* 0x000fe40006800000 */
[----:B--2---:R-:W-:-:S04]  /*cf10*/  FMNMX.FTZ R172, R152, R172, !PT ;  /* 0x000000ac98ac7209 */ /* 0x004fc80007810000 */
[----:B------:R-:W-:-:S04]  /*cf20*/  FSETP.NEU.FTZ.AND P4, PT, R172, -INF , PT ;  /* 0xff800000ac00780b */ /* 0x000fc80003f9d000 */
[----:B------:R-:W-:-:S05]  /*cf30*/  FSEL R152, R172, RZ, P4 ;  /* 0x000000ffac987208 */ /* 0x000fca0002000000 */
[----:B------:R-:W-:Y:S01]  /*cf40*/  FADD.FTZ R152, -R152, R12 ;  /* 0x0000000c98987221 */ /* 0x000fe20000010100 */
[----:B------:R-:W-:-:S05]  /*cf50*/  FMUL.FTZ R12, R172, R13 ;  /* 0x0000000dac0c7220 */ /* 0x000fca0000410000 */
[----:B------:R-:W-:Y:S02]  /*cf60*/  FSEL R12, R12, RZ, P4 ;  /* 0x000000ff0c0c7208 */ /* 0x000fe40002000000 */
[----:B------:R-:W-:-:S03]  /*cf70*/  ISETP.GT.AND P4, PT, R231, 0x8, P3 ;  /* 0x00000008e700780c */ /* 0x000fc60001f84270 */
[-CC-:B------:R-:W-:Y:S01]  /*cf80*/  FFMA.FTZ R206, R206, R13.reuse, -R12.reuse ;  /* 0x0000000dcece7223 */ /* 0x180fe2000001080c */
[----:B------:R-:W-:Y:S01]  /*cf90*/  ISETP.LT.OR P4, PT, R230, 0x9, P4 ;  /* 0x00000009e600780c */ /* 0x000fe20002781670 */
[-CC-:B------:R-:W-:Y:S01]  /*cfa0*/  FFMA.FTZ R207, R207, R13.reuse, -R12.reuse ;  /* 0x0000000dcfcf7223 */ /* 0x180fe2000001080c */
[-CC-:B------:R-:W-:Y:S01]  /*cfb0*/  FFMA.FTZ R156, R156, R13.reuse, -R12.reuse ;  /* 0x0000000d9c9c7223 */ /* 0x180fe2000001080c */
[-CC-:B------:R-:W-:Y:S01]  /*cfc0*/  FFMA.FTZ R157, R157, R13.reuse, -R12.reuse ;  /* 0x0000000d9d9d7223 */ /* 0x180fe2000001080c */
[----:B------:R-:W-:Y:S01]  /*cfd0*/  FSEL R158, R158, -INF , !P4 ;  /* 0xff8000009e9e7808 */ /* 0x000fe20006000000 */
[-CC-:B------:R-:W-:Y:S01]  /*cfe0*/  FFMA.FTZ R160, R160, R13.reuse, -R12.reuse ;  /* 0x0000000da0a07223 */ /* 0x180fe2000001080c */
[----:B------:R-:W-:Y:S01]  /*cff0*/  ISETP.GT.AND P4, PT, R231, 0x11, P3 ;  /* 0x00000011e700780c */ /* 0x000fe20001f84270 */
[-CC-:B------:R-:W-:Y:S01]  /*d000*/  FFMA.FTZ R161, R161, R13.reuse, -R12.reuse ;  /* 0x0000000da1a17223 */ /* 0x180fe2000001080c */
[-CC-:B------:R-:W-:Y:S01]  /*d010*/  FFMA.FTZ R164, R164, R13.reuse, -R12.reuse ;  /* 0x0000000da4a47223 */ /* 0x180fe2000001080c */
        /* <DEDUP_REMOVED lines=12> */
[-C--:B------:R-:W-:Y:S01]  /*d0e0*/  FFMA.FTZ R181, R181, R13.reuse, -R12 ;  /* 0x0000000db5b57223 */ /* 0x080fe2000001080c */
[----:B------:R-:W-:Y:S01]  /*d0f0*/  FMUL.FTZ R12, R152, R13 ;  /* 0x0000000d980c7220 */ /* 0x000fe20000410000 */
[----:B------:R-:W-:Y:S01]  /*d100*/  MUFU.EX2 R206, R206 ;  /* 0x000000ce00ce7308 */ /* 0x000fe20000000800 */
[----:B------:R-:W-:-:S02]  /*d110*/  FSEL R153, R170, -INF , !P4 ;  /* 0xff800000aa997808 */ /* 0x000fc40006000000 */
[----:B------:R-:W-:Y:S02]  /*d120*/  FMNMX.FTZ R170, R154, R20, !PT ;  /* 0x000000149aaa7209 */ /* 0x000fe40007810000 */
[----:B------:R-:W-:Y:S02]  /*d130*/  ISETP.GT.AND P4, PT, R231, 0x29, P3 ;  /* 0x00000029e700780c */ /* 0x000fe40001f84270 */
[----:B------:R-:W-:Y:S01]  /*d140*/  FMNMX.FTZ R170, R155, R170, !PT ;  /* 0x000000aa9baa7209 */ /* 0x000fe20007810000 */
[----:B------:R-:W2:Y:S01]  /*d150*/  MUFU.EX2 R12, R12 ;  /* 0x0000000c000c7308 */ /* 0x000ea20000000800 */
[----:B------:R-:W-:Y:S02]  /*d160*/  ISETP.LT.OR P4, PT, R230, 0x2a, P4 ;  /* 0x0000002ae600780c */ /* 0x000fe40002781670 */
[----:B------:R-:W-:Y:S02]  /*d170*/  FMNMX.FTZ R170, R158, R170, !PT ;  /* 0x000000aa9eaa7209 */ /* 0x000fe40007810000 */
[----:B------:R-:W-:-:S02]  /*d180*/  FSEL R175, R175, -INF , !P4 ;  /* 0xff800000afaf7808 */ /* 0x000fc40006000000 */
[----:B------:R-:W-:Y:S01]  /*d190*/  FMNMX.FTZ R170, R159, R170, !PT ;  /* 0x000000aa9faa7209 */ /* 0x000fe20007810000 */
[----:B------:R-:W3:Y:S01]  /*d1a0*/  MUFU.EX2 R152, R207 ;  /* 0x000000cf00987308 */ /* 0x000ee20000000800 */
[----:B------:R-:W-:Y:S02]  /*d1b0*/  ISETP.GT.AND P4, PT, R231, 0x31, P3 ;  /* 0x00000031e700780c */ /* 0x000fe40001f84270 */
[----:B------:R-:W-:Y:S02]  /*d1c0*/  FMNMX.FTZ R170, R162, R170, !PT ;  /* 0x000000aaa2aa7209 */ /* 0x000fe40007810000 */
[----:B------:R-:W-:Y:S02]  /*d1d0*/  ISETP.LT.OR P4, PT, R230, 0x32, P4 ;  /* 0x00000032e600780c */ /* 0x000fe40002781670 */
[----:B------:R-:W-:Y:S01]  /*d1e0*/  FMNMX.FTZ R170, R163, R170, !PT ;  /* 0x000000aaa3aa7209 */ /* 0x000fe20007810000 */
[----:B------:R-:W4:Y:S01]  /*d1f0*/  MUFU.EX2 R156, R156 ;  /* 0x0000009c009c7308 */ /* 0x000f220000000800 */
[----:B------:R-:W-:Y:S01]  /*d200*/  ISETP.GT.AND P3, PT, R231, 0x39, P3 ;  /* 0x00000039e700780c */ /* 0x000fe20001f64270 */
[----:B--2---:R-:W-:Y:S01]  /*d210*/  FFMA.FTZ R0, R12, R0, R206 ;  /* 0x000000000c007223 */ /* 0x004fe200000100ce */
[----:B------:R-:W-:Y:S01]  /*d220*/  FMNMX.FTZ R170, R166, R170, !PT ;  /* 0x000000aaa6aa7209 */ /* 0x000fe20007810000 */
[-C--:B------:R-:W-:Y:S01]  /*d230*/  FMUL.FTZ R24, R24, R12.reuse ;  /* 0x0000000c18187220 */ /* 0x080fe20000410000 */
[----:B------:R-:W-:Y:S01]  /*d240*/  FSEL R179, R179, -INF , !P4 ;  /* 0xff800000b3b37808 */ /* 0x000fe20006000000 */
[----:B------:R-:W-:Y:S01]  /*d250*/  FMUL.FTZ R25, R25, R12 ;  /* 0x0000000c19197220 */ /* 0x000fe20000410000 */
[----:B------:R-:W-:Y:S01]  /*d260*/  FMNMX.FTZ R170, R167, R170, !PT ;  /* 0x000000aaa7aa7209 */ /* 0x000fe20007810000 */
[----:B------:R-:W2:Y:S01]  /*d270*/  MUFU.EX2 R157, R157 ;  /* 0x0000009d009d7308 */ /* 0x000ea20000000800 */
[----:B------:R-:W-:Y:S01]  /*d280*/  ISETP.LT.OR P3, PT, R230, 0x3a, P3 ;  /* 0x0000003ae600780c */ /* 0x000fe20001f61670 */
[----:B---3--:R-:W-:Y:S01]  /*d290*/  FADD.FTZ R0, R152, R0 ;  /* 0x0000000098007221 */ /* 0x008fe20000010000 */
[----:B------:R-:W-:Y:S01]  /*d2a0*/  FMNMX.FTZ R170, R153, R170, !PT ;  /* 0x000000aa99aa7209 */ /* 0x000fe20007810000 */
[-C--:B------:R-:W-:Y:S01]  /*d2b0*/  FMUL.FTZ R28, R28, R12.reuse ;  /* 0x0000000c1c1c7220 */ /* 0x080fe20000410000 */
[----:B------:R-:W-:Y:S01]  /*d2c0*/  FSEL R183, R183, -INF , !P3 ;  /* 0xff800000b7b77808 */ /* 0x000fe20005800000 */
[----:B------:R-:W-:Y:S01]  /*d2d0*/  FMUL.FTZ R29, R29, R12 ;  /* 0x0000000c1d1d7220 */ /* 0x000fe20000410000 */
[----:B------:R-:W-:Y:S01]  /*d2e0*/  FMNMX.FTZ R170, R171, R170, !PT ;  /* 0x000000aaabaa7209 */ /* 0x000fe20007810000 */
[----:B------:R-:W3:Y:S01]  /*d2f0*/  MUFU.EX2 R160, R160 ;  /* 0x000000a000a07308 */ /* 0x000ee20000000800 */
[----:B------:R-:W-:Y:S01]  /*d300*/  F2FP.F16.F32.PACK_AB R152, R152, R206 ;  /* 0x000000ce9898723e */ /* 0x000fe200000000ff */
[----:B----4-:R-:W-:Y:S01]  /*d310*/  FADD.FTZ R0, R156, R0 ;  /* 0x000000009c007221 */ /* 0x010fe20000010000 */
[----:B------:R-:W-:Y:S01]  /*d320*/  FMNMX.FTZ R170, R174, R170, !PT ;  /* 0x000000aaaeaa7209 */ /* 0x000fe20007810000 */
[-C--:B------:R-:W-:Y:S01]  /*d330*/  FMUL.FTZ R32, R32, R12.reuse ;  /* 0x0000000c20207220 */ /* 0x080fe20000410000 */
[-C--:B------:R-:W-:Y:S01]  /*d340*/  FMUL.FTZ R33, R33, R12.reuse ;  /* 0x0000000c21217220 */ /* 0x080fe20000410000 */
[----:B------:R-:W-:Y:S01]  /*d350*/  FMUL.FTZ R36, R36, R12 ;  /* 0x0000000c24247220 */ /* 0x000fe20000410000 */
[----:B------:R-:W-:Y:S01]  /*d360*/  FMNMX.FTZ R170, R175, R170, !PT ;  /* 0x000000aaafaa7209 */ /* 0x000fe20007810000 */
[----:B------:R-:W-:Y:S01]  /*d370*/  MUFU.EX2 R161, R161 ;  /* 0x000000a100a17308 */ /* 0x000fe20000000800 */
[----:B--2---:R-:W-:Y:S01]  /*d380*/  FADD.FTZ R0, R157, R0 ;  /* 0x000000009d007221 */ /* 0x004fe20000010000 */
[----:B------:R-:W-:Y:S01]  /*d390*/  FMUL.FTZ R37, R37, R12 ;  /* 0x0000000c25257220 */ /* 0x000fe20000410000 */
[----:B------:R-:W-:Y:S01]  /*d3a0*/  FMNMX.FTZ R170, R178, R170, !PT ;  /* 0x000000aab2aa7209 */ /* 0x000fe20007810000 */
[-C--:B------:R-:W-:Y:S01]  /*d3b0*/  FMUL.FTZ R40, R40, R12.reuse ;  /* 0x0000000c28287220 */ /* 0x080fe20000410000 */
[-C--:B------:R-:W-:Y:S01]  /*d3c0*/  FMUL.FTZ R41, R41, R12.reuse ;  /* 0x0000000c29297220 */ /* 0x080fe20000410000 */
[----:B------:R-:W-:Y:S01]  /*d3d0*/  FMUL.FTZ R44, R44, R12 ;  /* 0x0000000c2c2c7220 */ /* 0x000fe20000410000 */
[----:B------:R-:W-:Y:S01]  /*d3e0*/  FMNMX.FTZ R170, R179, R170, !PT ;  /* 0x000000aab3aa7209 */ /* 0x000fe20007810000 */
[----:B------:R-:W-:Y:S01]  /*d3f0*/  MUFU.EX2 R164, R164 ;  /* 0x000000a400a47308 */ /* 0x000fe20000000800 */
[----:B---3--:R-:W-:Y:S01]  /*d400*/  FADD.FTZ R0, R160, R0 ;  /* 0x00000000a0007221 */ /* 0x008fe20000010000 */
[----:B------:R-:W-:Y:S01]  /*d410*/  FMUL.FTZ R45, R45, R12 ;  /* 0x0000000c2d2d7220 */ /* 0x000fe20000410000 */
[----:B------:R-:W-:Y:S01]  /*d420*/  FMNMX.FTZ R170, R182, R170, !PT ;  /* 0x000000aab6aa7209 */ /* 0x000fe20007810000 */
[-C--:B------:R-:W-:Y:S01]  /*d430*/  FMUL.FTZ R48, R48, R12.reuse ;  /* 0x0000000c30307220 */ /* 0x080fe20000410000 */
[-C--:B------:R-:W-:Y:S01]  /*d440*/  FMUL.FTZ R49, R49, R12.reuse ;  /* 0x0000000c31317220 */ /* 0x080fe20000410000 */
[----:B------:R-:W-:Y:S01]  /*d450*/  FMUL.FTZ R52, R52, R12 ;  /* 0x0000000c34347220 */ /* 0x000fe20000410000 */
[----:B------:R-:W-:Y:S01]  /*d460*/  FMNMX.FTZ R170, R183, R170, !PT ;  /* 0x000000aab7aa7209 */ /* 0x000fe20007810000 */
[----:B------:R-:W2:Y:S01]  /*d470*/  MUFU.EX2 R165, R165 ;  /* 0x000000a500a57308 */ /* 0x000ea20000000800 */
[-C--:B------:R-:W-:Y:S01]  /*d480*/  FMUL.FTZ R53, R53, R12.reuse ;  /* 0x0000000c35357220 */ /* 0x080fe20000410000 */
[-C--:B------:R-:W-:Y:S01]  /*d490*/  FMUL.FTZ R56, R56, R12.reuse ;  /* 0x0000000c38387220 */ /* 0x080fe20000410000 */
[-C--:B------:R-:W-:Y:S01]  /*d4a0*/  FMUL.FTZ R57, R57, R12.reuse ;  /* 0x0000000c39397220 */ /* 0x080fe20000410000 */
[----:B------:R-:W3:Y:S01]  /*d4b0*/  SHFL.BFLY PT, R206, R170, 0x2, 0x1f ;  /* 0x0c401f00aace7f89 */ /* 0x000ee200000e0000 */
        /* <DEDUP_REMOVED lines=23> */
[----:B---3--:R-:W-:Y:S01]  /*d630*/  FMNMX.FTZ R170, R170, R206, !PT ;  /* 0x000000ceaaaa7209 */ /* 0x008fe20007810000 */
[-C--:B------:R-:W-:Y:S01]  /*d640*/  FMUL.FTZ R100, R100, R12.reuse ;  /* 0x0000000c64647220 */ /* 0x080fe20000410000 */
[-C--:B------:R-:W-:Y:S01]  /*d650*/  FMUL.FTZ R101, R101, R12.reuse ;  /* 0x0000000c65657220 */ /* 0x080fe20000410000 */
[-C--:B------:R-:W-:Y:S01]  /*d660*/  FMUL.FTZ R104, R104, R12.reuse ;  /* 0x0000000c68687220 */ /* 0x080fe20000410000 */
[----:B------:R-:W3:Y:S01]  /*d670*/  MUFU.EX2 R173, R173 ;  /* 0x000000ad00ad7308 */ /* 0x000ee20000000800 */
[----:B------:R-:W4:Y:S01]  /*d680*/  SHFL.BFLY PT, R206, R170, 0x1, 0x1f ;  /* 0x0c201f00aace7f89 */ /* 0x000f2200000e0000 */
        /* <DEDUP_REMOVED lines=23> */
[----:B----4-:R-:W-:Y:S01]  /*d800*/  FMNMX.FTZ R170, R170, R206, !PT ;  /* 0x000000ceaaaa7209 */ /* 0x010fe20007810000 */
[----:B------:R-:W-:-:S02]  /*d810*/  IMAD.MOV R206, RZ, RZ, -R194 ;  /* 0x000000ffffce7224 */ /* 0x000fc400078e0ac2 */
[-C--:B------:R-:W-:Y:S01]  /*d820*/  FMUL.FTZ R148, R148, R12.reuse ;  /* 0x0000000c94947220 */ /* 0x080fe20000410000 */
[----:B------:R-:W-:Y:S01]  /*d830*/  FMUL.FTZ R149, R149, R12 ;  /* 0x0000000c95957220 */ /* 0x000fe20000410000 */
[C---:B------:R-:W-:Y:S01]  /*d840*/  FSETP.NEU.FTZ.AND P4, PT, R170.reuse, -INF , PT ;  /* 0xff800000aa00780b */ /* 0x040fe20003f9d000 */
[----:B------:R-:W-:Y:S01]  /*d850*/  FMUL.FTZ R209, R170, R13 ;  /* 0x0000000daad17220 */ /* 0x000fe20000410000 */
[----:B------:R-:W-:Y:S01]  /*d860*/  ISETP.NE.AND P3, PT, R184, R206, PT ;  /* 0x000000ceb800720c */ /* 0x000fe20003f65270 */
[----:B------:R-:W-:Y:S01]  /*d870*/  MUFU.EX2 R181, R181 ;  /* 0x000000b500b57308 */ /* 0x000fe20000000800 */
[----:B------:R-:W-:Y:S02]  /*d880*/  FSEL R206, R170, RZ, P4 ;  /* 0x000000ffaace7208 */ /* 0x000fe40002000000 */
[----:B------:R-:W-:-:S03]  /*d890*/  FSEL R209, R209, RZ, P4 ;  /* 0x000000ffd1d17208 */ /* 0x000fc60002000000 */
[----:B------:R-:W-:Y:S02]  /*d8a0*/  FADD.FTZ R206, -R206, R20 ;  /* 0x00000014cece7221 */ /* 0x000fe40000010100 */
[-CC-:B------:R-:W-:Y:S01]  /*d8b0*/  FFMA.FTZ R155, R155, R13.reuse, -R209.reuse ;  /* 0x0000000d9b9b7223 */ /* 0x180fe200000108d1 */
[-CC-:B------:R-:W-:Y:S01]  /*d8c0*/  FFMA.FTZ R159, R159, R13.reuse, -R209.reuse ;  /* 0x0000000d9f9f7223 */ /* 0x180fe200000108d1 */
[-C--:B------:R-:W-:Y:S01]  /*d8d0*/  FMUL.FTZ R20, R206, R13.reuse ;  /* 0x0000000dce147220 */ /* 0x080fe20000410000 */
[-C--:B------:R-:W-:Y:S01]  /*d8e0*/  FFMA.FTZ R206, R158, R13.reuse, -R209 ;  /* 0x0000000d9ece7223 */ /* 0x080fe200000108d1 */
[----:B------:R-:W-:Y:S02]  /*d8f0*/  @!P3 IMAD R18, R18, 0x40, R191 ;  /* 0x000000401212b824 */ /* 0x000fe400078e02bf */
[-CC-:B------:R-:W-:Y:S01]  /*d900*/  FFMA.FTZ R207, R162, R13.reuse, -R209.reuse ;  /* 0x0000000da2cf7223 */ /* 0x180fe200000108d1 */
[----:B------:R-:W-:Y:S01]  /*d910*/  FFMA.FTZ R208, R166, R13, -R209 ;  /* 0x0000000da6d07223 */ /* 0x000fe200000108d1 */
[----:B------:R-:W-:Y:S01]  /*d920*/  MUFU.EX2 R159, R159 ;  /* 0x0000009f009f7308 */ /* 0x000fe20000000800 */
[----:B------:R-:W-:-:S02]  /*d930*/  @!P3 IMAD R18, R18, 0x4, R2 ;  /* 0x000000041212b824 */ /* 0x000fc400078e0202 */
[-CC-:B------:R-:W-:Y:S01]  /*d940*/  FFMA.FTZ R163, R163, R13.reuse, -R209.reuse ;  /* 0x0000000da3a37223 */ /* 0x180fe200000108d1 */
[-CC-:B------:R-:W-:Y:S01]  /*d950*/  FFMA.FTZ R167, R167, R13.reuse, -R209.reuse ;  /* 0x0000000da7a77223 */ /* 0x180fe200000108d1 */
[-CC-:B------:R-:W-:Y:S01]  /*d960*/  FFMA.FTZ R153, R153, R13.reuse, -R209.reuse ;  /* 0x0000000d99997223 */ /* 0x180fe200000108d1 */
[-CC-:B------:R-:W-:Y:S01]  /*d970*/  FFMA.FTZ R171, R171, R13.reuse, -R209.reuse ;  /* 0x0000000dabab7223 */ /* 0x180fe200000108d1 */
[----:B------:R-:W-:Y:S01]  /*d980*/  @!P3 STS [R18+0x28800], R12 ;  /* 0x0288000c1200b388 */ /* 0x000fe20000000800 */
[----:B--2---:R-:W-:Y:S01]  /*d990*/  F2FP.F16.F32.PACK_AB R158, R165, R164 ;  /* 0x000000a4a59e723e */ /* 0x004fe200000000ff */
[----:B------:R-:W2:Y:S01]  /*d9a0*/  MUFU.EX2 R20, R20 ;  /* 0x0000001400147308 */ /* 0x000ea20000000800 */
[-CC-:B------:R-:W-:Y:S01]  /*d9b0*/  FFMA.FTZ R174, R174, R13.reuse, -R209.reuse ;  /* 0x0000000daeae7223 */ /* 0x180fe200000108d1 */
[-CC-:B------:R-:W-:Y:S01]  /*d9c0*/  FFMA.FTZ R175, R175, R13.reuse, -R209.reuse ;  /* 0x0000000dafaf7223 */ /* 0x180fe200000108d1 */
[-CC-:B------:R-:W-:Y:S01]  /*d9d0*/  FFMA.FTZ R178, R178, R13.reuse, -R209.reuse ;  /* 0x0000000db2b27223 */ /* 0x180fe200000108d1 */
[-CC-:B------:R-:W-:Y:S01]  /*d9e0*/  FFMA.FTZ R182, R182, R13.reuse, -R209.reuse ;  /* 0x0000000db6b67223 */ /* 0x180fe200000108d1 */
[-CC-:B------:R-:W-:Y:S01]  /*d9f0*/  FFMA.FTZ R183, R183, R13.reuse, -R209.reuse ;  /* 0x0000000db7b77223 */ /* 0x180fe200000108d1 */
[-CC-:B------:R-:W-:Y:S01]  /*da00*/  FFMA.FTZ R179, R179, R13.reuse, -R209.reuse ;  /* 0x0000000db3b37223 */ /* 0x180fe200000108d1 */
[----:B---3--:R-:W-:Y:S01]  /*da10*/  F2FP.F16.F32.PACK_AB R162, R173, R232 ;  /* 0x000000e8ada2723e */ /* 0x008fe200000000ff */
[----:B------:R-:W3:Y:S08]  /*da20*/  MUFU.EX2 R206, R206 ;  /* 0x000000ce00ce7308 */ /* 0x000ef00000000800 */
[----:B------:R-:W4:Y:S01]  /*da30*/  MUFU.EX2 R166, R180 ;  /* 0x000000b400a67308 */ /* 0x000f220000000800 */
[----:B--2---:R2:W-:Y:S01]  /*da40*/  @!P3 STS [R18+0x28820], R20 ;  /* 0x028820141200b388 */ /* 0x0045e20000000800 */
        /* <DEDUP_REMOVED lines=9> */
[----:B--2---:R-:W-:Y:S01]  /*dae0*/  FFMA.FTZ R18, R154, R13, -R209 ;  /* 0x0000000d9a127223 */ /* 0x004fe200000108d1 */
[----:B------:R-:W-:Y:S01]  /*daf0*/  F2FP.F16.F32.PACK_AB R154, R157, R156 ;  /* 0x0000009c9d9a723e */ /* 0x000fe200000000ff */
[C---:B------:R-:W-:Y:S01]  /*db00*/  FADD.FTZ R157, R161.reuse, R0 ;  /* 0x00000000a19d7221 */ /* 0x040fe20000010000 */
[----:B------:R-:W-:Y:S01]  /*db10*/  F2FP.F16.F32.PACK_AB R156, R161, R160 ;  /* 0x000000a0a19c723e */ /* 0x000fe200000000ff */
[----:B------:R-:W-:Y:S01]  /*db20*/  FMUL.FTZ R42, R42, R20 ;  /* 0x000000142a2a7220 */ /* 0x000fe20000410000 */
[----:B------:R-:W-:Y:S01]  /*db30*/  F2FP.F16.F32.PACK_AB R160, R169, R168 ;  /* 0x000000a8a9a0723e */ /* 0x000fe200000000ff */
[----:B------:R-:W-:Y:S01]  /*db40*/  FADD.FTZ R0, R164, R157 ;  /* 0x0000009da4007221 */ /* 0x000fe20000010000 */
[----:B------:R-:W-:Y:S01]  /*db50*/  MUFU.EX2 R208, R208 ;  /* 0x000000d000d07308 */ /* 0x000fe20000000800 */
[----:B------:R-:W-:Y:S01]  /*db60*/  F2FP.F16.F32.PACK_AB R164, R177, R176 ;  /* 0x000000b0b1a4723e */ /* 0x000fe200000000ff */
[-C--:B------:R-:W-:Y:S01]  /*db70*/  FMUL.FTZ R43, R43, R20.reuse ;  /* 0x000000142b2b7220 */ /* 0x080fe20000410000 */
[----:B------:R-:W-:Y:S01]  /*db80*/  FADD.FTZ R157, R165, R0 ;  /* 0x00000000a59d7221 */ /* 0x000fe20000010000 */
[-C--:B------:R-:W-:Y:S01]  /*db90*/  FMUL.FTZ R46, R46, R20.reuse ;  /* 0x000000142e2e7220 */ /* 0x080fe20000410000 */
[-C--:B------:R-:W-:Y:S01]  /*dba0*/  FMUL.FTZ R47, R47, R20.reuse ;  /* 0x000000142f2f7220 */ /* 0x080fe20000410000 */
[-C--:B------:R-:W-:Y:S01]  /*dbb0*/  FMUL.FTZ R50, R50, R20.reuse ;  /* 0x0000001432327220 */ /* 0x080fe20000410000 */
[----:B------:R-:W-:Y:S01]  /*dbc0*/  FADD.FTZ R0, R168, R157 ;  /* 0x0000009da8007221 */ /* 0x000fe20000010000 */
[----:B------:R-:W-:Y:S01]  /*dbd0*/  MUFU.EX2 R167, R167 ;  /* 0x000000a700a77308 */ /* 0x000fe20000000800 */
[-C--:B------:R-:W-:Y:S01]  /*dbe0*/  FMUL.FTZ R51, R51, R20.reuse ;  /* 0x0000001433337220 */ /* 0x080fe20000410000 */
[-C--:B------:R-:W-:Y:S01]  /*dbf0*/  FMUL.FTZ R54, R54, R20.reuse ;  /* 0x0000001436367220 */ /* 0x080fe20000410000 */
[----:B------:R-:W-:Y:S01]  /*dc00*/  FADD.FTZ R157, R169, R0 ;  /* 0x00000000a99d7221 */ /* 0x000fe20000010000 */
[-C--:B------:R-:W-:Y:S01]  /*dc10*/  FMUL.FTZ R55, R55, R20.reuse ;  /* 0x0000001437377220 */ /* 0x080fe20000410000 */
[-C--:B------:R-:W-:Y:S01]  /*dc20*/  FMUL.FTZ R58, R58, R20.reuse ;  /* 0x000000143a3a7220 */ /* 0x080fe20000410000 */
[-C--:B------:R-:W-:Y:S01]  /*dc30*/  FMUL.FTZ R59, R59, R20.reuse ;  /* 0x000000143b3b7220 */ /* 0x080fe20000410000 */
[----:B------:R-:W-:Y:S01]  /*dc40*/  FADD.FTZ R0, R232, R157 ;  /* 0x0000009de8007221 */ /* 0x000fe20000010000 */
[----:B------:R3:W-:Y:S01]  /*dc50*/  MUFU.EX2 R168, R155 ;  /* 0x0000009b00a87308 */ /* 0x0007e20000000800 */
[-C--:B------:R-:W-:Y:S01]  /*dc60*/  FMUL.FTZ R62, R62, R20.reuse ;  /* 0x000000143e3e7220 */ /* 0x080fe20000410000 */
[-C--:B------:R-:W-:Y:S01]  /*dc70*/  FMUL.FTZ R63, R63, R20.reuse ;  /* 0x000000143f3f7220 */ /* 0x080fe20000410000 */
[----:B------:R-:W-:Y:S01]  /*dc80*/  FADD.FTZ R161, R173, R0 ;  /* 0x00000000ada17221 */ /* 0x000fe20000010000 */
[-C--:B------:R-:W-:Y:S01]  /*dc90*/  FMUL.FTZ R66, R66, R20.reuse ;  /* 0x0000001442427220 */ /* 0x080fe20000410000 */
[-C--:B------:R-:W-:Y:S01]  /*dca0*/  FMUL.FTZ R67, R67, R20.reuse ;  /* 0x0000001443437220 */ /* 0x080fe20000410000 */
[----:B------:R-:W-:Y:S01]  /*dcb0*/  FMUL.FTZ R70, R70, R20 ;  /* 0x0000001446467220 */ /* 0x000fe20000410000 */
[----:B------:R-:W-:Y:S01]  /*dcc0*/  FADD.FTZ R0, R176, R161 ;  /* 0x000000a1b0007221 */ /* 0x000fe20000010000 */
[----:B------:R-:W2:Y:S01]  /*dcd0*/  MUFU.EX2 R157, R18 ;  /* 0x00000012009d7308 */ /* 0x000ea20000000800 */
[----:B---3--:R-:W-:Y:S01]  /*dce0*/  F2FP.F16.F32.PACK_AB R155, R159, R206 ;  /* 0x000000ce9f9b723e */ /* 0x008fe200000000ff */
[-C--:B------:R-:W-:Y:S01]  /*dcf0*/  FMUL.FTZ R71, R71, R20.reuse ;  /* 0x0000001447477220 */ /* 0x080fe20000410000 */
[----:B------:R-:W-:Y:S01]  /*dd00*/  FADD.FTZ R161, R177, R0 ;  /* 0x00000000b1a17221 */ /* 0x000fe20000010000 */
[-C--:B------:R-:W-:Y:S01]  /*dd10*/  FMUL.FTZ R74, R74, R20.reuse ;  /* 0x000000144a4a7220 */ /* 0x080fe20000410000 */
[-C--:B------:R-:W-:Y:S01]  /*dd20*/  FMUL.FTZ R75, R75, R20.reuse ;  /* 0x000000144b4b7220 */ /* 0x080fe20000410000 */
[----:B------:R-:W-:Y:S01]  /*dd30*/  FMUL.FTZ R78, R78, R20 ;  /* 0x000000144e4e7220 */ /* 0x000fe20000410000 */
[----:B----4-:R-:W-:Y:S01]  /*dd40*/  FADD.FTZ R0, R166, R161 ;  /* 0x000000a1a6007221 */ /* 0x010fe20000010000 */
[----:B------:R-:W3:Y:S01]  /*dd50*/  MUFU.EX2 R18, R163 ;  /* 0x000000a300127308 */ /* 0x000ee20000000800 */
[----:B------:R-:W-:Y:S01]  /*dd60*/  F2FP.F16.F32.PACK_AB R166, R181, R166 ;  /* 0x000000a6b5a6723e */ /* 0x000fe200000000ff */
[-C--:B------:R-:W-:Y:S01]  /*dd70*/  FMUL.FTZ R79, R79, R20.reuse ;  /* 0x000000144f4f7220 */ /* 0x080fe20000410000 */
[----:B------:R-:W-:Y:S01]  /*dd80*/  FADD.FTZ R0, R181, R0 ;  /* 0x00000000b5007221 */ /* 0x000fe20000010000 */
[-C--:B------:R-:W-:Y:S01]  /*dd90*/  FMUL.FTZ R82, R82, R20.reuse ;  /* 0x0000001452527220 */ /* 0x080fe20000410000 */
[-C--:B------:R-:W-:Y:S01]  /*dda0*/  FMUL.FTZ R83, R83, R20.reuse ;  /* 0x0000001453537220 */ /* 0x080fe20000410000 */
[-C--:B------:R-:W-:Y:S01]  /*ddb0*/  FMUL.FTZ R86, R86, R20.reuse ;  /* 0x0000001456567220 */ /* 0x080fe20000410000 */
[-C--:B------:R-:W-:Y:S01]  /*ddc0*/  FMUL.FTZ R87, R87, R20.reuse ;  /* 0x0000001457577220 */ /* 0x080fe20000410000 */
[----:B------:R4:W5:Y:S01]  /*ddd0*/  MUFU.EX2 R161, R153 ;  /* 0x0000009900a17308 */ /* 0x0009620000000800 */
[----:B--2---:R-:W-:Y:S01]  /*dde0*/  FFMA.FTZ R3, R20, R3, R157 ;  /* 0x0000000314037223 */ /* 0x004fe2000001009d */
[-C--:B------:R-:W-:Y:S01]  /*ddf0*/  FMUL.FTZ R90, R90, R20.reuse ;  /* 0x000000145a5a7220 */ /* 0x080fe20000410000 */
[-C--:B------:R-:W-:Y:S01]  /*de00*/  FMUL.FTZ R91, R91, R20.reuse ;  /* 0x000000145b5b7220 */ /* 0x080fe20000410000 */
[-C--:B------:R-:W-:Y:S01]  /*de10*/  FMUL.FTZ R94, R94, R20.reuse ;  /* 0x000000145e5e7220 */ /* 0x080fe20000410000 */
[----:B------:R-:W-:Y:S01]  /*de20*/  FADD.FTZ R3, R168, R3 ;  /* 0x00000003a8037221 */ /* 0x000fe20000010000 */
[-C--:B------:R-:W-:Y:S01]  /*de30*/  FMUL.FTZ R95, R95, R20.reuse ;  /* 0x000000145f5f7220 */ /* 0x080fe20000410000 */
[----:B------:R-:W-:Y:S01]  /*de40*/  FMUL.FTZ R98, R98, R20 ;  /* 0x0000001462627220 */ /* 0x000fe20000410000 */
[----:B------:R-:W2:Y:S01]  /*de50*/  MUFU.EX2 R176, R171 ;  /* 0x000000ab00b07308 */ /* 0x000ea20000000800 */
[----:B------:R-:W-:Y:S01]  /*de60*/  FADD.FTZ R230, R206, R3 ;  /* 0x00000003cee67221 */ /* 0x000fe20000010000 */
[----:B----4-:R-:W-:Y:S01]  /*de70*/  F2FP.F16.F32.PACK_AB R153, R168, R157 ;  /* 0x0000009da899723e */ /* 0x010fe200000000ff */
[----:B------:R-:W-:Y:S01]  /*de80*/  BAR.SYNC.DEFER_BLOCKING 0xf, 0x100 ;  /* 0x03c4000000007b1d */ /* 0x000fe20000010000 */
[----:B---3--:R-:W-:Y:S01]  /*de90*/  F2FP.F16.F32.PACK_AB R157, R18, R207 ;  /* 0x000000cf129d723e */ /* 0x008fe200000000ff */
[----:B------:R-:W-:Y:S01]  /*dea0*/  FADD.FTZ R230, R159, R230 ;  /* 0x000000e69fe67221 */ /* 0x000fe20000010000 */
[----:B------:R-:W-:Y:S01]  /*deb0*/  F2FP.F16.F32.PACK_AB R159, R167, R208 ;  /* 0x000000d0a79f723e */ /* 0x000fe200000000ff */
[-C--:B------:R-:W-:Y:S01]  /*dec0*/  FMUL.FTZ R99, R99, R20.reuse ;  /* 0x0000001463637220 */ /* 0x080fe20000410000 */
[-C--:B------:R-:W-:Y:S01]  /*ded0*/  FMUL.FTZ R102, R102, R20.reuse ;  /* 0x0000001466667220 */ /* 0x080fe20000410000 */
[----:B------:R-:W-:Y:S01]  /*dee0*/  FADD.FTZ R3, R207, R230 ;  /* 0x000000e6cf037221 */ /* 0x000fe20000010000 */
[----:B------:R3:W4:Y:S01]  /*def0*/  MUFU.EX2 R163, R174 ;  /* 0x000000ae00a37308 */ /* 0x0007220000000800 */
[-C--:B------:R-:W-:Y:S01]  /*df00*/  FMUL.FTZ R103, R103, R20.reuse ;  /* 0x0000001467677220 */ /* 0x080fe20000410000 */
[-C--:B------:R-:W-:Y:S01]  /*df10*/  FMUL.FTZ R106, R106, R20.reuse ;  /* 0x000000146a6a7220 */ /* 0x080fe20000410000 */
[----:B------:R-:W-:Y:S01]  /*df20*/  FADD.FTZ R3, R18, R3 ;  /* 0x0000000312037221 */ /* 0x000fe20000010000 */
        /* <DEDUP_REMOVED lines=9> */
[----:B------:R-:W-:Y:S01]  /*dfc0*/  FADD.FTZ R174, R167, R174 ;  /* 0x000000aea7ae7221 */ /* 0x000fe20000010000 */
[-C--:B------:R-:W-:Y:S01]  /*dfd0*/  FMUL.FTZ R122, R122, R20.reuse ;  /* 0x000000147a7a7220 */ /* 0x080fe20000410000 */
[-C--:B------:R-:W-:Y:S01]  /*dfe0*/  FMUL.FTZ R123, R123, R20.reuse ;  /* 0x000000147b7b7220 */ /* 0x080fe20000410000 */
[----:B------:R-:W3:Y:S01]  /*dff0*/  MUFU.EX2 R165, R178 ;  /* 0x000000b200a57308 */ /* 0x000ee20000000800 */
[----:B-----5:R-:W-:Y:S01]  /*e000*/  FADD.FTZ R3, R161, R174 ;  /* 0x000000aea1037221 */ /* 0x020fe20000010000 */
[----:B--2---:R-:W-:Y:S01]  /*e010*/  F2FP.F16.F32.PACK_AB R161, R176, R161 ;  /* 0x000000a1b0a1723e */ /* 0x004fe200000000ff */
[----:B------:R2:W-:Y:S01]  /*e020*/  STSM.16.M88.4 [R195+0x26800], R152 ;  /* 0x02680098c3007844 */ /* 0x0005e20000000200 */
[-C--:B------:R-:W-:Y:S01]  /*e030*/  FMUL.FTZ R126, R126, R20.reuse ;  /* 0x000000147e7e7220 */ /* 0x080fe20000410000 */
[----:B------:R-:W-:Y:S01]  /*e040*/  FADD.FTZ R168, R176, R3 ;  /* 0x00000003b0a87221 */ /* 0x000fe20000010000 */
[-C--:B------:R-:W-:Y:S01]  /*e050*/  FMUL.FTZ R127, R127, R20.reuse ;  /* 0x000000147f7f7220 */ /* 0x080fe20000410000 */
[----:B------:R2:W-:Y:S01]  /*e060*/  STSM.16.M88.4 [R196], R156 ;  /* 0x0000009cc4007844 */ /* 0x0005e20000000200 */
[----:B------:R-:W5:Y:S01]  /*e070*/  MUFU.EX2 R12, R179 ;  /* 0x000000b3000c7308 */ /* 0x000f620000000800 */
[----:B----4-:R-:W-:Y:S01]  /*e080*/  FADD.FTZ R3, R163, R168 ;  /* 0x000000a8a3037221 */ /* 0x010fe20000010000 */
[----:B0-----:R-:W-:Y:S01]  /*e090*/  F2FP.F16.F32.PACK_AB R163, R180, R163 ;  /* 0x000000a3b4a3723e */ /* 0x001fe200000000ff */
[-C--:B------:R-:W-:Y:S01]  /*e0a0*/  FMUL.FTZ R130, R130, R20.reuse ;  /* 0x0000001482827220 */ /* 0x080fe20000410000 */
[-C--:B------:R-:W-:Y:S01]  /*e0b0*/  FMUL.FTZ R131, R131, R20.reuse ;  /* 0x0000001483837220 */ /* 0x080fe20000410000 */
[----:B------:R-:W-:Y:S01]  /*e0c0*/  FADD.FTZ R168, R180, R3 ;  /* 0x00000003b4a87221 */ /* 0x000fe20000010000 */
[-C--:B------:R-:W-:Y:S01]  /*e0d0*/  FMUL.FTZ R134, R134, R20.reuse ;  /* 0x0000001486867220 */ /* 0x080fe20000410000 */
[----:B------:R2:W-:Y:S01]  /*e0e0*/  STSM.16.M88.4 [R198], R160 ;  /* 0x000000a0c6007844 */ /* 0x0005e20000000200 */
        /* <DEDUP_REMOVED lines=9> */
[C---:B-----5:R-:W-:Y:S01]  /*e180*/  FADD.FTZ R3, R12.reuse, R3 ;  /* 0x000000030c037221 */ /* 0x060fe20000010000 */
[----:B------:R-:W-:Y:S01]  /*e190*/  F2FP.F16.F32.PACK_AB R165, R12, R165 ;  /* 0x000000a50ca5723e */ /* 0x000fe200000000ff */
[-C--:B------:R-:W-:Y:S01]  /*e1a0*/  FMUL.FTZ R147, R147, R20.reuse ;  /* 0x0000001493937220 */ /* 0x080fe20000410000 */
[-C--:B------:R-:W-:Y:S01]  /*e1b0*/  FMUL.FTZ R150, R150, R20.reuse ;  /* 0x0000001496967220 */ /* 0x080fe20000410000 */
[----:B------:R-:W-:Y:S01]  /*e1c0*/  FMUL.FTZ R151, R151, R20 ;  /* 0x0000001497977220 */ /* 0x000fe20000410000 */
[----:B0-----:R-:W-:Y:S01]  /*e1d0*/  FADD.FTZ R18, R182, R3 ;  /* 0x00000003b6127221 */ /* 0x001fe20000010000 */
[----:B---3--:R-:W-:-:S03]  /*e1e0*/  F2FP.F16.F32.PACK_AB R167, R183, R182 ;  /* 0x000000b6b7a7723e */ /* 0x008fc600000000ff */
[----:B------:R-:W-:Y:S02]  /*e1f0*/  FADD.FTZ R3, R183, R18 ;  /* 0x00000012b7037221 */ /* 0x000fe40000010000 */
[----:B------:R2:W-:Y:S01]  /*e200*/  STSM.16.M88.4 [R197], R164 ;  /* 0x000000a4c5007844 */ /* 0x0005e20000000200 */
[----:B------:R-:W-:Y:S05]  /*e210*/  @!P0 BRA `(.L_x_2768) ;  /* 0x0000000000048947 */ /* 0x000fea0003800000 */
[----:B------:R-:W-:Y:S01]  /*e220*/  BPT.TRAP 0x1 ;  /* 0x000000040000795c */ /* 0x000fe20000300000 */
.L_x_2768:
[----:B------:R0:W3:Y:S01]  /*e230*/  SYNCS.PHASECHK.TRANS64.TRYWAIT P3, [R212+URZ+0x28c50], R213 ;  /* 0x028c50d5d40075a7 */ /* 0x0000e2000806017f */
[----:B------:R-:W-:Y:S05]  /*e240*/  @!P0 BRA `(.L_x_2769) ;  /* 0x0000000000048947 */ /* 0x000fea0003800000 */
[----:B------:R-:W-:Y:S01]  /*e250*/  BPT.TRAP 0x1 ;  /* 0x000000040000795c */ /* 0x000fe20000300000 */
.L_x_2769:
[----:B------:R-:W-:Y:S04]  /*e260*/  BSSY B2, `(.L_x_2770) ;  /* 0x0000004000027945 */ /* 0x000fe80003800000 */
[----:B---3--:R-:W-:Y:S05]  /*e270*/  @P3 BRA `(.L_x_2771) ;  /* 0x0000000000083947 */ /* 0x008fea0003800000 */
[----:B------:R-:W3:Y:S02]  /*e280*/  SYNCS.PHASECHK.TRANS64.TRYWAIT P3, [R212+URZ+0x28c50], R213 ;  /* 0x028c50d5d40075a7 */ /* 0x000ee4000806017f */
[----:B---3--:R-:W-:Y:S05]  /*e290*/  @!P3 BRA `(.L_x_2772) ;  /* 0x0000011c0018b947 */ /* 0x008fea0003800000 */
.L_x_2771:
[----:B------:R-:W-:Y:S05]  /*e2a0*/  BSYNC B2 ;  /* 0x0000000000027941 */ /* 0x000fea0003800000 */
.L_x_2770:
[----:B------:R-:W-:Y:S01]  /*e2b0*/  IMAD R168, R211, 0x1000, R190 ;  /* 0x00001000d3a87824 */ /* 0x000fe200078e02be */
[----:B------:R-:W-:Y:S01]  /*e2c0*/  WARPGROUP.ARRIVE ;  /* 0x00000000000079c5 */ /* 0x000fe20000000000 */
[----:B------:R-:W-:Y:S01]  /*e2d0*/  IMAD.MOV.U32 R169, RZ, RZ, 0x40000040 ;  /* 0x40000040ffa97424 */ /* 0x000fe200078e00ff */
[----:B------:R-:W-:Y:S01]  /*e2e0*/  ISETP.GT.AND P3, PT, R14, R210, PT ;  /* 0x000000d20e00720c */ /* 0x000fe20003f64270 */
[----:B01-3--:R-:W-:Y:S01]  /*e2f0*/  @!P1 VIADD R212, R212, 0x28c60 ;  /* 0x00028c60d4d49836 */ /* 0x00bfe20000000000 */
[----:B------:R-:W-:Y:S01]  /*e300*/  R2UR UR6, R168 ;  /* 0x00000000a80672ca */ /* 0x000fe200000e0000 */
[----:B------:R-:W-:Y:S01]  /*e310*/  VIADD R14, R14, 0xffffffff ;  /* 0xffffffff0e0e7836 */ /* 0x000fe20000000000 */
[----:B------:R-:W-:Y:S01]  /*e320*/  R2UR UR7, R169 ;  /* 0x00000000a90772ca */ /* 0x000fe200000e0000 */
[----:B------:R-:W-:Y:S01]  /*e330*/  IMAD.MOV.U32 R169, RZ, RZ, 0x40000040 ;  /* 0x40000040ffa97424 */ /* 0x000fe200078e00ff */
[----:B------:R-:W-:Y:S01]  /*e340*/  @!P1 PRMT R212, RZ, 0x654, R212 ;  /* 0x00000654ffd49816 */ /* 0x000fe200000000d4 */
[----:B------:R-:W-:-:S02]  /*e350*/  IMAD.MOV.U32 R20, RZ, RZ, R170 ;  /* 0x000000ffff147224 */ /* 0x000fc400078e00aa */
[----:B------:R-:W-:Y:S02]  /*e360*/  IMAD.MOV.U32 R12, RZ, RZ, R172 ;  /* 0x000000ffff0c7224 */ /* 0x000fe400078e00ac */
[----:B------:R-:W-:-:S06]  /*e370*/  IMAD.MOV.U32 R18, RZ, RZ, R211 ;  /* 0x000000ffff127224 */ /* 0x000fcc00078e00d3 */
        /* <DEDUP_REMOVED lines=34> */
[----:B------:R-:W-:Y:S05]  /*e5a0*/  BSYNC B0 ;  /* 0x0000000000007941 */ /* 0x000fea0003800000 */
.L_x_2754:
[----:B------:R-:W-:Y:S02]  /*e5b0*/  IMAD.MOV.U32 R20, RZ, RZ, R170 ;  /* 0x000000ffff147224 */ /* 0x000fe400078e00aa */
[----:B------:R-:W-:Y:S02]  /*e5c0*/  IMAD.MOV.U32 R12, RZ, RZ, R172 ;  /* 0x000000ffff0c7224 */ /* 0x000fe400078e00ac */
[----:B------:R-:W-:-:S07]  /*e5d0*/  IMAD.MOV.U32 R18, RZ, RZ, R211 ;  /* 0x000000ffff127224 */ /* 0x000fce00078e00d3 */
.L_x_2753:
[----:B------:R-:W-:Y:S05]  /*e5e0*/  BSYNC B1 ;  /* 0x0000000000017941 */ /* 0x000fea0003800000 */
.L_x_2752:
[----:B------:R-:W1:Y:S01]  /*e5f0*/  LDC R152, c[0x0][0x448] ;  /* 0x00011200ff987b82 */ /* 0x000e620000000800 */
[----:B------:R-:W-:-:S07]  /*e600*/  IADD3 R155, R23, 0x1, -R22 ;  /* 0x00000001179b7810 */ /* 0x000fce0007ffe816 */
[----:B------:R-:W2:Y:S01]  /*e610*/  LDC R156, c[0x0][0x9e4] ;  /* 0x00027900ff9c7b82 */ /* 0x000ea20000000800 */
[----:B-1----:R-:W-:Y:S01]  /*e620*/  ISETP.NE.AND P5, PT, R152, 0x1, PT ;  /* 0x000000019800780c */ /* 0x002fe20003fa5270 */
[----:B------:R-:W-:Y:S01]  /*e630*/  VIADD R152, R192, 0x3f ;  /* 0x0000003fc0987836 */ /* 0x000fe20000000000 */
[----:B--2---:R-:W-:-:S11]  /*e640*/  ISETP.GE.AND P6, PT, R156, 0x1, PT ;  /* 0x000000019c00780c */ /* 0x004fd60003fc6270 */
[----:B------:R-:W1:Y:S08]  /*e650*/  @P5 LDC R153, c[0x0][0x44c] ;  /* 0x00011300ff995b82 */ /* 0x000e700000000800 */
[----:B------:R-:W2:Y:S01]  /*e660*/  @P5 LDC R154, c[0x0][0x450] ;  /* 0x00011400ff9a5b82 */ /* 0x000ea20000000800 */
[----:B-1----:R-:W-:-:S05]  /*e670*/  @P5 IMAD.HI.U32 R153, R152, R153, RZ ;  /* 0x0000009998995227 */ /* 0x002fca00078e00ff */
[----:B--2---:R-:W-:-:S05]  /*e680*/  @P5 SHF.R.U32.HI R152, RZ, R154, R153 ;  /* 0x0000009aff985219 */ /* 0x004fca0000011699 */
[----:B------:R-:W-:-:S04]  /*e690*/  IMAD.IADD R152, R155, 0x1, R152 ;  /* 0x000000019b987824 */ /* 0x000fc800078e0298 */
[----:B------:R-:W-:Y:S01]  /*e6a0*/  IMAD.IADD R154, R152, 0x1, -R21 ;  /* 0x00000001989a7824 */ /* 0x000fe200078e0a15 */
[----:B------:R-:W-:Y:S06]  /*e6b0*/  @!P6 BRA `(.L_x_2774) ;  /* 0x000000000048e947 */ /* 0x000fec0003800000 */
[----:B------:R-:W-:Y:S01]  /*e6c0*/  IMAD.MOV.U32 R21, RZ, RZ, R152 ;  /* 0x000000ffff157224 */ /* 0x000fe200078e0098 */
[----:B------:R-:W-:Y:S04]  /*e6d0*/  BSSY B0, `(.L_x_2775) ;  /* 0x000000e000007945 */ /* 0x000fe80003800000 */
[----:B------:R-:W-:-:S13]  /*e6e0*/  ISETP.GT.AND P2, PT, R21, -0x1, PT ;  /* 0xffffffff1500780c */ /* 0x000fda0003f44270 */
[----:B------:R-:W-:Y:S05]  /*e6f0*/  @P2 BRA `(.L_x_2776) ;  /* 0x00000000001c2947 */ /* 0x000fea0003800000 */
[----:B------:R-:W-:Y:S02]  /*e700*/  ISETP.NE.AND P2, PT, R156, 0x1, PT ;  /* 0x000000019c00780c */ /* 0x000fe40003f45270 */
[----:B------:R-:W-:-:S11]  /*e710*/  LOP3.LUT R21, RZ, R21, RZ, 0x33, !PT ;  /* 0x00000015ff157212 */ /* 0x000fd600078e33ff */
[----:B------:R-:W1:Y:S02]  /*e720*/  @P2 LDC.64 R152, c[0x0][0x9e8] ;  /* 0x00027a00ff982b82 */ /* 0x000e640000000a00 */
[----:B-1----:R-:W-:-:S05]  /*e730*/  @P2 IMAD.HI.U32 R152, R21, R152, RZ ;  /* 0x0000009815982227 */ /* 0x002fca00078e00ff */
[----:B------:R-:W-:-:S04]  /*e740*/  @P2 SHF.R.U32.HI R21, RZ, R153, R152 ;  /* 0x00000099ff152219 */ /* 0x000fc80000011698 */
[----:B------:R-:W-:Y:S01]  /*e750*/  LOP3.LUT R21, RZ, R21, RZ, 0x33, !PT ;  /* 0x00000015ff157212 */ /* 0x000fe200078e33ff */
[----:B------:R-:W-:Y:S06]  /*e760*/  BRA `(.L_x_2777) ;  /* 0x0000000000107947 */ /* 0x000fec0003800000 */
.L_x_2776:
[----:B------:R-:W-:-:S13]  /*e770*/  ISETP.NE.AND P2, PT, R156, 0x1, PT ;  /* 0x000000019c00780c */ /* 0x000fda0003f45270 */
[----:B------:R-:W1:Y:S02]  /*e780*/  @P2 LDC.64 R152, c[0x0][0x9e8] ;  /* 0x00027a00ff982b82 */ /* 0x000e640000000a00 */
[----:B-1----:R-:W-:-:S05]  /*e790*/  @P2 IMAD.HI.U32 R152, R21, R152, RZ ;  /* 0x0000009815982227 */ /* 0x002fca00078e00ff */
[----:B------:R-:W-:-:S07]  /*e7a0*/  @P2 SHF.R.U32.HI R21, RZ, R153, R152 ;  /* 0x00000099ff152219 */ /* 0x000fce0000011698 */
.L_x_2777:
[----:B------:R-:W-:Y:S05]  /*e7b0*/  BSYNC B0 ;  /* 0x0000000000007941 */ /* 0x000fea0003800000 */
.L_x_2775:
[----:B------:R-:W-:-:S05]  /*e7c0*/  IMAD R21, R21, R156, RZ ;  /* 0x0000009c15157224 */ /* 0x000fca00078e02ff */
[----:B------:R-:W-:-:S07]  /*e7d0*/  VIMNMX R154, R154, R21, !PT ;  /* 0x000000159a9a7248 */ /* 0x000fce0007fe0100 */
.L_x_2774:
[----:B------:R-:W-:Y:S01]  /*e7e0*/  VIADD R154, R154, 0x3f ;  /* 0x0000003f9a9a7836 */ /* 0x000fe20000000000 */
[----:B------:R-:W-:Y:S04]  /*e7f0*/  BSSY B0, `(.L_x_2778) ;  /* 0x00001ad000007945 */ /* 0x000fe80003800000 */
[----:B------:R-:W-:-:S04]  /*e800*/  SHF.R.S32.HI R21, RZ, 0x1f, R154 ;  /* 0x0000001fff157819 */ /* 0x000fc8000001149a */
[----:B------:R-:W-:-:S04]  /*e810*/  LEA.HI R21, R21, R154, RZ, 0x6 ;  /* 0x0000009a15157211 */ /* 0x000fc800078f30ff */
[----:B------:R-:W-:-:S04]  /*e820*/  SHF.R.S32.HI R21, RZ, 0x6, R21 ;  /* 0x00000006ff157819 */ /* 0x000fc80000011415 */
[----:B------:R-:W-:-:S04]  /*e830*/  VIMNMX R21, R202, R21, !PT ;  /* 0x00000015ca157248 */ /* 0x000fc80007fe0100 */
[----:B------:R-:W-:-:S13]  /*e840*/  ISETP.GE.AND P2, PT, R14, R21, PT ;  /* 0x000000150e00720c */ /* 0x000fda0003f46270 */
[----:B------:R-:W-:Y:S05]  /*e850*/  @!P2 BRA `(.L_x_2779) ;  /* 0x000000180098a947 */ /* 0x000fea0003800000 */
[----:B------:R-:W-:Y:S01]  /*e860*/  BSSY B1, `(.L_x_2780) ;  /* 0x00001a4000017945 */ /* 0x000fe20003800000 */
[----:B------:R-:W-:Y:S02]  /*e870*/  IMAD.MOV.U32 R208, RZ, RZ, R20 ;  /* 0x000000ffffd07224 */ /* 0x000fe400078e0014 */
[----:B------:R-:W-:Y:S02]  /*e880*/  IMAD.MOV.U32 R209, RZ, RZ, R12 ;  /* 0x000000ffffd17224 */ /* 0x000fe400078e000c */
[----:B------:R-:W-:Y:S02]  /*e890*/  IMAD.MOV.U32 R206, RZ, RZ, R14 ;  /* 0x000000ffffce7224 */ /* 0x000fe400078e000e */
[----:B------:R-:W-:-:S07]  /*e8a0*/  IMAD.MOV.U32 R210, RZ, RZ, R18 ;  /* 0x000000ffffd27224 */ /* 0x000fce00078e0012 */
.L_x_2791:
[----:B------:R-:W-:Y:S02]  /*e8b0*/  VIADD R18, R210, 0x1 ;  /* 0x00000001d2127836 */ /* 0x000fe40000000000 */
[----:B------:R-:W-:Y:S02]  /*e8c0*/  IMAD.MOV.U32 R12, RZ, RZ, R206 ;  /* 0x000000ffff0c7224 */ /* 0x000fe400078e00ce */
[----:B------:R-:W-:Y:S01]  /*e8d0*/  VIADD R206, R206, 0xffffffff ;  /* 0xffffffffcece7836 */ /* 0x000fe20000000000 */
[----:B------:R-:W-:Y:S02]  /*e8e0*/  ISETP.NE.AND P3, PT, R18, 0x2, PT ;  /* 0x000000021200780c */ /* 0x000fe40003f65270 */
[----:B------:R-:W-:Y:S02]  /*e8f0*/  ISETP.GT.AND P2, PT, R12, R21, PT ;  /* 0x000000150c00720c */ /* 0x000fe40003f44270 */
[----:B------:R-:W-:Y:S02]  /*e900*/  SEL R12, RZ, 0x1, P3 ;  /* 0x00000001ff0c7807 */ /* 0x000fe40001800000 */
[----:B------:R-:W-:-:S02]  /*e910*/  SEL R18, R18, RZ, P3 ;  /* 0x000000ff12127207 */ /* 0x000fc40001800000 */
[----:B------:R-:W-:Y:S01]  /*e920*/  LOP3.LUT R19, R19, R12, RZ, 0x3c, !PT ;  /* 0x0000000c13137212 */ /* 0x000fe200078e3cff */
[----:B-1----:R-:W-:Y:S06]  /*e930*/  @!P0 BRA `(.L_x_2781) ;  /* 0x0000000000048947 */ /* 0x002fec0003800000 */
[----:B------:R-:W-:Y:S01]  /*e940*/  BPT.TRAP 0x1 ;  /* 0x000000040000795c */ /* 0x000fe20000300000 */
.L_x_2781:
[----:B------:R-:W-:Y:S01]  /*e950*/  IMAD R14, R18, 0x8, R2 ;  /* 0x00000008120e7824 */ /* 0x000fe200078e0202 */
[----:B------:R-:W-:-:S04]  /*e960*/  SHF.L.U32 R207, R19, 0x1f, RZ ;  /* 0x0000001f13cf7819 */ /* 0x000fc800000006ff */
[----:B------:R1:W2:Y:S01]  /*e970*/  SYNCS.PHASECHK.TRANS64.TRYWAIT P3, [R14+URZ+0x28c30], R207 ;  /* 0x028c30cf0e0075a7 */ /* 0x0002a2000806017f */
[----:B------:R-:W-:Y:S05]  /*e980*/  @!P0 BRA `(.L_x_2782) ;  /* 0x0000000000048947 */ /* 0x000fea0003800000 */
[----:B------:R-:W-:Y:S01]  /*e990*/  BPT.TRAP 0x1 ;  /* 0x000000040000795c */ /* 0x000fe20000300000 */
.L_x_2782:
[----:B------:R-:W-:Y:S01]  /*e9a0*/  BSSY B2, `(.L_x_2783) ;  /* 0x0000006000027945 */ /* 0x000fe20003800000 */
[----:B------:R-:W-:Y:S02]  /*e9b0*/  IMAD R154, R18, 0x200, R15 ;  /* 0x00000200129a7824 */ /* 0x000fe400078e020f */
[----:B------:R-:W-:Y:S01]  /*e9c0*/  IMAD.MOV.U32 R155, RZ, RZ, 0x40000040 ;  /* 0x40000040ff9b7424 */ /* 0x000fe200078e00ff */
[----:B--2---:R-:W-:Y:S06]  /*e9d0*/  @P3 BRA `(.L_x_2784) ;  /* 0x0000000000083947 */ /* 0x004fec0003800000 */
[----:B------:R-:W2:Y:S02]  /*e9e0*/  SYNCS.PHASECHK.TRANS64.TRYWAIT P3, [R14+URZ+0x28c30], R207 ;  /* 0x028c30cf0e0075a7 */ /* 0x000ea4000806017f */
[----:B--2---:R-:W-:Y:S05]  /*e9f0*/  @!P3 BRA `(.L_x_2785) ;  /* 0x000001140054b947 */ /* 0x004fea0003800000 */
.L_x_2784:
[----:B------:R-:W-:Y:S05]  /*ea00*/  BSYNC B2 ;  /* 0x0000000000027941 */ /* 0x000fea0003800000 */
.L_x_2783:
[C---:B------:R-:W-:Y:S01]  /*ea10*/  R2UR UR6, R154.reuse ;  /* 0x000000009a0672ca */ /* 0x040fe200000e0000 */
[C---:B------:R-:W-:Y:S01]  /*ea20*/  VIADD R152, R154.reuse, 0x2 ;  /* 0x000000029a987836 */ /* 0x040fe20000000000 */
[----:B------:R-:W-:Y:S01]  /*ea30*/  R2UR UR7, R155 ;  /* 0x000000009b0772ca */ /* 0x000fe200000e0000 */
[----:B------:R-:W-:Y:S01]  /*ea40*/  VIADD R12, R154, 0x4 ;  /* 0x000000049a0c7836 */ /* 0x000fe20000000000 */
[----:B------:R-:W-:Y:S01]  /*ea50*/  R2UR UR4, R4 ;  /* 0x00000000040472ca */ /* 0x000fe200000e0000 */
[----:B------:R-:W-:Y:S01]  /*ea60*/  VIADD R154, R154, 0x6 ;  /* 0x000000069a9a7836 */ /* 0x000fe20000000000 */
[----:B------:R-:W-:Y:S01]  /*ea70*/  R2UR UR5, R5 ;  /* 0x00000000050572ca */ /* 0x000fe200000e0000 */
[----:B------:R-:W-:Y:S01]  /*ea80*/  IMAD.MOV.U32 R153, RZ, RZ, 0x40000040 ;  /* 0x40000040ff997424 */ /* 0x000fe200078e00ff */
[----:B------:R-:W-:Y:S01]  /*ea90*/  R2UR UR10, R152 ;  /* 0x00000000980a72ca */ /* 0x000fe200000e0000 */
[----:B------:R-:W-:Y:S01]  /*eaa0*/  IMAD.MOV.U32 R155, RZ, RZ, 0x40000040 ;  /* 0x40000040ff9b7424 */ /* 0x000fe200078e00ff */
[----:B------:R-:W-:Y:S01]  /*eab0*/  R2UR UR18, R154 ;  /* 0x000000009a1272ca */ /* 0x000fe200000e0000 */
[----:B------:R-:W-:Y:S01]  /*eac0*/  IMAD.MOV.U32 R13, RZ, RZ, 0x40000040 ;  /* 0x40000040ff0d7424 */ /* 0x000fe200078e00ff */
[----:B------:R-:W-:-:S02]  /*ead0*/  R2UR UR11, R153 ;  /* 0x00000000990b72ca */ /* 0x000fc400000e0000 */
[----:B------:R-:W-:Y:S02]  /*eae0*/  R2UR UR19, R155 ;  /* 0x000000009b1372ca */ /* 0x000fe400000e0000 */
[----:B------:R-:W-:Y:S01]  /*eaf0*/  WARPGROUP.ARRIVE ;  /* 0x00000000000079c5 */ /* 0x000fe20000000000 */
[----:B------:R-:W-:Y:S02]  /*eb00*/  R2UR UR8, R10 ;  /* 0x000000000a0872ca */ /* 0x000fe400000e0000 */
[----:B------:R-:W-:Y:S02]  /*eb10*/  R2UR UR9, R11 ;  /* 0x000000000b0972ca */ /* 0x000fe400000e0000 */
[----:B------:R-:W-:Y:S01]  /*eb20*/  R2UR UR14, R12 ;  /* 0x000000000c0e72ca */ /* 0x000fe200000e0000 */
[----:B------:R-:W-:Y:S01]  /*eb30*/  HGMMA.64x64x16.F32 R152, gdesc[UR4], RZ, !UPT, gsb0 ;  /* 0x00e00000049879f0 */ /* 0x000fe2000c0008ff */
[----:B------:R-:W-:Y:S01]  /*eb40*/  R2UR UR15, R13 ;  /* 0x000000000d0f72ca */ /* 0x000fe200000e0000 */
[----:B------:R-:W-:Y:S01]  /*eb50*/  ULDC UR4, c[0x0][0x988] ;  /* 0x0002620000047ab9 */ /* 0x000fe20000000800 */
[----:B------:R-:W-:-:S02]  /*eb60*/  R2UR UR12, R8 ;  /* 0x00000000080c72ca */ /* 0x000fc400000e0000 */
        /* <DEDUP_REMOVED lines=29> */
[----:B------:R-:W3:Y:S02]  /*ed40*/  SHFL.BFLY PT, R13, R12, 0x2, 0x1f ;  /* 0x0c401f000c0d7f89 */ /* 0x000ee400000e0000 */
[----:B---3--:R-:W-:-:S05]  /*ed50*/  FMNMX.FTZ R12, R12, R13, !PT ;  /* 0x0000000d0c0c7209 */ /* 0x008fca0007810000 */
[----:B------:R-:W3:Y:S02]  /*ed60*/  SHFL.BFLY PT, R13, R12, 0x1, 0x1f ;  /* 0x0c201f000c0d7f89 */ /* 0x000ee400000e0000 */
[----:B---3--:R-:W-:Y:S01]  /*ed70*/  FMNMX.FTZ R12, R12, R13, !PT ;  /* 0x0000000d0c0c7209 */ /* 0x008fe20007810000 */
[----:B------:R-:W-:-:S04]  /*ed80*/  IMAD.U32 R13, RZ, RZ, UR4 ;  /* 0x00000004ff0d7e24 */ /* 0x000fc8000f8e00ff */
[C---:B------:R-:W-:Y:S01]  /*ed90*/  FADD.FTZ R209, -R12.reuse, R209 ;  /* 0x000000d10cd17221 */ /* 0x040fe20000010100 */
[----:B------:R-:W-:-:S03]  /*eda0*/  FMUL.FTZ R20, R12, R13 ;  /* 0x0000000d0c147220 */ /* 0x000fc60000410000 */
        /* <DEDUP_REMOVED lines=17> */
[----:B------:R-:W-:Y:S01]  /*eec0*/  @!P1 VIADD R20, R14, 0x28c40 ;  /* 0x00028c400e149836 */ /* 0x000fe20000000000 */
[----:B------:R-:W3:Y:S04]  /*eed0*/  MUFU.EX2 R168, R211 ;  /* 0x000000d300a87308 */ /* 0x000ee80000000800 */
[----:B------:R-:W-:-:S04]  /*eee0*/  @!P1 PRMT R20, RZ, 0x654, R20 ;  /* 0x00000654ff149816 */ /* 0x000fc80000000014 */
[----:B------:R4:W-:Y:S01]  /*eef0*/  @!P1 SYNCS.ARRIVE.TRANS64.RED.A1T0 RZ, [R20+URZ], RZ ;  /* 0x000000ff14ff99a7 */ /* 0x0009e2000810043f */
[----:B------:R-:W5:Y:S01]  /*ef00*/  MUFU.EX2 R152, R152 ;  /* 0x0000009800987308 */ /* 0x000f620000000800 */
[----:B----4-:R-:W-:-:S07]  /*ef10*/  IMAD.MOV R20, RZ, RZ, -R194 ;  /* 0x000000ffff147224 */ /* 0x010fce00078e0ac2 */
[----:B------:R-:W4:Y:S01]  /*ef20*/  MUFU.EX2 R153, R153 ;  /* 0x0000009900997308 */ /* 0x000f220000000800 */
[-C--:B---3--:R-:W-:Y:S01]  /*ef30*/  FMUL.FTZ R24, R24, R168.reuse ;  /* 0x000000a818187220 */ /* 0x088fe20000410000 */
[-C--:B------:R-:W-:Y:S01]  /*ef40*/  FMUL.FTZ R25, R25, R168.reuse ;  /* 0x000000a819197220 */ /* 0x080fe20000410000 */
[----:B------:R-:W-:Y:S01]  /*ef50*/  FMUL.FTZ R28, R28, R168 ;  /* 0x000000a81c1c7220 */ /* 0x000fe20000410000 */
[----:B------:R-:W-:Y:S01]  /*ef60*/  ISETP.NE.AND P3, PT, R184, R20, PT ;  /* 0x00000014b800720c */ /* 0x000fe20003f65270 */
[----:B------:R-:W-:Y:S01]  /*ef70*/  FMUL.FTZ R29, R29, R168 ;  /* 0x000000a81d1d7220 */ /* 0x000fe20000410000 */
[----:B------:R-:W-:Y:S01]  /*ef80*/  FMNMX.FTZ R20, R154, R208, !PT ;  /* 0x000000d09a147209 */ /* 0x000fe20007810000 */
[-C--:B------:R-:W-:Y:S01]  /*ef90*/  FMUL.FTZ R32, R32, R168.reuse ;  /* 0x000000a820207220 */ /* 0x080fe20000410000 */
[----:B------:R-:W-:Y:S01]  /*efa0*/  FMUL.FTZ R33, R33, R168 ;  /* 0x000000a821217220 */ /* 0x000fe20000410000 */
[----:B-----5:R-:W-:Y:S01]  /*efb0*/  FFMA.FTZ R0, R168, R0, R152 ;  /* 0x00000000a8007223 */ /* 0x020fe20000010098 */
[-C--:B------:R-:W-:Y:S01]  /*efc0*/  FMUL.FTZ R36, R36, R168.reuse ;  /* 0x000000a824247220 */ /* 0x080fe20000410000 */
[-C--:B------:R-:W-:Y:S01]  /*efd0*/  FMUL.FTZ R37, R37, R168.reuse ;  /* 0x000000a825257220 */ /* 0x080fe20000410000 */
[-C--:B------:R-:W-:Y:S01]  /*efe0*/  FMUL.FTZ R40, R40, R168.reuse ;  /* 0x000000a828287220 */ /* 0x080fe20000410000 */
[-C--:B------:R-:W-:Y:S01]  /*eff0*/  FMUL.FTZ R41, R41, R168.reuse ;  /* 0x000000a829297220 */ /* 0x080fe20000410000 */
[-C--:B------:R-:W-:Y:S01]  /*f000*/  FMUL.FTZ R44, R44, R168.reuse ;  /* 0x000000a82c2c7220 */ /* 0x080fe20000410000 */
[-C--:B------:R-:W-:Y:S01]  /*f010*/  FMUL.FTZ R45, R45, R168.reuse ;  /* 0x000000a82d2d7220 */ /* 0x080fe20000410000 */
[----:B------:R-:W-:Y:S01]  /*f020*/  FMUL.FTZ R48, R48, R168 ;  /* 0x000000a830307220 */ /* 0x000fe20000410000 */
[----:B------:R-:W-:-:S02]  /*f030*/  @!P3 IMAD R211, R210, 0x40, R191 ;  /* 0x00000040d2d3b824 */ /* 0x000fc400078e02bf */
[C---:B----4-:R-:W-:Y:S01]  /*f040*/  FADD.FTZ R0, R153.reuse, R0 ;  /* 0x0000000099007221 */ /* 0x050fe20000010000 */
[----:B------:R-:W-:Y:S01]  /*f050*/  F2FP.F16.F32.PACK_AB R152, R153, R152 ;  /* 0x000000989998723e */ /* 0x000fe200000000ff */
[----:B------:R-:W-:Y:S01]  /*f060*/  FMUL.FTZ R49, R49, R168 ;  /* 0x000000a831317220 */ /* 0x000fe20000410000 */
[----:B------:R-:W-:Y:S01]  /*f070*/  @!P3 IMAD R153, R211, 0x4, R2 ;  /* 0x00000004d399b824 */ /* 0x000fe200078e0202 */
        /* <DEDUP_REMOVED lines=65> */
[----:B------:R-:W-:Y:S01]  /*f490*/  @!P3 STS [R153+0x28800], R168 ;  /* 0x028800a89900b388 */ /* 0x000fe20000000800 */
[----:B------:R-:W3:Y:S03]  /*f4a0*/  MUFU.EX2 R156, R156 ;  /* 0x0000009c009c7308 */ /* 0x000ee60000000800 */
[----:B------:R-:W4:Y:S05]  /*f4b0*/  SHFL.BFLY PT, R168, R20, 0x2, 0x1f ;  /* 0x0c401f0014a87f89 */ /* 0x000f2a00000e0000 */
[----:B------:R-:W5:Y:S08]  /*f4c0*/  MUFU.EX2 R157, R157 ;  /* 0x0000009d009d7308 */ /* 0x000f700000000800 */
[----:B------:R-:W0:Y:S01]  /*f4d0*/  MUFU.EX2 R160, R160 ;  /* 0x000000a000a07308 */ /* 0x000e220000000800 */
[----:B---3--:R-:W-:-:S07]  /*f4e0*/  FADD.FTZ R0, R156, R0 ;  /* 0x000000009c007221 */ /* 0x008fce0000010000 */
[----:B------:R-:W-:Y:S01]  /*f4f0*/  MUFU.EX2 R161, R161 ;  /* 0x000000a100a17308 */ /* 0x000fe20000000800 */
[----:B-----5:R-:W-:Y:S01]  /*f500*/  FADD.FTZ R211, R157, R0 ;  /* 0x000000009dd37221 */ /* 0x020fe20000010000 */
[----:B----4-:R-:W-:-:S05]  /*f510*/  FMNMX.FTZ R20, R20, R168, !PT ;  /* 0x000000a814147209 */ /* 0x010fca0007810000 */
[----:B------:R-:W3:Y:S01]  /*f520*/  SHFL.BFLY PT, R168, R20, 0x1, 0x1f ;  /* 0x0c201f0014a87f89 */ /* 0x000ee200000e0000 */
[----:B------:R-:W-:Y:S01]  /*f530*/  MUFU.EX2 R164, R164 ;  /* 0x000000a400a47308 */ /* 0x000fe20000000800 */
[----:B0-----:R-:W-:-:S07]  /*f540*/  FADD.FTZ R0, R160, R211 ;  /* 0x000000d3a0007221 */ /* 0x001fce0000010000 */
[----:B------:R-:W-:Y:S08]  /*f550*/  MUFU.EX2 R165, R165 ;  /* 0x000000a500a57308 */ /* 0x000ff00000000800 */
[----:B------:R-:W-:Y:S01]  /*f560*/  MUFU.EX2 R209, R209 ;  /* 0x000000d100d17308 */ /* 0x000fe20000000800 */
[----:B---3--:R-:W-:-:S07]  /*f570*/  FMNMX.FTZ R20, R20, R168, !PT ;  /* 0x000000a814147209 */ /* 0x008fce0007810000 */
[----:B------:R-:W-:Y:S01]  /*f580*/  MUFU.EX2 R169, R169 ;  /* 0x000000a900a97308 */ /* 0x000fe20000000800 */
[----:B------:R-:W-:-:S04]  /*f590*/  FADD.FTZ R168, -R20, R208 ;  /* 0x000000d014a87221 */ /* 0x000fc80000010100 */
[----:B------:R-:W-:-:S03]  /*f5a0*/  FMUL.FTZ R168, R168, R13 ;  /* 0x0000000da8a87220 */ /* 0x000fc60000410000 */
[----:B------:R-:W-:Y:S08]  /*f5b0*/  MUFU.EX2 R172, R172 ;  /* 0x000000ac00ac7308 */ /* 0x000ff00000000800 */
[----:B------:R-:W0:Y:S08]  /*f5c0*/  MUFU.EX2 R168, R168 ;  /* 0x000000a800a87308 */ /* 0x000e300000000800 */
[----:B------:R-:W3:Y:S08]  /*f5d0*/  MUFU.EX2 R173, R173 ;  /* 0x000000ad00ad7308 */ /* 0x000ef00000000800 */
[----:B------:R-:W-:Y:S01]  /*f5e0*/  MUFU.EX2 R176, R176 ;  /* 0x000000b000b07308 */ /* 0x000fe20000000800 */
[----:B0-----:R0:W-:Y:S01]  /*f5f0*/  @!P3 STS [R153+0x28820], R168 ;  /* 0x028820a89900b388 */ /* 0x0011e20000000800 */
        /* <DEDUP_REMOVED lines=9> */
[-C--:B0-----:R-:W-:Y:S01]  /*f690*/  FMUL.FTZ R153, R20, R13.reuse ;  /* 0x0000000d14997220 */ /* 0x081fe20000410000 */
        /* <DEDUP_REMOVED lines=37> */
[C---:B------:R-:W-:Y:S01]  /*f8f0*/  FADD.FTZ R157, R161.reuse, R0 ;  /* 0x00000000a19d7221 */ /* 0x040fe20000010000 */
[----:B------:R-:W-:Y:S01]  /*f900*/  F2FP.F16.F32.PACK_AB R156, R161, R160 ;  /* 0x000000a0a19c723e */ /* 0x000fe200000000ff */
[-C--:B------:R-:W-:Y:S01]  /*f910*/  FMUL.FTZ R75, R75, R168.reuse ;  /* 0x000000a84b4b7220 */ /* 0x080fe20000410000 */
[----:B------:R-:W-:Y:S01]  /*f920*/  F2FP.F16.F32.PACK_AB R160, R169, R209 ;  /* 0x000000d1a9a0723e */ /* 0x000fe200000000ff */
[----:B------:R-:W-:Y:S01]  /*f930*/  FADD.FTZ R0, R164, R157 ;  /* 0x0000009da4007221 */ /* 0x000fe20000010000 */
[-C--:B------:R-:W-:Y:S01]  /*f940*/  FMUL.FTZ R78, R78, R168.reuse ;  /* 0x000000a84e4e7220 */ /* 0x080fe20000410000 */
[----:B------:R0:W5:Y:S01]  /*f950*/  MUFU.EX2 R181, R158 ;  /* 0x0000009e00b57308 */ /* 0x0001620000000800 */
[-C--:B------:R-:W-:Y:S01]  /*f960*/  FMUL.FTZ R79, R79, R168.reuse ;  /* 0x000000a84f4f7220 */ /* 0x080fe20000410000 */
[----:B------:R-:W-:Y:S01]  /*f970*/  FADD.FTZ R0, R165, R0 ;  /* 0x00000000a5007221 */ /* 0x000fe20000010000 */
[-C--:B------:R-:W-:Y:S01]  /*f980*/  FMUL.FTZ R82, R82, R168.reuse ;  /* 0x000000a852527220 */ /* 0x080fe20000410000 */
[-C--:B------:R-:W-:Y:S01]  /*f990*/  FMUL.FTZ R83, R83, R168.reuse ;  /* 0x000000a853537220 */ /* 0x080fe20000410000 */
[-C--:B------:R-:W-:Y:S01]  /*f9a0*/  FMUL.FTZ R86, R86, R168.reuse ;  /* 0x000000a856567220 */ /* 0x080fe20000410000 */
[----:B------:R-:W-:Y:S01]  /*f9b0*/  FADD.FTZ R0, R209, R0 ;  /* 0x00000000d1007221 */ /* 0x000fe20000010000 */
[----:B------:R-:W-:Y:S01]  /*f9c0*/  FMUL.FTZ R87, R87, R168 ;  /* 0x000000a857577220 */ /* 0x000fe20000410000 */
[----:B------:R-:W1:Y:S01]  /*f9d0*/  MUFU.EX2 R180, R180 ;  /* 0x000000b400b47308 */ /* 0x000e620000000800 */
[----:B0-----:R-:W-:Y:S01]  /*f9e0*/  F2FP.F16.F32.PACK_AB R158, R165, R164 ;  /* 0x000000a4a59e723e */ /* 0x001fe200000000ff */
[----:B------:R-:W-:Y:S01]  /*f9f0*/  FADD.FTZ R157, R169, R0 ;  /* 0x00000000a99d7221 */ /* 0x000fe20000010000 */
[-C--:B------:R-:W-:Y:S01]  /*fa00*/  FMUL.FTZ R90, R90, R168.reuse ;  /* 0x000000a85a5a7220 */ /* 0x080fe20000410000 */
[-C--:B------:R-:W-:Y:S01]  /*fa10*/  FMUL.FTZ R91, R91, R168.reuse ;  /* 0x000000a85b5b7220 */ /* 0x080fe20000410000 */
[-C--:B------:R-:W-:Y:S01]  /*fa20*/  FMUL.FTZ R94, R94, R168.reuse ;  /* 0x000000a85e5e7220 */ /* 0x080fe20000410000 */
[----:B------:R-:W-:Y:S01]  /*fa30*/  FADD.FTZ R0, R172, R157 ;  /* 0x0000009dac007221 */ /* 0x000fe20000010000 */
[-C--:B------:R-:W-:Y:S01]  /*fa40*/  FMUL.FTZ R95, R95, R168.reuse ;  /* 0x000000a85f5f7220 */ /* 0x080fe20000410000 */
[----:B------:R-:W0:Y:S01]  /*fa50*/  MUFU.EX2 R159, R159 ;  /* 0x0000009f009f7308 */ /* 0x000e220000000800 */
[-C--:B------:R-:W-:Y:S01]  /*fa60*/  FMUL.FTZ R98, R98, R168.reuse ;  /* 0x000000a862627220 */ /* 0x080fe20000410000 */
[----:B---3--:R-:W-:Y:S01]  /*fa70*/  FADD.FTZ R157, R173, R0 ;  /* 0x00000000ad9d7221 */ /* 0x008fe20000010000 */
[----:B----4-:R-:W-:Y:S01]  /*fa80*/  FFMA.FTZ R0, R168, R3, R153 ;  /* 0x00000003a8007223 */ /* 0x010fe20000010099 */
[----:B------:R-:W-:Y:S01]  /*fa90*/  F2FP.F16.F32.PACK_AB R153, R155, R153 ;  /* 0x000000999b99723e */ /* 0x000fe200000000ff */
[-C--:B------:R-:W-:Y:S01]  /*faa0*/  FMUL.FTZ R99, R99, R168.reuse ;  /* 0x000000a863637220 */ /* 0x080fe20000410000 */
[----:B------:R-:W-:Y:S01]  /*fab0*/  FADD.FTZ R164, R176, R157 ;  /* 0x0000009db0a47221 */ /* 0x000fe20000010000 */
[----:B------:R-:W-:Y:S01]  /*fac0*/  FADD.FTZ R0, R155, R0 ;  /* 0x000000009b007221 */ /* 0x000fe20000010000 */
[----:B------:R3:W-:Y:S01]  /*fad0*/  MUFU.EX2 R210, R162 ;  /* 0x000000a200d27308 */ /* 0x0007e20000000800 */
[----:B------:R-:W-:Y:S01]  /*fae0*/  FMUL.FTZ R102, R102, R168 ;  /* 0x000000a866667220 */ /* 0x000fe20000410000 */
[----:B------:R-:W-:Y:S01]  /*faf0*/  FADD.FTZ R3, R177, R164 ;  /* 0x000000a4b1037221 */ /* 0x000fe20000010000 */
[----:B-----5:R-:W-:Y:S01]  /*fb00*/  FADD.FTZ R0, R181, R0 ;  /* 0x00000000b5007221 */ /* 0x020fe20000010000 */
[----:B------:R-:W-:Y:S01]  /*fb10*/  F2FP.F16.F32.PACK_AB R164, R177, R176 ;  /* 0x000000b0b1a4723e */ /* 0x000fe200000000ff */
[-C--:B------:R-:W-:Y:S01]  /*fb20*/  FMUL.FTZ R103, R103, R168.reuse ;  /* 0x000000a867677220 */ /* 0x080fe20000410000 */
[----:B-1----:R-:W-:Y:S01]  /*fb30*/  FADD.FTZ R157, R180, R3 ;  /* 0x00000003b49d7221 */ /* 0x002fe20000010000 */
[----:B------:R-:W-:Y:S01]  /*fb40*/  FMUL.FTZ R106, R106, R168 ;  /* 0x000000a86a6a7220 */ /* 0x000fe20000410000 */
[----:B------:R-:W1:Y:S01]  /*fb50*/  MUFU.EX2 R163, R163 ;  /* 0x000000a300a37308 */ /* 0x000e620000000800 */
[----:B0-----:R-:W-:Y:S01]  /*fb60*/  FADD.FTZ R3, R159, R0 ;  /* 0x000000009f037221 */ /* 0x001fe20000010000 */
[----:B---3--:R-:W-:Y:S01]  /*fb70*/  F2FP.F16.F32.PACK_AB R162, R173, R172 ;  /* 0x000000acada2723e */ /* 0x008fe200000000ff */
[C---:B------:R-:W-:Y:S01]  /*fb80*/  FADD.FTZ R0, R166.reuse, R157 ;  /* 0x0000009da6007221 */ /* 0x040fe20000010000 */
[----:B------:R-:W-:Y:S01]  /*fb90*/  F2FP.F16.F32.PACK_AB R155, R159, R181 ;  /* 0x000000b59f9b723e */ /* 0x000fe200000000ff */
[----:B------:R-:W-:Y:S01]  /*fba0*/  BAR.SYNC.DEFER_BLOCKING 0xf, 0x100 ;  /* 0x03c4000000007b1d */ /* 0x000fe20000010000 */
[----:B------:R-:W-:Y:S01]  /*fbb0*/  F2FP.F16.F32.PACK_AB R166, R166, R180 ;  /* 0x000000b4a6a6723e */ /* 0x000fe200000000ff */
        /* <DEDUP_REMOVED lines=9> */
[----:B------:R-:W-:Y:S01]  /*fc50*/  FMUL.FTZ R123, R123, R168 ;  /* 0x000000a87b7b7220 */ /* 0x000fe20000410000 */
[----:B-1----:R-:W-:Y:S01]  /*fc60*/  F2FP.F16.F32.PACK_AB R157, R163, R210 ;  /* 0x000000d2a39d723e */ /* 0x002fe200000000ff */
        /* <DEDUP_REMOVED lines=11> */
[----:B------:R4:W-:Y:S01]  /*fd20*/  STSM.16.M88.4 [R195+0x26800], R152 ;  /* 0x02680098c3007844 */ /* 0x0009e20000000200 */
[-C--:B------:R-:W-:Y:S01]  /*fd30*/  FMUL.FTZ R143, R143, R168.reuse ;  /* 0x000000a88f8f7220 */ /* 0x080fe20000410000 */
[-C--:B------:R-:W-:Y:S01]  /*fd40*/  FMUL.FTZ R146, R146, R168.reuse ;  /* 0x000000a892927220 */ /* 0x080fe20000410000 */
[-C--:B------:R-:W-:Y:S01]  /*fd50*/  FMUL.FTZ R147, R147, R168.reuse ;  /* 0x000000a893937220 */ /* 0x080fe20000410000 */
[-C--:B------:R-:W-:Y:S01]  /*fd60*/  FMUL.FTZ R150, R150, R168.reuse ;  /* 0x000000a896967220 */ /* 0x080fe20000410000 */
[----:B------:R-:W-:Y:S01]  /*fd70*/  FMUL.FTZ R151, R151, R168 ;  /* 0x000000a897977220 */ /* 0x000fe20000410000 */
[----:B------:R-:W5:Y:S01]  /*fd80*/  MUFU.EX2 R171, R171 ;  /* 0x000000ab00ab7308 */ /* 0x000f620000000800 */
[----:B-1----:R-:W-:Y:S01]  /*fd90*/  FADD.FTZ R170, R210, R3 ;  /* 0x00000003d2aa7221 */ /* 0x002fe20000010000 */
[----:B0-----:R-:W-:-:S03]  /*fda0*/  F2FP.F16.F32.PACK_AB R159, R167, R208 ;  /* 0x000000d0a79f723e */ /* 0x001fc600000000ff */
[----:B------:R-:W-:Y:S02]  /*fdb0*/  FADD.FTZ R3, R163, R170 ;  /* 0x000000aaa3037221 */ /* 0x000fe40000010000 */
[----:B------:R4:W-:Y:S01]  /*fdc0*/  STSM.16.M88.4 [R196], R156 ;  /* 0x0000009cc4007844 */ /* 0x0009e20000000200 */
[----:B------:R-:W0:Y:S01]  /*fdd0*/  MUFU.EX2 R174, R174 ;  /* 0x000000ae00ae7308 */ /* 0x000e220000000800 */
[----:B------:R-:W-:-:S04]  /*fde0*/  FADD.FTZ R172, R208, R3 ;  /* 0x00000003d0ac7221 */ /* 0x000fc80000010000 */
[----:B------:R-:W-:-:S03]  /*fdf0*/  FADD.FTZ R172, R167, R172 ;  /* 0x000000aca7ac7221 */ /* 0x000fc60000010000 */
[----:B------:R-:W1:Y:S01]  /*fe00*/  MUFU.EX2 R175, R175 ;  /* 0x000000af00af7308 */ /* 0x000e620000000800 */
[----:B---3--:R-:W-:Y:S01]  /*fe10*/  FADD.FTZ R172, R161, R172 ;  /* 0x000000aca1ac7221 */ /* 0x008fe20000010000 */
[----:B-----5:R-:W-:-:S03]  /*fe20*/  F2FP.F16.F32.PACK_AB R161, R171, R161 ;  /* 0x000000a1aba1723e */ /* 0x020fc600000000ff */
[----:B------:R-:W-:-:S03]  /*fe30*/  FADD.FTZ R3, R171, R172 ;  /* 0x000000acab037221 */ /* 0x000fc60000010000 */
[----:B------:R-:W3:Y:S01]  /*fe40*/  MUFU.EX2 R165, R178 ;  /* 0x000000b200a57308 */ /* 0x000ee20000000800 */
[----:B0-----:R-:W-:-:S07]  /*fe50*/  FADD.FTZ R172, R174, R3 ;  /* 0x00000003aeac7221 */ /* 0x001fce0000010000 */
[----:B------:R-:W0:Y:S01]  /*fe60*/  MUFU.EX2 R170, R179 ;  /* 0x000000b300aa7308 */ /* 0x000e220000000800 */
[C---:B-1----:R-:W-:Y:S01]  /*fe70*/  FADD.FTZ R172, R175.reuse, R172 ;  /* 0x000000acafac7221 */ /* 0x042fe20000010000 */
[----:B------:R-:W-:-:S05]  /*fe80*/  F2FP.F16.F32.PACK_AB R163, R175, R174 ;  /* 0x000000aeafa3723e */ /* 0x000fca00000000ff */
[----:B------:R4:W-:Y:S01]  /*fe90*/  STSM.16.M88.4 [R198], R160 ;  /* 0x000000a0c6007844 */ /* 0x0009e20000000200 */
[----:B------:R-:W1:Y:S01]  /*fea0*/  MUFU.EX2 R182, R182 ;  /* 0x000000b600b67308 */ /* 0x000e620000000800 */
[----:B---3--:R-:W-:-:S07]  /*feb0*/  FADD.FTZ R3, R165, R172 ;  /* 0x000000aca5037221 */ /* 0x008fce0000010000 */
[----:B------:R-:W3:Y:S01]  /*fec0*/  MUFU.EX2 R183, R183 ;  /* 0x000000b700b77308 */ /* 0x000ee20000000800 */
[C---:B0-----:R-:W-:Y:S01]  /*fed0*/  FADD.FTZ R3, R170.reuse, R3 ;  /* 0x00000003aa037221 */ /* 0x041fe20000010000 */
[----:B------:R-:W-:-:S03]  /*fee0*/  F2FP.F16.F32.PACK_AB R165, R170, R165 ;  /* 0x000000a5aaa5723e */ /* 0x000fc600000000ff */
[----:B-1----:R-:W-:Y:S01]  /*fef0*/  FADD.FTZ R172, R182, R3 ;  /* 0x00000003b6ac7221 */ /* 0x002fe20000010000 */
[----:B---3--:R-:W-:-:S03]  /*ff00*/  F2FP.F16.F32.PACK_AB R167, R183, R182 ;  /* 0x000000b6b7a7723e */ /* 0x008fc600000000ff */
[----:B------:R-:W-:Y:S02]  /*ff10*/  FADD.FTZ R3, R183, R172 ;  /* 0x000000acb7037221 */ /* 0x000fe40000010000 */
[----:B------:R4:W-:Y:S01]  /*ff20*/  STSM.16.M88.4 [R197], R164 ;  /* 0x000000a4c5007844 */ /* 0x0009e20000000200 */
[----:B------:R-:W-:Y:S05]  /*ff30*/  @!P0 BRA `(.L_x_2786) ;  /* 0x0000000000048947 */ /* 0x000fea0003800000 */
[----:B------:R-:W-:Y:S01]  /*ff40*/  BPT.TRAP 0x1 ;  /* 0x000000040000795c */ /* 0x000fe20000300000 */
.L_x_2786:
[----:B------:R0:W1:Y:S01]  /*ff50*/  SYNCS.PHASECHK.TRANS64.TRYWAIT P3, [R14+URZ+0x28c50], R207 ;  /* 0x028c50cf0e0075a7 */ /* 0x000062000806017f */
[----:B------:R-:W-:Y:S05]  /*ff60*/  @!P0 BRA `(.L_x_2787) ;  /* 0x0000000000048947 */ /* 0x000fea0003800000 */
[----:B------:R-:W-:Y:S01]  /*ff70*/  BPT.TRAP 0x1 ;  /* 0x000000040000795c */ /* 0x000fe20000300000 */
.L_x_2787:
[----:B------:R-:W-:Y:S04]  /*ff80*/  BSSY B2, `(.L_x_2788) ;  /* 0x0000004000027945 */ /* 0x000fe80003800000 */
[----:B-1----:R-:W-:Y:S05]  /*ff90*/  @P3 BRA `(.L_x_2789) ;  /* 0x0000000000083947 */ /* 0x002fea0003800000 */
[----:B------:R-:W1:Y:S02]  /*ffa0*/  SYNCS.PHASECHK.TRANS64.TRYWAIT P3, [R14+URZ+0x28c50], R207 ;  /* 0x028c50cf0e0075a7 */ /* 0x000e64000806017f */
[----:B-1----:R-:W-:Y:S05]  /*ffb0*/  @!P3 BRA `(.L_x_2790) ;  /* 0x000000fc00f8b947 */ /* 0x002fea0003800000 */
.L_x_2789:
[----:B------:R-:W-:Y:S05]  /*ffc0*/  BSYNC B2 ;  /* 0x0000000000027941 */ /* 0x000fea0003800000 */
.L_x_2788:
[----:B------:R-:W-:Y:S01]  /*ffd0*/  IMAD R168, R18, 0x1000, R190 ;  /* 0x0000100012a87824 */ /* 0x000fe200078e02be */
[----:B------:R-:W-:Y:S01]  /*ffe0*/  WARPGROUP.ARRIVE ;  /* 0x00000000000079c5 */ /* 0x000fe20000000000 */
[----:B------:R-:W-:Y:S02]  /*fff0*/  IMAD.MOV.U32 R169, RZ, RZ, 0x40000040 ;  /* 0x40000040ffa97424 */ /* 0x000fe400078e00ff */
[----:B012---:R-:W-:Y:S01]  /*10000*/  @!P1 VIADD R14, R14, 0x28c60 ;  /* 0x00028c600e0e9836 */ /* 0x007fe20000000000 */
[----:B------:R-:W-:Y:S01]  /*10010*/  R2UR UR6, R168 ;  /* 0x00000000a80672ca */ /* 0x000fe200000e0000 */
[----:B------:R-:W-:Y:S01]  /*10020*/  IMAD.MOV.U32 R208, RZ, RZ, R20 ;  /* 0x000000ffffd07224 */ /* 0x000fe200078e0014 */
[----:B------:R-:W-:Y:S01]  /*10030*/  R2UR UR7, R169 ;  /* 0x00000000a90772ca */ /* 0x000fe200000e0000 */
[----:B------:R-:W-:Y:S01]  /*10040*/  IMAD.MOV.U32 R169, RZ, RZ, 0x40000040 ;  /* 0x40000040ffa97424 */ /* 0x000fe200078e00ff */
[----:B------:R-:W-:Y:S01]  /*10050*/  @!P1 PRMT R14, RZ, 0x654, R14 ;  /* 0x00000654ff0e9816 */ /* 0x000fe2000000000e */
[----:B------:R-:W-:-:S02]  /*10060*/  IMAD.MOV.U32 R209, RZ, RZ, R12 ;  /* 0x000000ffffd17224 */ /* 0x000fc400078e000c */
[----:B------:R-:W-:-:S08]  /*10070*/  IMAD.MOV.U32 R210, RZ, RZ, R18 ;  /* 0x000000ffffd27224 */ /* 0x000fd000078e0012 */
[----:B------:R-:W-:Y:S03]  /*10080*/  HGMMA.64x256x16.F32 R24, R152, gdesc[UR4].tnspB, R24, gsb0 ;  /* 0x43e0000498187df0 */ /* 0x000fe60008000818 */
[----:B------:R-:W-:Y:S02]  /*10090*/  WARPGROUP.DEPBAR.LE gsb0, 0x0 ;  /* 0x00008000000079c5 */ /* 0x000fe40000010000 */
[----:B----4-:R-:W-:Y:S01]  /*100a0*/  VIADD R152, R168, 0x80 ;  /* 0x00000080a8987836 */ /* 0x010fe20000000000 */
        /* <DEDUP_REMOVED lines=32> */
.L_x_2780:
[----:B-1----:R-:W-:-:S07]  /*102b0*/  IMAD.MOV.U32 R14, RZ, RZ, R206 ;  /* 0x000000ffff0e7224 */ /* 0x002fce00078e00ce */
.L_x_2779:
[----:B------:R-:W-:Y:S05]  /*102c0*/  BSYNC B0 ;  /* 0x0000000000007941 */ /* 0x000fea0003800000 */
.L_x_2778:
[----:B------:R-:W-:Y:S01]  /*102d0*/  ISETP.GE.AND P2, PT, R14, R202, PT ;  /* 0x000000ca0e00720c */ /* 0x000fe20003f46270 */
[----:B------:R-:W-:-:S12]  /*102e0*/  BSSY B0, `(.L_x_2792) ;  /* 0x000024f000007945 */ /* 0x000fd80003800000 */
[----:B------:R-:W-:Y:S05]  /*102f0*/  @!P2 BRA `(.L_x_2793) ;  /* 0x000000240034a947 */ /* 0x000fea0003800000 */
[----:B------:R-:W-:Y:S02]  /*10300*/  IMAD.MOV.U32 R208, RZ, RZ, R20 ;  /* 0x000000ffffd07224 */ /* 0x000fe400078e0014 */
[----:B------:R-:W-:Y:S02]  /*10310*/  IMAD.MOV.U32 R210, RZ, RZ, R12 ;  /* 0x000000ffffd27224 */ /* 0x000fe400078e000c */
[----:B------:R-:W-:-:S07]  /*10320*/  IMAD.MOV.U32 R209, RZ, RZ, R18 ;  /* 0x000000ffffd17224 */ /* 0x000fce00078e0012 */
.L_x_2812:
[----:B------:R-:W-:-:S05]  /*10330*/  VIADD R18, R209, 0x1 ;  /* 0x00000001d1127836 */ /* 0x000fca0000000000 */
[----:B------:R-:W-:-:S04]  /*10340*/  ISETP.NE.AND P2, PT, R18, 0x2, PT ;  /* 0x000000021200780c */ /* 0x000fc80003f45270 */
[----:B------:R-:W-:Y:S02]  /*10350*/  SEL R12, RZ, 0x1, P2 ;  /* 0x00000001ff0c7807 */ /* 0x000fe40001000000 */
[----:B------:R-:W-:Y:S02]  /*10360*/  SEL R18, R18, RZ, P2 ;  /* 0x000000ff12127207 */ /* 0x000fe40001000000 */
[----:B------:R-:W-:Y:S01]  /*10370*/  LOP3.LUT R19, R19, R12, RZ, 0x3c, !PT ;  /* 0x0000000c13137212 */ /* 0x000fe200078e3cff */
[----:B-1--4-:R-:W-:Y:S06]  /*10380*/  @!P0 BRA `(.L_x_2794) ;  /* 0x0000000000048947 */ /* 0x012fec0003800000 */
[----:B------:R-:W-:Y:S01]  /*10390*/  BPT.TRAP 0x1 ;  /* 0x000000040000795c */ /* 0x000fe20000300000 */
.L_x_2794:
[----:B------:R-:W-:Y:S01]  /*103a0*/  IMAD R206, R18, 0x8, R2 ;  /* 0x0000000812ce7824 */ /* 0x000fe200078e0202 */
[----:B------:R-:W-:-:S04]  /*103b0*/  SHF.L.U32 R207, R19, 0x1f, RZ ;  /* 0x0000001f13cf7819 */ /* 0x000fc800000006ff */
[----:B------:R1:W2:Y:S01]  /*103c0*/  SYNCS.PHASECHK.TRANS64.TRYWAIT P2, [R206+URZ+0x28c30], R207 ;  /* 0x028c30cfce0075a7 */ /* 0x0002a2000804017f */
[----:B------:R-:W-:Y:S05]  /*103d0*/  @!P0 BRA `(.L_x_2795) ;  /* 0x0000000000048947 */ /* 0x000fea0003800000 */
[----:B------:R-:W-:Y:S01]  /*103e0*/  BPT.TRAP 0x1 ;  /* 0x000000040000795c */ /* 0x000fe20000300000 */
.L_x_2795:
[----:B------:R-:W-:Y:S01]  /*103f0*/  BSSY B1, `(.L_x_2796) ;  /* 0x0000006000017945 */ /* 0x000fe20003800000 */
[----:B------:R-:W-:Y:S02]  /*10400*/  IMAD R12, R18, 0x200, R15 ;  /* 0x00000200120c7824 */ /* 0x000fe400078e020f */
[----:B------:R-:W-:Y:S01]  /*10410*/  IMAD.MOV.U32 R13, RZ, RZ, 0x40000040 ;  /* 0x40000040ff0d7424 */ /* 0x000fe200078e00ff */
[----:B--2---:R-:W-:Y:S06]  /*10420*/  @P2 BRA `(.L_x_2797) ;  /* 0x0000000000082947 */ /* 0x004fec0003800000 */
[----:B------:R-:W2:Y:S02]  /*10430*/  SYNCS.PHASECHK.TRANS64.TRYWAIT P2, [R206+URZ+0x28c30], R207 ;  /* 0x028c30cfce0075a7 */ /* 0x000ea4000804017f */
[----:B--2---:R-:W-:Y:S05]  /*10440*/  @!P2 BRA `(.L_x_2798) ;  /* 0x000000f800e8a947 */ /* 0x004fea0003800000 */
.L_x_2797:
[----:B------:R-:W-:Y:S05]  /*10450*/  BSYNC B1 ;  /* 0x0000000000017941 */ /* 0x000fea0003800000 */
.L_x_2796:
[C---:B------:R-:W-:Y:S01]  /*10460*/  R2UR UR6, R12.reuse ;  /* 0x000000000c0672ca */ /* 0x040fe200000e0000 */
[----:B------:R-:W-:Y:S01]  /*10470*/  WARPGROUP.ARRIVE ;  /* 0x00000000000079c5 */ /* 0x000fe20000000000 */
[----:B------:R-:W-:Y:S01]  /*10480*/  R2UR UR7, R13 ;  /* 0x000000000d0772ca */ /* 0x000fe200000e0000 */
[----:B------:R-:W-:Y:S01]  /*10490*/  VIADD R20, R12, 0x2 ;  /* 0x000000020c147836 */ /* 0x000fe20000000000 */
[----:B------:R-:W-:Y:S01]  /*104a0*/  R2UR UR4, R4 ;  /* 0x00000000040472ca */ /* 0x000fe200000e0000 */
[----:B------:R-:W-:Y:S01]  /*104b0*/  IMAD.MOV.U32 R21, RZ, RZ, 0x40000040 ;  /* 0x40000040ff157424 */ /* 0x000fe200078e00ff */
[----:B------:R-:W-:Y:S01]  /*104c0*/  R2UR UR5, R5 ;  /* 0x00000000050572ca */ /* 0x000fe200000e0000 */
[----:B------:R-:W-:Y:S02]  /*104d0*/  IMAD.MOV.U32 R13, RZ, RZ, 0x40000040 ;  /* 0x40000040ff0d7424 */ /* 0x000fe400078e00ff */
[----:B------:R-:W-:-:S10]  /*104e0*/  IMAD.IADD R230, R201, 0x1, R192 ;  /* 0x00000001c9e67824 */ /* 0x000fd400078e02c0 */
        /* <DEDUP_REMOVED lines=8> */
[----:B------:R-:W-:Y:S02]  /*10570*/  WARPGROUP.DEPBAR.LE gsb0, 0x0 ;  /* 0x00008000000079c5 */ /* 0x000fe40000010000 */
[----:B------:R-:W-:-:S10]  /*10580*/  WARPGROUP.ARRIVE ;  /* 0x00000000000079c5 */ /* 0x000fd40000000000 */
[----:B------:R-:W-:Y:S01]  /*10590*/  HGMMA.64x64x16.F32 R152, gdesc[UR4], R152, gsb0 ;  /* 0x00e00000049879f0 */ /* 0x000fe20008000898 */
[----:B------:R-:W-:Y:S01]  /*105a0*/  R2UR UR6, R20 ;  /* 0x00000000140672ca */ /* 0x000fe200000e0000 */
[----:B------:R-:W-:Y:S01]  /*105b0*/  IMAD.SHL.U32 R20, R14, 0x40, RZ ;  /* 0x000000400e147824 */ /* 0x000fe200078e00ff */
[----:B------:R-:W-:Y:S02]  /*105c0*/  R2UR UR7, R21 ;  /* 0x00000000150772ca */ /* 0x000fe400000e0000 */
[----:B------:R-:W-:Y:S02]  /*105d0*/  R2UR UR4, R8 ;  /* 0x00000000080472ca */ /* 0x000fe400000e0000 */
[----:B------:R-:W-:Y:S02]  /*105e0*/  R2UR UR5, R9 ;  /* 0x00000000090572ca */ /* 0x000fe400000e0000 */
[----:B0-----:R-:W-:-:S04]  /*105f0*/  IADD3 R212, -R184, 0x1, -R20 ;  /* 0x00000001b8d47810 */ /* 0x001fc80007ffe914 */
[----:B------:R-:W-:Y:S01]  /*10600*/  IADD3 R212, -R22, R212, R23 ;  /* 0x000000d416d47210 */ /* 0x000fe20007ffe117 */
[----:B------:R-:W-:Y:S02]  /*10610*/  WARPGROUP.DEPBAR.LE gsb0, 0x0 ;  /* 0x00008000000079c5 */ /* 0x000fe40000010000 */
[----:B------:R-:W-:-:S06]  /*10620*/  WARPGROUP.ARRIVE ;  /* 0x00000000000079c5 */ /* 0x000fcc0000000000 */
[----:B------:R-:W-:Y:S01]  /*10630*/  HGMMA.64x64x16.F32 R152, gdesc[UR4], R152, gsb0 ;  /* 0x00e00000049879f0 */ /* 0x000fe20008000898 */
[----:B------:R-:W-:Y:S02]  /*10640*/  R2UR UR6, R12 ;  /* 0x000000000c0672ca */ /* 0x000fe400000e0000 */
[----:B------:R-:W-:Y:S01]  /*10650*/  R2UR UR7, R13 ;  /* 0x000000000d0772ca */ /* 0x000fe200000e0000 */
[----:B------:R-:W0:Y:S01]  /*10660*/  @P5 LDC R12, c[0x0][0x450] ;  /* 0x00011400ff0c5b82 */ /* 0x000e220000000800 */
[----:B------:R-:W-:Y:S02]  /*10670*/  R2UR UR4, R6 ;  /* 0x00000000060472ca */ /* 0x000fe400000e0000 */
[----:B------:R-:W-:-:S05]  /*10680*/  R2UR UR5, R7 ;  /* 0x00000000070572ca */ /* 0x000fca00000e0000 */
[----:B------:R-:W3:Y:S02]  /*10690*/  @P5 LDC R13, c[0x0][0x44c] ;  /* 0x00011300ff0d5b82 */ /* 0x000ee40000000800 */
[----:B---3--:R-:W-:-:S05]  /*106a0*/  @P5 IMAD.HI.U32 R13, R230, R13, RZ ;  /* 0x0000000de60d5227 */ /* 0x008fca00078e00ff */
[----:B0-----:R-:W-:Y:S01]  /*106b0*/  @P5 SHF.R.U32.HI R230, RZ, R12, R13 ;  /* 0x0000000cffe65219 */ /* 0x001fe2000001160d */
[----:B------:R-:W-:-:S04]  /*106c0*/  @!P1 VIADD R12, R206, 0x28c40 ;  /* 0x00028c40ce0c9836 */ /* 0x000fc80000000000 */
[----:B------:R-:W0:Y:S01]  /*106d0*/  SHFL.IDX PT, R231, R230, RZ, 0x1c1f ;  /* 0x001c1fffe6e77589 */ /* 0x000e2200000e0000 */
[----:B------:R-:W-:Y:S01]  /*106e0*/  @!P1 PRMT R12, RZ, 0x654, R12 ;  /* 0x00000654ff0c9816 */ /* 0x000fe2000000000c */
[----:B------:R-:W-:Y:S02]  /*106f0*/  WARPGROUP.DEPBAR.LE gsb0, 0x0 ;  /* 0x00008000000079c5 */ /* 0x000fe40000010000 */
[----:B------:R-:W-:-:S06]  /*10700*/  WARPGROUP.ARRIVE ;  /* 0x00000000000079c5 */ /* 0x000fcc0000000000 */
[----:B------:R-:W-:Y:S01]  /*10710*/  HGMMA.64x64x16.F32 R152, gdesc[UR4], R152, gsb0 ;  /* 0x00e00000049879f0 */ /* 0x000fe20008000898 */
[----:B------:R-:W-:Y:S01]  /*10720*/  ULDC UR4, c[0x0][0x9dc] ;  /* 0x0002770000047ab9 */ /* 0x000fe20000000800 */
[----:B------:R-:W-:Y:S01]  /*10730*/  ULDC UR5, c[0x0][0x9e0] ;  /* 0x0002780000057ab9 */ /* 0x000fe20000000800 */
[----:B------:R-:W-:Y:S01]  /*10740*/  ULOP3.LUT UR4, URZ, UR4, URZ, 0x33, !UPT ;  /* 0x000000043f047292 */ /* 0x000fe2000f8e333f */
[----:B------:R-:W-:-:S04]  /*10750*/  VIADD R213, R212, UR5 ;  /* 0x00000005d4d57c36 */ /* 0x000fc80008000000 */
[----:B0-----:R-:W-:Y:S02]  /*10760*/  IMAD.IADD R211, R213, 0x1, R231 ;  /* 0x00000001d5d37824 */ /* 0x001fe400078e02e7 */
[----:B------:R-:W-:-:S04]  /*10770*/  VIADD R212, R212, UR4 ;  /* 0x00000004d4d47c36 */ /* 0x000fc80008000000 */
[----:B------:R-:W-:Y:S01]  /*10780*/  IMAD.IADD R21, R212, 0x1, R231 ;  /* 0x00000001d4157824 */ /* 0x000fe200078e02e7 */
[----:B------:R-:W-:Y:S02]  /*10790*/  WARPGROUP.DEPBAR.LE gsb0, 0x0 ;  /* 0x00008000000079c5 */ /* 0x000fe40000010000 */
[----:B------:R0:W-:Y:S01]  /*107a0*/  @!P1 SYNCS.ARRIVE.TRANS64.RED.A1T0 RZ, [R12+URZ], RZ ;  /* 0x000000ff0cff99a7 */ /* 0x0001e2000810043f */
[----:B------:R-:W-:Y:S05]  /*107b0*/  @!P6 BRA `(.L_x_2799) ;  /* 0x000000000060e947 */ /* 0x000fea0003800000 */
[----:B------:R-:W-:Y:S01]  /*107c0*/  IADD3 R231, -R22, R23, R231 ;  /* 0x0000001716e77210 */ /* 0x000fe20007ffe1e7 */
[----:B------:R-:W-:Y:S03]  /*107d0*/  BSSY B1, `(.L_x_2800) ;  /* 0x0000012000017945 */ /* 0x000fe60003800000 */
[----:B------:R-:W-:-:S13]  /*107e0*/  ISETP.GT.AND P2, PT, R231, -0x1, PT ;  /* 0xffffffffe700780c */ /* 0x000fda0003f44270 */
[----:B------:R-:W-:Y:S05]  /*107f0*/  @P2 BRA `(.L_x_2801) ;  /* 0x0000000000242947 */ /* 0x000fea0003800000 */
[----:B------:R-:W-:Y:S01]  /*10800*/  ULDC UR4, c[0x0][0x9e4] ;  /* 0x0002790000047ab9 */ /* 0x000fe20000000800 */
[----:B------:R-:W-:Y:S01]  /*10810*/  LOP3.LUT R231, RZ, R231, RZ, 0x33, !PT ;  /* 0x000000e7ffe77212 */ /* 0x000fe200078e33ff */
[----:B------:R-:W-:-:S05]  /*10820*/  IMAD.U32 R232, RZ, RZ, UR4 ;  /* 0x00000004ffe87e24 */ /* 0x000fca000f8e00ff */
[----:B------:R-:W-:-:S13]  /*10830*/  ISETP.NE.AND P2, PT, R232, 0x1, PT ;  /* 0x00000001e800780c */ /* 0x000fda0003f45270 */
[----:B0-----:R-:W0:Y:S02]  /*10840*/  @P2 LDC.64 R12, c[0x0][0x9e8] ;  /* 0x00027a00ff0c2b82 */ /* 0x001e240000000a00 */
[----:B0-----:R-:W-:-:S05]  /*10850*/  @P2 IMAD.HI.U32 R12, R231, R12, RZ ;  /* 0x0000000ce70c2227 */ /* 0x001fca00078e00ff */
[----:B------:R-:W-:-:S04]  /*10860*/  @P2 SHF.R.U32.HI R231, RZ, R13, R12 ;  /* 0x0000000dffe72219 */ /* 0x000fc8000001160c */
[----:B------:R-:W-:Y:S01]  /*10870*/  LOP3.LUT R231, RZ, R231, RZ, 0x33, !PT ;  /* 0x000000e7ffe77212 */ /* 0x000fe200078e33ff */
[----:B------:R-:W-:Y:S06]  /*10880*/  BRA `(.L_x_2802) ;  /* 0x0000000000187947 */ /* 0x000fec0003800000 */
.L_x_2801:
[----:B------:R-:W-:Y:S02]  /*10890*/  ULDC UR4, c[0x0][0x9e4] ;  /* 0x0002790000047ab9 */ /* 0x000fe40000000800 */
[----:B------:R-:W-:-:S05]  /*108a0*/  IMAD.U32 R232, RZ, RZ, UR4 ;  /* 0x00000004ffe87e24 */ /* 0x000fca000f8e00ff */
[----:B------:R-:W-:-:S13]  /*108b0*/  ISETP.NE.AND P2, PT, R232, 0x1, PT ;  /* 0x00000001e800780c */ /* 0x000fda0003f45270 */
[----:B0-----:R-:W0:Y:S02]  /*108c0*/  @P2 LDC.64 R12, c[0x0][0x9e8] ;  /* 0x00027a00ff0c2b82 */ /* 0x001e240000000a00 */
[----:B0-----:R-:W-:-:S05]  /*108d0*/  @P2 IMAD.HI.U32 R12, R231, R12, RZ ;  /* 0x0000000ce70c2227 */ /* 0x001fca00078e00ff */
[----:B------:R-:W-:-:S07]  /*108e0*/  @P2 SHF.R.U32.HI R231, RZ, R13, R12 ;  /* 0x0000000dffe72219 */ /* 0x000fce000001160c */
.L_x_2802:
[----:B------:R-:W-:Y:S05]  /*108f0*/  BSYNC B1 ;  /* 0x0000000000017941 */ /* 0x000fea0003800000 */
.L_x_2800:
[----:B------:R-:W-:-:S04]  /*10900*/  IMAD R231, R231, R232, -R20 ;  /* 0x000000e8e7e77224 */ /* 0x000fc800078e0a14 */
[----:B------:R-:W-:-:S05]  /*10910*/  IMAD.IADD R231, R231, 0x1, -R184 ;  /* 0x00000001e7e77824 */ /* 0x000fca00078e0ab8 */
[----:B------:R-:W-:Y:S02]  /*10920*/  VIMNMX R21, R21, R231, !PT ;  /* 0x000000e715157248 */ /* 0x000fe40007fe0100 */
[----:B------:R-:W-:-:S07]  /*10930*/  VIADDMNMX R211, R231, R232, R211, PT ;  /* 0x000000e8e7d37246 */ /* 0x000fce00038001d3 */
.L_x_2799:
[----:B------:R-:W-:Y:S01]  /*10940*/  ISETP.GT.AND P2, PT, R14, -0x1, PT ;  /* 0xffffffff0e00780c */ /* 0x000fe20003f44270 */
[----:B------:R-:W3:Y:S03]  /*10950*/  SHFL.IDX PT, R230, R230, 0x1, 0x1c1f ;  /* 0x003c1f00e6e67f89 */ /* 0x000ee600000e0000 */
        /* <DEDUP_REMOVED lines=11> */
[--C-:B---3--:R-:W-:Y:S01]  /*10a10*/  IMAD.IADD R213, R213, 0x1, R230.reuse ;  /* 0x00000001d5d57824 */ /* 0x108fe200078e02e6 */
        /* <DEDUP_REMOVED lines=52> */
.L_x_2805:
[----:B------:R-:W-:Y:S02]  /*10d60*/  ULDC UR4, c[0x0][0x9e4] ;  /* 0x0002790000047ab9 */ /* 0x000fe40000000800 */
[----:B------:R-:W-:-:S05]  /*10d70*/  IMAD.U32 R21, RZ, RZ, UR4 ;  /* 0x00000004ff157e24 */ /* 0x000fca000f8e00ff */
[----:B------:R-:W-:-:S13]  /*10d80*/  ISETP.NE.AND P3, PT, R21, 0x1, PT ;  /* 0x000000011500780c */ /* 0x000fda0003f65270 */
[----:B0-----:R-:W0:Y:S02]  /*10d90*/  @P3 LDC.64 R12, c[0x0][0x9e8] ;  /* 0x00027a00ff0c3b82 */ /* 0x001e240000000a00 */
[----:B0-----:R-:W-:-:S05]  /*10da0*/  @P3 IMAD.HI.U32 R12, R230, R12, RZ ;  /* 0x0000000ce60c3227 */ /* 0x001fca00078e00ff */
[----:B------:R-:W-:-:S07]  /*10db0*/  @P3 SHF.R.U32.HI R230, RZ, R13, R12 ;  /* 0x0000000dffe63219 */ /* 0x000fce000001160c */
.L_x_2806:
[----:B------:R-:W-:Y:S05]  /*10dc0*/  BSYNC B1 ;  /* 0x0000000000017941 */ /* 0x000fea0003800000 */
.L_x_2804:
[----:B------:R-:W-:-:S04]  /*10dd0*/  IMAD R20, R230, R21, -R20 ;  /* 0x00000015e6147224 */ /* 0x000fc800078e0a14 */
[----:B------:R-:W-:-:S05]  /*10de0*/  IMAD.IADD R20, R20, 0x1, -R184 ;  /* 0x0000000114147824 */ /* 0x000fca00078e0ab8 */
[----:B------:R-:W-:Y:S02]  /*10df0*/  VIMNMX R212, R212, R20, !PT ;  /* 0x00000014d4d47248 */ /* 0x000fe40007fe0100 */
[----:B------:R-:W-:-:S07]  /*10e00*/  VIADDMNMX R213, R20, R21, R213, PT ;  /* 0x0000001514d57246 */ /* 0x000fce00038001d5 */
.L_x_2803:
[----:B0-----:R-:W-:Y:S01]  /*10e10*/  FMNMX.FTZ R12, R152, R210, !PT ;  /* 0x000000d2980c7209 */ /* 0x001fe20007810000 */
[----:B------:R-:W-:-:S03]  /*10e20*/  ULDC UR4, c[0x0][0x988] ;  /* 0x0002620000047ab9 */ /* 0x000fc60000000800 */
        /* <DEDUP_REMOVED lines=16> */
[----:B0-----:R-:W-:-:S05]  /*10f30*/  FMNMX.FTZ R12, R12, R13, !PT ;  /* 0x0000000d0c0c7209 */ /* 0x001fca0007810000 */
[----:B------:R-:W0:Y:S02]  /*10f40*/  SHFL.BFLY PT, R13, R12, 0x1, 0x1f ;  /* 0x0c201f000c0d7f89 */ /* 0x000e2400000e0000 */
[----:B0-----:R-:W-:Y:S01]  /*10f50*/  FMNMX.FTZ R12, R12, R13, !PT ;  /* 0x0000000d0c0c7209 */ /* 0x001fe20007810000 */
[----:B------:R-:W-:-:S03]  /*10f60*/  IMAD.U32 R13, RZ, RZ, UR4 ;  /* 0x00000004ff0d7e24 */ /* 0x000fc6000f8e00ff */
[C---:B------:R-:W-:Y:S01]  /*10f70*/  FSETP.NEU.FTZ.AND P3, PT, R12.reuse, -INF , PT ;  /* 0xff8000000c00780b */ /* 0x040fe20003f7d000 */
[----:B------:R-:W-:-:S03]  /*10f80*/  FMUL.FTZ R20, R12, R13 ;  /* 0x0000000d0c147220 */ /* 0x000fc60000410000 */
[----:B------:R-:W-:Y:S02]  /*10f90*/  FSEL R21, R12, RZ, P3 ;  /* 0x000000ff0c157208 */ /* 0x000fe40001800000 */
[----:B------:R-:W-:Y:S02]  /*10fa0*/  FSEL R20, R20, RZ, P3 ;  /* 0x000000ff14147208 */ /* 0x000fe40001800000 */
[----:B------:R-:W-:Y:S01]  /*10fb0*/  ISETP.GT.AND P3, PT, R212, 0x1, P2 ;  /* 0x00000001d400780c */ /* 0x000fe20001764270 */
[----:B------:R-:W-:Y:S02]  /*10fc0*/  FADD.FTZ R21, -R21, R210 ;  /* 0x000000d215157221 */ /* 0x000fe40000010100 */
[-CC-:B------:R-:W-:Y:S01]  /*10fd0*/  FFMA.FTZ R152, R152, R13.reuse, -R20.reuse ;  /* 0x0000000d98987223 */ /* 0x180fe20000010814 */
[----:B------:R-:W-:Y:S01]  /*10fe0*/  ISETP.LT.OR P4, PT, R213, 0x2, P3 ;  /* 0x00000002d500780c */ /* 0x000fe20001f81670 */
[-C--:B------:R-:W-:Y:S01]  /*10ff0*/  FMUL.FTZ R21, R21, R13.reuse ;  /* 0x0000000d15157220 */ /* 0x080fe20000410000 */
[-CC-:B------:R-:W-:Y:S01]  /*11000*/  FFMA.FTZ R153, R153, R13.reuse, -R20.reuse ;  /* 0x0000000d99997223 */ /* 0x180fe20000010814 */
[----:B------:R-:W-:Y:S01]  /*11010*/  ISETP.GT.AND P3, PT, R212, 0x8, P2 ;  /* 0x00000008d400780c */ /* 0x000fe20001764270 */
[-CC-:B------:R-:W-:Y:S01]  /*11020*/  FFMA.FTZ R156, R156, R13.reuse, -R20.reuse ;  /* 0x0000000d9c9c7223 */ /* 0x180fe20000010814 */
[----:B------:R-:W-:Y:S01]  /*11030*/  FSEL R155, R155, -INF , !P4 ;  /* 0xff8000009b9b7808 */ /* 0x000fe20006000000 */
[----:B------:R-:W-:Y:S01]  /*11040*/  MUFU.EX2 R152, R152 ;  /* 0x0000009800987308 */ /* 0x000fe20000000800 */
[----:B------:R-:W-:Y:S01]  /*11050*/  ISETP.GT.AND P4, PT, R212, 0x9, P2 ;  /* 0x00000009d400780c */ /* 0x000fe20001784270 */
[-CC-:B------:R-:W-:Y:S01]  /*11060*/  FFMA.FTZ R157, R157, R13.reuse, -R20.reuse ;  /* 0x0000000d9d9d7223 */ /* 0x180fe20000010814 */
[C---:B------:R-:W-:Y:S01]  /*11070*/  ISETP.LT.OR P3, PT, R213.reuse, 0x9, P3 ;  /* 0x00000009d500780c */ /* 0x040fe20001f61670 */
[-CC-:B------:R-:W-:Y:S01]  /*11080*/  FFMA.FTZ R160, R160, R13.reuse, -R20.reuse ;  /* 0x0000000da0a07223 */ /* 0x180fe20000010814 */
[----:B------:R-:W-:Y:S01]  /*11090*/  ISETP.LT.OR P4, PT, R213, 0xa, P4 ;  /* 0x0000000ad500780c */ /* 0x000fe20002781670 */
[-CC-:B------:R-:W-:Y:S01]  /*110a0*/  FFMA.FTZ R161, R161, R13.reuse, -R20.reuse ;  /* 0x0000000da1a17223 */ /* 0x180fe20000010814 */
[----:B------:R-:W-:Y:S01]  /*110b0*/  FSEL R158, R158, -INF , !P3 ;  /* 0xff8000009e9e7808 */ /* 0x000fe20005800000 */
[----:B------:R-:W0:Y:S01]  /*110c0*/  MUFU.EX2 R21, R21 ;  /* 0x0000001500157308 */ /* 0x000e220000000800 */
[----:B------:R-:W-:Y:S01]  /*110d0*/  FSEL R159, R159, -INF , !P4 ;  /* 0xff8000009f9f7808 */ /* 0x000fe20006000000 */
[-CC-:B------:R-:W-:Y:S01]  /*110e0*/  FFMA.FTZ R164, R164, R13.reuse, -R20.reuse ;  /* 0x0000000da4a47223 */ /* 0x180fe20000010814 */
[C---:B------:R-:W-:Y:S01]  /*110f0*/  ISETP.GT.AND P4, PT, R212.reuse, 0x11, P2 ;  /* 0x00000011d400780c */ /* 0x040fe20001784270 */
[-CC-:B------:R-:W-:Y:S01]  /*11100*/  FFMA.FTZ R165, R165, R13.reuse, -R20.reuse ;  /* 0x0000000da5a57223 */ /* 0x180fe20000010814 */
[----:B------:R-:W-:Y:S01]  /*11110*/  ISETP.GT.AND P3, PT, R212, 0x10, P2 ;  /* 0x00000010d400780c */ /* 0x000fe20001764270 */
[-CC-:B------:R-:W-:Y:S01]  /*11120*/  FFMA.FTZ R168, R168, R13.reuse, -R20.reuse ;  /* 0x0000000da8a87223 */ /* 0x180fe20000010814 */
[----:B------:R-:W-:Y:S01]  /*11130*/  ISETP.LT.OR P4, PT, R213, 0x12, P4 ;  /* 0x00000012d500780c */ /* 0x000fe20002781670 */
[----:B------:R-:W3:Y:S01]  /*11140*/  MUFU.EX2 R153, R153 ;  /* 0x0000009900997308 */ /* 0x000ee20000000800 */
        /* <DEDUP_REMOVED lines=9> */
[----:B------:R-:W-:Y:S01]  /*111e0*/  FFMA.FTZ R181, R181, R13, -R20 ;  /* 0x0000000db5b57223 */ /* 0x000fe20000010814 */
[----:B------:R-:W-:Y:S01]  /*111f0*/  ISETP.LT.OR P3, PT, R213, 0x11, P3 ;  /* 0x00000011d500780c */ /* 0x000fe20001f61670 */
[----:B0-----:R-:W-:Y:S01]  /*11200*/  FFMA.FTZ R0, R21, R0, R152 ;  /* 0x0000000015007223 */ /* 0x001fe20000010098 */
[----:B------:R-:W-:Y:S01]  /*11210*/  FSEL R167, R167, -INF , !P4 ;  /* 0xff800000a7a77808 */ /* 0x000fe20006000000 */
[----:B------:R-:W0:Y:S01]  /*11220*/  MUFU.EX2 R156, R156 ;  /* 0x0000009c009c7308 */ /* 0x000e220000000800 */
[----:B------:R-:W-:Y:S01]  /*11230*/  ISETP.GT.AND P4, PT, R212, 0x21, P2 ;  /* 0x00000021d400780c */ /* 0x000fe20001784270 */
[-C--:B------:R-:W-:Y:S01]  /*11240*/  FMUL.FTZ R24, R24, R21.reuse ;  /* 0x0000001518187220 */ /* 0x080fe20000410000 */
[----:B------:R-:W-:Y:S01]  /*11250*/  FSEL R162, R162, -INF , !P3 ;  /* 0xff800000a2a27808 */ /* 0x000fe20005800000 */
[----:B---3--:R-:W-:Y:S01]  /*11260*/  FADD.FTZ R0, R153, R0 ;  /* 0x0000000099007221 */ /* 0x008fe20000010000 */
[----:B------:R-:W-:Y:S01]  /*11270*/  ISETP.LT.OR P4, PT, R213, 0x22, P4 ;  /* 0x00000022d500780c */ /* 0x000fe20002781670 */
[-C--:B------:R-:W-:Y:S01]  /*11280*/  FMUL.FTZ R25, R25, R21.reuse ;  /* 0x0000001519197220 */ /* 0x080fe20000410000 */
[----:B------:R-:W-:Y:S01]  /*11290*/  F2FP.F16.F32.PACK_AB R152, R153, R152 ;  /* 0x000000989998723e */ /* 0x000fe200000000ff */
[----:B------:R-:W3:Y:S01]  /*112a0*/  MUFU.EX2 R157, R157 ;  /* 0x0000009d009d7308 */ /* 0x000ee20000000800 */
[----:B------:R-:W-:Y:S01]  /*112b0*/  FSEL R171, R171, -INF , !P4 ;  /* 0xff800000abab7808 */ /* 0x000fe20006000000 */
[-C--:B------:R-:W-:Y:S01]  /*112c0*/  FMUL.FTZ R28, R28, R21.reuse ;  /* 0x000000151c1c7220 */ /* 0x080fe20000410000 */
[C---:B------:R-:W-:Y:S01]  /*112d0*/  ISETP.GT.AND P4, PT, R212.reuse, 0x29, P2 ;  /* 0x00000029d400780c */ /* 0x040fe20001784270 */
[-C--:B------:R-:W-:Y:S01]  /*112e0*/  FMUL.FTZ R29, R29, R21.reuse ;  /* 0x000000151d1d7220 */ /* 0x080fe20000410000 */
[----:B------:R-:W-:Y:S01]  /*112f0*/  ISETP.GT.AND P3, PT, R212, 0x18, P2 ;  /* 0x00000018d400780c */ /* 0x000fe20001764270 */
[-C--:B------:R-:W-:Y:S01]  /*11300*/  FMUL.FTZ R32, R32, R21.reuse ;  /* 0x0000001520207220 */ /* 0x080fe20000410000 */
[C---:B------:R-:W-:Y:S01]  /*11310*/  ISETP.LT.OR P4, PT, R213.reuse, 0x2a, P4 ;  /* 0x0000002ad500780c */ /* 0x040fe20002781670 */
[----:B------:R-:W4:Y:S01]  /*11320*/  MUFU.EX2 R160, R160 ;  /* 0x000000a000a07308 */ /* 0x000f220000000800 */
[----:B------:R-:W-:Y:S01]  /*11330*/  ISETP.LT.OR P3, PT, R213, 0x19, P3 ;  /* 0x00000019d500780c */ /* 0x000fe20001f61670 */
[----:B0-----:R-:W-:Y:S01]  /*11340*/  FADD.FTZ R0, R156, R0 ;  /* 0x000000009c007221 */ /* 0x001fe20000010000 */
[----:B------:R-:W-:Y:S01]  /*11350*/  FSEL R175, R175, -INF , !P4 ;  /* 0xff800000afaf7808 */ /* 0x000fe20006000000 */
[-C--:B------:R-:W-:Y:S01]  /*11360*/  FMUL.FTZ R33, R33, R21.reuse ;  /* 0x0000001521217220 */ /* 0x080fe20000410000 */
[----:B------:R-:W-:Y:S01]  /*11370*/  ISETP.GT.AND P4, PT, R212, RZ, P2 ;  /* 0x000000ffd400720c */ /* 0x000fe20001784270 */
[-C--:B------:R-:W-:Y:S01]  /*11380*/  FMUL.FTZ R36, R36, R21.reuse ;  /* 0x0000001524247220 */ /* 0x080fe20000410000 */
[----:B------:R-:W-:Y:S01]  /*11390*/  FSEL R166, R166, -INF , !P3 ;  /* 0xff800000a6a67808 */ /* 0x000fe20005800000 */
[----:B------:R-:W0:Y:S01]  /*113a0*/  MUFU.EX2 R161, R161 ;  /* 0x000000a100a17308 */ /* 0x000e220000000800 */
[----:B------:R-:W-:Y:S01]  /*113b0*/  ISETP.LT.OR P4, PT, R213, 0x1, P4 ;  /* 0x00000001d500780c */ /* 0x000fe20002781670 */
[-C--:B------:R-:W-:Y:S01]  /*113c0*/  FMUL.FTZ R37, R37, R21.reuse ;  /* 0x0000001525257220 */ /* 0x080fe20000410000 */
[----:B------:R-:W-:Y:S01]  /*113d0*/  ISETP.GT.AND P3, PT, R212, 0x20, P2 ;  /* 0x00000020d400780c */ /* 0x000fe20001764270 */
[-C--:B------:R-:W-:Y:S01]  /*113e0*/  FMUL.FTZ R40, R40, R21.reuse ;  /* 0x0000001528287220 */ /* 0x080fe20000410000 */
[----:B------:R-:W-:Y:S01]  /*113f0*/  FSEL R154, R154, -INF , !P4 ;  /* 0xff8000009a9a7808 */ /* 0x000fe20006000000 */
[-C--:B------:R-:W-:Y:S01]  /*11400*/  FMUL.FTZ R41, R41, R21.reuse ;  /* 0x0000001529297220 */ /* 0x080fe20000410000 */
[----:B------:R-:W-:Y:S01]  /*11410*/  ISETP.LT.OR P3, PT, R213, 0x21, P3 ;  /* 0x00000021d500780c */ /* 0x000fe20001f61670 */
[----:B------:R-:W-:Y:S01]  /*11420*/  MUFU.EX2 R164, R164 ;  /* 0x000000a400a47308 */ /* 0x000fe20000000800 */
[----:B------:R-:W-:Y:S01]  /*11430*/  FMNMX.FTZ R20, R154, R208, !PT ;  /* 0x000000d09a147209 */ /* 0x000fe20007810000 */
[-C--:B------:R-:W-:Y:S01]  /*11440*/  FMUL.FTZ R44, R44, R21.reuse ;  /* 0x000000152c2c7220 */ /* 0x080fe20000410000 */
[----:B------:R-:W-:Y:S01]  /*11450*/  FSEL R170, R170, -INF , !P3 ;  /* 0xff800000aaaa7808 */ /* 0x000fe20005800000 */
[-C--:B------:R-:W-:Y:S01]  /*11460*/  FMUL.FTZ R45, R45, R21.reuse ;  /* 0x000000152d2d7220 */ /* 0x080fe20000410000 */
[----:B------:R-:W-:Y:S01]  /*11470*/  FMNMX.FTZ R153, R155, R20, !PT ;  /* 0x000000149b997209 */ /* 0x000fe20007810000 */
[----:B------:R-:W-:Y:S01]  /*11480*/  FMUL.FTZ R48, R48, R21 ;  /* 0x0000001530307220 */ /* 0x000fe20000410000 */
[----:B------:R-:W-:Y:S01]  /*11490*/  ISETP.GT.AND P3, PT, R212, 0x28, P2 ;  /* 0x00000028d400780c */ /* 0x000fe20001764270 */
[----:B------:R-:W-:Y:S01]  /*114a0*/  MUFU.EX2 R165, R165 ;  /* 0x000000a500a57308 */ /* 0x000fe20000000800 */
[----:B------:R-:W-:Y:S01]  /*114b0*/  FMNMX.FTZ R20, R158, R153, !PT ;  /* 0x000000999e147209 */ /* 0x000fe20007810000 */
[-C--:B------:R-:W-:Y:S01]  /*114c0*/  FMUL.FTZ R49, R49, R21.reuse ;  /* 0x0000001531317220 */ /* 0x080fe20000410000 */
[----:B------:R-:W-:Y:S01]  /*114d0*/  ISETP.LT.OR P3, PT, R213, 0x29, P3 ;  /* 0x00000029d500780c */ /* 0x000fe20001f61670 */
[-C--:B------:R-:W-:Y:S01]  /*114e0*/  FMUL.FTZ R52, R52, R21.reuse ;  /* 0x0000001534347220 */ /* 0x080fe20000410000 */
[----:B------:R-:W-:Y:S01]  /*114f0*/  FMNMX.FTZ R153, R159, R20, !PT ;  /* 0x000000149f997209 */ /* 0x000fe20007810000 */
[----:B------:R-:W-:Y:S01]  /*11500*/  FMUL.FTZ R53, R53, R21 ;  /* 0x0000001535357220 */ /* 0x000fe20000410000 */
[----:B------:R-:W-:Y:S01]  /*11510*/  FSEL R174, R174, -INF , !P3 ;  /* 0xff800000aeae7808 */ /* 0x000fe20005800000 */
[----:B------:R-:W-:Y:S01]  /*11520*/  MUFU.EX2 R169, R169 ;  /* 0x000000a900a97308 */ /* 0x000fe20000000800 */
[----:B------:R-:W-:Y:S01]  /*11530*/  FMNMX.FTZ R20, R162, R153, !PT ;  /* 0x00000099a2147209 */ /* 0x000fe20007810000 */
[-C--:B------:R-:W-:Y:S01]  /*11540*/  FMUL.FTZ R56, R56, R21.reuse ;  /* 0x0000001538387220 */ /* 0x080fe20000410000 */
[----:B------:R-:W-:Y:S01]  /*11550*/  ISETP.GT.AND P3, PT, R212, 0x30, P2 ;  /* 0x00000030d400780c */ /* 0x000fe20001764270 */
[-C--:B------:R-:W-:Y:S01]  /*11560*/  FMUL.FTZ R57, R57, R21.reuse ;  /* 0x0000001539397220 */ /* 0x080fe20000410000 */
[----:B------:R-:W-:Y:S01]  /*11570*/  FMNMX.FTZ R153, R163, R20, !PT ;  /* 0x00000014a3997209 */ /* 0x000fe20007810000 */
[----:B------:R-:W-:Y:S01]  /*11580*/  FMUL.FTZ R60, R60, R21 ;  /* 0x000000153c3c7220 */ /* 0x000fe20000410000 */
        /* <DEDUP_REMOVED lines=20> */
[----:B------:R-:W-:Y:S01]  /*116d0*/  ISETP.GT.AND P2, PT, R212, 0x39, P2 ;  /* 0x00000039d400780c */ /* 0x000fe20001744270 */
[-C--:B------:R-:W-:Y:S01]  /*116e0*/  FMUL.FTZ R76, R76, R21.reuse ;  /* 0x000000154c4c7220 */ /* 0x080fe20000410000 */
[----:B------:R-:W-:Y:S01]  /*116f0*/  FMNMX.FTZ R153, R175, R20, !PT ;  /* 0x00000014af997209 */ /* 0x000fe20007810000 */
[-C--:B------:R-:W-:Y:S01]  /*11700*/  FMUL.FTZ R77, R77, R21.reuse ;  /* 0x000000154d4d7220 */ /* 0x080fe20000410000 */
[----:B------:R-:W-:Y:S01]  /*11710*/  ISETP.LT.OR P4, PT, R213, 0x39, P4 ;  /* 0x00000039d500780c */ /* 0x000fe20002781670 */
[----:B------:R-:W-:Y:S01]  /*11720*/  MUFU.EX2 R181, R181 ;  /* 0x000000b500b57308 */ /* 0x000fe20000000800 */
[----:B------:R-:W-:Y:S01]  /*11730*/  FSEL R179, R179, -INF , !P3 ;  /* 0xff800000b3b37808 */ /* 0x000fe20005800000 */
[----:B------:R-:W-:Y:S01]  /*11740*/  FMUL.FTZ R80, R80, R21 ;  /* 0x0000001550507220 */ /* 0x000fe20000410000 */
[----:B------:R-:W-:Y:S01]  /*11750*/  FMNMX.FTZ R20, R178, R153, !PT ;  /* 0x00000099b2147209 */ /* 0x000fe20007810000 */
[-C--:B------:R-:W-:Y:S01]  /*11760*/  FMUL.FTZ R81, R81, R21.reuse ;  /* 0x0000001551517220 */ /* 0x080fe20000410000 */
[----:B------:R-:W-:Y:S01]  /*11770*/  ISETP.LT.OR P2, PT, R213, 0x3a, P2 ;  /* 0x0000003ad500780c */ /* 0x000fe20001741670 */
[-C--:B------:R-:W-:Y:S01]  /*11780*/  FMUL.FTZ R84, R84, R21.reuse ;  /* 0x0000001554547220 */ /* 0x080fe20000410000 */
[----:B------:R-:W-:Y:S01]  /*11790*/  FSEL R182, R182, -INF , !P4 ;  /* 0xff800000b6b67808 */ /* 0x000fe20006000000 */
[-C--:B------:R-:W-:Y:S01]  /*117a0*/  FMUL.FTZ R85, R85, R21.reuse ;  /* 0x0000001555557220 */ /* 0x080fe20000410000 */
[----:B------:R-:W-:Y:S01]  /*117b0*/  FMNMX.FTZ R153, R179, R20, !PT ;  /* 0x00000014b3997209 */ /* 0x000fe20007810000 */
[-C--:B------:R-:W-:Y:S01]  /*117c0*/  FMUL.FTZ R88, R88, R21.reuse ;  /* 0x0000001558587220 */ /* 0x080fe20000410000 */
[----:B------:R-:W-:Y:S01]  /*117d0*/  FSEL R183, R183, -INF , !P2 ;  /* 0xff800000b7b77808 */ /* 0x000fe20005000000 */
        /* <DEDUP_REMOVED lines=8> */
[-C--:B------:R-:W-:Y:S01]  /*11860*/  FMUL.FTZ R101, R101, R21.reuse ;  /* 0x0000001565657220 */ /* 0x080fe20000410000 */
[-C--:B------:R-:W-:Y:S01]  /*11870*/  FMUL.FTZ R104, R104, R21.reuse ;  /* 0x0000001568687220 */ /* 0x080fe20000410000 */
[----:B------:R-:W5:Y:S01]  /*11880*/  SHFL.BFLY PT, R153, R210, 0x2, 0x1f ;  /* 0x0c401f00d2997f89 */ /* 0x000f6200000e0000 */
        /* <DEDUP_REMOVED lines=23> */
[----:B-----5:R-:W-:-:S05]  /*11a00*/  FMNMX.FTZ R20, R210, R153, !PT ;  /* 0x00000099d2147209 */ /* 0x020fca0007810000 */
[----:B------:R-:W5:Y:S02]  /*11a10*/  SHFL.BFLY PT, R153, R20, 0x1, 0x1f ;  /* 0x0c201f0014997f89 */ /* 0x000f6400000e0000 */
[----:B-----5:R-:W-:Y:S01]  /*11a20*/  FMNMX.FTZ R20, R20, R153, !PT ;  /* 0x0000009914147209 */ /* 0x020fe20007810000 */
[----:B------:R-:W-:-:S03]  /*11a30*/  IMAD.MOV R153, RZ, RZ, -R194 ;  /* 0x000000ffff997224 */ /* 0x000fc600078e0ac2 */
[C---:B------:R-:W-:Y:S01]  /*11a40*/  FSETP.NEU.FTZ.AND P2, PT, R20.reuse, -INF , PT ;  /* 0xff8000001400780b */ /* 0x040fe20003f5d000 */
[----:B------:R-:W-:Y:S01]  /*11a50*/  FMUL.FTZ R213, R20, R13 ;  /* 0x0000000d14d57220 */ /* 0x000fe20000410000 */
[----:B------:R-:W-:Y:S02]  /*11a60*/  ISETP.NE.AND P3, PT, R184, R153, PT ;  /* 0x00000099b800720c */ /* 0x000fe40003f65270 */
[----:B------:R5:W1:Y:S02]  /*11a70*/  MUFU.EX2 R153, R168 ;  /* 0x000000a800997308 */ /* 0x000a640000000800 */
[----:B------:R-:W-:-:S05]  /*11a80*/  FSEL R213, R213, RZ, P2 ;  /* 0x000000ffd5d57208 */ /* 0x000fca0001000000 */
[-CC-:B------:R-:W-:Y:S01]  /*11a90*/  FFMA.FTZ R155, R155, R13.reuse, -R213.reuse ;  /* 0x0000000d9b9b7223 */ /* 0x180fe200000108d5 */
[-CC-:B------:R-:W-:Y:S01]  /*11aa0*/  FFMA.FTZ R159, R159, R13.reuse, -R213.reuse ;  /* 0x0000000d9f9f7223 */ /* 0x180fe200000108d5 */
[----:B-----5:R-:W-:Y:S01]  /*11ab0*/  FSEL R168, R20, RZ, P2 ;  /* 0x000000ff14a87208 */ /* 0x020fe20001000000 */
[-C--:B------:R-:W-:Y:S01]  /*11ac0*/  FFMA.FTZ R210, R162, R13.reuse, -R213 ;  /* 0x0000000da2d27223 */ /* 0x080fe200000108d5 */
[----:B------:R-:W-:Y:S02]  /*11ad0*/  @!P3 IMAD R212, R209, 0x40, R191 ;  /* 0x00000040d1d4b824 */ /* 0x000fe400078e02bf */
[-CC-:B------:R-:W-:Y:S01]  /*11ae0*/  FFMA.FTZ R209, R158, R13.reuse, -R213.reuse ;  /* 0x0000000d9ed17223 */ /* 0x180fe200000108d5 */
[-CC-:B------:R-:W-:Y:S01]  /*11af0*/  FFMA.FTZ R163, R163, R13.reuse, -R213.reuse ;  /* 0x0000000da3a37223 */ /* 0x180fe200000108d5 */
[----:B------:R-:W-:Y:S01]  /*11b00*/  FADD.FTZ R168, -R168, R208 ;  /* 0x000000d0a8a87221 */ /* 0x000fe20000010100 */
        /* <DEDUP_REMOVED lines=10> */
[-C--:B------:R-:W-:Y:S01]  /*11bb0*/  FFMA.FTZ R183, R183, R13.reuse, -R213 ;  /* 0x0000000db7b77223 */ /* 0x080fe200000108d5 */
[C---:B---3--:R-:W-:Y:S01]  /*11bc0*/  FADD.FTZ R213, R157.reuse, R0 ;  /* 0x000000009dd57221 */ /* 0x048fe20000010000 */
[----:B------:R-:W-:Y:S01]  /*11bd0*/  F2FP.F16.F32.PACK_AB R154, R157, R156 ;  /* 0x0000009c9d9a723e */ /* 0x000fe200000000ff */
[----:B------:R-:W3:Y:S01]  /*11be0*/  MUFU.EX2 R162, R173 ;  /* 0x000000ad00a27308 */ /* 0x000ee20000000800 */
[----:B------:R-:W-:Y:S01]  /*11bf0*/  FMUL.FTZ R168, R168, R13 ;  /* 0x0000000da8a87220 */ /* 0x000fe20000410000 */
[----:B----4-:R-:W-:Y:S01]  /*11c00*/  FADD.FTZ R0, R160, R213 ;  /* 0x000000d5a0007221 */ /* 0x010fe20000010000 */
[----:B0-----:R-:W-:Y:S01]  /*11c10*/  F2FP.F16.F32.PACK_AB R156, R161, R160 ;  /* 0x000000a0a19c723e */ /* 0x001fe200000000ff */
[----:B------:R-:W-:Y:S01]  /*11c20*/  @!P3 IMAD R212, R212, 0x4, R2 ;  /* 0x00000004d4d4b824 */ /* 0x000fe200078e0202 */
[----:B-1----:R-:W-:Y:S01]  /*11c30*/  F2FP.F16.F32.PACK_AB R160, R169, R153 ;  /* 0x00000099a9a0723e */ /* 0x002fe200000000ff */
[----:B------:R-:W-:Y:S01]  /*11c40*/  FADD.FTZ R157, R161, R0 ;  /* 0x00000000a19d7221 */ /* 0x000fe20000010000 */
[----:B------:R-:W-:Y:S01]  /*11c50*/  F2FP.F16.F32.PACK_AB R158, R165, R164 ;  /* 0x000000a4a59e723e */ /* 0x000fe200000000ff */
[----:B------:R-:W-:Y:S01]  /*11c60*/  MUFU.EX2 R166, R180 ;  /* 0x000000b400a67308 */ /* 0x000fe20000000800 */
[----:B------:R-:W-:Y:S01]  /*11c70*/  @!P3 STS [R212+0x28800], R21 ;  /* 0x02880015d400b388 */ /* 0x000fe20000000800 */
[----:B------:R-:W-:Y:S01]  /*11c80*/  FADD.FTZ R0, R164, R157 ;  /* 0x0000009da4007221 */ /* 0x000fe20000010000 */
[----:B------:R-:W-:-:S03]  /*11c90*/  F2FP.F16.F32.PACK_AB R164, R177, R176 ;  /* 0x000000b0b1a4723e */ /* 0x000fc600000000ff */
[----:B------:R-:W-:Y:S02]  /*11ca0*/  FADD.FTZ R0, R165, R0 ;  /* 0x00000000a5007221 */ /* 0x000fe40000010000 */
[----:B------:R-:W0:Y:S02]  /*11cb0*/  MUFU.EX2 R168, R168 ;  /* 0x000000a800a87308 */ /* 0x000e240000000800 */
[----:B------:R-:W-:-:S04]  /*11cc0*/  FADD.FTZ R0, R153, R0 ;  /* 0x0000000099007221 */ /* 0x000fc80000010000 */
[----:B------:R-:W-:Y:S02]  /*11cd0*/  FADD.FTZ R157, R169, R0 ;  /* 0x00000000a99d7221 */ /* 0x000fe40000010000 */
[----:B------:R-:W1:Y:S02]  /*11ce0*/  MUFU.EX2 R153, R208 ;  /* 0x000000d000997308 */ /* 0x000e640000000800 */
[----:B------:R-:W-:-:S04]  /*11cf0*/  FADD.FTZ R157, R172, R157 ;  /* 0x0000009dac9d7221 */ /* 0x000fc80000010000 */
[C---:B---3--:R-:W-:Y:S01]  /*11d00*/  FADD.FTZ R157, R162.reuse, R157 ;  /* 0x0000009da29d7221 */ /* 0x048fe20000010000 */
[----:B------:R-:W-:Y:S01]  /*11d10*/  F2FP.F16.F32.PACK_AB R162, R162, R172 ;  /* 0x000000aca2a2723e */ /* 0x000fe200000000ff */
[----:B------:R-:W-:Y:S01]  /*11d20*/  MUFU.EX2 R209, R209 ;  /* 0x000000d100d17308 */ /* 0x000fe20000000800 */
[----:B0-----:R0:W-:Y:S01]  /*11d30*/  @!P3 STS [R212+0x28820], R168 ;  /* 0x028820a8d400b388 */ /* 0x0011e20000000800 */
[----:B------:R-:W-:Y:S01]  /*11d40*/  FADD.FTZ R0, R176, R157 ;  /* 0x0000009db0007221 */ /* 0x000fe20000010000 */
[-C--:B------:R-:W-:Y:S01]  /*11d50*/  FMUL.FTZ R26, R26, R168.reuse ;  /* 0x000000a81a1a7220 */ /* 0x080fe20000410000 */
[-C--:B------:R-:W-:Y:S01]  /*11d60*/  FMUL.FTZ R27, R27, R168.reuse ;  /* 0x000000a81b1b7220 */ /* 0x080fe20000410000 */
[-C--:B------:R-:W-:Y:S01]  /*11d70*/  FMUL.FTZ R30, R30, R168.reuse ;  /* 0x000000a81e1e7220 */ /* 0x080fe20000410000 */
[----:B------:R-:W-:Y:S01]  /*11d80*/  FADD.FTZ R157, R177, R0 ;  /* 0x00000000b19d7221 */ /* 0x000fe20000010000 */
[----:B------:R-:W-:Y:S01]  /*11d90*/  FMUL.FTZ R31, R31, R168 ;  /* 0x000000a81f1f7220 */ /* 0x000fe20000410000 */
[----:B------:R-:W3:Y:S01]  /*11da0*/  MUFU.EX2 R172, R155 ;  /* 0x0000009b00ac7308 */ /* 0x000ee20000000800 */
[----:B-1----:R-:W-:Y:S01]  /*11db0*/  FFMA.FTZ R3, R168, R3, R153 ;  /* 0x00000003a8037223 */ /* 0x002fe20000010099 */
[----:B------:R-:W-:Y:S01]  /*11dc0*/  FADD.FTZ R0, R166, R157 ;  /* 0x0000009da6007221 */ /* 0x000fe20000010000 */
[----:B------:R-:W-:Y:S01]  /*11dd0*/  F2FP.F16.F32.PACK_AB R166, R181, R166 ;  /* 0x000000a6b5a6723e */ /* 0x000fe200000000ff */
[-C--:B------:R-:W-:Y:S01]  /*11de0*/  FMUL.FTZ R34, R34, R168.reuse ;  /* 0x000000a822227220 */ /* 0x080fe20000410000 */
[-C--:B------:R-:W-:Y:S01]  /*11df0*/  FMUL.FTZ R35, R35, R168.reuse ;  /* 0x000000a823237220 */ /* 0x080fe20000410000 */
[----:B------:R-:W-:Y:S01]  /*11e00*/  FADD.FTZ R0, R181, R0 ;  /* 0x00000000b5007221 */ /* 0x000fe20000010000 */
        /* <DEDUP_REMOVED lines=10> */
[----:B---3--:R-:W-:Y:S01]  /*11eb0*/  F2FP.F16.F32.PACK_AB R153, R172, R153 ;  /* 0x00000099ac99723e */ /* 0x008fe200000000ff */
[-C--:B------:R-:W-:Y:S01]  /*11ec0*/  FMUL.FTZ R54, R54, R168.reuse ;  /* 0x000000a836367220 */ /* 0x080fe20000410000 */
[-C--:B------:R-:W-:Y:S01]  /*11ed0*/  FMUL.FTZ R55, R55, R168.reuse ;  /* 0x000000a837377220 */ /* 0x080fe20000410000 */
[-C--:B------:R-:W-:Y:S01]  /*11ee0*/  FMUL.FTZ R58, R58, R168.reuse ;  /* 0x000000a83a3a7220 */ /* 0x080fe20000410000 */
[-C--:B------:R-:W-:Y:S01]  /*11ef0*/  FMUL.FTZ R59, R59, R168.reuse ;  /* 0x000000a83b3b7220 */ /* 0x080fe20000410000 */
[-C--:B------:R-:W-:Y:S01]  /*11f00*/  FMUL.FTZ R62, R62, R168.reuse ;  /* 0x000000a83e3e7220 */ /* 0x080fe20000410000 */
[-C--:B------:R-:W-:Y:S01]  /*11f10*/  FMUL.FTZ R63, R63, R168.reuse ;  /* 0x000000a83f3f7220 */ /* 0x080fe20000410000 */
[----:B------:R-:W3:Y:S01]  /*11f20*/  MUFU.EX2 R180, R163 ;  /* 0x000000a300b47308 */ /* 0x000ee20000000800 */
[----:B-1----:R-:W-:Y:S01]  /*11f30*/  F2FP.F16.F32.PACK_AB R155, R176, R209 ;  /* 0x000000d1b09b723e */ /* 0x002fe200000000ff */
[----:B------:R-:W-:Y:S01]  /*11f40*/  BAR.SYNC.DEFER_BLOCKING 0xf, 0x100 ;  /* 0x03c4000000007b1d */ /* 0x000fe20000010000 */
        /* <DEDUP_REMOVED lines=14> */
[----:B-1----:R-:W-:Y:S01]  /*12030*/  FADD.FTZ R170, R172, R3 ;  /* 0x00000003acaa7221 */ /* 0x002fe20000010000 */
[-C--:B------:R-:W-:Y:S01]  /*12040*/  FMUL.FTZ R90, R90, R168.reuse ;  /* 0x000000a85a5a7220 */ /* 0x080fe20000410000 */
[-C--:B------:R-:W-:Y:S01]  /*12050*/  FMUL.FTZ R91, R91, R168.reuse ;  /* 0x000000a85b5b7220 */ /* 0x080fe20000410000 */
[-C--:B------:R-:W-:Y:S01]  /*12060*/  FMUL.FTZ R94, R94, R168.reuse ;  /* 0x000000a85e5e7220 */ /* 0x080fe20000410000 */
[----:B------:R-:W-:Y:S01]  /*12070*/  FADD.FTZ R3, R209, R170 ;  /* 0x000000aad1037221 */ /* 0x000fe20000010000 */
[-C--:B------:R-:W-:Y:S01]  /*12080*/  FMUL.FTZ R95, R95, R168.reuse ;  /* 0x000000a85f5f7220 */ /* 0x080fe20000410000 */
[-C--:B------:R-:W-:Y:S01]  /*12090*/  FMUL.FTZ R98, R98, R168.reuse ;  /* 0x000000a862627220 */ /* 0x080fe20000410000 */
[----:B------:R-:W1:Y:S01]  /*120a0*/  MUFU.EX2 R208, R167 ;  /* 0x000000a700d07308 */ /* 0x000e620000000800 */
[----:B0-----:R-:W-:Y:S01]  /*120b0*/  FADD.FTZ R212, R176, R3 ;  /* 0x00000003b0d47221 */ /* 0x001fe20000010000 */
[----:B------:R0:W-:Y:S01]  /*120c0*/  STSM.16.M88.4 [R195+0x26800], R152 ;  /* 0x02680098c3007844 */ /* 0x0001e20000000200 */
[-C--:B------:R-:W-:Y:S01]  /*120d0*/  FMUL.FTZ R99, R99, R168.reuse ;  /* 0x000000a863637220 */ /* 0x080fe20000410000 */
[-C--:B------:R-:W-:Y:S01]  /*120e0*/  FMUL.FTZ R102, R102, R168.reuse ;  /* 0x000000a866667220 */ /* 0x080fe20000410000 */
[----:B----4-:R-:W-:Y:S01]  /*120f0*/  FADD.FTZ R3, R157, R212 ;  /* 0x000000d49d037221 */ /* 0x010fe20000010000 */
[----:B---3--:R-:W-:Y:S01]  /*12100*/  F2FP.F16.F32.PACK_AB R157, R180, R157 ;  /* 0x0000009db49d723e */ /* 0x008fe200000000ff */
[-C--:B------:R-:W-:Y:S01]  /*12110*/  FMUL.FTZ R103, R103, R168.reuse ;  /* 0x000000a867677220 */ /* 0x080fe20000410000 */
[----:B------:R-:W3:Y:S01]  /*12120*/  MUFU.EX2 R210, R171 ;  /* 0x000000ab00d27308 */ /* 0x000ee20000000800 */
        /* <DEDUP_REMOVED lines=16> */
[----:B----4-:R-:W-:Y:S01]  /*12230*/  FADD.FTZ R174, R180, R3 ;  /* 0x00000003b4ae7221 */ /* 0x010fe20000010000 */
[-C--:B------:R-:W-:Y:S01]  /*12240*/  FMUL.FTZ R134, R134, R168.reuse ;  /* 0x000000a886867220 */ /* 0x080fe20000410000 */
[-C--:B------:R-:W-:Y:S01]  /*12250*/  FMUL.FTZ R135, R135, R168.reuse ;  /* 0x000000a887877220 */ /* 0x080fe20000410000 */
[-C--:B------:R-:W-:Y:S01]  /*12260*/  FMUL.FTZ R138, R138, R168.reuse ;  /* 0x000000a88a8a7220 */ /* 0x080fe20000410000 */
[----:B-----5:R-:W-:Y:S01]  /*12270*/  FADD.FTZ R3, R159, R174 ;  /* 0x000000ae9f037221 */ /* 0x020fe20000010000 */
[C---:B-1----:R-:W-:Y:S01]  /*12280*/  F2FP.F16.F32.PACK_AB R159, R208.reuse, R159 ;  /* 0x0000009fd09f723e */ /* 0x042fe200000000ff */
[-C--:B------:R-:W-:Y:S01]  /*12290*/  FMUL.FTZ R139, R139, R168.reuse ;  /* 0x000000a88b8b7220 */ /* 0x080fe20000410000 */
[----:B------:R-:W1:Y:S01]  /*122a0*/  MUFU.EX2 R165, R178 ;  /* 0x000000b200a57308 */ /* 0x000e620000000800 */
[----:B------:R-:W-:Y:S01]  /*122b0*/  FADD.FTZ R212, R208, R3 ;  /* 0x00000003d0d47221 */ /* 0x000fe20000010000 */
[-C--:B------:R-:W-:Y:S01]  /*122c0*/  FMUL.FTZ R142, R142, R168.reuse ;  /* 0x000000a88e8e7220 */ /* 0x080fe20000410000 */
[----:B------:R4:W-:Y:S01]  /*122d0*/  STSM.16.M88.4 [R196], R156 ;  /* 0x0000009cc4007844 */ /* 0x0009e20000000200 */
[-C--:B------:R-:W-:Y:S01]  /*122e0*/  FMUL.FTZ R143, R143, R168.reuse ;  /* 0x000000a88f8f7220 */ /* 0x080fe20000410000 */
[----:B------:R-:W-:Y:S01]  /*122f0*/  FADD.FTZ R3, R161, R212 ;  /* 0x000000d4a1037221 */ /* 0x000fe20000010000 */
[----:B---3--:R-:W-:Y:S01]  /*12300*/  F2FP.F16.F32.PACK_AB R161, R210, R161 ;  /* 0x000000a1d2a1723e */ /* 0x008fe200000000ff */
[-C--:B------:R-:W-:Y:S01]  /*12310*/  FMUL.FTZ R146, R146, R168.reuse ;  /* 0x000000a892927220 */ /* 0x080fe20000410000 */
[----:B------:R-:W3:Y:S01]  /*12320*/  MUFU.EX2 R174, R179 ;  /* 0x000000b300ae7308 */ /* 0x000ee20000000800 */
[----:B------:R-:W-:Y:S01]  /*12330*/  FADD.FTZ R172, R210, R3 ;  /* 0x00000003d2ac7221 */ /* 0x000fe20000010000 */
[-C--:B------:R-:W-:Y:S01]  /*12340*/  FMUL.FTZ R147, R147, R168.reuse ;  /* 0x000000a893937220 */ /* 0x080fe20000410000 */
[-C--:B------:R-:W-:Y:S01]  /*12350*/  FMUL.FTZ R150, R150, R168.reuse ;  /* 0x000000a896967220 */ /* 0x080fe20000410000 */
[----:B------:R-:W-:Y:S01]  /*12360*/  FMUL.FTZ R151, R151, R168 ;  /* 0x000000a897977220 */ /* 0x000fe20000410000 */
[----:B--2---:R-:W-:Y:S01]  /*12370*/  FADD.FTZ R3, R163, R172 ;  /* 0x000000aca3037221 */ /* 0x004fe20000010000 */
[----:B0-----:R-:W-:-:S02]  /*12380*/  F2FP.F16.F32.PACK_AB R163, R170, R163 ;  /* 0x000000a3aaa3723e */ /* 0x001fc400000000ff */
[----:B------:R-:W0:Y:S01]  /*12390*/  MUFU.EX2 R167, R182 ;  /* 0x000000b600a77308 */ /* 0x000e220000000800 */
[----:B------:R-:W-:Y:S02]  /*123a0*/  FADD.FTZ R176, R170, R3 ;  /* 0x00000003aab07221 */ /* 0x000fe40000010000 */
[----:B------:R4:W-:Y:S02]  /*123b0*/  STSM.16.M88.4 [R198], R160 ;  /* 0x000000a0c6007844 */ /* 0x0009e40000000200 */
[----:B-1----:R-:W-:-:S03]  /*123c0*/  FADD.FTZ R3, R165, R176 ;  /* 0x000000b0a5037221 */ /* 0x002fc60000010000 */
[----:B------:R-:W1:Y:S01]  /*123d0*/  MUFU.EX2 R172, R183 ;  /* 0x000000b700ac7308 */ /* 0x000e620000000800 */
[C---:B---3--:R-:W-:Y:S01]  /*123e0*/  FADD.FTZ R176, R174.reuse, R3 ;  /* 0x00000003aeb07221 */ /* 0x048fe20000010000 */
[----:B------:R-:W-:-:S03]  /*123f0*/  F2FP.F16.F32.PACK_AB R165, R174, R165 ;  /* 0x000000a5aea5723e */ /* 0x000fc600000000ff */
[----:B0-----:R-:W-:Y:S01]  /*12400*/  FADD.FTZ R3, R167, R176 ;  /* 0x000000b0a7037221 */ /* 0x001fe20000010000 */
[----:B-1----:R-:W-:-:S03]  /*12410*/  F2FP.F16.F32.PACK_AB R167, R172, R167 ;  /* 0x000000a7aca7723e */ /* 0x002fc600000000ff */
[----:B------:R-:W-:Y:S02]  /*12420*/  FADD.FTZ R3, R172, R3 ;  /* 0x00000003ac037221 */ /* 0x000fe40000010000 */
[----:B------:R4:W-:Y:S01]  /*12430*/  STSM.16.M88.4 [R197], R164 ;  /* 0x000000a4c5007844 */ /* 0x0009e20000000200 */
[----:B------:R-:W-:Y:S05]  /*12440*/  @!P0 BRA `(.L_x_2807) ;  /* 0x0000000000048947 */ /* 0x000fea0003800000 */
[----:B------:R-:W-:Y:S01]  /*12450*/  BPT.TRAP 0x1 ;  /* 0x000000040000795c */ /* 0x000fe20000300000 */
.L_x_2807:
[----:B------:R0:W1:Y:S01]  /*12460*/  SYNCS.PHASECHK.TRANS64.TRYWAIT P2, [R206+URZ+0x28c50], R207 ;  /* 0x028c50cfce0075a7 */ /* 0x000062000804017f */
[----:B------:R-:W-:Y:S05]  /*12470*/  @!P0 BRA `(.L_x_2808) ;  /* 0x0000000000048947 */ /* 0x000fea0003800000 */
[----:B------:R-:W-:Y:S01]  /*12480*/  BPT.TRAP 0x1 ;  /* 0x000000040000795c */ /* 0x000fe20000300000 */
.L_x_2808:
[----:B------:R-:W-:Y:S04]  /*12490*/  BSSY B1, `(.L_x_2809) ;  /* 0x0000004000017945 */ /* 0x000fe80003800000 */
[----:B-1----:R-:W-:Y:S05]  /*124a0*/  @P2 BRA `(.L_x_2810) ;  /* 0x0000000000082947 */ /* 0x002fea0003800000 */
[----:B------:R-:W1:Y:S02]  /*124b0*/  SYNCS.PHASECHK.TRANS64.TRYWAIT P2, [R206+URZ+0x28c50], R207 ;  /* 0x028c50cfce0075a7 */ /* 0x000e64000804017f */
[----:B-1----:R-:W-:Y:S05]  /*124c0*/  @!P2 BRA `(.L_x_2811) ;  /* 0x000000d800dca947 */ /* 0x002fea0003800000 */
.L_x_2810:
[----:B------:R-:W-:Y:S05]  /*124d0*/  BSYNC B1 ;  /* 0x0000000000017941 */ /* 0x000fea0003800000 */
.L_x_2809:
[----:B------:R-:W-:Y:S01]  /*124e0*/  IMAD R168, R18, 0x1000, R190 ;  /* 0x0000100012a87824 */ /* 0x000fe200078e02be */
[----:B------:R-:W-:Y:S01]  /*124f0*/  WARPGROUP.ARRIVE ;  /* 0x00000000000079c5 */ /* 0x000fe20000000000 */
[----:B------:R-:W-:Y:S01]  /*12500*/  IMAD.MOV.U32 R169, RZ, RZ, 0x40000040 ;  /* 0x40000040ffa97424 */ /* 0x000fe200078e00ff */
[----:B------:R-:W-:Y:S01]  /*12510*/  ISETP.GT.AND P2, PT, R14, R202, PT ;  /* 0x000000ca0e00720c */ /* 0x000fe20003f44270 */
[----:B01----:R-:W-:Y:S01]  /*12520*/  @!P1 VIADD R206, R206, 0x28c60 ;  /* 0x00028c60cece9836 */ /* 0x003fe20000000000 */
        /* <DEDUP_REMOVED lines=10> */
[----:B------:R-:W-:Y:S01]  /*125d0*/  VIADD R152, R168, 0x80 ;  /* 0x00000080a8987836 */ /* 0x000fe20000000000 */
        /* <DEDUP_REMOVED lines=31> */
.L_x_2793:
[----:B------:R-:W-:Y:S05]  /*127d0*/  BSYNC B0 ;  /* 0x0000000000007941 */ /* 0x000fea0003800000 */
.L_x_2792:
[----:B------:R-:W2:Y:S01]  /*127e0*/  SHFL.BFLY PT, R5, R0, 0x2, 0x1f ;  /* 0x0c401f0000057f89 */ /* 0x000ea200000e0000 */
[----:B------:R-:W-:Y:S02]  /*127f0*/  VIADD R22, R18, 0x1 ;  /* 0x0000000112167836 */ /* 0x000fe40000000000 */
[----:B------:R-:W-:Y:S01]  /*12800*/  VIADD R219, R219, 0x1 ;  /* 0x00000001dbdb7836 */ /* 0x000fe20000000000 */
[----:B------:R-:W3:Y:S01]  /*12810*/  SHFL.BFLY PT, R6, R3, 0x2, 0x1f ;  /* 0x0c401f0003067f89 */ /* 0x000ee200000e0000 */
[----:B------:R-:W-:Y:S08]  /*12820*/  BAR.ARV 0x8, 0x100 ;  /* 0x0204000000007b1d */ /* 0x000ff00000002000 */
[----:B------:R-:W-:Y:S01]  /*12830*/  BAR.SYNC.DEFER_BLOCKING 0xf, 0x100 ;  /* 0x03c4000000007b1d */ /* 0x000fe20000010000 */
[----:B------:R-:W-:Y:S01]  /*12840*/  ISETP.NE.AND P1, PT, R22, 0x2, PT ;  /* 0x000000021600780c */ /* 0x000fe20003f25270 */
[----:B--2---:R-:W-:Y:S01]  /*12850*/  FADD.FTZ R5, R5, R0 ;  /* 0x0000000005057221 */ /* 0x004fe20000010000 */
[----:B---3--:R-:W-:-:S04]  /*12860*/  FADD.FTZ R6, R6, R3 ;  /* 0x0000000306067221 */ /* 0x008fc80000010000 */
[----:B------:R-:W2:Y:S01]  /*12870*/  SHFL.BFLY PT, R4, R5, 0x1, 0x1f ;  /* 0x0c201f0005047f89 */ /* 0x000ea200000e0000 */
[----:B------:R-:W-:-:S03]  /*12880*/  IMAD.MOV.U32 R3, RZ, RZ, RZ ;  /* 0x000000ffff037224 */ /* 0x000fc600078e00ff */
[----:B------:R-:W3:Y:S01]  /*12890*/  SHFL.BFLY PT, R7, R6, 0x1, 0x1f ;  /* 0x0c201f0006077f89 */ /* 0x000ee200000e0000 */
[----:B--2---:R-:W-:Y:S01]  /*128a0*/  FADD.FTZ R9, R5, R4 ;  /* 0x0000000405097221 */ /* 0x004fe20000010000 */
[----:B------:R-:W-:Y:S02]  /*128b0*/  IMAD.MOV.U32 R4, RZ, RZ, RZ ;  /* 0x000000ffff047224 */ /* 0x000fe400078e00ff */
[----:B---3--:R-:W-:Y:S02]  /*128c0*/  FADD.FTZ R0, R6, R7 ;  /* 0x0000000706007221 */ /* 0x008fe40000010000 */
[----:B------:R-:W-:Y:S01]  /*128d0*/  FSETP.NE.FTZ.AND P2, PT, R9, RZ, PT ;  /* 0x000000ff0900720b */ /* 0x000fe20003f55000 */
[----:B------:R-:W-:Y:S01]  /*128e0*/  IMAD.MOV R7, RZ, RZ, -R194 ;  /* 0x000000ffff077224 */ /* 0x000fe200078e0ac2 */
[----:B------:R-:W-:Y:S02]  /*128f0*/  SEL R6, RZ, 0x1, P1 ;  /* 0x00000001ff067807 */ /* 0x000fe40000800000 */
[----:B------:R-:W-:-:S02]  /*12900*/  FSETP.NE.FTZ.AND P3, PT, R0, RZ, PT ;  /* 0x000000ff0000720b */ /* 0x000fc40003f75000 */
[----:B------:R-:W-:Y:S02]  /*12910*/  ISETP.NE.AND P0, PT, R184, R7, PT ;  /* 0x00000007b800720c */ /* 0x000fe40003f05270 */
[----:B------:R-:W-:-:S05]  /*12920*/  LOP3.LUT R19, R19, R6, RZ, 0x3c, !PT ;  /* 0x0000000613137212 */ /* 0x000fca00078e3cff */
[----:B------:R-:W2:Y:S04]  /*12930*/  @P2 MUFU.RCP R3, R9 ;  /* 0x0000000900032308 */ /* 0x000ea80000001000 */
[C---:B------:R-:W-:Y:S02]  /*12940*/  @P3 FMUL.FTZ R23, R13.reuse, 0.69314718246459960938 ;  /* 0x3f3172180d173820 */ /* 0x040fe40000410000 */
[----:B------:R-:W-:Y:S02]  /*12950*/  @!P0 IMAD R5, R18, 0x40, R191 ;  /* 0x0000004012058824 */ /* 0x000fe400078e02bf */
[----:B------:R-:W-:Y:S01]  /*12960*/  @P2 FMUL.FTZ R18, R13, 0.69314718246459960938 ;  /* 0x3f3172180d122820 */ /* 0x000fe20000410000 */
[----:B------:R-:W3:Y:S01]  /*12970*/  @P3 MUFU.RCP R4, R0 ;  /* 0x0000000000043308 */ /* 0x000ee20000001000 */
[----:B------:R-:W-:-:S07]  /*12980*/  @!P0 IMAD R5, R5, 0x4, R2 ;  /* 0x0000000405058824 */ /* 0x000fce00078e0202 */
[----:B------:R-:W5:Y:S01]  /*12990*/  @P2 MUFU.LG2 R2, R9 ;  /* 0x0000000900022308 */ /* 0x000f620000000c00 */
[-C--:B--2---:R-:W-:Y:S01]  /*129a0*/  FMUL.FTZ R178, R24, R3.reuse ;  /* 0x0000000318b27220 */ /* 0x084fe20000410000 */
[----:B------:R2:W-:Y:S01]  /*129b0*/  @!P0 STS [R5+0x28800], R3 ;  /* 0x0288000305008388 */ /* 0x0005e20000000800 */
[-C--:B------:R-:W-:Y:S01]  /*129c0*/  FMUL.FTZ R176, R25, R3.reuse ;  /* 0x0000000319b07220 */ /* 0x080fe20000410000 */
[-C--:B------:R-:W-:Y:S01]  /*129d0*/  FMUL.FTZ R177, R28, R3.reuse ;  /* 0x000000031cb17220 */ /* 0x080fe20000410000 */
[-C--:B------:R-:W-:Y:S01]  /*129e0*/  FMUL.FTZ R175, R32, R3.reuse ;  /* 0x0000000320af7220 */ /* 0x080fe20000410000 */
[-C--:B------:R-:W-:Y:S01]  /*129f0*/  FMUL.FTZ R6, R29, R3.reuse ;  /* 0x000000031d067220 */ /* 0x080fe20000410000 */
[-C--:B------:R-:W-:Y:S01]  /*12a00*/  FMUL.FTZ R173, R33, R3.reuse ;  /* 0x0000000321ad7220 */ /* 0x080fe20000410000 */
[----:B------:R-:W0:Y:S01]  /*12a10*/  @P3 MUFU.LG2 R24, R0 ;  /* 0x0000000000183308 */ /* 0x000e220000000c00 */
[----:B---3--:R3:W-:Y:S01]  /*12a20*/  @!P0 STS [R5+0x28820], R4 ;  /* 0x0288200405008388 */ /* 0x0087e20000000800 */
[-C--:B------:R-:W-:Y:S01]  /*12a30*/  FMUL.FTZ R174, R36, R3.reuse ;  /* 0x0000000324ae7220 */ /* 0x080fe20000410000 */
[-C--:B------:R-:W-:Y:S01]  /*12a40*/  FMUL.FTZ R171, R37, R3.reuse ;  /* 0x0000000325ab7220 */ /* 0x080fe20000410000 */
[-C--:B------:R-:W-:Y:S01]  /*12a50*/  FMUL.FTZ R172, R40, R3.reuse ;  /* 0x0000000328ac7220 */ /* 0x080fe20000410000 */
[-C--:B------:R-:W-:Y:S01]  /*12a60*/  FMUL.FTZ R8, R41, R3.reuse ;  /* 0x0000000329087220 */ /* 0x080fe20000410000 */
[-C--:B------:R-:W-:Y:S01]  /*12a70*/  FMUL.FTZ R170, R44, R3.reuse ;  /* 0x000000032caa7220 */ /* 0x080fe20000410000 */
[-C--:B------:R-:W-:Y:S01]  /*12a80*/  FMUL.FTZ R10, R45, R3.reuse ;  /* 0x000000032d0a7220 */ /* 0x080fe20000410000 */
[-C--:B------:R-:W-:Y:S01]  /*12a90*/  FMUL.FTZ R169, R48, R3.reuse ;  /* 0x0000000330a97220 */ /* 0x080fe20000410000 */
[----:B-----5:R-:W-:Y:S01]  /*12aa0*/  @P2 FMUL.FTZ R25, R2, 0.69314718246459960938 ;  /* 0x3f31721802192820 */ /* 0x020fe20000410000 */
[-C--:B----4-:R-:W-:Y:S01]  /*12ab0*/  FMUL.FTZ R166, R49, R3.reuse ;  /* 0x0000000331a67220 */ /* 0x090fe20000410000 */
        /* <DEDUP_REMOVED lines=53> */
[----:B--2---:R-:W-:Y:S02]  /*12e10*/  IMAD.MOV.U32 R3, RZ, RZ, -0x800000 ;  /* 0xff800000ff037424 */ /* 0x004fe400078e00ff */
[-C--:B------:R-:W-:Y:S01]  /*12e20*/  FMUL.FTZ R11, R46, R4.reuse ;  /* 0x000000042e0b7220 */ /* 0x080fe20000410000 */
[-C--:B------:R-:W-:Y:S01]  /*12e30*/  FMUL.FTZ R13, R50, R4.reuse ;  /* 0x00000004320d7220 */ /* 0x080fe20000410000 */
[-C--:B------:R-:W-:Y:S01]  /*12e40*/  FMUL.FTZ R15, R54, R4.reuse ;  /* 0x00000004360f7220 */ /* 0x080fe20000410000 */
[-C--:B------:R-:W-:Y:S01]  /*12e50*/  FMUL.FTZ R21, R58, R4.reuse ;  /* 0x000000043a157220 */ /* 0x080fe20000410000 */
[----:B------:R-:W-:Y:S01]  /*12e60*/  FMUL.FTZ R29, R66, R4 ;  /* 0x00000004421d7220 */ /* 0x000fe20000410000 */
[----:B------:R-:W-:Y:S01]  /*12e70*/  @P2 FFMA.FTZ R32, R18, R12, R25 ;  /* 0x0000000c12202223 */ /* 0x000fe20000010019 */
[----:B------:R-:W-:Y:S01]  /*12e80*/  PLOP3.LUT P0, PT, PT, PT, PT, 0x8, 0x0 ;  /* 0x000000000000781c */ /* 0x000fe20003f0e170 */
        /* <DEDUP_REMOVED lines=61> */
.L_x_2675:
[----:B------:R-:W-:Y:S05]  /*13260*/  BSYNC B7 ;  /* 0x0000000000077941 */ /* 0x000fea0003800000 */
.L_x_2665:
[----:B------:R-:W0:Y:S08]  /*13270*/  S2UR UR5, SR_CgaCtaId ;  /* 0x00000000000579c3 */ /* 0x000e300000008800 */
[----:B------:R-:W-:Y:S06]  /*13280*/  BAR.SYNC.DEFER_BLOCKING 0x5, 0x180 ;  /* 0x0146000000007b1d */ /* 0x000fec0000010000 */
[----:B------:R-:W-:Y:S01]  /*13290*/  UMOV UR4, 0x400 ;  /* 0x0000040000047882 */ /* 0x000fe20000000000 */
[----:B------:R-:W-:Y:S01]  /*132a0*/  BSSY B0, `(.L_x_2813) ;  /* 0x00002e6000007945 */ /* 0x000fe20003800000 */
[----:B0-----:R-:W-:-:S06]  /*132b0*/  ULEA UR4, UR5, UR4, 0x18 ;  /* 0x0000000405047291 */ /* 0x001fcc000f8ec03f */
[----:B------:R-:W-:-:S05]  /*132c0*/  IMAD.U32 R2, RZ, RZ, UR4 ;  /* 0x00000004ff027e24 */ /* 0x000fca000f8e00ff */
[----:B----4-:R0:W2:Y:S01]  /*132d0*/  LDS.128 R24, [R2+0x28cd0] ;  /* 0x028cd00002187984 */ /* 0x0100a20000000c00 */
[----:B------:R-:W-:Y:S06]  /*132e0*/  BAR.ARV 0x4, 0x180 ;  /* 0x0106000000007b1d */ /* 0x000fec0000002000 */
[----:B------:R-:W-:Y:S05]  /*132f0*/  @P0 BRA `(.L_x_2814) ;  /* 0x00000020000c0947 */ /* 0x000fea0003800000 */
[----:B------:R-:W3:Y:S01]  /*13300*/  S2R R23, SR_SWINHI ;  /* 0x0000000000177919 */ /* 0x000ee20000002f00 */
        /* <DEDUP_REMOVED lines=18> */
[----:B---3-5:R-:W-:-:S02]  /*13430*/  MOV R37, R23 ;  /* 0x0000001700257202 */ /* 0x028fc40000000f00 */
[----:B------:R-:W-:Y:S02]  /*13440*/  F2FP.F16.F32.PACK_AB R81, R83, R82 ;  /* 0x000000525351723e */ /* 0x000fe400000000ff */
[----:B------:R-:W-:Y:S01]  /*13450*/  F2FP.F16.F32.PACK_AB R88, R89, R88 ;  /* 0x000000585958723e */ /* 0x000fe200000000ff */
[----:B------:R-:W-:Y:S01]  /*13460*/  IMAD.WIDE R118, R235, 0x2, R36 ;  /* 0x00000002eb767825 */ /* 0x000fe200078e0224 */
[----:B------:R-:W-:Y:S02]  /*13470*/  F2FP.F16.F32.PACK_AB R82, R85, R84 ;  /* 0x000000545552723e */ /* 0x000fe400000000ff */
[----:B------:R-:W-:Y:S02]  /*13480*/  F2FP.F16.F32.PACK_AB R83, R87, R86 ;  /* 0x000000565753723e */ /* 0x000fe400000000ff */
[C---:B------:R-:W-:Y:S02]  /*13490*/  IADD3 R41, P1, R118.reuse, 0x20, RZ ;  /* 0x0000002076297810 */ /* 0x040fe40007f3e0ff */
[----:B------:R-:W-:-:S02]  /*134a0*/  IADD3 R45, P0, R118, 0x40, RZ ;  /* 0x00000040762d7810 */ /* 0x000fc40007f1e0ff */
[----:B------:R-:W-:Y:S02]  /*134b0*/  LOP3.LUT R40, R41, 0x380, RZ, 0xc0, !PT ;  /* 0x0000038029287812 */ /* 0x000fe400078ec0ff */
[C---:B------:R-:W-:Y:S02]  /*134c0*/  IADD3 R57, P6, R118.reuse, 0x2020, RZ ;  /* 0x0000202076397810 */ /* 0x040fe40007fde0ff */
[C---:B------:R-:W-:Y:S02]  /*134d0*/  IADD3 R49, P4, R118.reuse, 0x60, RZ ;  /* 0x0000006076317810 */ /* 0x040fe40007f9e0ff */
[----:B------:R-:W-:Y:S02]  /*134e0*/  IADD3 R53, P3, R118, 0x2000, RZ ;  /* 0x0000200076357810 */ /* 0x000fe40007f7e0ff */
[----:B------:R-:W-:Y:S02]  /*134f0*/  SHF.R.U64 R40, R40, 0x3, RZ ;  /* 0x0000000328287819 */ /* 0x000fe400000012ff */
[----:B------:R-:W-:-:S02]  /*13500*/  LOP3.LUT R44, R45, 0x380, RZ, 0xc0, !PT ;  /* 0x000003802d2c7812 */ /* 0x000fc400078ec0ff */
[----:B------:R-:W-:Y:S02]  /*13510*/  LOP3.LUT R56, R57, 0x380, RZ, 0xc0, !PT ;  /* 0x0000038039387812 */ /* 0x000fe400078ec0ff */
[----:B------:R-:W-:Y:S02]  /*13520*/  LOP3.LUT R48, R49, 0x380, RZ, 0xc0, !PT ;  /* 0x0000038031307812 */ /* 0x000fe400078ec0ff */
[----:B------:R-:W-:Y:S02]  /*13530*/  LOP3.LUT R52, R53, 0x380, RZ, 0xc0, !PT ;  /* 0x0000038035347812 */ /* 0x000fe400078ec0ff */
[----:B------:R-:W-:Y:S01]  /*13540*/  LOP3.LUT R40, R40, R41, RZ, 0x3c, !PT ;  /* 0x0000002928287212 */ /* 0x000fe200078e3cff */
[----:B------:R-:W-:Y:S01]  /*13550*/  IMAD.X R41, RZ, RZ, R119, P1 ;  /* 0x000000ffff297224 */ /* 0x000fe200008e0677 */
[----:B------:R-:W-:Y:S02]  /*13560*/  SHF.R.U64 R44, R44, 0x3, RZ ;  /* 0x000000032c2c7819 */ /* 0x000fe400000012ff */
[----:B------:R-:W-:-:S02]  /*13570*/  IADD3 R65, P2, R118, 0x2060, RZ ;  /* 0x0000206076417810 */ /* 0x000fc40007f5e0ff */
[----:B------:R-:W-:Y:S02]  /*13580*/  SHF.R.U64 R56, R56, 0x3, RZ ;  /* 0x0000000338387819 */ /* 0x000fe400000012ff */
[----:B------:R-:W-:Y:S02]  /*13590*/  IADD3 R69, P1, R118, 0x4000, RZ ;  /* 0x0000400076457810 */ /* 0x000fe40007f3e0ff */
[----:B------:R-:W-:Y:S02]  /*135a0*/  SHF.R.U64 R48, R48, 0x3, RZ ;  /* 0x0000000330307819 */ /* 0x000fe400000012ff */
[----:B------:R-:W-:Y:S02]  /*135b0*/  IADD3 R61, P5, R118, 0x2040, RZ ;  /* 0x00002040763d7810 */ /* 0x000fe40007fbe0ff */
[----:B------:R-:W-:Y:S02]  /*135c0*/  SHF.R.U64 R52, R52, 0x3, RZ ;  /* 0x0000000334347819 */ /* 0x000fe400000012ff */
[----:B------:R-:W-:Y:S01]  /*135d0*/  LOP3.LUT R44, R44, R45, RZ, 0x3c, !PT ;  /* 0x0000002d2c2c7212 */ /* 0x000fe200078e3cff */
[----:B------:R-:W-:Y:S01]  /*135e0*/  IMAD.X R45, RZ, RZ, R119, P0 ;  /* 0x000000ffff2d7224 */ /* 0x000fe200000e0677 */
[----:B------:R-:W-:-:S02]  /*135f0*/  LOP3.LUT R64, R65, 0x380, RZ, 0xc0, !PT ;  /* 0x0000038041407812 */ /* 0x000fc400078ec0ff */
[----:B------:R-:W-:Y:S01]  /*13600*/  LOP3.LUT R56, R56, R57, RZ, 0x3c, !PT ;  /* 0x0000003938387212 */ /* 0x000fe200078e3cff */
[--C-:B------:R-:W-:Y:S01]  /*13610*/  IMAD.X R57, RZ, RZ, R119.reuse, P6 ;  /* 0x000000ffff397224 */ /* 0x100fe200030e0677 */
[----:B------:R-:W-:Y:S02]  /*13620*/  LOP3.LUT R68, R69, 0x380, RZ, 0xc0, !PT ;  /* 0x0000038045447812 */ /* 0x000fe400078ec0ff */
[----:B------:R-:W-:Y:S01]  /*13630*/  LOP3.LUT R48, R48, R49, RZ, 0x3c, !PT ;  /* 0x0000003130307212 */ /* 0x000fe200078e3cff */
[--C-:B------:R-:W-:Y:S01]  /*13640*/  IMAD.X R49, RZ, RZ, R119.reuse, P4 ;  /* 0x000000ffff317224 */ /* 0x100fe200020e0677 */
[----:B------:R-:W-:Y:S02]  /*13650*/  LOP3.LUT R60, R61, 0x380, RZ, 0xc0, !PT ;  /* 0x000003803d3c7812 */ /* 0x000fe400078ec0ff */
[----:B------:R-:W-:Y:S01]  /*13660*/  LOP3.LUT R52, R52, R53, RZ, 0x3c, !PT ;  /* 0x0000003534347212 */ /* 0x000fe200078e3cff */
[----:B------:R-:W-:Y:S01]  /*13670*/  IMAD.X R53, RZ, RZ, R119, P3 ;  /* 0x000000ffff357224 */ /* 0x000fe200018e0677 */
[----:B------:R-:W-:-:S02]  /*13680*/  IADD3 R73, P0, R118, 0x4020, RZ ;  /* 0x0000402076497810 */ /* 0x000fc40007f1e0ff */
[----:B------:R-:W-:Y:S02]  /*13690*/  IADD3 R179, P6, R118, 0x6000, RZ ;  /* 0x0000600076b37810 */ /* 0x000fe40007fde0ff */
[----:B------:R-:W-:Y:S02]  /*136a0*/  SHF.R.U64 R64, R64, 0x3, RZ ;  /* 0x0000000340407819 */ /* 0x000fe400000012ff */
[C---:B------:R-:W-:Y:S01]  /*136b0*/  IADD3 R99, P4, R118.reuse, 0x4040, RZ ;  /* 0x0000404076637810 */ /* 0x040fe20007f9e0ff */
[----:B------:R-:W-:Y:S01]  /*136c0*/  IMAD.X R107, RZ, RZ, R119, P6 ;  /* 0x000000ffff6b7224 */ /* 0x000fe200030e0677 */
[----:B------:R-:W-:Y:S02]  /*136d0*/  IADD3 R103, P3, R118, 0x4060, RZ ;  /* 0x0000406076677810 */ /* 0x000fe40007f7e0ff */
[----:B------:R-:W-:Y:S02]  /*136e0*/  SHF.R.U64 R68, R68, 0x3, RZ ;  /* 0x0000000344447819 */ /* 0x000fe400000012ff */
[----:B------:R-:W-:-:S02]  /*136f0*/  LOP3.LUT R23, R118, 0x380, RZ, 0xc0, !PT ;  /* 0x0000038076177812 */ /* 0x000fc400078ec0ff */
[----:B------:R-:W-:Y:S02]  /*13700*/  SHF.R.U64 R60, R60, 0x3, RZ ;  /* 0x000000033c3c7819 */ /* 0x000fe400000012ff */
[----:B------:R-:W-:Y:S02]  /*13710*/  LOP3.LUT R72, R73, 0x380, RZ, 0xc0, !PT ;  /* 0x0000038049487812 */ /* 0x000fe400078ec0ff */
[----:B------:R-:W-:Y:S02]  /*13720*/  LOP3.LUT R4, R179, 0x380, RZ, 0xc0, !PT ;  /* 0x00000380b3047812 */ /* 0x000fe400078ec0ff */
[----:B------:R-:W-:Y:S01]  /*13730*/  LOP3.LUT R64, R64, R65, RZ, 0x3c, !PT ;  /* 0x0000004140407212 */ /* 0x000fe200078e3cff */
[----:B------:R-:W-:Y:S01]  /*13740*/  IMAD.X R65, RZ, RZ, R119, P2 ;  /* 0x000000ffff417224 */ /* 0x000fe200010e0677 */
[----:B------:R-:W-:Y:S02]  /*13750*/  LOP3.LUT R98, R99, 0x380, RZ, 0xc0, !PT ;  /* 0x0000038063627812 */ /* 0x000fe400078ec0ff */
[----:B------:R-:W-:-:S02]  /*13760*/  LOP3.LUT R102, R103, 0x380, RZ, 0xc0, !PT ;  /* 0x0000038067667812 */ /* 0x000fc400078ec0ff */
[----:B------:R-:W-:Y:S01]  /*13770*/  LOP3.LUT R68, R68, R69, RZ, 0x3c, !PT ;  /* 0x0000004544447212 */ /* 0x000fe200078e3cff */
[--C-:B------:R-:W-:Y:S01]  /*13780*/  IMAD.X R69, RZ, RZ, R119.reuse, P1 ;  /* 0x000000ffff457224 */ /* 0x100fe200008e0677 */
[----:B------:R-:W-:Y:S02]  /*13790*/  SHF.R.U64 R23, R23, 0x3, RZ ;  /* 0x0000000317177819 */ /* 0x000fe400000012ff */
[----:B------:R-:W-:Y:S01]  /*137a0*/  LOP3.LUT R60, R60, R61, RZ, 0x3c, !PT ;  /* 0x0000003d3c3c7212 */ /* 0x000fe200078e3cff */
[----:B------:R-:W-:Y:S01]  /*137b0*/  IMAD.X R61, RZ, RZ, R119, P5 ;  /* 0x000000ffff3d7224 */ /* 0x000fe200028e0677 */
[----:B------:R-:W-:Y:S02]  /*137c0*/  SHF.R.U64 R72, R72, 0x3, RZ ;  /* 0x0000000348487819 */ /* 0x000fe400000012ff */
[----:B------:R-:W-:Y:S02]  /*137d0*/  IADD3 R22, P2, R118, 0x6040, RZ ;  /* 0x0000604076167810 */ /* 0x000fe40007f5e0ff */
[----:B------:R-:W-:-:S02]  /*137e0*/  SHF.R.U64 R4, R4, 0x3, RZ ;  /* 0x0000000304047819 */ /* 0x000fc400000012ff */
[----:B------:R-:W-:Y:S01]  /*137f0*/  IADD3 R20, P1, R118, 0x6060, RZ ;  /* 0x0000606076147810 */ /* 0x000fe20007f3e0ff */
[--C-:B------:R-:W-:Y:S01]  /*13800*/  IMAD.X R115, RZ, RZ, R119.reuse, P2 ;  /* 0x000000ffff737224 */ /* 0x100fe200010e0677 */
[----:B------:R-:W-:Y:S02]  /*13810*/  SHF.R.U64 R98, R98, 0x3, RZ ;  /* 0x0000000362627819 */ /* 0x000fe400000012ff */
[----:B------:R-:W-:Y:S02]  /*13820*/  SHF.R.U64 R102, R102, 0x3, RZ ;  /* 0x0000000366667819 */ /* 0x000fe400000012ff */
[----:B------:R-:W-:Y:S02]  /*13830*/  IADD3 R12, P5, R118, 0x6020, RZ ;  /* 0x00006020760c7810 */ /* 0x000fe40007fbe0ff */
[----:B------:R-:W-:Y:S01]  /*13840*/  LOP3.LUT R118, R23, R118, RZ, 0x3c, !PT ;  /* 0x0000007617767212 */ /* 0x000fe200078e3cff */
[--C-:B------:R-:W-:Y:S01]  /*13850*/  IMAD.X R23, RZ, RZ, R119.reuse, P1 ;  /* 0x000000ffff177224 */ /* 0x100fe200008e0677 */
[----:B------:R-:W-:Y:S01]  /*13860*/  LOP3.LUT R72, R72, R73, RZ, 0x3c, !PT ;  /* 0x0000004948487212 */ /* 0x000fe200078e3cff */
[--C-:B------:R-:W-:Y:S01]  /*13870*/  IMAD.X R73, RZ, RZ, R119.reuse, P0 ;  /* 0x000000ffff497224 */ /* 0x100fe200000e0677 */
[----:B------:R-:W-:Y:S01]  /*13880*/  LOP3.LUT R106, R4, R179, RZ, 0x3c, !PT ;  /* 0x000000b3046a7212 */ /* 0x000fe200078e3cff */
[----:B------:R-:W-:Y:S01]  /*13890*/  IMAD.X R111, RZ, RZ, R119, P5 ;  /* 0x000000ffff6f7224 */ /* 0x000fe200028e0677 */
[----:B------:R-:W-:-:S02]  /*138a0*/  LOP3.LUT R0, R22, 0x380, RZ, 0xc0, !PT ;  /* 0x0000038016007812 */ /* 0x000fc400078ec0ff */
[----:B------:R-:W-:Y:S02]  /*138b0*/  LOP3.LUT R179, R20, 0x380, RZ, 0xc0, !PT ;  /* 0x0000038014b37812 */ /* 0x000fe400078ec0ff */
[----:B------:R-:W-:Y:S01]  /*138c0*/  LOP3.LUT R98, R98, R99, RZ, 0x3c, !PT ;  /* 0x0000006362627212 */ /* 0x000fe200078e3cff */
[--C-:B------:R-:W-:Y:S01]  /*138d0*/  IMAD.X R99, RZ, RZ, R119.reuse, P4 ;  /* 0x000000ffff637224 */ /* 0x100fe200020e0677 */
[----:B------:R-:W-:Y:S01]  /*138e0*/  LOP3.LUT R102, R102, R103, RZ, 0x3c, !PT ;  /* 0x0000006766667212 */ /* 0x000fe200078e3cff */
[----:B------:R-:W-:Y:S01]  /*138f0*/  IMAD.X R103, RZ, RZ, R119, P3 ;  /* 0x000000ffff677224 */ /* 0x000fe200018e0677 */
[----:B------:R-:W-:Y:S02]  /*13900*/  ISETP.NE.U32.AND P0, PT, RZ, UR4, PT ;  /* 0x00000004ff007c0c */ /* 0x000fe4000bf05070 */
[----:B------:R-:W-:Y:S02]  /*13910*/  MOV R118, R118 ;  /* 0x0000007600767202 */ /* 0x000fe40000000f00 */
[----:B------:R-:W-:Y:S01]  /*13920*/  F2FP.F16.F32.PACK_AB R4, R176, R178 ;  /* 0x000000b2b004723e */ /* 0x000fe200000000ff */
[----:B------:R-:W-:Y:S01]  /*13930*/  BAR.SYNC.DEFER_BLOCKING 0x1, 0x100 ;  /* 0x0044000000007b1d */ /* 0x000fe20000010000 */
[----:B------:R-:W-:-:S02]  /*13940*/  LOP3.LUT R119, R12, 0x380, RZ, 0xc0, !PT ;  /* 0x000003800c777812 */ /* 0x000fc400078ec0ff */
[----:B------:R-:W-:Y:S02]  /*13950*/  SHF.R.U64 R177, R0, 0x3, RZ ;  /* 0x0000000300b17819 */ /* 0x000fe400000012ff */
[----:B------:R-:W-:Y:S02]  /*13960*/  SHF.R.U64 R179, R179, 0x3, RZ ;  /* 0x00000003b3b37819 */ /* 0x000fe400000012ff */
[----:B------:R-:W-:Y:S01]  /*13970*/  ISETP.NE.AND.EX P0, PT, RZ, UR5, PT, P0 ;  /* 0x00000005ff007c0c */ /* 0x000fe2000bf05300 */
[----:B------:R-:W-:Y:S01]  /*13980*/  ULDC.64 UR4, c[0x0][0xc08] ;  /* 0x0003020000047ab9 */ /* 0x000fe20000000a00 */
[----:B------:R-:W-:Y:S02]  /*13990*/  SHF.R.U64 R119, R119, 0x3, RZ ;  /* 0x0000000377777819 */ /* 0x000fe400000012ff */
[----:B------:R-:W-:Y:S02]  /*139a0*/  LOP3.LUT R114, R177, R22, RZ, 0x3c, !PT ;  /* 0x00000016b1727212 */ /* 0x000fe400078e3cff */
[----:B------:R-:W-:-:S02]  /*139b0*/  LOP3.LUT R22, R179, R20, RZ, 0x3c, !PT ;  /* 0x00000014b3167212 */ /* 0x000fc400078e3cff */
[----:B------:R-:W-:Y:S02]  /*139c0*/  ISETP.NE.U32.AND P6, PT, RZ, UR4, PT ;  /* 0x00000004ff007c0c */ /* 0x000fe4000bfc5070 */
[----:B------:R-:W-:Y:S02]  /*139d0*/  MOV R41, R40 ;  /* 0x0000002800297202 */ /* 0x000fe40000000f00 */
[----:B------:R-:W-:Y:S02]  /*139e0*/  LOP3.LUT R110, R119, R12, RZ, 0x3c, !PT ;  /* 0x0000000c776e7212 */ /* 0x000fe400078e3cff */
[----:B------:R-:W-:Y:S02]  /*139f0*/  MOV R44, R44 ;  /* 0x0000002c002c7202 */ /* 0x000fe40000000f00 */
[----:B------:R-:W-:Y:S01]  /*13a00*/  MOV R48, R48 ;  /* 0x0000003000307202 */ /* 0x000fe20000000f00 */
[----:B------:R3:W-:Y:S01]  /*13a10*/  STSM.16.M88.4 [R118], R4 ;  /* 0x0000000476007844 */ /* 0x0007e20000000200 */
[----:B------:R-:W-:-:S02]  /*13a20*/  F2FP.F16.F32.PACK_AB R12, R166, R169 ;  /* 0x000000a9a60c723e */ /* 0x000fc400000000ff */
[----:B------:R-:W-:Y:S02]  /*13a30*/  ISETP.NE.AND.EX P6, PT, RZ, UR5, PT, P6 ;  /* 0x00000005ff007c0c */ /* 0x000fe4000bfc5360 */
[----:B------:R-:W-:Y:S02]  /*13a40*/  MOV R52, R52 ;  /* 0x0000003400347202 */ /* 0x000fe40000000f00 */
[----:B------:R-:W-:Y:S02]  /*13a50*/  F2FP.F16.F32.PACK_AB R20, R163, R165 ;  /* 0x000000a5a314723e */ /* 0x000fe400000000ff */
[----:B------:R-:W-:Y:S02]  /*13a60*/  MOV R56, R56 ;  /* 0x0000003800387202 */ /* 0x000fe40000000f00 */
[----:B------:R-:W-:Y:S02]  /*13a70*/  MOV R60, R60 ;  /* 0x0000003c003c7202 */ /* 0x000fe40000000f00 */
[----:B------:R-:W-:-:S02]  /*13a80*/  MOV R64, R64 ;  /* 0x0000004000407202 */ /* 0x000fc40000000f00 */
[----:B------:R-:W-:Y:S02]  /*13a90*/  F2FP.F16.F32.PACK_AB R89, R91, R90 ;  /* 0x0000005a5b59723e */ /* 0x000fe400000000ff */
[----:B---3--:R-:W-:Y:S02]  /*13aa0*/  F2FP.F16.F32.PACK_AB R4, R173, R175 ;  /* 0x000000afad04723e */ /* 0x008fe400000000ff */
[----:B------:R-:W-:Y:S02]  /*13ab0*/  F2FP.F16.F32.PACK_AB R5, R35, R34 ;  /* 0x000000222305723e */ /* 0x000fe400000000ff */
[----:B------:R-:W-:Y:S02]  /*13ac0*/  F2FP.F16.F32.PACK_AB R6, R171, R174 ;  /* 0x000000aeab06723e */ /* 0x000fe400000000ff */
[----:B------:R-:W-:Y:S02]  /*13ad0*/  F2FP.F16.F32.PACK_AB R7, R39, R38 ;  /* 0x000000262707723e */ /* 0x000fe400000000ff */
[----:B------:R-:W-:-:S02]  /*13ae0*/  MOV R34, R22 ;  /* 0x0000001600227202 */ /* 0x000fc40000000f00 */
[----:B------:R-:W-:Y:S01]  /*13af0*/  F2FP.F16.F32.PACK_AB R22, R161, R164 ;  /* 0x000000a4a116723e */ /* 0x000fe200000000ff */
[----:B------:R3:W-:Y:S01]  /*13b00*/  STSM.16.M88.4 [R41], R4 ;  /* 0x0000000429007844 */ /* 0x0007e20000000200 */
[----:B------:R-:W-:Y:S02]  /*13b10*/  F2FP.F16.F32.PACK_AB R23, R63, R62 ;  /* 0x0000003e3f17723e */ /* 0x000fe400000000ff */
[----:B------:R-:W-:Y:S01]  /*13b20*/  MOV R68, R68 ;  /* 0x0000004400447202 */ /* 0x000fe20000000f00 */
[----:B------:R-:W-:Y:S01]  /*13b30*/  STSM.16.M88.4 [R44], R8 ;  /* 0x000000082c007844 */ /* 0x000fe20000000200 */
[----:B--2---:R-:W-:Y:S02]  /*13b40*/  MOV R24, R98 ;  /* 0x0000006200187202 */ /* 0x004fe40000000f00 */
[----:B------:R-:W-:Y:S01]  /*13b50*/  F2FP.F16.F32.PACK_AB R90, R93, R92 ;  /* 0x0000005c5d5a723e */ /* 0x000fe200000000ff */
[----:B------:R-:W-:Y:S01]  /*13b60*/  STSM.16.M88.4 [R48], R12 ;  /* 0x0000000c30007844 */ /* 0x000fe20000000200 */
[----:B------:R-:W-:-:S02]  /*13b70*/  F2FP.F16.F32.PACK_AB R91, R95, R94 ;  /* 0x0000005e5f5b723e */ /* 0x000fc400000000ff */
[----:B------:R-:W-:Y:S01]  /*13b80*/  F2FP.F16.F32.PACK_AB R96, R97, R96 ;  /* 0x000000606160723e */ /* 0x000fe200000000ff */
[----:B------:R-:W-:Y:S01]  /*13b90*/  STSM.16.M88.4 [R52], R20 ;  /* 0x0000001434007844 */ /* 0x000fe20000000200 */
[----:B------:R-:W-:Y:S02]  /*13ba0*/  MOV R72, R72 ;  /* 0x0000004800487202 */ /* 0x000fe40000000f00 */
[----:B------:R-:W-:Y:S01]  /*13bb0*/  MOV R40, R106 ;  /* 0x0000006a00287202 */ /* 0x000fe20000000f00 */
[----:B------:R-:W-:Y:S01]  /*13bc0*/  STSM.16.M88.4 [R56], R28 ;  /* 0x0000001c38007844 */ /* 0x000fe20000000200 */
[----:B---3--:R-:W-:Y:S02]  /*13bd0*/  F2FP.F16.F32.PACK_AB R4, R156, R159 ;  /* 0x0000009f9c04723e */ /* 0x008fe400000000ff */
[----:B------:R-:W-:Y:S02]  /*13be0*/  F2FP.F16.F32.PACK_AB R5, R75, R74 ;  /* 0x0000004a4b05723e */ /* 0x000fe400000000ff */
[----:B------:R-:W-:-:S02]  /*13bf0*/  F2FP.F16.F32.PACK_AB R6, R77, R157 ;  /* 0x0000009d4d06723e */ /* 0x000fc400000000ff */
[----:B------:R-:W-:Y:S02]  /*13c00*/  F2FP.F16.F32.PACK_AB R7, R79, R78 ;  /* 0x0000004e4f07723e */ /* 0x000fe400000000ff */
[----:B------:R-:W-:Y:S02]  /*13c10*/  F2FP.F16.F32.PACK_AB R97, R42, R33 ;  /* 0x000000212a61723e */ /* 0x000fe400000000ff */
[----:B------:R-:W-:Y:S01]  /*13c20*/  F2FP.F16.F32.PACK_AB R98, R101, R100 ;  /* 0x000000646562723e */ /* 0x000fe200000000ff */
[----:B------:R2:W-:Y:S01]  /*13c30*/  STSM.16.M88.4 [R60], R4 ;  /* 0x000000043c007844 */ /* 0x0005e20000000200 */
[----:B------:R-:W-:Y:S02]  /*13c40*/  F2FP.F16.F32.PACK_AB R99, R50, R46 ;  /* 0x0000002e3263723e */ /* 0x000fe400000000ff */
[----:B------:R-:W-:Y:S01]  /*13c50*/  F2FP.F16.F32.PACK_AB R104, R105, R104 ;  /* 0x000000686968723e */ /* 0x000fe200000000ff */
[----:B------:R-:W-:Y:S01]  /*13c60*/  STSM.16.M88.4 [R64], R80 ;  /* 0x0000005040007844 */ /* 0x000fe20000000200 */
[----:B------:R-:W-:-:S02]  /*13c70*/  MOV R0, R114 ;  /* 0x0000007200007202 */ /* 0x000fc40000000f00 */
[----:B------:R-:W-:Y:S01]  /*13c80*/  F2FP.F16.F32.PACK_AB R105, R58, R54 ;  /* 0x000000363a69723e */ /* 0x000fe200000000ff */
[----:B------:R-:W-:Y:S01]  /*13c90*/  STSM.16.M88.4 [R68], R88 ;  /* 0x0000005844007844 */ /* 0x000fe20000000200 */
[----:B------:R-:W-:Y:S02]  /*13ca0*/  F2FP.F16.F32.PACK_AB R106, R109, R108 ;  /* 0x0000006c6d6a723e */ /* 0x000fe400000000ff */
[----:B------:R-:W-:Y:S01]  /*13cb0*/  F2FP.F16.F32.PACK_AB R107, R76, R66 ;  /* 0x000000424c6b723e */ /* 0x000fe200000000ff */
[----:B------:R-:W-:Y:S01]  /*13cc0*/  STSM.16.M88.4 [R72], R96 ;  /* 0x0000006048007844 */ /* 0x000fe20000000200 */
[----:B------:R-:W-:Y:S02]  /*13cd0*/  F2FP.F16.F32.PACK_AB R112, R113, R112 ;  /* 0x000000707170723e */ /* 0x000fe400000000ff */
[----:B------:R-:W-:Y:S01]  /*13ce0*/  F2FP.F16.F32.PACK_AB R120, R121, R120 ;  /* 0x000000787978723e */ /* 0x000fe200000000ff */
[----:B------:R3:W-:Y:S01]  /*13cf0*/  STSM.16.M88.4 [R24], R104 ;  /* 0x0000006818007844 */ /* 0x0007e20000000200 */
[----:B------:R-:W-:Y:S01]  /*13d00*/  MOV R102, R102 ;  /* 0x0000006600667202 */ /* 0x000fe20000000f00 */
[----:B--2---:R-:W2:Y:S01]  /*13d10*/  LDC.64 R4, c[0x0][0xc00] ;  /* 0x00030000ff047b82 */ /* 0x004ea20000000a00 */
[----:B------:R-:W-:-:S02]  /*13d20*/  F2FP.F16.F32.PACK_AB R113, R153, R152 ;  /* 0x000000989971723e */ /* 0x000fc400000000ff */
[----:B------:R-:W-:Y:S02]  /*13d30*/  F2FP.F16.F32.PACK_AB R114, R117, R116 ;  /* 0x000000747572723e */ /* 0x000fe400000000ff */
[----:B------:R-:W-:Y:S02]  /*13d40*/  F2FP.F16.F32.PACK_AB R115, R155, R154 ;  /* 0x0000009a9b73723e */ /* 0x000fe400000000ff */
[----:B------:R-:W-:Y:S01]  /*13d50*/  F2FP.F16.F32.PACK_AB R121, R123, R122 ;  /* 0x0000007a7b79723e */ /* 0x000fe200000000ff */
[----:B------:R-:W4:Y:S01]  /*13d60*/  @P6 LDC.64 R6, c[0x0][0xc08] ;  /* 0x00030200ff066b82 */ /* 0x000f220000000a00 */
[----:B------:R-:W-:Y:S01]  /*13d70*/  F2FP.F16.F32.PACK_AB R128, R129, R128 ;  /* 0x000000808180723e */ /* 0x000fe200000000ff */
[----:B------:R-:W-:Y:S01]  /*13d80*/  STSM.16.M88.4 [R102], R112 ;  /* 0x0000007066007844 */ /* 0x000fe20000000200 */
[----:B------:R-:W-:Y:S02]  /*13d90*/  F2FP.F16.F32.PACK_AB R122, R125, R124 ;  /* 0x0000007c7d7a723e */ /* 0x000fe400000000ff */
[----:B------:R-:W-:-:S02]  /*13da0*/  F2FP.F16.F32.PACK_AB R123, R127, R126 ;  /* 0x0000007e7f7b723e */ /* 0x000fc400000000ff */
[----:B------:R-:W-:Y:S02]  /*13db0*/  F2FP.F16.F32.PACK_AB R136, R137, R136 ;  /* 0x000000888988723e */ /* 0x000fe400000000ff */
[----:B------:R-:W-:Y:S01]  /*13dc0*/  F2FP.F16.F32.PACK_AB R144, R145, R144 ;  /* 0x000000909190723e */ /* 0x000fe200000000ff */
[----:B------:R-:W-:Y:S01]  /*13dd0*/  STSM.16.M88.4 [R40], R120 ;  /* 0x0000007828007844 */ /* 0x000fe20000000200 */
[----:B------:R-:W-:Y:S01]  /*13de0*/  F2FP.F16.F32.PACK_AB R129, R131, R130 ;  /* 0x000000828381723e */ /* 0x000fe200000000ff */
[----:B------:R-:W-:Y:S01]  /*13df0*/  ULDC UR4, c[0x0][0xa88] ;  /* 0x0002a20000047ab9 */ /* 0x000fe20000000800 */
[----:B------:R-:W-:Y:S01]  /*13e00*/  MOV R110, R110 ;  /* 0x0000006e006e7202 */ /* 0x000fe20000000f00 */
[----:B---3--:R-:W-:Y:S01]  /*13e10*/  IMAD.MOV.U32 R24, RZ, RZ, RZ ;  /* 0x000000ffff187224 */ /* 0x008fe200078e00ff */
[----:B------:R-:W-:Y:S01]  /*13e20*/  F2FP.F16.F32.PACK_AB R130, R133, R132 ;  /* 0x000000848582723e */ /* 0x000fe200000000ff */
[----:B--2---:R-:W-:Y:S01]  /*13e30*/  IMAD.WIDE R10, R205, 0x4, R4 ;  /* 0x00000004cd0a7825 */ /* 0x004fe200078e0204 */
[----:B------:R-:W-:-:S02]  /*13e40*/  F2FP.F16.F32.PACK_AB R131, R135, R134 ;  /* 0x000000868783723e */ /* 0x000fc400000000ff */
[----:B------:R-:W-:Y:S02]  /*13e50*/  F2FP.F16.F32.PACK_AB R137, R139, R138 ;  /* 0x0000008a8b89723e */ /* 0x000fe400000000ff */
[----:B------:R-:W-:Y:S01]  /*13e60*/  F2FP.F16.F32.PACK_AB R138, R141, R140 ;  /* 0x0000008c8d8a723e */ /* 0x000fe200000000ff */
[----:B------:R-:W-:Y:S01]  /*13e70*/  STSM.16.M88.4 [R110], R128 ;  /* 0x000000806e007844 */ /* 0x000fe20000000200 */
[----:B------:R-:W-:Y:S02]  /*13e80*/  F2FP.F16.F32.PACK_AB R139, R143, R142 ;  /* 0x0000008e8f8b723e */ /* 0x000fe400000000ff */
[----:B------:R-:W-:Y:S02]  /*13e90*/  F2FP.F16.F32.PACK_AB R145, R147, R146 ;  /* 0x000000929391723e */ /* 0x000fe400000000ff */
[----:B------:R-:W-:Y:S01]  /*13ea0*/  F2FP.F16.F32.PACK_AB R146, R149, R148 ;  /* 0x000000949592723e */ /* 0x000fe200000000ff */
[----:B------:R2:W-:Y:S01]  /*13eb0*/  STSM.16.M88.4 [R0], R136 ;  /* 0x0000008800007844 */ /* 0x0005e20000000200 */
[----:B------:R-:W-:-:S05]  /*13ec0*/  F2FP.F16.F32.PACK_AB R147, R151, R150 ;  /* 0x000000969793723e */ /* 0x000fca00000000ff */
[----:B------:R3:W-:Y:S01]  /*13ed0*/  STSM.16.M88.4 [R34], R144 ;  /* 0x0000009022007844 */ /* 0x0007e20000000200 */
[----:B------:R-:W-:Y:S01]  /*13ee0*/  BAR.SYNC.DEFER_BLOCKING 0x1, 0x100 ;  /* 0x0044000000007b1d */ /* 0x000fe20000010000 */
[----:B----4-:R-:W-:-:S04]  /*13ef0*/  @P6 IMAD.WIDE R6, R205, 0x4, R6 ;  /* 0x00000004cd066825 */ /* 0x010fc800078e0206 */
[----:B--2---:R-:W-:Y:S01]  /*13f00*/  IMAD.U32 R0, RZ, RZ, UR4 ;  /* 0x00000004ff007e24 */ /* 0x004fe2000f8e00ff */
[----:B------:R2:W5:Y:S01]  /*13f10*/  @P0 LDG.E R24, desc[UR42][R10.64] ;  /* 0x0000002a0a180981 */ /* 0x000562000c1e1900 */
[----:B------:R-:W-:-:S04]  /*13f20*/  IMAD R5, R221, 0x40, R200 ;  /* 0x00000040dd057824 */ /* 0x000fc800078e02c8 */
        /* <DEDUP_REMOVED lines=22> */
[C---:B------:R-:W-:Y:S02]  /*14090*/  IADD3 R35, P5, R4.reuse, 0x5000, RZ ;  /* 0x0000500004237810 */ /* 0x040fe40007fbe0ff */
[----:B------:R-:W-:-:S02]  /*140a0*/  IADD3 R37, P1, R4, 0x6000, RZ ;  /* 0x0000600004257810 */ /* 0x000fc40007f3e0ff */
[C---:B------:R-:W-:Y:S02]  /*140b0*/  IADD3 R41, P2, R4.reuse, 0x7000, RZ ;  /* 0x0000700004297810 */ /* 0x040fe40007f5e0ff */
[C---:B------:R-:W-:Y:S02]  /*140c0*/  IADD3 R45, P3, R4.reuse, 0x8000, RZ ;  /* 0x00008000042d7810 */ /* 0x040fe40007f7e0ff */
[----:B------:R-:W-:Y:S02]  /*140d0*/  IADD3 R49, P4, R4, 0x9000, RZ ;  /* 0x0000900004317810 */ /* 0x000fe40007f9e0ff */
[----:B------:R-:W-:Y:S02]  /*140e0*/  P2R R14, PR, RZ, 0x20 ;  /* 0x00000020ff0e7803 */ /* 0x000fe40000000000 */
[----:B---3--:R-:W-:Y:S02]  /*140f0*/  LOP3.LUT R34, R35, 0x380, RZ, 0xc0, !PT ;  /* 0x0000038023227812 */ /* 0x008fe400078ec0ff */
[----:B------:R-:W-:-:S02]  /*14100*/  LOP3.LUT R36, R37, 0x380, RZ, 0xc0, !PT ;  /* 0x0000038025247812 */ /* 0x000fc400078ec0ff */
[----:B------:R-:W-:Y:S02]  /*14110*/  LOP3.LUT R40, R41, 0x380, RZ, 0xc0, !PT ;  /* 0x0000038029287812 */ /* 0x000fe400078ec0ff */
[----:B------:R-:W-:Y:S02]  /*14120*/  LOP3.LUT R44, R45, 0x380, RZ, 0xc0, !PT ;  /* 0x000003802d2c7812 */ /* 0x000fe400078ec0ff */
[----:B------:R-:W-:Y:S02]  /*14130*/  LOP3.LUT R48, R49, 0x380, RZ, 0xc0, !PT ;  /* 0x0000038031307812 */ /* 0x000fe400078ec0ff */
[----:B------:R-:W-:Y:S02]  /*14140*/  IADD3 R53, P5, R4, 0xa000, RZ ;  /* 0x0000a00004357810 */ /* 0x000fe40007fbe0ff */
[----:B------:R-:W-:Y:S02]  /*14150*/  SHF.R.U64 R34, R34, 0x3, RZ ;  /* 0x0000000322227819 */ /* 0x000fe400000012ff */
[----:B------:R-:W-:-:S02]  /*14160*/  SHF.R.U64 R36, R36, 0x3, RZ ;  /* 0x0000000324247819 */ /* 0x000fc400000012ff */
[----:B------:R-:W-:Y:S02]  /*14170*/  LOP3.LUT R52, R53, 0x380, RZ, 0xc0, !PT ;  /* 0x0000038035347812 */ /* 0x000fe400078ec0ff */
[----:B------:R-:W-:Y:S02]  /*14180*/  SHF.R.U64 R40, R40, 0x3, RZ ;  /* 0x0000000328287819 */ /* 0x000fe400000012ff */
[----:B------:R-:W-:Y:S02]  /*14190*/  SHF.R.U64 R44, R44, 0x3, RZ ;  /* 0x000000032c2c7819 */ /* 0x000fe400000012ff */
[----:B------:R-:W-:Y:S02]  /*141a0*/  SHF.R.U64 R48, R48, 0x3, RZ ;  /* 0x0000000330307819 */ /* 0x000fe400000012ff */
[----:B------:R-:W-:Y:S02]  /*141b0*/  LOP3.LUT R34, R34, R35, RZ, 0x3c, !PT ;  /* 0x0000002322227212 */ /* 0x000fe400078e3cff */
[----:B------:R-:W-:-:S02]  /*141c0*/  LOP3.LUT R36, R36, R37, RZ, 0x3c, !PT ;  /* 0x0000002524247212 */ /* 0x000fc400078e3cff */
[----:B------:R-:W-:Y:S02]  /*141d0*/  LOP3.LUT R40, R40, R41, RZ, 0x3c, !PT ;  /* 0x0000002928287212 */ /* 0x000fe400078e3cff */
[----:B------:R-:W-:Y:S02]  /*141e0*/  LOP3.LUT R44, R44, R45, RZ, 0x3c, !PT ;  /* 0x0000002d2c2c7212 */ /* 0x000fe400078e3cff */
[----:B------:R-:W-:Y:S02]  /*141f0*/  LOP3.LUT R48, R48, R49, RZ, 0x3c, !PT ;  /* 0x0000003130307212 */ /* 0x000fe400078e3cff */
[----:B------:R-:W-:Y:S01]  /*14200*/  SHF.R.U64 R52, R52, 0x3, RZ ;  /* 0x0000000334347819 */ /* 0x000fe200000012ff */
[----:B--2---:R-:W-:Y:S06]  /*14210*/  @P6 BRA `(.L_x_2815) ;  /* 0x0000000000106947 */ /* 0x004fec0003800000 */
[----:B------:R-:W-:Y:S05]  /*14220*/  @!P0 BRA `(.L_x_2815) ;  /* 0x00000000000c8947 */ /* 0x000fea0003800000 */
[----:B------:R-:W2:Y:S04]  /*14230*/  LDG.E R7, desc[UR42][R10.64] ;  /* 0x0000002a0a077981 */ /* 0x000ea8000c1e1900 */
[----:B-----5:R-:W2:Y:S02]  /*14240*/  LDG.E R0, desc[UR42][R10.64+0x4] ;  /* 0x0000042a0a007981 */ /* 0x020ea4000c1e1900 */
[----:B--2---:R-:W-:-:S07]  /*14250*/  IMAD.IADD R0, R0, 0x1, -R7 ;  /* 0x0000000100007824 */ /* 0x004fce00078e0a07 */
.L_x_2815:
[----:B------:R-:W2:Y:S01]  /*14260*/  SHFL.IDX PT, R6, R222, RZ, 0x1f ;  /* 0x00001fffde067589 */ /* 0x000ea200000e0000 */
[----:B------:R-:W-:Y:S01]  /*14270*/  ISETP.NE.AND P6, PT, R14, RZ, PT ;  /* 0x000000ff0e00720c */ /* 0x000fe20003fc5270 */
[--C-:B------:R-:W-:Y:S01]  /*14280*/  IMAD.X R49, RZ, RZ, R5.reuse, P4 ;  /* 0x000000ffff317224 */ /* 0x100fe200020e0605 */
[----:B------:R-:W-:Y:S01]  /*14290*/  LOP3.LUT R52, R52, R53, RZ, 0x3c, !PT ;  /* 0x0000003534347212 */ /* 0x000fe200078e3cff */
        /* <DEDUP_REMOVED lines=9> */
[----:B------:R-:W-:-:S02]  /*14330*/  LOP3.LUT R7, R4, 0x380, RZ, 0xc0, !PT ;  /* 0x0000038004077812 */ /* 0x000fc400078ec0ff */
[----:B------:R-:W-:Y:S02]  /*14340*/  IADD3 R11, P5, R4, 0xf000, RZ ;  /* 0x0000f000040b7810 */ /* 0x000fe40007fbe0ff */
[----:B------:R-:W-:Y:S02]  /*14350*/  LOP3.LUT R56, R57, 0x380, RZ, 0xc0, !PT ;  /* 0x0000038039387812 */ /* 0x000fe400078ec0ff */
[----:B------:R-:W-:Y:S01]  /*14360*/  LOP3.LUT R60, R61, 0x380, RZ, 0xc0, !PT ;  /* 0x000003803d3c7812 */ /* 0x000fe200078ec0ff */
[----:B------:R-:W-:Y:S01]  /*14370*/  IMAD.X R73, RZ, RZ, R5, P5 ;  /* 0x000000ffff497224 */ /* 0x000fe200028e0605 */
[----:B------:R-:W-:Y:S02]  /*14380*/  LOP3.LUT R64, R65, 0x380, RZ, 0xc0, !PT ;  /* 0x0000038041407812 */ /* 0x000fe400078ec0ff */
[----:B------:R-:W-:Y:S02]  /*14390*/  LOP3.LUT R68, R69, 0x380, RZ, 0xc0, !PT ;  /* 0x0000038045447812 */ /* 0x000fe400078ec0ff */
[----:B--2---:R-:W-:-:S02]  /*143a0*/  ISETP.NE.AND P4, PT, R6, RZ, PT ;  /* 0x000000ff0600720c */ /* 0x004fc40003f85270 */
[----:B------:R-:W-:Y:S02]  /*143b0*/  SHF.R.U64 R7, R7, 0x3, RZ ;  /* 0x0000000307077819 */ /* 0x000fe400000012ff */
[----:B------:R-:W-:Y:S02]  /*143c0*/  LOP3.LUT R10, R11, 0x380, RZ, 0xc0, !PT ;  /* 0x000003800b0a7812 */ /* 0x000fe400078ec0ff */
[----:B------:R-:W-:Y:S02]  /*143d0*/  SHF.R.U64 R56, R56, 0x3, RZ ;  /* 0x0000000338387819 */ /* 0x000fe400000012ff */
[----:B------:R-:W-:Y:S02]  /*143e0*/  SHF.R.U64 R60, R60, 0x3, RZ ;  /* 0x000000033c3c7819 */ /* 0x000fe400000012ff */
[----:B------:R-:W-:Y:S02]  /*143f0*/  SHF.R.U64 R64, R64, 0x3, RZ ;  /* 0x0000000340407819 */ /* 0x000fe400000012ff */
[----:B------:R-:W-:-:S02]  /*14400*/  SHF.R.U64 R68, R68, 0x3, RZ ;  /* 0x0000000344447819 */ /* 0x000fc400000012ff */
[----:B------:R-:W-:Y:S01]  /*14410*/  LOP3.LUT R6, R7, R4, RZ, 0x3c, !PT ;  /* 0x0000000407067212 */ /* 0x000fe200078e3cff */
[----:B------:R-:W-:Y:S01]  /*14420*/  IMAD.MOV.U32 R7, RZ, RZ, R5 ;  /* 0x000000ffff077224 */ /* 0x000fe200078e0005 */
[----:B------:R-:W-:Y:S02]  /*14430*/  SHF.R.U64 R10, R10, 0x3, RZ ;  /* 0x000000030a0a7819 */ /* 0x000fe400000012ff */
[----:B------:R-:W-:Y:S02]  /*14440*/  SHF.R.S32.HI R4, RZ, 0x1f, R205 ;  /* 0x0000001fff047819 */ /* 0x000fe400000114cd */
        /* <DEDUP_REMOVED lines=9> */
[----:B------:R-:W-:Y:S02]  /*144e0*/  SHF.R.S32.HI R79, RZ, 0x1f, R204 ;  /* 0x0000001fff4f7819 */ /* 0x000fe400000114cc */
[----:B------:R-:W-:Y:S02]  /*144f0*/  SEL R81, R205, RZ, !P0 ;  /* 0x000000ffcd517207 */ /* 0x000fe40004000000 */
[----:B------:R-:W-:Y:S02]  /*14500*/  SEL R78, R4, RZ, !P0 ;  /* 0x000000ff044e7207 */ /* 0x000fe40004000000 */
[----:B-----5:R-:W-:Y:S01]  /*14510*/  SHF.R.S32.HI R77, RZ, 0x1f, R24 ;  /* 0x0000001fff4d7819 */ /* 0x020fe20000011418 */
[----:B------:R-:W-:Y:S06]  /*14520*/  @P4 BRA `(.L_x_2816) ;  /* 0x0000000000b84947 */ /* 0x000fec0003800000 */
[----:B------:R-:W2:Y:S01]  /*14530*/  LDC R31, c[0x0][0xbe8] ;  /* 0x0002fa00ff1f7b82 */ /* 0x000ea20000000800 */
[----:B------:R-:W-:Y:S01]  /*14540*/  IMAD.IADD R33, R201, 0x1, R192 ;  /* 0x00000001c9217824 */ /* 0x000fe200078e02c0 */
        /* <DEDUP_REMOVED lines=9> */
[----:B------:R-:W-:Y:S02]  /*145e0*/  IMAD.IADD R30, R191, 0x1, R192 ;  /* 0x00000001bf1e7824 */ /* 0x000fe400078e02c0 */
[----:B------:R-:W-:Y:S01]  /*145f0*/  IMAD.WIDE.U32 R4, R81, UR4, R4 ;  /* 0x0000000451047c25 */ /* 0x000fe2000f8e0004 */
[----:B--2---:R-:W-:-:S13]  /*14600*/  ISETP.NE.AND P0, PT, R31, 0x1, PT ;  /* 0x000000011f00780c */ /* 0x004fda0003f05270 */
[----:B------:R-:W2:Y:S08]  /*14610*/  @P0 LDC R10, c[0x0][0xbec] ;  /* 0x0002fb00ff0a0b82 */ /* 0x000eb00000000800 */
[----:B------:R-:W3:Y:S01]  /*14620*/  @P0 LDC R23, c[0x0][0xbf0] ;  /* 0x0002fc00ff170b82 */ /* 0x000ee20000000800 */
[----:B--2---:R-:W-:-:S05]  /*14630*/  @P0 IMAD.HI.U32 R10, R33, R10, RZ ;  /* 0x0000000a210a0227 */ /* 0x004fca00078e00ff */
[----:B---3--:R-:W-:Y:S01]  /*14640*/  @P0 SHF.R.U32.HI R11, RZ, R23, R10 ;  /* 0x00000017ff0b0219 */ /* 0x008fe2000001160a */
[----:B------:R-:W-:-:S03]  /*14650*/  IMAD R10, R78, UR4, RZ ;  /* 0x000000044e0a7c24 */ /* 0x000fc6000f8e02ff */
[--C-:B------:R-:W-:Y:S01]  /*14660*/  SHF.R.S32.HI R23, RZ, 0x1f, R11.reuse ;  /* 0x0000001fff177819 */ /* 0x100fe2000001140b */
[----:B------:R-:W-:Y:S01]  /*14670*/  IMAD.MOV R14, RZ, RZ, -R11 ;  /* 0x000000ffff0e7224 */ /* 0x000fe200078e0a0b */
[----:B------:R-:W-:-:S03]  /*14680*/  IADD3 R4, P0, R11, R4, RZ ;  /* 0x000000040b047210 */ /* 0x000fc60007f1e0ff */
[----:B------:R-:W-:Y:S02]  /*14690*/  IMAD R15, R31, R14, R33 ;  /* 0x0000000e1f0f7224 */ /* 0x000fe400078e0221 */
[----:B------:R-:W-:Y:S01]  /*146a0*/  IMAD R14, R81, UR5, R10 ;  /* 0x00000005510e7c24 */ /* 0x000fe2000f8e020a */
[----:B------:R-:W-:Y:S01]  /*146b0*/  ULDC.64 UR4, c[0x0][0xb88] ;  /* 0x0002e20000047ab9 */ /* 0x000fe20000000a00 */
[----:B------:R-:W-:Y:S01]  /*146c0*/  IMAD R31, R0, R31, RZ ;  /* 0x0000001f001f7224 */ /* 0x000fe200078e02ff */
[----:B------:R-:W-:Y:S02]  /*146d0*/  SHF.R.S32.HI R10, RZ, 0x1f, R15 ;  /* 0x0000001fff0a7819 */ /* 0x000fe4000001140f */
[----:B------:R-:W-:Y:S01]  /*146e0*/  IADD3.X R5, R23, R5, R14, P0, !PT ;  /* 0x0000000517057210 */ /* 0x000fe200007fe40e */
[----:B------:R-:W-:Y:S02]  /*146f0*/  IMAD.MOV R23, RZ, RZ, -R194 ;  /* 0x000000ffff177224 */ /* 0x000fe400078e0ac2 */
[----:B------:R-:W-:-:S02]  /*14700*/  IMAD R10, R10, UR4, RZ ;  /* 0x000000040a0a7c24 */ /* 0x000fc4000f8e02ff */
[----:B------:R-:W-:-:S04]  /*14710*/  IMAD.WIDE.U32 R4, R15, UR4, R4 ;  /* 0x000000040f047c25 */ /* 0x000fc8000f8e0004 */
[----:B------:R-:W-:Y:S01]  /*14720*/  IMAD R15, R15, UR5, R10 ;  /* 0x000000050f0f7c24 */ /* 0x000fe2000f8e020a */
[----:B------:R-:W-:Y:S01]  /*14730*/  ULDC.64 UR4, c[0x0][0xb50] ;  /* 0x0002d40000047ab9 */ /* 0x000fe20000000a00 */
[----:B------:R-:W-:Y:S02]  /*14740*/  VIADD R14, R30, 0x8 ;  /* 0x000000081e0e7836 */ /* 0x000fe40000000000 */
[----:B------:R-:W-:Y:S01]  /*14750*/  IMAD.IADD R5, R5, 0x1, R15 ;  /* 0x0000000105057824 */ /* 0x000fe200078e020f */
[----:B------:R-:W-:-:S04]  /*14760*/  LEA R15, P0, R4, UR4, 0x2 ;  /* 0x00000004040f7c11 */ /* 0x000fc8000f8010ff */
[----:B------:R-:W-:Y:S01]  /*14770*/  LEA.HI.X R22, R4, UR5, R5, 0x2, P0 ;  /* 0x0000000504167c11 */ /* 0x000fe200080f1405 */
[----:B------:R-:W-:Y:S01]  /*14780*/  SHFL.IDX PT, R10, R15, 0x1, 0x1c1f ;  /* 0x003c1f000f0a7f89 */ /* 0x000fe200000e0000 */
[----:B------:R-:W-:-:S03]  /*14790*/  ISETP.NE.AND P0, PT, R184, R23, PT ;  /* 0x00000017b800720c */ /* 0x000fc60003f05270 */
[----:B------:R-:W-:Y:S01]  /*147a0*/  SHFL.IDX PT, R4, R15, RZ, 0x1c1f ;  /* 0x001c1fff0f047589 */ /* 0x000fe200000e0000 */
[-C--:B------:R-:W-:Y:S02]  /*147b0*/  ISETP.GE.OR P1, PT, R30, R31.reuse, P0 ;  /* 0x0000001f1e00720c */ /* 0x080fe40000726670 */
[----:B------:R-:W-:Y:S01]  /*147c0*/  ISETP.GE.OR P0, PT, R14, R31, P0 ;  /* 0x0000001f0e00720c */ /* 0x000fe20000706670 */
[----:B------:R-:W2:Y:S04]  /*147d0*/  SHFL.IDX PT, R5, R22, RZ, 0x1c1f ;  /* 0x001c1fff16057589 */ /* 0x000ea800000e0000 */
[----:B------:R-:W3:Y:S06]  /*147e0*/  SHFL.IDX PT, R11, R22, 0x1, 0x1c1f ;  /* 0x003c1f00160b7f89 */ /* 0x000eec00000e0000 */
[----:B--2---:R2:W-:Y:S04]  /*147f0*/  @!P1 ST.E desc[UR42][R4.64], R32 ;  /* 0x0000002004009985 */ /* 0x0045e8000c10192a */
[----:B---3--:R2:W-:Y:S02]  /*14800*/  @!P0 ST.E desc[UR42][R10.64], R3 ;  /* 0x000000030a008985 */ /* 0x0085e4000c10192a */
.L_x_2816:
[----:B------:R-:W3:Y:S01]  /*14810*/  LDC R83, c[0x0][0xbe8] ;  /* 0x0002fa00ff537b82 */ /* 0x000ee20000000800 */
[----:B------:R-:W-:Y:S01]  /*14820*/  ULDC.64 UR4, c[0x0][0xaa0] ;  /* 0x0002a80000047ab9 */ /* 0x000fe20000000a00 */
[----:B--2---:R-:W5:Y:S01]  /*14830*/  LD.E.128 R4, desc[UR42][R6.64] ;  /* 0x0000002a06047980 */ /* 0x004f62000c101d00 */
[----:B------:R-:W-:Y:S02]  /*14840*/  IMAD R3, R77, UR4, RZ ;  /* 0x000000044d037c24 */ /* 0x000fe4000f8e02ff */
[C---:B------:R-:W-:Y:S01]  /*14850*/  IMAD.WIDE.U32 R76, R24.reuse, UR4, RZ ;  /* 0x00000004184c7c25 */ /* 0x040fe2000f8e00ff */
[----:B------:R-:W5:Y:S02]  /*14860*/  LD.E.128 R8, desc[UR42][R8.64] ;  /* 0x0000002a08087980 */ /* 0x000f64000c101d00 */
[----:B------:R-:W2:Y:S01]  /*14870*/  LDC R87, c[0x0][0xac8] ;  /* 0x0002b200ff577b82 */ /* 0x000ea20000000800 */
[----:B------:R-:W-:Y:S01]  /*14880*/  IMAD R3, R24, UR5, R3 ;  /* 0x0000000518037c24 */ /* 0x000fe2000f8e0203 */
[----:B------:R-:W-:Y:S01]  /*14890*/  ULDC.64 UR4, c[0x0][0xae8] ;  /* 0x0002ba0000047ab9 */ /* 0x000fe20000000a00 */
[----:B------:R-:W5:Y:S04]  /*148a0*/  LD.E.128 R12, desc[UR42][R12.64] ;  /* 0x0000002a0c0c7980 */ /* 0x000f68000c101d00 */
[----:B------:R-:W5:Y:S04]  /*148b0*/  LD.E.128 R20, desc[UR42][R20.64] ;  /* 0x0000002a14147980 */ /* 0x000f68000c101d00 */
[----:B------:R-:W5:Y:S04]  /*148c0*/  LD.E.128 R28, desc[UR42][R28.64] ;  /* 0x0000002a1c1c7980 */ /* 0x000f68000c101d00 */
[----:B------:R-:W5:Y:S01]  /*148d0*/  LD.E.128 R32, desc[UR42][R34.64] ;  /* 0x0000002a22207980 */ /* 0x000f62000c101d00 */
[----:B---3--:R-:W-:Y:S01]  /*148e0*/  ISETP.NE.AND P1, PT, R83, 0x1, PT ;  /* 0x000000015300780c */ /* 0x008fe20003f25270 */
[----:B------:R-:W-:-:S02]  /*148f0*/  IMAD.IADD R77, R77, 0x1, R3 ;  /* 0x000000014d4d7824 */ /* 0x000fc400078e0203 */
[----:B------:R-:W-:Y:S01]  /*14900*/  IMAD R3, R79, UR4, RZ ;  /* 0x000000044f037c24 */ /* 0x000fe2000f8e02ff */
[----:B------:R-:W5:Y:S04]  /*14910*/  LD.E.128 R36, desc[UR42][R36.64] ;  /* 0x0000002a24247980 */ /* 0x000f68000c101d00 */
[----:B------:R-:W5:Y:S04]  /*14920*/  LD.E.128 R40, desc[UR42][R40.64] ;  /* 0x0000002a28287980 */ /* 0x000f68000c101d00 */
[----:B------:R-:W5:Y:S01]  /*14930*/  LD.E.128 R44, desc[UR42][R44.64] ;  /* 0x0000002a2c2c7980 */ /* 0x000f62000c101d00 */
[----:B------:R-:W3:Y:S01]  /*14940*/  @P1 LDC R85, c[0x0][0xbec] ;  /* 0x0002fb00ff551b82 */ /* 0x000ee20000000800 */
[----:B------:R-:W-:-:S02]  /*14950*/  IMAD R3, R204, UR5, R3 ;  /* 0x00000005cc037c24 */ /* 0x000fc4000f8e0203 */
[----:B------:R-:W5:Y:S04]  /*14960*/  LD.E.128 R48, desc[UR42][R48.64] ;  /* 0x0000002a30307980 */ /* 0x000f68000c101d00 */
[----:B------:R-:W5:Y:S01]  /*14970*/  LD.E.128 R52, desc[UR42][R52.64] ;  /* 0x0000002a34347980 */ /* 0x000f62000c101d00 */
[----:B------:R-:W4:Y:S01]  /*14980*/  @P1 LDC R89, c[0x0][0xbf0] ;  /* 0x0002fc00ff591b82 */ /* 0x000f220000000800 */
[----:B------:R-:W-:Y:S01]  /*14990*/  IMAD.WIDE.U32 R76, R204, UR4, R76 ;  /* 0x00000004cc4c7c25 */ /* 0x000fe2000f8e004c */
[----:B------:R-:W-:Y:S01]  /*149a0*/  ULDC.64 UR4, c[0x0][0xaf0] ;  /* 0x0002bc0000047ab9 */ /* 0x000fe20000000a00 */
[----:B------:R-:W5:Y:S02]  /*149b0*/  LD.E.128 R56, desc[UR42][R56.64] ;  /* 0x0000002a38387980 */ /* 0x000f64000c101d00 */
[----:B------:R-:W-:-:S02]  /*149c0*/  IMAD.IADD R77, R77, 0x1, R3 ;  /* 0x000000014d4d7824 */ /* 0x000fc400078e0203 */
[----:B------:R-:W-:Y:S01]  /*149d0*/  IMAD R3, R220, 0x20, R221 ;  /* 0x00000020dc037824 */ /* 0x000fe200078e02dd */
[----:B------:R-:W5:Y:S01]  /*149e0*/  LD.E.128 R60, desc[UR42][R60.64] ;  /* 0x0000002a3c3c7980 */ /* 0x000f62000c101d00 */
[----:B------:R-:W-:Y:S02]  /*149f0*/  IMAD R24, R78, UR4, RZ ;  /* 0x000000044e187c24 */ /* 0x000fe4000f8e02ff */
[----:B------:R-:W-:Y:S01]  /*14a00*/  IMAD.IADD R80, R192, 0x1, R3 ;  /* 0x00000001c0507824 */ /* 0x000fe200078e0203 */
[----:B--2---:R-:W-:Y:S01]  /*14a10*/  ISETP.GE.AND P0, PT, R218, R87, PT ;  /* 0x00000057da00720c */ /* 0x004fe20003f06270 */
[----:B------:R-:W-:Y:S01]  /*14a20*/  IMAD R79, R81, UR5, R24 ;  /* 0x00000005514f7c24 */ /* 0x000fe2000f8e0218 */
[----:B------:R-:W5:Y:S01]  /*14a30*/  LD.E.128 R64, desc[UR42][R64.64] ;  /* 0x0000002a40407980 */ /* 0x000f62000c101d00 */
[----:B---3--:R-:W-:Y:S01]  /*14a40*/  @P1 IMAD.HI.U32 R24, R80, R85, RZ ;  /* 0x0000005550181227 */ /* 0x008fe200078e00ff */
[----:B------:R-:W-:Y:S02]  /*14a50*/  SEL R78, RZ, 0xffffffff, P0 ;  /* 0xffffffffff4e7807 */ /* 0x000fe40000000000 */
[----:B------:R-:W5:Y:S01]  /*14a60*/  LD.E.128 R68, desc[UR42][R68.64] ;  /* 0x0000002a44447980 */ /* 0x000f62000c101d00 */
[----:B------:R-:W-:Y:S01]  /*14a70*/  IMAD.MOV.U32 R3, RZ, RZ, R80 ;  /* 0x000000ffff037224 */ /* 0x000fe200078e0050 */
[----:B------:R-:W-:-:S02]  /*14a80*/  ISETP.GE.AND P0, PT, R217, R87, PT ;  /* 0x00000057d900720c */ /* 0x000fc40003f06270 */
[----:B------:R-:W5:Y:S01]  /*14a90*/  LD.E.128 R72, desc[UR42][R72.64] ;  /* 0x0000002a48487980 */ /* 0x000f62000c101d00 */
[----:B------:R-:W-:Y:S01]  /*14aa0*/  IMAD.WIDE.U32 R76, R81, UR4, R76 ;  /* 0x00000004514c7c25 */ /* 0x000fe2000f8e004c */
[----:B----4-:R-:W-:Y:S01]  /*14ab0*/  @P1 SHF.R.U32.HI R3, RZ, R89, R24 ;  /* 0x00000059ff031219 */ /* 0x010fe20000011618 */
[----:B------:R-:W-:Y:S01]  /*14ac0*/  ULDC.64 UR4, c[0x0][0xae0] ;  /* 0x0002b80000047ab9 */ /* 0x000fe20000000a00 */
[-C--:B------:R-:W-:Y:S01]  /*14ad0*/  ISETP.GE.AND P1, PT, R200, R87.reuse, PT ;  /* 0x00000057c800720c */ /* 0x080fe20003f26270 */
[----:B------:R-:W-:Y:S01]  /*14ae0*/  IMAD.SHL.U32 R81, R78, 0x2, RZ ;  /* 0x000000024e517824 */ /* 0x000fe200078e00ff */
[----:B------:R-:W-:Y:S01]  /*14af0*/  SEL R78, RZ, 0xffffffff, P0 ;  /* 0xffffffffff4e7807 */ /* 0x000fe20000000000 */
[----:B------:R-:W-:Y:S01]  /*14b00*/  IMAD.IADD R77, R77, 0x1, R79 ;  /* 0x000000014d4d7824 */ /* 0x000fe200078e024f */
[----:B------:R-:W-:Y:S01]  /*14b10*/  SEL R24, RZ, 0x1, P1 ;  /* 0x00000001ff187807 */ /* 0x000fe20000800000 */
[----:B------:R-:W-:Y:S01]  /*14b20*/  IMAD.MOV R79, RZ, RZ, -R3 ;  /* 0x000000ffff4f7224 */ /* 0x000fe200078e0a03 */
[----:B------:R-:W-:Y:S01]  /*14b30*/  ISETP.GE.AND P0, PT, R216, R87, PT ;  /* 0x00000057d800720c */ /* 0x000fe20003f06270 */
[----:B------:R-:W-:Y:S01]  /*14b40*/  @!PT LDS RZ, [RZ] ;  /* 0x00000000fffff984 */ /* 0x000fe20000000800 */
[----:B------:R-:W-:Y:S01]  /*14b50*/  @!PT LDS RZ, [RZ] ;  /* 0x00000000fffff984 */ /* 0x000fe20000000800 */
[----:B------:R-:W-:Y:S01]  /*14b60*/  @!PT LDS RZ, [RZ] ;  /* 0x00000000fffff984 */ /* 0x000fe20000000800 */
[----:B------:R-:W-:Y:S01]  /*14b70*/  @!PT LDS RZ, [RZ] ;  /* 0x00000000fffff984 */ /* 0x000fe20000000800 */
[----:B------:R2:W-:Y:S06]  /*14b80*/  MEMBAR.ALL.CTA ;  /* 0x0000000000007992 */ /* 0x0005ec0000008000 */
[----:B--2---:R-:W2:Y:S01]  /*14b90*/  FENCE.VIEW.ASYNC.S ;  /* 0x00000000000073c6 */ /* 0x004ea20000000000 */
        /* <DEDUP_REMOVED lines=12> */
[----:B------:R-:W-:Y:S01]  /*14c60*/  ISETP.GE.AND P0, PT, R214, R87, PT ;  /* 0x00000057d600720c */ /* 0x000fe20003f06270 */
[----:B------:R-:W-:Y:S01]  /*14c70*/  IMAD R89, R0, R83, RZ ;  /* 0x0000005300597224 */ /* 0x000fe200078e02ff */
[----:B------:R-:W-:Y:S01]  /*14c80*/  LOP3.LUT R24, R81, 0x8, R24, 0xe2, !PT ;  /* 0x0000000851187812 */ /* 0x000fe200078ee218 */
[----:B------:R-:W-:Y:S01]  /*14c90*/  IMAD.SHL.U32 R85, R78, 0x10, RZ ;  /* 0x000000104e557824 */ /* 0x000fe200078e00ff */
[----:B------:R-:W-:Y:S01]  /*14ca0*/  SHF.R.S32.HI R78, RZ, 0x1f, R79 ;  /* 0x0000001fff4e7819 */ /* 0x000fe2000001144f */
[----:B------:R-:W-:Y:S01]  /*14cb0*/  IMAD R81, R3, UR5, R80 ;  /* 0x0000000503517c24 */ /* 0x000fe2000f8e0250 */
[----:B------:R-:W-:Y:S01]  /*14cc0*/  ULDC.64 UR4, c[0x0][0xad8] ;  /* 0x0002b60000047ab9 */ /* 0x000fe20000000a00 */
[----:B------:R-:W-:Y:S01]  /*14cd0*/  SEL R3, RZ, 0xffffffff, P0 ;  /* 0xffffffffff037807 */ /* 0x000fe20000000000 */
[----:B------:R-:W-:Y:S01]  /*14ce0*/  IMAD.IADD R192, R221, 0x1, R192 ;  /* 0x00000001ddc07824 */ /* 0x000fe200078e02c0 */
        /* <DEDUP_REMOVED lines=16> */
[----:B--2---:R2:W3:Y:S01]  /*14df0*/  SHFL.IDX PT, R78, R86, RZ, 0x181f ;  /* 0x00181fff564e7589 */ /* 0x0044e200000e0000 */
[----:B------:R-:W-:-:S02]  /*14e00*/  SEL R3, RZ, 0x40, P0 ;  /* 0x00000040ff037807 */ /* 0x000fc40000000000 */
[----:B------:R-:W-:Y:S02]  /*14e10*/  ISETP.GE.AND P0, PT, R223, R87, PT ;  /* 0x00000057df00720c */ /* 0x000fe40003f06270 */
[----:B------:R-:W-:Y:S02]  /*14e20*/  LEA.HI.X R88, R76, UR5, R77, 0x1, P2 ;  /* 0x000000054c587c11 */ /* 0x000fe400090f0c4d */
[----:B------:R-:W-:Y:S02]  /*14e30*/  PRMT R0, RZ, 0x654, R0 ;  /* 0x00000654ff007816 */ /* 0x000fe40000000000 */
[----:B------:R-:W-:Y:S01]  /*14e40*/  LOP3.LUT R3, R24, R3, RZ, 0xfc, !PT ;  /* 0x0000000318037212 */ /* 0x000fe200078efcff */
[----:B------:R2:W4:Y:S01]  /*14e50*/  SHFL.IDX PT, R79, R88, RZ, 0x181f ;  /* 0x00181fff584f7589 */ /* 0x00052200000e0000 */
[----:B------:R-:W-:Y:S01]  /*14e60*/  SEL R24, RZ, 0x80, P0 ;  /* 0x00000080ff187807 */ /* 0x000fe20000000000 */
[----:B------:R2:W-:Y:S01]  /*14e70*/  SYNCS.ARRIVE.TRANS64.RED.A1T0 RZ, [R0+URZ], RZ ;  /* 0x000000ff00ff79a7 */ /* 0x0005e2000810043f */
[----:B------:R-:W-:-:S02]  /*14e80*/  SHF.R.S32.HI R93, RZ, 0x1f, R216 ;  /* 0x0000001fff5d7819 */ /* 0x000fc400000114d8 */
[----:B------:R-:W-:Y:S02]  /*14e90*/  LOP3.LUT R24, R3, R24, RZ, 0xfc, !PT ;  /* 0x0000001803187212 */ /* 0x000fe400078efcff */
[----:B------:R-:W-:Y:S02]  /*14ea0*/  SHF.R.S32.HI R94, RZ, 0x1f, R217 ;  /* 0x0000001fff5e7819 */ /* 0x000fe400000114d9 */
[----:B------:R-:W-:Y:S01]  /*14eb0*/  SHF.R.S32.HI R95, RZ, 0x1f, R218 ;  /* 0x0000001fff5f7819 */ /* 0x000fe200000114da */
[----:B--2---:R-:W-:Y:S06]  /*14ec0*/  @P1 BRA `(.L_x_2818) ;  /* 0x00000000007c1947 */ /* 0x004fec0003800000 */
[-C--:B------:R-:W-:Y:S02]  /*14ed0*/  ISETP.GE.AND P1, PT, R218, R87.reuse, PT ;  /* 0x00000057da00720c */ /* 0x080fe40003f26270 */
[-C--:B------:R-:W-:Y:S02]  /*14ee0*/  ISETP.GE.AND P0, PT, R200, R87.reuse, PT ;  /* 0x00000057c800720c */ /* 0x080fe40003f06270 */
[-C--:B------:R-:W-:Y:S02]  /*14ef0*/  ISETP.GE.AND P5, PT, R217, R87.reuse, PT ;  /* 0x00000057d900720c */ /* 0x080fe40003fa6270 */
[----:B------:R-:W-:-:S07]  /*14f00*/  ISETP.GE.AND P3, PT, R216, R87, PT ;  /* 0x00000057d800720c */ /* 0x000fce0003f66270 */
[-C--:B---3--:R-:W-:Y:S02]  /*14f10*/  @!P1 LEA R80, P2, R218, R78.reuse, 0x1 ;  /* 0x0000004eda509211 */ /* 0x088fe400078408ff */
[----:B----4-:R-:W-:Y:S02]  /*14f20*/  @!P0 IMAD.WIDE R76, R200, 0x2, R78 ;  /* 0x00000002c84c8825 */ /* 0x010fe400078e024e */
[----:B------:R-:W-:Y:S02]  /*14f30*/  @!P1 LEA.HI.X R81, R218, R79, R95, 0x1, P2 ;  /* 0x0000004fda519211 */ /* 0x000fe400010f0c5f */
[-C--:B------:R-:W-:Y:S01]  /*14f40*/  ISETP.GE.AND P2, PT, R215, R87.reuse, PT ;  /* 0x00000057d700720c */ /* 0x080fe20003f46270 */
        /* <DEDUP_REMOVED lines=23> */
.L_x_2818:
[----:B------:R-:W-:Y:S05]  /*150c0*/  BSYNC B1 ;  /* 0x0000000000017941 */ /* 0x000fea0003800000 */
.L_x_2817:
[----:B------:R-:W-:Y:S01]  /*150d0*/  VIADD R0, R192, 0x20 ;  /* 0x00000020c0007836 */ /* 0x000fe20000000000 */
[----:B----45:R2:W4:Y:S04]  /*150e0*/  SHFL.IDX PT, R7, R88, 0x1, 0x181f ;  /* 0x00381f0058077f89 */ /* 0x03052800000e0000 */
[----:B------:R-:W-:Y:S01]  /*150f0*/  ISETP.GE.AND P0, PT, R0, R89, PT ;  /* 0x000000590000720c */ /* 0x000fe20003f06270 */
[----:B------:R2:W0:-:S12]  /*15100*/  SHFL.IDX PT, R6, R86, 0x1, 0x181f ;  /* 0x00381f0056067f89 */ /* 0x00041800000e0000 */
[----:B--2---:R-:W-:Y:S05]  /*15110*/  @P0 BRA `(.L_x_2819) ;  /* 0x0000000c00f80947 */ /* 0x004fea0003800000 */
        /* <DEDUP_REMOVED lines=29> */
[----:B--2---:R-:W-:-:S04]  /*152f0*/  LEA R4, P0, R223, R6, 0x1 ;  /* 0x00000006df047211 */ /* 0x004fc800078008ff */
[----:B------:R-:W-:-:S05]  /*15300*/  LEA.HI.X R5, R223, R7, R237, 0x1, P0 ;  /* 0x00000007df057211 */ /* 0x000fca00000f0ced */
[----:B------:R0:W-:Y:S01]  /*15310*/  ST.E.128 desc[UR42][R4.64], R72 ;  /* 0x0000004804007985 */ /* 0x0001e2000c101d2a */
[----:B------:R-:W-:Y:S05]  /*15320*/  BRA `(.L_x_2819) ;  /* 0x0000000c00747947 */ /* 0x000fea0003800000 */
.L_x_2814:
[----:B------:R-:W-:Y:S01]  /*15330*/  ULDC.64 UR4, c[0x0][0xc00] ;  /* 0x0003000000047ab9 */ /* 0x000fe20000000a00 */
[----:B------:R-:W3:Y:S01]  /*15340*/  LDC.64 R4, c[0x0][0xc00] ;  /* 0x00030000ff047b82 */ /* 0x000ee20000000a00 */
[----:B------:R-:W-:Y:S01]  /*15350*/  ISETP.NE.U32.AND P0, PT, RZ, UR4, PT ;  /* 0x00000004ff007c0c */ /* 0x000fe2000bf05070 */
[----:B------:R-:W-:-:S03]  /*15360*/  IMAD.MOV.U32 R3, RZ, RZ, RZ ;  /* 0x000000ffff037224 */ /* 0x000fc600078e00ff */
[----:B------:R-:W-:Y:S01]  /*15370*/  ISETP.NE.AND.EX P0, PT, RZ, UR5, PT, P0 ;  /* 0x00000005ff007c0c */ /* 0x000fe2000bf05300 */
[----:B------:R-:W-:Y:S02]  /*15380*/  ULDC.64 UR4, c[0x0][0xc08] ;  /* 0x0003020000047ab9 */ /* 0x000fe40000000a00 */
[----:B------:R-:W-:Y:S01]  /*15390*/  ISETP.NE.U32.AND P1, PT, RZ, UR4, PT ;  /* 0x00000004ff007c0c */ /* 0x000fe2000bf25070 */
[----:B------:R-:W4:Y:S01]  /*153a0*/  S2R R8, SR_TID.X ;  /* 0x0000000000087919 */ /* 0x000f220000002100 */
[----:B------:R-:W0:Y:S02]  /*153b0*/  LDC R23, c[0x0][0xbe8] ;  /* 0x0002fa00ff177b82 */ /* 0x000e240000000800 */
[----:B------:R-:W-:Y:S01]  /*153c0*/  ISETP.NE.AND.EX P1, PT, RZ, UR5, PT, P1 ;  /* 0x00000005ff007c0c */ /* 0x000fe2000bf25310 */
[----:B---3--:R-:W-:-:S12]  /*153d0*/  IMAD.WIDE R4, R205, 0x4, R4 ;  /* 0x00000004cd047825 */ /* 0x008fd800078e0204 */
[----:B------:R-:W3:Y:S01]  /*153e0*/  @P1 LDC.64 R6, c[0x0][0xc08] ;  /* 0x00030200ff061b82 */ /* 0x000ee20000000a00 */
[----:B------:R-:W-:Y:S02]  /*153f0*/  ULDC UR4, c[0x0][0xa88] ;  /* 0x0002a20000047ab9 */ /* 0x000fe40000000800 */
[----:B------:R-:W-:Y:S01]  /*15400*/  IMAD.U32 R0, RZ, RZ, UR4 ;  /* 0x00000004ff007e24 */ /* 0x000fe2000f8e00ff */
[----:B------:R0:W5:Y:S01]  /*15410*/  @P0 LDG.E R3, desc[UR42][R4.64] ;  /* 0x0000002a04030981 */ /* 0x000162000c1e1900 */
[----:B----4-:R-:W-:Y:S02]  /*15420*/  VIADD R8, R8, 0xffffff80 ;  /* 0xffffff8008087836 */ /* 0x010fe40000000000 */
[----:B---3--:R-:W-:-:S05]  /*15430*/  @P1 IMAD.WIDE R6, R205, 0x4, R6 ;  /* 0x00000004cd061825 */ /* 0x008fca00078e0206 */
[----:B------:R3:W5:Y:S01]  /*15440*/  @P1 LDG.E R0, desc[UR42][R6.64] ;  /* 0x0000002a06001981 */ /* 0x000762000c1e1900 */
[----:B------:R-:W-:Y:S02]  /*15450*/  ISETP.GE.AND P2, PT, R8, 0x40, PT ;  /* 0x000000400800780c */ /* 0x000fe40003f46270 */
[----:B------:R-:W-:Y:S01]  /*15460*/  SHF.R.S32.HI R8, RZ, 0x1f, R205 ;  /* 0x0000001fff087819 */ /* 0x000fe200000114cd */
[----:B0-----:R-:W-:Y:S10]  /*15470*/  @P1 BRA `(.L_x_2820) ;  /* 0x0000000000101947 */ /* 0x001ff40003800000 */
[----:B------:R-:W-:Y:S05]  /*15480*/  @!P0 BRA `(.L_x_2820) ;  /* 0x00000000000c8947 */ /* 0x000fea0003800000 */
[----:B---3--:R-:W3:Y:S04]  /*15490*/  LDG.E R7, desc[UR42][R4.64] ;  /* 0x0000002a04077981 */ /* 0x008ee8000c1e1900 */
[----:B-----5:R-:W3:Y:S02]  /*154a0*/  LDG.E R0, desc[UR42][R4.64+0x4] ;  /* 0x0000042a04007981 */ /* 0x020ee4000c1e1900 */
[----:B---3--:R-:W-:-:S07]  /*154b0*/  IMAD.IADD R0, R0, 0x1, -R7 ;  /* 0x0000000100007824 */ /* 0x008fce00078e0a07 */
.L_x_2820:
[----:B------:R-:W-:Y:S01]  /*154c0*/  BSSY B1, `(.L_x_2821) ;  /* 0x000002d000017945 */ /* 0x000fe20003800000 */
[----:B------:R-:W-:Y:S02]  /*154d0*/  SHF.R.S32.HI R12, RZ, 0x1f, R204 ;  /* 0x0000001fff0c7819 */ /* 0x000fe400000114cc */
[----:B------:R-:W-:Y:S02]  /*154e0*/  SEL R13, R205, RZ, !P0 ;  /* 0x000000ffcd0d7207 */ /* 0x000fe40004000000 */
[----:B------:R-:W-:Y:S02]  /*154f0*/  SEL R14, R8, RZ, !P0 ;  /* 0x000000ff080e7207 */ /* 0x000fe40004000000 */
[----:B-----5:R-:W-:Y:S01]  /*15500*/  SHF.R.S32.HI R10, RZ, 0x1f, R3 ;  /* 0x0000001fff0a7819 */ /* 0x020fe20000011403 */
[----:B------:R-:W-:Y:S06]  /*15510*/  @P2 BRA `(.L_x_2822) ;  /* 0x00000000009c2947 */ /* 0x000fec0003800000 */
[----:B------:R-:W0:Y:S01]  /*15520*/  S2R R5, SR_TID.X ;  /* 0x0000000000057919 */ /* 0x000e220000002100 */
[----:B------:R-:W4:Y:S02]  /*15530*/  LDC R11, c[0x0][0xbe8] ;  /* 0x0002fa00ff0b7b82 */ /* 0x000f240000000800 */
[----:B----4-:R-:W-:Y:S01]  /*15540*/  IMAD R4, R0, R11, RZ ;  /* 0x0000000b00047224 */ /* 0x010fe200078e02ff */
[----:B0-----:R-:W-:-:S04]  /*15550*/  IADD3 R8, R192, -0x80, R5 ;  /* 0xffffff80c0087810 */ /* 0x001fc80007ffe005 */
[----:B------:R-:W-:-:S13]  /*15560*/  ISETP.GE.AND P0, PT, R8, R4, PT ;  /* 0x000000040800720c */ /* 0x000fda0003f06270 */
[----:B------:R-:W-:Y:S05]  /*15570*/  @P0 BRA `(.L_x_2822) ;  /* 0x0000000000840947 */ /* 0x000fea0003800000 */
[----:B------:R-:W-:Y:S01]  /*15580*/  ISETP.NE.AND P0, PT, R11, 0x1, PT ;  /* 0x000000010b00780c */ /* 0x000fe20003f05270 */
[----:B------:R-:W-:Y:S01]  /*15590*/  ULDC.64 UR4, c[0x0][0xb90] ;  /* 0x0002e40000047ab9 */ /* 0x000fe20000000a00 */
[----:B------:R-:W-:Y:S02]  /*155a0*/  IMAD.MOV.U32 R4, RZ, RZ, R3 ;  /* 0x000000ffff047224 */ /* 0x000fe400078e0003 */
[----:B------:R-:W-:Y:S02]  /*155b0*/  IMAD R9, R12, UR4, RZ ;  /* 0x000000040c097c24 */ /* 0x000fe4000f8e02ff */
[----:B------:R-:W-:Y:S02]  /*155c0*/  IMAD.MOV.U32 R5, RZ, RZ, R10 ;  /* 0x000000ffff057224 */ /* 0x000fe400078e000a */
[----:B---3--:R-:W-:Y:S02]  /*155d0*/  IMAD.MOV.U32 R7, RZ, RZ, R8 ;  /* 0x000000ffff077224 */ /* 0x008fe400078e0008 */
[----:B------:R-:W-:-:S03]  /*155e0*/  IMAD.WIDE.U32 R4, R204, UR4, R4 ;  /* 0x00000004cc047c25 */ /* 0x000fc6000f8e0004 */
[----:B------:R-:W0:Y:S01]  /*155f0*/  @P0 LDC R15, c[0x0][0xbec] ;  /* 0x0002fb00ff0f0b82 */ /* 0x000e220000000800 */
[----:B------:R-:W-:Y:S01]  /*15600*/  IMAD R9, R204, UR5, R9 ;  /* 0x00000005cc097c24 */ /* 0x000fe2000f8e0209 */
[----:B------:R-:W-:-:S03]  /*15610*/  ULDC.64 UR4, c[0x0][0xb98] ;  /* 0x0002e60000047ab9 */ /* 0x000fc60000000a00 */
[----:B------:R-:W-:-:S03]  /*15620*/  IMAD.IADD R5, R5, 0x1, R9 ;  /* 0x0000000105057824 */ /* 0x000fc600078e0209 */
[----:B------:R-:W3:Y:S01]  /*15630*/  @P0 LDC R21, c[0x0][0xbf0] ;  /* 0x0002fc00ff150b82 */ /* 0x000ee20000000800 */
[----:B------:R-:W-:-:S04]  /*15640*/  IMAD.WIDE.U32 R4, R13, UR4, R4 ;  /* 0x000000040d047c25 */ /* 0x000fc8000f8e0004 */
[----:B0-----:R-:W-:-:S05]  /*15650*/  @P0 IMAD.HI.U32 R6, R8, R15, RZ ;  /* 0x0000000f08060227 */ /* 0x001fca00078e00ff */
[----:B---3--:R-:W-:Y:S01]  /*15660*/  @P0 SHF.R.U32.HI R7, RZ, R21, R6 ;  /* 0x00000015ff070219 */ /* 0x008fe20000011606 */
        /* <DEDUP_REMOVED lines=18> */
.L_x_2822:
[----:B------:R-:W-:Y:S05]  /*15790*/  BSYNC B1 ;  /* 0x0000000000017941 */ /* 0x000fea0003800000 */
.L_x_2821:
[----:B------:R-:W-:Y:S01]  /*157a0*/  ISETP.NE.AND P0, PT, R23, 0x1, PT ;  /* 0x000000011700780c */ /* 0x000fe20003f05270 */
[----:B------:R-:W4:Y:S01]  /*157b0*/  LDC R21, c[0x0][0xac8] ;  /* 0x0002b200ff157b82 */ /* 0x000f220000000800 */
[----:B------:R-:W-:Y:S01]  /*157c0*/  ULDC.64 UR4, c[0x0][0xaa0] ;  /* 0x0002a80000047ab9 */ /* 0x000fe20000000a00 */
[----:B0--3--:R-:W-:Y:S01]  /*157d0*/  IMAD R7, R220, 0x20, R221 ;  /* 0x00000020dc077824 */ /* 0x009fe200078e02dd */
[----:B------:R-:W-:Y:S01]  /*157e0*/  BSSY B1, `(.L_x_2823) ;  /* 0x000006d000017945 */ /* 0x000fe20003800000 */
[----:B------:R-:W-:Y:S01]  /*157f0*/  IMAD R6, R10, UR4, RZ ;  /* 0x000000040a067c24 */ /* 0x000fe2000f8e02ff */
[----:B--2---:R-:W-:Y:S01]  /*15800*/  SHF.R.S32.HI R24, RZ, 0x1f, R224 ;  /* 0x0000001fff187819 */ /* 0x004fe200000114e0 */
[C---:B------:R-:W-:Y:S01]  /*15810*/  IMAD.WIDE.U32 R4, R3.reuse, UR4, RZ ;  /* 0x0000000403047c25 */ /* 0x040fe2000f8e00ff */
[----:B------:R-:W-:Y:S02]  /*15820*/  SHF.R.S32.HI R28, RZ, 0x1f, R214 ;  /* 0x0000001fff1c7819 */ /* 0x000fe400000114d6 */
[----:B------:R-:W-:Y:S01]  /*15830*/  SHF.R.S32.HI R30, RZ, 0x1f, R215 ;  /* 0x0000001fff1e7819 */ /* 0x000fe200000114d7 */
[----:B------:R-:W-:Y:S01]  /*15840*/  IMAD R3, R3, UR5, R6 ;  /* 0x0000000503037c24 */ /* 0x000fe2000f8e0206 */
[----:B------:R-:W-:Y:S01]  /*15850*/  ULDC.64 UR4, c[0x0][0xae8] ;  /* 0x0002ba0000047ab9 */ /* 0x000fe20000000a00 */
[----:B------:R-:W0:Y:S01]  /*15860*/  @P0 LDC R9, c[0x0][0xbec] ;  /* 0x0002fb00ff090b82 */ /* 0x000e220000000800 */
[----:B------:R-:W-:Y:S01]  /*15870*/  IMAD.IADD R8, R192, 0x1, R7 ;  /* 0x00000001c0087824 */ /* 0x000fe200078e0207 */
[----:B------:R-:W-:Y:S01]  /*15880*/  SHF.R.S32.HI R31, RZ, 0x1f, R216 ;  /* 0x0000001fff1f7819 */ /* 0x000fe200000114d8 */
[----:B------:R-:W-:Y:S01]  /*15890*/  IMAD.IADD R5, R5, 0x1, R3 ;  /* 0x0000000105057824 */ /* 0x000fe200078e0203 */
[----:B------:R-:W-:Y:S01]  /*158a0*/  SHF.R.S32.HI R32, RZ, 0x1f, R217 ;  /* 0x0000001fff207819 */ /* 0x000fe200000114d9 */
[----:B------:R-:W-:Y:S01]  /*158b0*/  IMAD R3, R12, UR4, RZ ;  /* 0x000000040c037c24 */ /* 0x000fe2000f8e02ff */
[----:B------:R-:W-:Y:S01]  /*158c0*/  SHF.R.S32.HI R33, RZ, 0x1f, R218 ;  /* 0x0000001fff217819 */ /* 0x000fe200000114da */
[C---:B------:R-:W-:Y:S01]  /*158d0*/  IMAD.WIDE.U32 R4, R204.reuse, UR4, R4 ;  /* 0x00000004cc047c25 */ /* 0x040fe2000f8e0004 */
[----:B------:R-:W2:Y:S03]  /*158e0*/  @P0 LDC R11, c[0x0][0xbf0] ;  /* 0x0002fc00ff0b0b82 */ /* 0x000ea60000000800 */
[----:B------:R-:W-:Y:S01]  /*158f0*/  IMAD R3, R204, UR5, R3 ;  /* 0x00000005cc037c24 */ /* 0x000fe2000f8e0203 */
[-C--:B----4-:R-:W-:Y:S01]  /*15900*/  ISETP.GE.AND P1, PT, R218, R21.reuse, PT ;  /* 0x00000015da00720c */ /* 0x090fe20003f26270 */
        /* <DEDUP_REMOVED lines=11> */
[----:B0-----:R-:W-:-:S04]  /*159c0*/  @P0 IMAD.HI.U32 R6, R8, R9, RZ ;  /* 0x0000000908060227 */ /* 0x001fc800078e00ff */
[----:B------:R-:W-:Y:S02]  /*159d0*/  IMAD.SHL.U32 R10, R10, 0x2, RZ ;  /* 0x000000020a0a7824 */ /* 0x000fe400078e00ff */
[----:B------:R-:W-:Y:S02]  /*159e0*/  IMAD.IADD R5, R5, 0x1, R3 ;  /* 0x0000000105057824 */ /* 0x000fe400078e0203 */
[----:B------:R-:W-:Y:S01]  /*159f0*/  IMAD.MOV.U32 R3, RZ, RZ, R8 ;  /* 0x000000ffff037224 */ /* 0x000fe200078e0008 */
[----:B--2---:R-:W-:Y:S01]  /*15a00*/  @P0 SHF.R.U32.HI R3, RZ, R11, R6 ;  /* 0x0000000bff030219 */ /* 0x004fe20000011606 */
[----:B------:R-:W-:Y:S01]  /*15a10*/  IMAD R29, R0, R23, RZ ;  /* 0x00000017001d7224 */ /* 0x000fe200078e02ff */
[----:B------:R-:W-:Y:S02]  /*15a20*/  LOP3.LUT R9, R10, 0x2, R7, 0xe2, !PT ;  /* 0x000000020a097812 */ /* 0x000fe400078ee207 */
[----:B------:R-:W-:Y:S01]  /*15a30*/  SEL R10, RZ, 0xffffffff, P2 ;  /* 0xffffffffff0a7807 */ /* 0x000fe20001000000 */
[--C-:B------:R-:W-:Y:S01]  /*15a40*/  IMAD.MOV R7, RZ, RZ, -R3.reuse ;  /* 0x000000ffff077224 */ /* 0x100fe200078e0a03 */
[----:B------:R-:W-:Y:S01]  /*15a50*/  SHF.R.S32.HI R6, RZ, 0x1f, R3 ;  /* 0x0000001fff067819 */ /* 0x000fe20000011403 */
[----:B------:R-:W-:Y:S01]  /*15a60*/  IMAD.WIDE.U32 R4, R3, UR4, R4 ;  /* 0x0000000403047c25 */ /* 0x000fe2000f8e0004 */
[----:B------:R-:W-:-:S02]  /*15a70*/  SEL R11, RZ, 0xffffffff, P1 ;  /* 0xffffffffff0b7807 */ /* 0x000fc40000800000 */
[-C--:B------:R-:W-:Y:S01]  /*15a80*/  ISETP.GE.AND P0, PT, R215, R21.reuse, PT ;  /* 0x00000015d700720c */ /* 0x080fe20003f06270 */
[----:B------:R-:W-:Y:S01]  /*15a90*/  IMAD.SHL.U32 R10, R10, 0x4, RZ ;  /* 0x000000040a0a7824 */ /* 0x000fe200078e00ff */
[----:B------:R-:W-:Y:S01]  /*15aa0*/  ISETP.GE.AND P2, PT, R223, R21, PT ;  /* 0x00000015df00720c */ /* 0x000fe20003f46270 */
        /* <DEDUP_REMOVED lines=13> */
[----:B------:R-:W-:Y:S01]  /*15b80*/  LOP3.LUT R6, R6, 0x10, R3, 0xe2, !PT ;  /* 0x0000001006067812 */ /* 0x000fe200078ee203 */
[----:B------:R-:W-:Y:S01]  /*15b90*/  IMAD R0, R0, UR4, RZ ;  /* 0x0000000400007c24 */ /* 0x000fe2000f8e02ff */
[----:B------:R-:W-:Y:S02]  /*15ba0*/  SEL R8, RZ, 0xffffffff, P0 ;  /* 0xffffffffff087807 */ /* 0x000fe40000000000 */
[----:B------:R-:W-:Y:S01]  /*15bb0*/  ISETP.GE.AND P0, PT, R224, R21, PT ;  /* 0x00000015e000720c */ /* 0x000fe20003f06270 */
[----:B------:R-:W-:Y:S01]  /*15bc0*/  IMAD R3, R7, UR5, R0 ;  /* 0x0000000507037c24 */ /* 0x000fe2000f8e0200 */
[----:B------:R-:W-:Y:S01]  /*15bd0*/  ULDC.64 UR4, c[0x0][0xa80] ;  /* 0x0002a00000047ab9 */ /* 0x000fe20000000a00 */
[----:B------:R-:W-:Y:S01]  /*15be0*/  IMAD.IADD R0, R221, 0x1, R192 ;  /* 0x00000001dd007824 */ /* 0x000fe200078e02c0 */
[----:B------:R-:W-:Y:S01]  /*15bf0*/  SEL R7, RZ, 0x40, P0 ;  /* 0x00000040ff077807 */ /* 0x000fe20000000000 */
[----:B------:R-:W-:Y:S01]  /*15c00*/  IMAD.SHL.U32 R9, R8, 0x20, RZ ;  /* 0x0000002008097824 */ /* 0x000fe200078e00ff */
[----:B------:R-:W-:Y:S01]  /*15c10*/  LEA R20, P1, R4, UR4, 0x1 ;  /* 0x0000000404147c11 */ /* 0x000fe2000f8208ff */
[----:B------:R-:W-:Y:S01]  /*15c20*/  IMAD.IADD R3, R5, 0x1, R3 ;  /* 0x0000000105037824 */ /* 0x000fe200078e0203 */
[----:B------:R-:W-:-:S02]  /*15c30*/  ISETP.GE.AND P0, PT, R0, R29, PT ;  /* 0x0000001d0000720c */ /* 0x000fc40003f06270 */
        /* <DEDUP_REMOVED lines=39> */
.L_x_2824:
[----:B------:R-:W-:Y:S05]  /*15eb0*/  BSYNC B1 ;  /* 0x0000000000017941 */ /* 0x000fea0003800000 */
.L_x_2823:
        /* <DEDUP_REMOVED lines=27> */
[-C--:B0-----:R-:W-:Y:S02]  /*16070*/  @P0 LEA R20, P3, R224, R6.reuse, 0x1 ;  /* 0x00000006e0140211 */ /* 0x081fe400078608ff */
        /* <DEDUP_REMOVED lines=8> */
.L_x_2819:
[----:B------:R-:W-:Y:S05]  /*16100*/  BSYNC B0 ;  /* 0x0000000000007941 */ /* 0x000fea0003800000 */
.L_x_2813:
[----:B------:R-:W-:Y:S02]  /*16110*/  ULDC UR4, c[0x0][0xc3c] ;  /* 0x00030f0000047ab9 */ /* 0x000fe40000000800 */
[----:B------:R-:W-:-:S13]  /*16120*/  ISETP.GE.AND P0, PT, R27, UR4, PT ;  /* 0x000000041b007c0c */ /* 0x000fda000bf06270 */
[----:B------:R-:W-:Y:S05]  /*16130*/  @!P0 BRA `(.L_x_2825) ;  /* 0xfffffeb000208947 */ /* 0x000fea000383ffff */
[----:B------:R-:W-:Y:S05]  /*16140*/  BRA `(.L_x_2616) ;  /* 0x0000009000b87947 */ /* 0x000fea0003800000 */
.L_x_2614:
        /* <DEDUP_REMOVED lines=18> */
.L_x_2826:
        /* <DEDUP_REMOVED lines=41> */
.L_x_2832:
        /* <DEDUP_REMOVED lines=12> */
.L_x_2831:
[----:B------:R-:W-:Y:S05]  /*165c0*/  BSYNC B0 ;  /* 0x0000000000007941 */ /* 0x000fea0003800000 */
.L_x_2830:
        /* <DEDUP_REMOVED lines=21> */
.L_x_2828:
        /* <DEDUP_REMOVED lines=20> */
.L_x_2833:
        /* <DEDUP_REMOVED lines=57> */
.L_x_2829:
[----:B------:R-:W-:Y:S02]  /*16bf0*/  IMAD.MOV.U32 R17, RZ, RZ, RZ ;  /* 0x000000ffff117224 */ /* 0x000fe400078e00ff */
[----:B------:R-:W-:Y:S02]  /*16c00*/  IMAD.U32 R16, RZ, RZ, UR6 ;  /* 0x00000006ff107e24 */ /* 0x000fe4000f8e00ff */
[----:B------:R-:W-:-:S07]  /*16c10*/  IMAD.MOV.U32 R18, RZ, RZ, RZ ;  /* 0x000000ffff127224 */ /* 0x000fce00078e00ff */
.L_x_2834:
[----:B------:R-:W-:-:S13]  /*16c20*/  ISETP.NE.AND P0, PT, R0, RZ, PT ;  /* 0x000000ff0000720c */ /* 0x000fda0003f05270 */
[----:B------:R-:W1:Y:S01]  /*16c30*/  @!P0 S2R R3, SR_CgaCtaId ;  /* 0x0000000000038919 */ /* 0x000e620000008800 */
[----:B------:R-:W-:-:S04]  /*16c40*/  @!P0 MOV R0, 0x400 ;  /* 0x0000040000008802 */ /* 0x000fc80000000f00 */
[----:B-1----:R-:W-:-:S05]  /*16c50*/  @!P0 LEA R0, R3, R0, 0x18 ;  /* 0x0000000003008211 */ /* 0x002fca00078ec0ff */
[----:B------:R2:W-:Y:S01]  /*16c60*/  @!P0 STS.128 [R0+0x28cd0], R16 ;  /* 0x028cd01000008388 */ /* 0x0005e20000000c00 */
[----:B------:R-:W-:Y:S06]  /*16c70*/  BAR.ARV 0x5, 0x180 ;  /* 0x0146000000007b1d */ /* 0x000fec0000002000 */
.L_x_2827:
[----:B--2---:R-:W-:Y:S01]  /*16c80*/  IMAD.MOV.U32 R0, RZ, RZ, 0x1 ;  /* 0x00000001ff007424 */ /* 0x004fe200078e00ff */
[----:B------:R2:W-:Y:S01]  /*16c90*/  STL [R1+0x4], RZ ;  /* 0x000004ff01007387 */ /* 0x0005e20000100800 */
[----:B------:R-:W-:Y:S02]  /*16ca0*/  ULDC UR4, c[0x0][0xc3c] ;  /* 0x00030f0000047ab9 */ /* 0x000fe40000000800 */
[----:B-1----:R-:W-:Y:S01]  /*16cb0*/  ISETP.GE.AND P0, PT, R19, UR4, PT ;  /* 0x0000000413007c0c */ /* 0x002fe2000bf06270 */
[----:B------:R2:W-:Y:S04]  /*16cc0*/  STL [R1+0x10], R0 ;  /* 0x0000100001007387 */ /* 0x0005e80000100800 */
[----:B------:R2:W-:Y:S08]  /*16cd0*/  STL [R1+0x48], RZ ;  /* 0x000048ff01007387 */ /* 0x0005f00000100800 */
[----:B--2---:R-:W-:Y:S05]  /*16ce0*/  @P0 BRA `(.L_x_2835) ;  /* 0x0000008000e80947 */ /* 0x004fea0003800000 */
[----:B------:R-:W1:Y:S01]  /*16cf0*/  S2UR UR5, SR_CgaCtaId ;  /* 0x00000000000579c3 */ /* 0x000e620000008800 */
[C---:B------:R-:W-:Y:S01]  /*16d00*/  IMAD.SHL.U32 R0, R4.reuse, 0x8, RZ ;  /* 0x0000000804007824 */ /* 0x040fe200078e00ff */
[----:B------:R-:W-:Y:S01]  /*16d10*/  LOP3.LUT R5, R4, 0x7f, RZ, 0xc0, !PT ;  /* 0x0000007f04057812 */ /* 0x000fe200078ec0ff */
[----:B------:R-:W-:Y:S01]  /*16d20*/  UMOV UR4, 0x400 ;  /* 0x0000040000047882 */ /* 0x000fe20000000000 */
[----:B------:R-:W-:Y:S01]  /*16d30*/  BSSY B8, `(.L_x_2835) ;  /* 0x0000835000087945 */ /* 0x000fe20003800000 */
[----:B------:R-:W-:Y:S01]  /*16d40*/  ULDC.64 UR40, c[0x0][0x198] ;  /* 0x0000660000287ab9 */ /* 0x000fe20000000a00 */
[----:B------:R-:W-:Y:S01]  /*16d50*/  LOP3.LUT R3, R0, 0x1f8, RZ, 0xc0, !PT ;  /* 0x000001f800037812 */ /* 0x000fe200078ec0ff */
[----:B0-----:R-:W-:Y:S01]  /*16d60*/  IMAD.SHL.U32 R2, R5, 0x8, RZ ;  /* 0x0000000805027824 */ /* 0x001fe200078e00ff */
[----:B------:R-:W-:Y:S01]  /*16d70*/  SHF.R.U32.HI R5, RZ, 0x3, R5 ;  /* 0x00000003ff057819 */ /* 0x000fe20000011605 */
[----:B------:R-:W-:Y:S01]  /*16d80*/  ULDC UR37, c[0x0][0xc] ;  /* 0x0000030000257ab9 */ /* 0x000fe20000000800 */
        /* <DEDUP_REMOVED lines=12> */
[----:B------:R0:W-:Y:S04]  /*16e50*/  STL [R1+0x8], RZ ;  /* 0x000008ff01007387 */ /* 0x0001e80000100800 */
[----:B------:R0:W-:Y:S04]  /*16e60*/  STL [R1+0x4], RZ ;  /* 0x000004ff01007387 */ /* 0x0001e80000100800 */
[----:B------:R0:W-:Y:S02]  /*16e70*/  STL [R1+0x10], R0 ;  /* 0x0000100001007387 */ /* 0x0001e40000100800 */
.L_x_3015:
[----:B------:R-:W-:Y:S05]  /*16e80*/  YIELD ;  /* 0x0000000000007946 */ /* 0x000fea0003800000 */
[----:B------:R-:W-:Y:S01]  /*16e90*/  ULDC.64 UR4, c[0x0][0xa28] ;  /* 0x00028a0000047ab9 */ /* 0x000fe20000000a00 */
[----:B------:R-:W-:Y:S01]  /*16ea0*/  IMAD.MOV.U32 R9, RZ, RZ, RZ ;  /* 0x000000ffff097224 */ /* 0x000fe200078e00ff */
[----:B------:R-:W-:Y:S01]  /*16eb0*/  ISETP.NE.U32.AND P0, PT, RZ, UR4, PT ;  /* 0x00000004ff007c0c */ /* 0x000fe2000bf05070 */
[----:B-1----:R-:W1:Y:S01]  /*16ec0*/  LDC.64 R12, c[0x0][0xa00] ;  /* 0x00028000ff0c7b82 */ /* 0x002e620000000a00 */
[----:B0-----:R-:W-:Y:S01]  /*16ed0*/  CS2R R6, SRZ ;  /* 0x0000000000067805 */ /* 0x001fe2000001ff00 */
[----:B------:R-:W-:Y:S01]  /*16ee0*/  ULDC.64 UR6, c[0x0][0xa08] ;  /* 0x0002820000067ab9 */ /* 0x000fe20000000a00 */
[----:B------:R-:W-:Y:S01]  /*16ef0*/  ISETP.NE.AND.EX P0, PT, RZ, UR5, PT, P0 ;  /* 0x00000005ff007c0c */ /* 0x000fe2000bf05300 */
[----:B------:R-:W-:Y:S01]  /*16f00*/  ULDC.64 UR4, c[0x0][0xa18] ;  /* 0x0002860000047ab9 */ /* 0x000fe20000000a00 */
[----:B------:R-:W-:-:S03]  /*16f10*/  ULDC.64 UR8, c[0x0][0xa10] ;  /* 0x0002840000087ab9 */ /* 0x000fc60000000a00 */
[----:B--2---:R-:W2:Y:S08]  /*16f20*/  LDC.64 R4, c[0x0][0xa08] ;  /* 0x00028200ff047b82 */ /* 0x004eb00000000a00 */
[----:B0-----:R-:W0:Y:S02]  /*16f30*/  @P0 LDC.64 R2, c[0x0][0xa28] ;  /* 0x00028a00ff020b82 */ /* 0x001e240000000a00 */
[----:B0-----:R-:W-:-:S05]  /*16f40*/  @P0 IMAD.WIDE R2, R19, 0x4, R2 ;  /* 0x0000000413020825 */ /* 0x001fca00078e0202 */
[----:B-----5:R0:W5:Y:S01]  /*16f50*/  @P0 LDG.E R9, desc[UR42][R2.64] ;  /* 0x0000002a02090981 */ /* 0x020162000c1e1900 */
[----:B------:R-:W-:Y:S01]  /*16f60*/  ISETP.NE.U32.AND P0, PT, RZ, UR4, PT ;  /* 0x00000004ff007c0c */ /* 0x000fe2000bf05070 */
[C---:B-1----:R-:W-:Y:S01]  /*16f70*/  IMAD.WIDE R12, R19.reuse, 0x4, R12 ;  /* 0x00000004130c7825 */ /* 0x042fe200078e020c */
[----:B------:R-:W-:Y:S02]  /*16f80*/  ISETP.NE.U32.AND P2, PT, RZ, UR6, PT ;  /* 0x00000006ff007c0c */ /* 0x000fe4000bf45070 */
[----:B------:R-:W-:Y:S01]  /*16f90*/  ISETP.NE.AND.EX P0, PT, RZ, UR5, PT, P0 ;  /* 0x00000005ff007c0c */ /* 0x000fe2000bf05300 */
[----:B------:R-:W-:Y:S01]  /*16fa0*/  ULDC.64 UR4, c[0x0][0xa00] ;  /* 0x0002800000047ab9 */ /* 0x000fe20000000a00 */
[----:B------:R-:W-:Y:S01]  /*16fb0*/  ISETP.NE.U32.AND P4, PT, RZ, UR8, PT ;  /* 0x00000008ff007c0c */ /* 0x000fe2000bf85070 */
[----:B------:R-:W-:Y:S01]  /*16fc0*/  IMAD.MOV.U32 R0, RZ, RZ, RZ ;  /* 0x000000ffff007224 */ /* 0x000fe200078e00ff */
[----:B------:R-:W-:Y:S01]  /*16fd0*/  ISETP.NE.U32.AND P1, PT, RZ, UR4, PT ;  /* 0x00000004ff007c0c */ /* 0x000fe2000bf25070 */
[----:B0-----:R-:W0:Y:S01]  /*16fe0*/  LDC.64 R2, c[0x0][0xa10] ;  /* 0x00028400ff027b82 */ /* 0x001e220000000a00 */
[----:B--2---:R-:W-:-:S02]  /*16ff0*/  IMAD.WIDE R4, R19, 0x4, R4 ;  /* 0x0000000413047825 */ /* 0x004fc400078e0204 */
[----:B------:R-:W-:-:S05]  /*17000*/  ISETP.NE.AND.EX P3, PT, RZ, UR5, PT, P1 ;  /* 0x00000005ff007c0c */ /* 0x000fca000bf65310 */
[----:B------:R-:W1:Y:S01]  /*17010*/  @P0 LDC.64 R10, c[0x0][0xa18] ;  /* 0x00028600ff0a0b82 */ /* 0x000e620000000a00 */
[----:B------:R-:W-:Y:S01]  /*17020*/  ULDC UR4, c[0x0][0x288] ;  /* 0x0000a20000047ab9 */ /* 0x000fe20000000800 */
[----:B------:R-:W-:Y:S02]  /*17030*/  ISETP.NE.AND.EX P1, PT, RZ, UR7, PT, P2 ;  /* 0x00000007ff007c0c */ /* 0x000fe4000bf25320 */
[----:B------:R-:W-:-:S04]  /*17040*/  ISETP.NE.AND.EX P2, PT, RZ, UR9, PT, P4 ;  /* 0x00000009ff007c0c */ /* 0x000fc8000bf45340 */
[----:B------:R-:W2:Y:S07]  /*17050*/  @P3 LDG.E R6, desc[UR42][R12.64] ;  /* 0x0000002a0c063981 */ /* 0x000eae000c1e1900 */
[----:B------:R-:W5:Y:S01]  /*17060*/  @P1 LDG.E R7, desc[UR42][R4.64] ;  /* 0x0000002a04071981 */ /* 0x000f62000c1e1900 */
        /* <DEDUP_REMOVED lines=15> */
[----:B--2---:R0:W-:Y:S01]  /*17160*/  STL [R1+0x38], R6 ;  /* 0x0000380601007387 */ /* 0x0041e20000100800 */
[----:B------:R-:W-:Y:S02]  /*17170*/  IMAD.MOV.U32 R11, RZ, RZ, R6 ;  /* 0x000000ffff0b7224 */ /* 0x000fe400078e0006 */
[----:B0-----:R-:W-:Y:S01]  /*17180*/  IMAD.U32 R6, RZ, RZ, UR4 ;  /* 0x00000004ff067e24 */ /* 0x001fe2000f8e00ff */
[----:B------:R-:W-:Y:S06]  /*17190*/  @P0 BRA `(.L_x_2836) ;  /* 0x0000000000140947 */ /* 0x000fec0003800000 */
[----:B------:R-:W-:Y:S05]  /*171a0*/  @!P3 BRA `(.L_x_2836) ;  /* 0x000000000010b947 */ /* 0x000fea0003800000 */
[----:B------:R-:W2:Y:S04]  /*171b0*/  LDG.E R8, desc[UR42][R12.64] ;  /* 0x0000002a0c087981 */ /* 0x000ea8000c1e1900 */
[----:B------:R-:W2:Y:S02]  /*171c0*/  LDG.E R12, desc[UR42][R12.64+0x4] ;  /* 0x0000042a0c0c7981 */ /* 0x000ea4000c1e1900 */
[----:B--2---:R-:W-:-:S05]  /*171d0*/  IMAD.IADD R11, R12, 0x1, -R8 ;  /* 0x000000010c0b7824 */ /* 0x004fca00078e0a08 */
[----:B------:R0:W-:Y:S02]  /*171e0*/  STL [R1+0x38], R11 ;  /* 0x0000380b01007387 */ /* 0x0001e40000100800 */
.L_x_2836:
[----:B-----5:R-:W-:Y:S01]  /*171f0*/  IMAD.IADD R7, R7, 0x1, R9 ;  /* 0x0000000107077824 */ /* 0x020fe200078e0209 */
[----:B------:R-:W-:Y:S02]  /*17200*/  ULDC.64 UR4, c[0x0][0xa20] ;  /* 0x0002880000047ab9 */ /* 0x000fe40000000a00 */
[----:B------:R-:W-:Y:S02]  /*17210*/  ISETP.NE.U32.AND P0, PT, RZ, UR4, PT ;  /* 0x00000004ff007c0c */ /* 0x000fe4000bf05070 */
[----:B------:R1:W-:Y:S02]  /*17220*/  STL [R1+0x20], R7 ;  /* 0x0000200701007387 */ /* 0x0003e40000100800 */
[----:B------:R-:W-:-:S13]  /*17230*/  ISETP.NE.AND.EX P0, PT, RZ, UR5, PT, P0 ;  /* 0x00000005ff007c0c */ /* 0x000fda000bf05300 */
[----:B-1----:R-:W-:Y:S05]  /*17240*/  @!P0 BRA `(.L_x_2837) ;  /* 0x0000000000108947 */ /* 0x002fea0003800000 */
[----:B------:R-:W1:Y:S02]  /*17250*/  LDC.64 R6, c[0x0][0xa20] ;  /* 0x00028800ff067b82 */ /* 0x000e640000000a00 */
[----:B-1----:R-:W-:-:S06]  /*17260*/  IMAD.WIDE R6, R19, 0x4, R6 ;  /* 0x0000000413067825 */ /* 0x002fcc00078e0206 */
[----:B------:R1:W5:Y:S01]  /*17270*/  LDG.E R6, desc[UR42][R6.64] ;  /* 0x0000002a06067981 */ /* 0x000362000c1e1900 */
[----:B------:R-:W-:Y:S05]  /*17280*/  BRA `(.L_x_2838) ;  /* 0x0000000000107947 */ /* 0x000fea0003800000 */
.L_x_2837:
[----:B------:R-:W-:Y:S05]  /*17290*/  @!P1 BRA `(.L_x_2838) ;  /* 0x00000000000c9947 */ /* 0x000fea0003800000 */
[----:B------:R-:W2:Y:S04]  /*172a0*/  LDG.E R6, desc[UR42][R4.64] ;  /* 0x0000002a04067981 */ /* 0x000ea8000c1e1900 */
[----:B------:R-:W2:Y:S02]  /*172b0*/  LDG.E R4, desc[UR42][R4.64+0x4] ;  /* 0x0000042a04047981 */ /* 0x000ea4000c1e1900 */
[----:B--2---:R-:W-:-:S07]  /*172c0*/  IMAD.IADD R6, R4, 0x1, -R6 ;  /* 0x0000000104067824 */ /* 0x004fce00078e0a06 */
.L_x_2838:
[----:B------:R-:W2:Y:S04]  /*172d0*/  @P2 LDG.E R4, desc[UR42][R2.64] ;  /* 0x0000002a02042981 */ /* 0x000ea8000c1e1900 */
[----:B------:R3:W2:Y:S01]  /*172e0*/  @P2 LDG.E R2, desc[UR42][R2.64+0x4] ;  /* 0x0000042a02022981 */ /* 0x0006a2000c1e1900 */
[----:B------:R-:W-:Y:S02]  /*172f0*/  IMAD.SHL.U32 R12, R17, 0x40, RZ ;  /* 0x00000040110c7824 */ /* 0x000fe400078e00ff */
[----:B-----5:R-:W-:Y:S02]  /*17300*/  IMAD.IADD R9, R6, 0x1, -R9 ;  /* 0x0000000106097824 */ /* 0x020fe400078e0a09 */
[----:B------:R-:W-:Y:S01]  /*17310*/  VIADD R8, R12, 0x3f ;  /* 0x0000003f0c087836 */ /* 0x000fe20000000000 */
[----:B------:R4:W-:Y:S01]  /*17320*/  STL [R1+0x28], R12 ;  /* 0x0000280c01007387 */ /* 0x0009e20000100800 */
[----:B---3--:R-:W3:Y:S02]  /*17330*/  LDC R3, c[0x0][0x448] ;  /* 0x00011200ff037b82 */ /* 0x008ee40000000800 */
[----:B---3--:R-:W-:-:S13]  /*17340*/  ISETP.NE.AND P1, PT, R3, 0x1, PT ;  /* 0x000000010300780c */ /* 0x008fda0003f25270 */
[----:B------:R-:W3:Y:S08]  /*17350*/  @P1 LDC R3, c[0x0][0x44c] ;  /* 0x00011300ff031b82 */ /* 0x000ef00000000800 */
[----:B------:R-:W0:Y:S01]  /*17360*/  @P1 LDC R5, c[0x0][0x450] ;  /* 0x00011400ff051b82 */ /* 0x000e220000000800 */
[----:B--2---:R-:W-:Y:S02]  /*17370*/  @P2 IMAD.IADD R10, R2, 0x1, -R4 ;  /* 0x00000001020a2824 */ /* 0x004fe400078e0a04 */
[----:B---3--:R-:W-:-:S04]  /*17380*/  @P1 IMAD.HI.U32 R2, R8, R3, RZ ;  /* 0x0000000308021227 */ /* 0x008fc800078e00ff */
[----:B------:R-:W-:Y:S01]  /*17390*/  IMAD.IADD R6, R9, 0x1, R10 ;  /* 0x0000000109067824 */ /* 0x000fe200078e020a */
[----:B0-----:R-:W-:-:S03]  /*173a0*/  @P1 SHF.R.U32.HI R8, RZ, R5, R2 ;  /* 0x00000005ff081219 */ /* 0x001fc60000011602 */
[C---:B------:R-:W-:Y:S01]  /*173b0*/  VIADD R2, R6.reuse, 0x3f ;  /* 0x0000003f06027836 */ /* 0x040fe20000000000 */
[----:B------:R-:W-:-:S04]  /*173c0*/  IADD3 R20, R6, 0x1, -R11 ;  /* 0x0000000106147810 */ /* 0x000fc80007ffe80b */
[----:B------:R-:W-:Y:S01]  /*173d0*/  SHF.R.S32.HI R3, RZ, 0x1f, R2 ;  /* 0x0000001fff037819 */ /* 0x000fe20000011402 */
[----:B------:R-:W-:-:S03]  /*173e0*/  IMAD.IADD R8, R20, 0x1, R8 ;  /* 0x0000000114087824 */ /* 0x000fc600078e0208 */
[----:B------:R-:W-:Y:S02]  /*173f0*/  LEA.HI R21, R3, R2, RZ, 0x6 ;  /* 0x0000000203157211 */ /* 0x000fe400078f30ff */
[----:B------:R-:W0:Y:S02]  /*17400*/  LDC.64 R2, c[0x0][0x9e0] ;  /* 0x00027800ff027b82 */ /* 0x000e240000000a00 */
[----:B------:R-:W-:Y:S02]  /*17410*/  SHF.R.S32.HI R21, RZ, 0x6, R21 ;  /* 0x00000006ff157819 */ /* 0x000fe40000011415 */
[----:B0-----:R-:W-:Y:S01]  /*17420*/  ISETP.GE.AND P3, PT, R3, 0x1, PT ;  /* 0x000000010300780c */ /* 0x001fe20003f66270 */
[----:B-1----:R-:W-:-:S12]  /*17430*/  IMAD.IADD R7, R8, 0x1, R2 ;  /* 0x0000000108077824 */ /* 0x002fd800078e0202 */
[----:B----4-:R-:W-:Y:S05]  /*17440*/  @!P3 BRA `(.L_x_2839) ;  /* 0x000000000048b947 */ /* 0x010fea0003800000 */
        /* <DEDUP_REMOVED lines=11> */
.L_x_2841:
[----:B------:R-:W-:-:S13]  /*17500*/  ISETP.NE.AND P0, PT, R3, 0x1, PT ;  /* 0x000000010300780c */ /* 0x000fda0003f05270 */
[----:B------:R-:W0:Y:S02]  /*17510*/  @P0 LDC.64 R4, c[0x0][0x9e8] ;  /* 0x00027a00ff040b82 */ /* 0x000e240000000a00 */
[----:B0-----:R-:W-:-:S05]  /*17520*/  @P0 IMAD.HI.U32 R4, R2, R4, RZ ;  /* 0x0000000402040227 */ /* 0x001fca00078e00ff */
[----:B------:R-:W-:-:S07]  /*17530*/  @P0 SHF.R.U32.HI R2, RZ, R5, R4 ;  /* 0x00000005ff020219 */ /* 0x000fce0000011604 */
.L_x_2842:
[----:B------:R-:W-:Y:S05]  /*17540*/  BSYNC B0 ;  /* 0x0000000000007941 */ /* 0x000fea0003800000 */
.L_x_2840:
[----:B------:R-:W-:-:S05]  /*17550*/  IMAD R2, R2, R3, R3 ;  /* 0x0000000302027224 */ /* 0x000fca00078e0203 */
[----:B------:R-:W-:-:S07]  /*17560*/  VIMNMX R7, R7, R2, PT ;  /* 0x0000000207077248 */ /* 0x000fce0003fe0100 */
.L_x_2839:
[----:B------:R-:W0:Y:S01]  /*17570*/  @P1 LDC R4, c[0x0][0x44c] ;  /* 0x00011300ff041b82 */ /* 0x000e220000000800 */
[----:B------:R-:W-:Y:S01]  /*17580*/  IMAD.MOV.U32 R2, RZ, RZ, R12 ;  /* 0x000000ffff027224 */ /* 0x000fe200078e000c */
[----:B------:R-:W-:Y:S01]  /*17590*/  ULDC UR4, c[0x0][0x9dc] ;  /* 0x0002770000047ab9 */ /* 0x000fe20000000800 */
[----:B------:R-:W-:-:S05]  /*175a0*/  IMAD.IADD R17, R6, 0x1, -R11 ;  /* 0x0000000106117824 */ /* 0x000fca00078e0a0b */
[----:B------:R-:W1:Y:S01]  /*175b0*/  @P1 LDC R5, c[0x0][0x450] ;  /* 0x00011400ff051b82 */ /* 0x000e620000000800 */
[----:B0-----:R-:W-:-:S05]  /*175c0*/  @P1 IMAD.HI.U32 R4, R12, R4, RZ ;  /* 0x000000040c041227 */ /* 0x001fca00078e00ff */
[----:B-1----:R-:W-:-:S05]  /*175d0*/  @P1 SHF.R.U32.HI R2, RZ, R5, R4 ;  /* 0x00000005ff021219 */ /* 0x002fca0000011604 */
[----:B------:R-:W-:-:S04]  /*175e0*/  IMAD.IADD R6, R17, 0x1, R2 ;  /* 0x0000000111067824 */ /* 0x000fc800078e0202 */
        /* <DEDUP_REMOVED lines=12> */
.L_x_2845:
[----:B------:R-:W-:-:S13]  /*176b0*/  ISETP.NE.AND P0, PT, R3, 0x1, PT ;  /* 0x000000010300780c */ /* 0x000fda0003f05270 */
[----:B------:R-:W0:Y:S02]  /*176c0*/  @P0 LDC.64 R4, c[0x0][0x9e8] ;  /* 0x00027a00ff040b82 */ /* 0x000e240000000a00 */
[----:B0-----:R-:W-:-:S05]  /*176d0*/  @P0 IMAD.HI.U32 R4, R6, R4, RZ ;  /* 0x0000000406040227 */ /* 0x001fca00078e00ff */
[----:B------:R-:W-:-:S07]  /*176e0*/  @P0 SHF.R.U32.HI R6, RZ, R5, R4 ;  /* 0x00000005ff060219 */ /* 0x000fce0000011604 */
.L_x_2846:
[----:B------:R-:W-:Y:S05]  /*176f0*/  BSYNC B0 ;  /* 0x0000000000007941 */ /* 0x000fea0003800000 */
.L_x_2844:
[----:B------:R-:W-:-:S05]  /*17700*/  IMAD R3, R6, R3, RZ ;  /* 0x0000000306037224 */ /* 0x000fca00078e02ff */
[----:B------:R-:W-:-:S07]  /*17710*/  VIMNMX R2, R2, R3, !PT ;  /* 0x0000000302027248 */ /* 0x000fce0007fe0100 */
.L_x_2843:
[----:B------:R-:W-:Y:S01]  /*17720*/  VIADD R7, R7, 0x3f ;  /* 0x0000003f07077836 */ /* 0x000fe20000000000 */
[----:B------:R-:W-:Y:S04]  /*17730*/  BSSY B0, `(.L_x_2847) ;  /* 0x00001c6000007945 */ /* 0x000fe80003800000 */
[----:B------:R-:W-:-:S04]  /*17740*/  SHF.R.S32.HI R3, RZ, 0x1f, R7 ;  /* 0x0000001fff037819 */ /* 0x000fc80000011407 */
[----:B------:R-:W-:Y:S02]  /*17750*/  LEA.HI R4, R3, R7, RZ, 0x6 ;  /* 0x0000000703047211 */ /* 0x000fe400078f30ff */
[----:B------:R-:W-:Y:S02]  /*17760*/  SHF.R.S32.HI R3, RZ, 0x1f, R2 ;  /* 0x0000001fff037819 */ /* 0x000fe40000011402 */
[----:B------:R-:W-:Y:S02]  /*17770*/  SHF.R.S32.HI R4, RZ, 0x6, R4 ;  /* 0x00000006ff047819 */ /* 0x000fe40000011404 */
[----:B------:R-:W-:-:S04]  /*17780*/  LEA.HI R2, R3, R2, RZ, 0x6 ;  /* 0x0000000203027211 */ /* 0x000fc800078f30ff */
[----:B------:R-:W-:-:S04]  /*17790*/  SHF.R.S32.HI R2, RZ, 0x6, R2 ;  /* 0x00000006ff027819 */ /* 0x000fc80000011402 */
[----:B------:R-:W-:Y:S02]  /*177a0*/  VIMNMX R3, RZ, R2, !PT ;  /* 0x00000002ff037248 */ /* 0x000fe40007fe0100 */
[----:B------:R-:W-:-:S03]  /*177b0*/  VIMNMX R2, R21, R4, PT ;  /* 0x0000000415027248 */ /* 0x000fc60003fe0100 */
[--C-:B------:R-:W-:Y:S02]  /*177c0*/  IMAD R3, R3, 0x40, -R9.reuse ;  /* 0x0000004003037824 */ /* 0x100fe400078e0a09 */
[----:B------:R-:W-:-:S03]  /*177d0*/  IMAD R2, R2, 0x40, -R9 ;  /* 0x0000004002027824 */ /* 0x000fc600078e0a09 */
[----:B------:R-:W-:Y:S02]  /*177e0*/  VIMNMX R3, RZ, R3, !PT ;  /* 0x00000003ff037248 */ /* 0x000fe40007fe0100 */
[----:B------:R-:W-:-:S04]  /*177f0*/  VIMNMX R2, R2, R10, PT ;  /* 0x0000000a02027248 */ /* 0x000fc80003fe0100 */
[----:B------:R-:W-:Y:S02]  /*17800*/  ISETP.GT.AND P0, PT, R2, R3, PT ;  /* 0x000000030200720c */ /* 0x000fe40003f04270 */
[----:B------:R-:W-:-:S11]  /*17810*/  SHF.R.U32.HI R3, RZ, 0x6, R3 ;  /* 0x00000006ff037819 */ /* 0x000fd60000011603 */
[----:B------:R-:W-:-:S05]  /*17820*/  @P0 VIADD R2, R2, 0x3f ;  /* 0x0000003f02020836 */ /* 0x000fca0000000000 */
[----:B------:R-:W-:-:S04]  /*17830*/  @P0 SHF.R.S32.HI R4, RZ, 0x1f, R2 ;  /* 0x0000001fff040819 */ /* 0x000fc80000011402 */
[----:B------:R-:W-:Y:S01]  /*17840*/  @P0 LEA.HI R2, R4, R2, RZ, 0x6 ;  /* 0x0000000204020211 */ /* 0x000fe200078f30ff */
[----:B------:R-:W-:-:S03]  /*17850*/  IMAD.MOV.U32 R4, RZ, RZ, R3 ;  /* 0x000000ffff047224 */ /* 0x000fc600078e0003 */
[----:B------:R-:W-:Y:S02]  /*17860*/  @P0 SHF.R.S32.HI R4, RZ, 0x6, R2 ;  /* 0x00000006ff040819 */ /* 0x000fe40000011402 */
[----:B------:R-:W-:Y:S02]  /*17870*/  PLOP3.LUT P0, PT, PT, PT, PT, 0x80, 0x0 ;  /* 0x000000000000781c */ /* 0x000fe40003f0f070 */
[----:B------:R-:W-:-:S13]  /*17880*/  ISETP.GT.AND P1, PT, R4, R3, PT ;  /* 0x000000030400720c */ /* 0x000fda0003f24270 */
[----:B------:R-:W-:Y:S05]  /*17890*/  @!P1 BRA `(.L_x_2848) ;  /* 0x0000001800bc9947 */ /* 0x000fea0003800000 */
[----:B------:R-:W-:Y:S01]  /*178a0*/  UMOV UR4, 0xffffffff ;  /* 0xffffffff00047882 */ /* 0x000fe20000000000 */
[----:B------:R-:W-:Y:S02]  /*178b0*/  SEL R2, R19, RZ, !P2 ;  /* 0x000000ff13027207 */ /* 0x000fe40005000000 */
[----:B------:R-:W-:Y:S05]  /*178c0*/  BRA.DIV UR4, `(.L_x_2849) ;  /* 0x0000008604f07947 */ /* 0x000fea000b800000 */
[----:B------:R-:W0:Y:S02]  /*178d0*/  S2R R5, SR_TID.X ;  /* 0x0000000000057919 */ /* 0x000e240000002100 */
[----:B0-----:R-:W-:-:S04]  /*178e0*/  SHF.R.U32.HI R5, RZ, 0x5, R5 ;  /* 0x00000005ff057819 */ /* 0x001fc80000011605 */
[----:B------:R-:W-:-:S05]  /*178f0*/  LOP3.LUT R5, R5, 0x3, RZ, 0xc0, !PT ;  /* 0x0000000305057812 */ /* 0x000fca00078ec0ff */
[----:B------:R0:W1:Y:S02]  /*17900*/  SHFL.IDX PT, R14, R5, RZ, 0x1f ;  /* 0x00001fff050e7589 */ /* 0x00006400000e0000 */
.L_x_3059:
[----:B-1----:R-:W-:Y:S02]  /*17910*/  ISETP.NE.AND P0, PT, R14, RZ, PT ;  /* 0x000000ff0e00720c */ /* 0x002fe40003f05270 */
[----:B------:R-:W-:-:S11]  /*17920*/  PLOP3.LUT P6, PT, PT, PT, PT, 0x8, 0x0 ;  /* 0x000000000000781c */ /* 0x000fd60003fce170 */
[----:B------:R-:W-:Y:S05]  /*17930*/  @P0 BRA `(.L_x_2850) ;  /* 0x00000000000c0947 */ /* 0x000fea0003800000 */
[----:B------:R-:W-:-:S03]  /*17940*/  UMOV UR4, 0xffffffff ;  /* 0xffffffff00047882 */ /* 0x000fc60000000000 */
[----:B------:R-:W-:Y:S05]  /*17950*/  BRA.DIV UR4, `(.L_x_2851) ;  /* 0x0000008a04007947 */ /* 0x000fea000b800000 */
[----:B------:R-:W-:-:S13]  /*17960*/  ELECT P6, URZ, PT ;  /* 0x00000000003f782f */ /* 0x000fda00038c0000 */
.L_x_2850:
[----:B0-----:R-:W2:Y:S04]  /*17970*/  LDL R5, [R1+0x48] ;  /* 0x0000480001057983 */ /* 0x001ea80000100800 */
[----:B------:R-:W3:Y:S01]  /*17980*/  LDL R7, [R1] ;  /* 0x0000000001077983 */ /* 0x000ee20000100800 */
        /* <DEDUP_REMOVED lines=8> */
.L_x_3062:
[----:B------:R-:W-:Y:S05]  /*17a10*/  BSYNC B1 ;  /* 0x0000000000017941 */ /* 0x000fea0003800000 */
.L_x_2852:
[----:B------:R-:W-:Y:S04]  /*17a20*/  BSSY B1, `(.L_x_2854) ;  /* 0x00000be000017945 */ /* 0x000fe80003800000 */
[----:B------:R-:W-:Y:S05]  /*17a30*/  @!P6 BRA `(.L_x_2855) ;  /* 0x0000000800f0e947 */ /* 0x000fea0003800000 */
[----:B------:R-:W2:Y:S04]  /*17a40*/  LDL R9, [R1] ;  /* 0x0000000001097983 */ /* 0x000ea80000100800 */
[----:B0-----:R-:W2:Y:S04]  /*17a50*/  LDL R6, [R1+0x8] ;  /* 0x0000080001067983 */ /* 0x001ea80000100800 */
[----:B------:R-:W3:Y:S01]  /*17a60*/  LDL R8, [R1+0x14] ;  /* 0x0000140001087983 */ /* 0x000ee20000100800 */
[----:B------:R-:W-:Y:S01]  /*17a70*/  BSSY B2, `(.L_x_2856) ;  /* 0x0000008000027945 */ /* 0x000fe20003800000 */
[----:B------:R-:W0:Y:S02]  /*17a80*/  S2R R7, SR_TID.X ;  /* 0x0000000000077919 */ /* 0x000e240000002100 */
[----:B0-----:R-:W-:-:S04]  /*17a90*/  LOP3.LUT R7, R7, 0x7f, RZ, 0xc0, !PT ;  /* 0x0000007f07077812 */ /* 0x001fc800078ec0ff */
[----:B------:R-:W-:Y:S01]  /*17aa0*/  ISETP.NE.AND P1, PT, R7, RZ, PT ;  /* 0x000000ff0700720c */ /* 0x000fe20003f25270 */
[----:B--2---:R-:W-:Y:S01]  /*17ab0*/  IMAD R6, R6, 0x8, R9 ;  /* 0x0000000806067824 */ /* 0x004fe200078e0209 */
[----:B---3--:R-:W-:-:S04]  /*17ac0*/  SHF.L.U32 R9, R8, 0x1f, RZ ;  /* 0x0000001f08097819 */ /* 0x008fc800000006ff */
[----:B------:R-:W0:Y:S02]  /*17ad0*/  SYNCS.PHASECHK.TRANS64.TRYWAIT P0, [R6+URZ+0x28ca0], R9 ;  /* 0x028ca009060075a7 */ /* 0x000e24000800017f */
[----:B0-----:R-:W-:Y:S05]  /*17ae0*/  @!P0 BRA `(.L_x_2857) ;  /* 0x0000008400d48947 */ /* 0x001fea0003800000 */
.L_x_3063:
[----:B------:R-:W-:Y:S05]  /*17af0*/  BSYNC B2 ;  /* 0x0000000000027941 */ /* 0x000fea0003800000 */
.L_x_2856:
        /* <DEDUP_REMOVED lines=9> */
.L_x_2859:
[----:B------:R-:W-:Y:S05]  /*17b90*/  BSYNC B2 ;  /* 0x0000000000027941 */ /* 0x000fea0003800000 */
.L_x_2858:
[----:B------:R-:W2:Y:S04]  /*17ba0*/  LDL R8, [R1] ;  /* 0x0000000001087983 */ /* 0x000ea80000100800 */
        /* <DEDUP_REMOVED lines=13> */
.L_x_2860:
        /* <DEDUP_REMOVED lines=13> */
.L_x_3064:
[----:B------:R-:W-:Y:S05]  /*17d50*/  BSYNC B2 ;  /* 0x0000000000027941 */ /* 0x000fea0003800000 */
.L_x_2861:
[----:B------:R-:W-:Y:S01]  /*17d60*/  BSSY B2, `(.L_x_2863) ;  /* 0x000000b000027945 */ /* 0x000fe20003800000 */
[----:B------:R-:W-:Y:S02]  /*17d70*/  IMAD.MOV.U32 R10, RZ, RZ, 0x0 ;  /* 0x00000000ff0a7424 */ /* 0x000fe400078e00ff */
[----:B------:R-:W-:Y:S01]  /*17d80*/  IMAD.MOV.U32 R11, RZ, RZ, 0x12f00000 ;  /* 0x12f00000ff0b7424 */ /* 0x000fe200078e00ff */
[----:B------:R-:W-:Y:S06]  /*17d90*/  @P1 BRA `(.L_x_2864) ;  /* 0x00000000001c1947 */ /* 0x000fec0003800000 */
[----:B------:R-:W2:Y:S01]  /*17da0*/  S2R R8, SR_TID.X ;  /* 0x0000000000087919 */ /* 0x000ea20000002100 */
[----:B------:R-:W-:-:S04]  /*17db0*/  IMAD.MOV.U32 R7, RZ, RZ, 0x10000 ;  /* 0x00010000ff077424 */ /* 0x000fc800078e00ff */
[----:B------:R3:W-:Y:S01]  /*17dc0*/  SYNCS.ARRIVE.TRANS64 RZ, [R6+URZ+0x28cb0], R7 ;  /* 0x028cb00706ff79a7 */ /* 0x0007e2000800003f */
[----:B--2---:R-:W-:-:S04]  /*17dd0*/  LOP3.LUT R8, R8, 0x1f, RZ, 0xc0, !PT ;  /* 0x0000001f08087812 */ /* 0x004fc800078ec0ff */
[----:B------:R-:W-:-:S13]  /*17de0*/  ISETP.NE.AND P0, PT, R8, RZ, PT ;  /* 0x000000ff0800720c */ /* 0x000fda0003f05270 */
[----:B---3--:R-:W-:Y:S05]  /*17df0*/  @!P0 BRA `(.L_x_2864) ;  /* 0x0000000000048947 */ /* 0x008fea0003800000 */
[----:B------:R-:W-:Y:S01]  /*17e00*/  BPT.TRAP 0x1 ;  /* 0x000000040000795c */ /* 0x000fe20000300000 */
.L_x_2864:
[----:B------:R-:W-:Y:S05]  /*17e10*/  BSYNC B2 ;  /* 0x0000000000027941 */ /* 0x000fea0003800000 */
.L_x_2863:
[----:B------:R-:W2:Y:S04]  /*17e20*/  LDL R8, [R1] ;  /* 0x0000000001087983 */ /* 0x000ea80000100800 */
        /* <DEDUP_REMOVED lines=10> */
.L_x_2865:
        /* <DEDUP_REMOVED lines=15> */
.L_x_2866:
        /* <DEDUP_REMOVED lines=15> */
.L_x_2867:
        /* <DEDUP_REMOVED lines=15> */
.L_x_2868:
        /* <DEDUP_REMOVED lines=15> */
.L_x_2869:
        /* <DEDUP_REMOVED lines=15> */
.L_x_2870:
        /* <DEDUP_REMOVED lines=15> */
.L_x_2871:
        /* <DEDUP_REMOVED lines=15> */
.L_x_2872:
        /* <DEDUP_REMOVED lines=10> */
.L_x_2855:
[----:B------:R-:W-:Y:S05]  /*18600*/  BSYNC B1 ;  /* 0x0000000000017941 */ /* 0x000fea0003800000 */
.L_x_2854:
[----:B------:R-:W0:Y:S04]  /*18610*/  LDL.LU R9, [R1+0x8] ;  /* 0x0000080001097983 */ /* 0x000e280000300800 */
[----:B------:R-:W2:Y:S01]  /*18620*/  LDL.LU R8, [R1+0x14] ;  /* 0x0000140001087983 */ /* 0x000ea20000300800 */
[----:B------:R-:W-:Y:S01]  /*18630*/  VIADD R4, R4, 0xfffffffe ;  /* 0xfffffffe04047836 */ /* 0x000fe20000000000 */
[----:B------:R-:W-:-:S04]  /*18640*/  PLOP3.LUT P0, PT, PT, PT, PT, 0x8, 0x0 ;  /* 0x000000000000781c */ /* 0x000fc80003f0e170 */
[----:B------:R-:W-:Y:S01]  /*18650*/  ISETP.GE.AND P2, PT, R4, R3, PT ;  /* 0x000000030400720c */ /* 0x000fe20003f46270 */
[----:B0-----:R-:W-:-:S05]  /*18660*/  VIADD R5, R9, 0x1 ;  /* 0x0000000109057836 */ /* 0x001fca0000000000 */
[----:B------:R-:W-:-:S04]  /*18670*/  ISETP.NE.AND P1, PT, R5, 0x2, PT ;  /* 0x000000020500780c */ /* 0x000fc80003f25270 */
[----:B------:R-:W-:Y:S02]  /*18680*/  SEL R6, RZ, 0x1, P1 ;  /* 0x00000001ff067807 */ /* 0x000fe40000800000 */
[----:B------:R-:W-:Y:S02]  /*18690*/  SEL R5, R5, RZ, P1 ;  /* 0x000000ff05057207 */ /* 0x000fe40000800000 */
[----:B--2---:R-:W-:-:S03]  /*186a0*/  LOP3.LUT R8, R8, R6, RZ, 0x3c, !PT ;  /* 0x0000000608087212 */ /* 0x004fc600078e3cff */
[----:B------:R0:W-:Y:S04]  /*186b0*/  STL [R1+0x8], R5 ;  /* 0x0000080501007387 */ /* 0x0001e80000100800 */
[----:B------:R0:W-:Y:S01]  /*186c0*/  STL [R1+0x14], R8 ;  /* 0x0000140801007387 */ /* 0x0001e20000100800 */
[----:B------:R-:W-:Y:S05]  /*186d0*/  @!P2 BRA `(.L_x_2848) ;  /* 0x0000000c002ca947 */ /* 0x000fea0003800000 */
.L_x_2892:
[----:B------:R-:W-:Y:S05]  /*186e0*/  YIELD ;  /* 0x0000000000007946 */ /* 0x000fea0003800000 */
[----:B------:R-:W-:Y:S04]  /*186f0*/  BSSY B1, `(.L_x_2873) ;  /* 0x00000bd000017945 */ /* 0x000fe80003800000 */
[----:B-1----:R-:W-:Y:S05]  /*18700*/  @!P6 BRA `(.L_x_2874) ;  /* 0x0000000800ece947 */ /* 0x002fea0003800000 */
[----:B0-----:R-:W2:Y:S04]  /*18710*/  LDL R8, [R1] ;  /* 0x0000000001087983 */ /* 0x001ea80000100800 */
[----:B------:R-:W2:Y:S04]  /*18720*/  LDL R5, [R1+0x8] ;  /* 0x0000080001057983 */ /* 0x000ea80000100800 */
        /* <DEDUP_REMOVED lines=9> */
.L_x_3065:
[----:B------:R-:W-:Y:S05]  /*187c0*/  BSYNC B2 ;  /* 0x0000000000027941 */ /* 0x000fea0003800000 */
.L_x_2875:
        /* <DEDUP_REMOVED lines=9> */
.L_x_2878:
[----:B------:R-:W-:Y:S05]  /*18860*/  BSYNC B2 ;  /* 0x0000000000027941 */ /* 0x000fea0003800000 */
.L_x_2877:
[----:B------:R-:W2:Y:S04]  /*18870*/  LDL R8, [R1] ;  /* 0x0000000001087983 */ /* 0x000ea80000100800 */
        /* <DEDUP_REMOVED lines=12> */
.L_x_2879:
        /* <DEDUP_REMOVED lines=13> */
.L_x_3066:
[----:B------:R-:W-:Y:S05]  /*18a10*/  BSYNC B2 ;  /* 0x0000000000027941 */ /* 0x000fea0003800000 */
.L_x_2880:
        /* <DEDUP_REMOVED lines=11> */
.L_x_2883:
[----:B------:R-:W-:Y:S05]  /*18ad0*/  BSYNC B2 ;  /* 0x0000000000027941 */ /* 0x000fea0003800000 */
.L_x_2882:
        /* <DEDUP_REMOVED lines=11> */
.L_x_2884:
        /* <DEDUP_REMOVED lines=15> */
.L_x_2885:
        /* <DEDUP_REMOVED lines=15> */
.L_x_2886:
        /* <DEDUP_REMOVED lines=15> */
.L_x_2887:
        /* <DEDUP_REMOVED lines=15> */
.L_x_2888:
        /* <DEDUP_REMOVED lines=15> */
.L_x_2889:
        /* <DEDUP_REMOVED lines=15> */
.L_x_2890:
        /* <DEDUP_REMOVED lines=15> */
.L_x_2891:
        /* <DEDUP_REMOVED lines=10> */
.L_x_2874:
[----:B------:R-:W-:Y:S05]  /*192c0*/  BSYNC B1 ;  /* 0x0000000000017941 */ /* 0x000fea0003800000 */
.L_x_2873:
[----:B------:R-:W0:Y:S04]  /*192d0*/  LDL.LU R9, [R1+0x8] ;  /* 0x0000080001097983 */ /* 0x000e280000300800 */
[----:B------:R-:W2:Y:S01]  /*192e0*/  LDL.LU R7, [R1+0x14] ;  /* 0x0000140001077983 */ /* 0x000ea20000300800 */
[C---:B------:R-:W-:Y:S01]  /*192f0*/  ISETP.GT.AND P2, PT, R4.reuse, R3, PT ;  /* 0x000000030400720c */ /* 0x040fe20003f44270 */
[----:B------:R-:W-:Y:S02]  /*19300*/  VIADD R4, R4, 0xffffffff ;  /* 0xffffffff04047836 */ /* 0x000fe40000000000 */
[----:B0-----:R-:W-:-:S05]  /*19310*/  VIADD R5, R9, 0x1 ;  /* 0x0000000109057836 */ /* 0x001fca0000000000 */
[----:B------:R-:W-:-:S04]  /*19320*/  ISETP.NE.AND P1, PT, R5, 0x2, PT ;  /* 0x000000020500780c */ /* 0x000fc80003f25270 */
[----:B------:R-:W-:Y:S02]  /*19330*/  SEL R6, RZ, 0x1, P1 ;  /* 0x00000001ff067807 */ /* 0x000fe40000800000 */
[----:B------:R-:W-:Y:S02]  /*19340*/  SEL R5, R5, RZ, P1 ;  /* 0x000000ff05057207 */ /* 0x000fe40000800000 */
[----:B--2---:R-:W-:-:S05]  /*19350*/  LOP3.LUT R7, R7, R6, RZ, 0x3c, !PT ;  /* 0x0000000607077212 */ /* 0x004fca00078e3cff */
[----:B------:R1:W-:Y:S04]  /*19360*/  STL [R1+0x14], R7 ;  /* 0x0000140701007387 */ /* 0x0003e80000100800 */
[----:B------:R1:W-:Y:S01]  /*19370*/  STL [R1+0x8], R5 ;  /* 0x0000080501007387 */ /* 0x0003e20000100800 */
[----:B------:R-:W-:Y:S05]  /*19380*/  @P2 BRA `(.L_x_2892) ;  /* 0xfffffff000d42947 */ /* 0x000fea000383ffff */
.L_x_2848:
[----:B------:R-:W-:Y:S05]  /*19390*/  BSYNC B0 ;  /* 0x0000000000007941 */ /* 0x000fea0003800000 */
.L_x_2847:
[----:B-1----:R-:W2:Y:S01]  /*193a0*/  LDL R7, [R1+0x28] ;  /* 0x0000280001077983 */ /* 0x002ea20000100800 */
[----:B------:R-:W1:Y:S01]  /*193b0*/  LDC R0, c[0x0][0x448] ;  /* 0x00011200ff007b82 */ /* 0x000e620000000800 */
[----:B------:R-:W-:Y:S07]  /*193c0*/  @!P0 WARPSYNC.ALL ;  /* 0x0000000000008948 */ /* 0x000fee0003800000 */
[----:B------:R-:W-:Y:S01]  /*193d0*/  @!P0 BAR.SYNC.DEFER_BLOCKING 0xc, 0x180 ;  /* 0x0306000000008b1d */ /* 0x000fe20000010000 */
[----:B-1----:R-:W-:-:S13]  /*193e0*/  ISETP.NE.AND P1, PT, R0, 0x1, PT ;  /* 0x000000010000780c */ /* 0x002fda0003f25270 */
[----:B------:R-:W1:Y:S08]  /*193f0*/  @P1 LDC R2, c[0x0][0x44c] ;  /* 0x00011300ff021b82 */ /* 0x000e700000000800 */
[----:B------:R-:W3:Y:S01]  /*19400*/  @P1 LDC R3, c[0x0][0x450] ;  /* 0x00011400ff031b82 */ /* 0x000ee20000000800 */
[----:B--2---:R-:W-:-:S04]  /*19410*/  VIADD R0, R7, 0x3f ;  /* 0x0000003f07007836 */ /* 0x004fc80000000000 */
[----:B-1----:R-:W-:-:S05]  /*19420*/  @P1 IMAD.HI.U32 R2, R0, R2, RZ ;  /* 0x0000000200021227 */ /* 0x002fca00078e00ff */
[----:B---3--:R-:W-:Y:S02]  /*19430*/  @P1 SHF.R.U32.HI R0, RZ, R3, R2 ;  /* 0x00000003ff001219 */ /* 0x008fe40000011602 */
[----:B------:R-:W1:Y:S03]  /*19440*/  LDC.64 R2, c[0x0][0x9e0] ;  /* 0x00027800ff027b82 */ /* 0x000e660000000a00 */
[----:B------:R-:W-:Y:S01]  /*19450*/  IMAD.IADD R0, R20, 0x1, R0 ;  /* 0x0000000114007824 */ /* 0x000fe200078e0200 */
[----:B-1----:R-:W-:-:S03]  /*19460*/  ISETP.GE.AND P2, PT, R3, 0x1, PT ;  /* 0x000000010300780c */ /* 0x002fc60003f46270 */
[----:B------:R-:W-:-:S10]  /*19470*/  IMAD.IADD R2, R0, 0x1, R2 ;  /* 0x0000000100027824 */ /* 0x000fd400078e0202 */
[----:B------:R-:W-:Y:S05]  /*19480*/  @!P2 BRA `(.L_x_2893) ;  /* 0x000000000048a947 */ /* 0x000fea0003800000 */
[C---:B------:R-:W-:Y:S01]  /*19490*/  ISETP.GT.AND P0, PT, R0.reuse, RZ, PT ;  /* 0x000000ff0000720c */ /* 0x040fe20003f04270 */
[----:B------:R-:W-:Y:S01]  /*194a0*/  BSSY B0, `(.L_x_2894) ;  /* 0x000000e000007945 */ /* 0x000fe20003800000 */
[----:B------:R-:W-:-:S11]  /*194b0*/  VIADD R6, R0, 0xffffffff ;  /* 0xffffffff00067836 */ /* 0x000fd60000000000 */
[----:B------:R-:W-:Y:S05]  /*194c0*/  @P0 BRA `(.L_x_2895) ;  /* 0x00000000001c0947 */ /* 0x000fea0003800000 */
[----:B------:R-:W-:Y:S01]  /*194d0*/  ISETP.NE.AND P0, PT, R3, 0x1, PT ;  /* 0x000000010300780c */ /* 0x000fe20003f05270 */
[----:B------:R-:W-:-:S12]  /*194e0*/  IMAD.MOV R0, RZ, RZ, -R0 ;  /* 0x000000ffff007224 */ /* 0x000fd800078e0a00 */
[----:B0-----:R-:W0:Y:S02]  /*194f0*/  @P0 LDC.64 R4, c[0x0][0x9e8] ;  /* 0x00027a00ff040b82 */ /* 0x001e240000000a00 */
[----:B0-----:R-:W-:-:S05]  /*19500*/  @P0 IMAD.HI.U32 R4, R0, R4, RZ ;  /* 0x0000000400040227 */ /* 0x001fca00078e00ff */
[----:B------:R-:W-:-:S04]  /*19510*/  @P0 SHF.R.U32.HI R0, RZ, R5, R4 ;  /* 0x00000005ff000219 */ /* 0x000fc80000011604 */
[----:B------:R-:W-:Y:S01]  /*19520*/  LOP3.LUT R6, RZ, R0, RZ, 0x33, !PT ;  /* 0x00000000ff067212 */ /* 0x000fe200078e33ff */
[----:B------:R-:W-:Y:S06]  /*19530*/  BRA `(.L_x_2896) ;  /* 0x0000000000107947 */ /* 0x000fec0003800000 */
.L_x_2895:
[----:B------:R-:W-:-:S13]  /*19540*/  ISETP.NE.AND P0, PT, R3, 0x1, PT ;  /* 0x000000010300780c */ /* 0x000fda0003f05270 */
[----:B0-----:R-:W0:Y:S02]  /*19550*/  @P0 LDC.64 R4, c[0x0][0x9e8] ;  /* 0x00027a00ff040b82 */ /* 0x001e240000000a00 */
[----:B0-----:R-:W-:-:S05]  /*19560*/  @P0 IMAD.HI.U32 R4, R6, R4, RZ ;  /* 0x0000000406040227 */ /* 0x001fca00078e00ff */
[----:B------:R-:W-:-:S07]  /*19570*/  @P0 SHF.R.U32.HI R6, RZ, R5, R4 ;  /* 0x00000005ff060219 */ /* 0x000fce0000011604 */
.L_x_2896:
[----:B------:R-:W-:Y:S05]  /*19580*/  BSYNC B0 ;  /* 0x0000000000007941 */ /* 0x000fea0003800000 */
.L_x_2894:
[----:B------:R-:W-:-:S05]  /*19590*/  IMAD R6, R6, R3, R3 ;  /* 0x0000000306067224 */ /* 0x000fca00078e0203 */
[----:B------:R-:W-:-:S07]  /*195a0*/  VIMNMX R2, R2, R6, PT ;  /* 0x0000000602027248 */ /* 0x000fce0003fe0100 */
.L_x_2893:
[----:B------:R-:W-:Y:S01]  /*195b0*/  VIADD R2, R2, 0x3f ;  /* 0x0000003f02027836 */ /* 0x000fe20000000000 */
[----:B------:R-:W1:Y:S01]  /*195c0*/  @P1 LDC R4, c[0x0][0x450] ;  /* 0x00011400ff041b82 */ /* 0x000e620000000800 */
[----:B------:R-:W-:-:S03]  /*195d0*/  ULDC UR4, c[0x0][0x9dc] ;  /* 0x0002770000047ab9 */ /* 0x000fc60000000800 */
[----:B------:R-:W-:-:S04]  /*195e0*/  SHF.R.S32.HI R0, RZ, 0x1f, R2 ;  /* 0x0000001fff007819 */ /* 0x000fc80000011402 */
[----:B------:R-:W-:Y:S01]  /*195f0*/  LEA.HI R0, R0, R2, RZ, 0x6 ;  /* 0x0000000200007211 */ /* 0x000fe200078f30ff */
[----:B------:R-:W-:-:S03]  /*19600*/  IMAD.MOV.U32 R2, RZ, RZ, R7 ;  /* 0x000000ffff027224 */ /* 0x000fc600078e0007 */
[----:B------:R-:W-:-:S04]  /*19610*/  SHF.R.S32.HI R0, RZ, 0x6, R0 ;  /* 0x00000006ff007819 */ /* 0x000fc80000011400 */
[----:B------:R-:W-:Y:S02]  /*19620*/  VIMNMX R6, R21, R0, PT ;  /* 0x0000000015067248 */ /* 0x000fe40003fe0100 */
[----:B------:R-:W2:Y:S03]  /*19630*/  @P1 LDC R0, c[0x0][0x44c] ;  /* 0x00011300ff001b82 */ /* 0x000ea60000000800 */
[----:B------:R3:W-:Y:S01]  /*19640*/  STL [R1+0x2c], R6 ;  /* 0x00002c0601007387 */ /* 0x0007e20000100800 */
[----:B--2---:R-:W-:-:S05]  /*19650*/  @P1 IMAD.HI.U32 R0, R7, R0, RZ ;  /* 0x0000000007001227 */ /* 0x004fca00078e00ff */
[----:B-1----:R-:W-:-:S05]  /*19660*/  @P1 SHF.R.U32.HI R2, RZ, R4, R0 ;  /* 0x00000004ff021219 */ /* 0x002fca0000011600 */
[----:B------:R-:W-:-:S04]  /*19670*/  IMAD.IADD R2, R17, 0x1, R2 ;  /* 0x0000000111027824 */ /* 0x000fc800078e0202 */
[----:B------:R-:W-:Y:S01]  /*19680*/  VIADD R0, R2, -UR4 ;  /* 0x8000000402007c36 */ /* 0x000fe20008000000 */
[----:B---3--:R-:W-:Y:S06]  /*19690*/  @!P2 BRA `(.L_x_2897) ;  /* 0x000000000044a947 */ /* 0x008fec0003800000 */
[----:B------:R-:W-:Y:S01]  /*196a0*/  ISETP.GT.AND P0, PT, R2, -0x1, PT ;  /* 0xffffffff0200780c */ /* 0x000fe20003f04270 */
[----:B------:R-:W-:-:S12]  /*196b0*/  BSSY B0, `(.L_x_2898) ;  /* 0x000000d000007945 */ /* 0x000fd80003800000 */
        /* <DEDUP_REMOVED lines=8> */
.L_x_2899:
[----:B------:R-:W-:-:S13]  /*19740*/  ISETP.NE.AND P0, PT, R3, 0x1, PT ;  /* 0x000000010300780c */ /* 0x000fda0003f05270 */
[----:B0-----:R-:W0:Y:S02]  /*19750*/  @P0 LDC.64 R4, c[0x0][0x9e8] ;  /* 0x00027a00ff040b82 */ /* 0x001e240000000a00 */
[----:B0-----:R-:W-:-:S05]  /*19760*/  @P0 IMAD.HI.U32 R4, R2, R4, RZ ;  /* 0x0000000402040227 */ /* 0x001fca00078e00ff */
[----:B------:R-:W-:-:S07]  /*19770*/  @P0 SHF.R.U32.HI R2, RZ, R5, R4 ;  /* 0x00000005ff020219 */ /* 0x000fce0000011604 */
.L_x_2900:
[----:B------:R-:W-:Y:S05]  /*19780*/  BSYNC B0 ;  /* 0x0000000000007941 */ /* 0x000fea0003800000 */
.L_x_2898:
[----:B------:R-:W-:-:S05]  /*19790*/  IMAD R2, R2, R3, RZ ;  /* 0x0000000302027224 */ /* 0x000fca00078e02ff */
[----:B------:R-:W-:-:S07]  /*197a0*/  VIMNMX R0, R0, R2, !PT ;  /* 0x0000000200007248 */ /* 0x000fce0007fe0100 */
.L_x_2897:
[----:B------:R-:W-:Y:S01]  /*197b0*/  SHF.R.S32.HI R2, RZ, 0x1f, R0 ;  /* 0x0000001fff027819 */ /* 0x000fe20000011400 */
[----:B------:R-:W-:Y:S03]  /*197c0*/  BSSY B7, `(.L_x_2901) ;  /* 0x00004c6000077945 */ /* 0x000fe60003800000 */
[----:B------:R-:W-:-:S04]  /*197d0*/  LEA.HI R2, R2, R0, RZ, 0x6 ;  /* 0x0000000002027211 */ /* 0x000fc800078f30ff */
[----:B------:R-:W-:-:S04]  /*197e0*/  SHF.R.S32.HI R2, RZ, 0x6, R2 ;  /* 0x00000006ff027819 */ /* 0x000fc80000011402 */
[----:B------:R-:W-:-:S04]  /*197f0*/  VIMNMX R3, RZ, R2, !PT ;  /* 0x00000002ff037248 */ /* 0x000fc80007fe0100 */
[----:B------:R-:W-:Y:S01]  /*19800*/  ISETP.GT.AND P0, PT, R6, R3, PT ;  /* 0x000000030600720c */ /* 0x000fe20003f04270 */
[----:B------:R1:W-:-:S12]  /*19810*/  STL [R1+0x24], R3 ;  /* 0x0000240301007387 */ /* 0x0003d80000100800 */
[----:B-1----:R-:W-:Y:S05]  /*19820*/  @P0 BRA `(.L_x_2902) ;  /* 0x0000000000440947 */ /* 0x002fea0003800000 */
[----:B------:R-:W1:Y:S02]  /*19830*/  S2R R3, SR_TID.X ;  /* 0x0000000000037919 */ /* 0x000e640000002100 */
[----:B-1----:R-:W-:-:S04]  /*19840*/  LOP3.LUT R3, R3, 0x7f, RZ, 0xc0, !PT ;  /* 0x0000007f03037812 */ /* 0x002fc800078ec0ff */
[----:B------:R-:W-:-:S13]  /*19850*/  ISETP.NE.AND P0, PT, R3, RZ, PT ;  /* 0x000000ff0300720c */ /* 0x000fda0003f05270 */
[----:B------:R-:W-:Y:S05]  /*19860*/  @P0 BRA `(.L_x_2903) ;  /* 0x0000004800ec0947 */ /* 0x000fea0003800000 */
[----:B0-----:R-:W0:Y:S01]  /*19870*/  S2R R5, SR_LANEID ;  /* 0x0000000000057919 */ /* 0x001e220000000000 */
        /* <DEDUP_REMOVED lines=10> */
[----:B0-----:R-:W-:Y:S01]  /*19920*/  IADD3 R16, R0, UR37, R7 ;  /* 0x0000002500107c10 */ /* 0x001fe2000fffe007 */
[----:B------:R-:W-:Y:S06]  /*19930*/  BRA `(.L_x_2903) ;  /* 0x0000004800b87947 */ /* 0x000fec0003800000 */
.L_x_2902:
[----:B------:R-:W2:Y:S01]  /*19940*/  LDL R17, [R1] ;  /* 0x0000000001117983 */ /* 0x000ea20000100800 */
        /* <DEDUP_REMOVED lines=20> */
.L_x_2905:
[----:B------:R-:W-:Y:S05]  /*19a90*/  BSYNC B6 ;  /* 0x0000000000067941 */ /* 0x000fea0003800000 */
.L_x_2904:
        /* <DEDUP_REMOVED lines=10> */
[----:B0-----:R-:W-:Y:S02]  /*19b40*/  IMAD.U32 R5, RZ, RZ, UR7 ;  /* 0x00000007ff057e24 */ /* 0x001fe4000f8e00ff */
        /* <DEDUP_REMOVED lines=9> */
.L_x_2908:
        /* <DEDUP_REMOVED lines=15> */
.L_x_2907:
[----:B------:R-:W-:Y:S05]  /*19cd0*/  BSYNC B6 ;  /* 0x0000000000067941 */ /* 0x000fea0003800000 */
.L_x_2906:
[----:B------:R-:W-:Y:S01]  /*19ce0*/  ULDC.64 UR4, c[0x0][0x9f8] ;  /* 0x00027e0000047ab9 */ /* 0x000fe20000000a00 */
[----:B------:R-:W2:Y:S01]  /*19cf0*/  LDL R17, [R1+0x2c] ;  /* 0x00002c0001117983 */ /* 0x000ea20000100800 */
[----:B------:R-:W-:Y:S01]  /*19d00*/  ISETP.NE.U32.AND P0, PT, RZ, UR4, PT ;  /* 0x00000004ff007c0c */ /* 0x000fe2000bf05070 */
[----:B------:R-:W-:-:S03]  /*19d10*/  IMAD.MOV.U32 R7, RZ, RZ, R19 ;  /* 0x000000ffff077224 */ /* 0x000fc600078e0013 */
[----:B------:R-:W-:Y:S01]  /*19d20*/  ISETP.NE.AND.EX P0, PT, RZ, UR5, PT, P0 ;  /* 0x00000005ff007c0c */ /* 0x000fe2000bf05300 */
[----:B------:R-:W-:-:S12]  /*19d30*/  ULDC.64 UR4, c[0x0][0xa08] ;  /* 0x0002820000047ab9 */ /* 0x000fd80000000a00 */
[----:B------:R-:W1:Y:S02]  /*19d40*/  @P0 LDC.64 R2, c[0x0][0x9f8] ;  /* 0x00027e00ff020b82 */ /* 0x000e640000000a00 */
[----:B-1----:R-:W-:-:S05]  /*19d50*/  @P0 IMAD.WIDE R2, R19, 0x4, R2 ;  /* 0x0000000413020825 */ /* 0x002fca00078e0202 */
[----:B------:R1:W0:Y:S02]  /*19d60*/  @P0 LDG.E R7, desc[UR42][R2.64] ;  /* 0x0000002a02070981 */ /* 0x000224000c1e1900 */
[----:B-1----:R-:W1:Y:S02]  /*19d70*/  LDC.64 R2, c[0x0][0x418] ;  /* 0x00010600ff027b82 */ /* 0x002e640000000a00 */
[----:B-1----:R-:W-:Y:S01]  /*19d80*/  LOP3.LUT P0, RZ, R2, UR4, RZ, 0xfc, !PT ;  /* 0x0000000402ff7c12 */ /* 0x002fe2000f80fcff */
[----:B------:R-:W-:-:S03]  /*19d90*/  UMOV UR4, 0xffffffff ;  /* 0xffffffff00047882 */ /* 0x000fc60000000000 */
[----:B------:R-:W-:Y:S01]  /*19da0*/  LOP3.LUT P0, RZ, R3, UR5, RZ, 0xfc, P0 ;  /* 0x0000000503ff7c12 */ /* 0x000fe2000800fcff */
[----:B--2---:R-:W-:Y:S01]  /*19db0*/  VIADD R0, R17, 0xffffffff ;  /* 0xffffffff11007836 */ /* 0x004fe20000000000 */
[----:B0-----:R-:W-:Y:S01]  /*19dc0*/  SHF.R.S32.HI R8, RZ, 0x1f, R7 ;  /* 0x0000001fff087819 */ /* 0x001fe20000011407 */
[----:B------:R0:W-:Y:S01]  /*19dd0*/  STL [R1+0xc], R7 ;  /* 0x00000c0701007387 */ /* 0x0001e20000100800 */
[----:B------:R-:W-:-:S03]  /*19de0*/  SEL R17, R7, RZ, !P0 ;  /* 0x000000ff07117207 */ /* 0x000fc60004000000 */
[----:B------:R0:W-:Y:S01]  /*19df0*/  STL [R1+0x1c], R8 ;  /* 0x00001c0801007387 */ /* 0x0001e20000100800 */
[----:B------:R-:W-:Y:S05]  /*19e00*/  BRA.DIV UR4, `(.L_x_2909) ;  /* 0x00000066045c7947 */ /* 0x000fea000b800000 */
[----:B------:R-:W1:Y:S02]  /*19e10*/  S2R R4, SR_TID.X ;  /* 0x0000000000047919 */ /* 0x000e640000002100 */
[----:B-1----:R-:W-:-:S04]  /*19e20*/  SHF.R.U32.HI R4, RZ, 0x5, R4 ;  /* 0x00000005ff047819 */ /* 0x002fc80000011604 */
[----:B------:R-:W-:-:S05]  /*19e30*/  LOP3.LUT R4, R4, 0x3, RZ, 0xc0, !PT ;  /* 0x0000000304047812 */ /* 0x000fca00078ec0ff */
[----:B------:R1:W2:Y:S02]  /*19e40*/  SHFL.IDX PT, R14, R4, RZ, 0x1f ;  /* 0x00001fff040e7589 */ /* 0x0002a400000e0000 */
.L_x_3069:
[----:B-1----:R-:W3:Y:S01]  /*19e50*/  LDL.LU R4, [R1+0x18] ;  /* 0x0000180001047983 */ /* 0x002ee20000300800 */
[----:B------:R-:W-:Y:S02]  /*19e60*/  PLOP3.LUT P1, PT, PT, PT, PT, 0x8, 0x0 ;  /* 0x000000000000781c */ /* 0x000fe40003f2e170 */
[----:B--2---:R-:W-:Y:S01]  /*19e70*/  ISETP.NE.AND P0, PT, R14, RZ, PT ;  /* 0x000000ff0e00720c */ /* 0x004fe20003f05270 */
        /* <DEDUP_REMOVED lines=8> */
.L_x_3072:
[----:B------:R-:W-:Y:S05]  /*19f00*/  @!P6 BRA `(.L_x_2910) ;  /* 0x00000004000ce947 */ /* 0x000fea0003800000 */
[----:B------:R-:W-:-:S04]  /*19f10*/  ISETP.NE.U32.AND P0, PT, R2, RZ, PT ;  /* 0x000000ff0200720c */ /* 0x000fc80003f05070 */
[----:B------:R-:W-:-:S13]  /*19f20*/  ISETP.NE.AND.EX P0, PT, R3, RZ, PT, P0 ;  /* 0x000000ff0300720c */ /* 0x000fda0003f05300 */
[----:B------:R-:W-:Y:S05]  /*19f30*/  @!P0 BRA `(.L_x_2912) ;  /* 0x0000000000508947 */ /* 0x000fea0003800000 */
[----:B------:R-:W2:Y:S01]  /*19f40*/  LDC R6, c[0x0][0x43c] ;  /* 0x00010f00ff067b82 */ /* 0x000ea20000000800 */
[----:B------:R-:W-:Y:S01]  /*19f50*/  IMAD.MOV.U32 R9, RZ, RZ, R0 ;  /* 0x000000ffff097224 */ /* 0x000fe200078e0000 */
[----:B------:R-:W-:-:S03]  /*19f60*/  ULDC.64 UR4, c[0x0][0x428] ;  /* 0x00010a0000047ab9 */ /* 0x000fc60000000a00 */
[----:B-1----:R-:W-:Y:S01]  /*19f70*/  IMAD.MOV.U32 R0, RZ, RZ, R9 ;  /* 0x000000ffff007224 */ /* 0x002fe200078e0009 */
[----:B--2---:R-:W-:-:S13]  /*19f80*/  ISETP.NE.AND P0, PT, R6, 0x1, PT ;  /* 0x000000010600780c */ /* 0x004fda0003f05270 */
[----:B------:R-:W1:Y:S02]  /*19f90*/  @P0 LDC.64 R4, c[0x0][0x440] ;  /* 0x00011000ff040b82 */ /* 0x000e640000000a00 */
[----:B-1----:R-:W-:-:S05]  /*19fa0*/  @P0 IMAD.HI.U32 R4, R9, R4, RZ ;  /* 0x0000000409040227 */ /* 0x002fca00078e00ff */
        /* <DEDUP_REMOVED lines=13> */
.L_x_2912:
[----:B0-----:R-:W3:Y:S04]  /*1a080*/  LDL R7, [R1] ;  /* 0x0000000001077983 */ /* 0x001ee80000100800 */
[----:B-1----:R-:W3:Y:S04]  /*1a090*/  LDL R0, [R1+0x4] ;  /* 0x0000040001007983 */ /* 0x002ee80000100800 */
[----:B--2---:R-:W2:Y:S01]  /*1a0a0*/  LDL R2, [R1+0x10] ;  /* 0x0000100001027983 */ /* 0x004ea20000100800 */
[----:B---3--:R-:W-:Y:S01]  /*1a0b0*/  IMAD R0, R0, 0x8, R7 ;  /* 0x0000000800007824 */ /* 0x008fe200078e0207 */
[----:B--2---:R-:W-:-:S04]  /*1a0c0*/  SHF.L.U32 R2, R2, 0x1f, RZ ;  /* 0x0000001f02027819 */ /* 0x004fc800000006ff */
[----:B------:R-:W0:Y:S02]  /*1a0d0*/  SYNCS.PHASECHK.TRANS64.TRYWAIT P0, [R0+URZ+0x28c40], R2 ;  /* 0x028c4002000075a7 */ /* 0x000e24000800017f */
[----:B0-----:R-:W-:Y:S05]  /*1a0e0*/  @!P0 BRA `(.L_x_2913) ;  /* 0x0000006000f88947 */ /* 0x001fea0003800000 */
.L_x_3073:
        /* <DEDUP_REMOVED lines=11> */
.L_x_2914:
[----:B------:R-:W2:Y:S04]  /*1a1a0*/  LDL R5, [R1] ;  /* 0x0000000001057983 */ /* 0x000ea80000100800 */
[----:B------:R-:W2:Y:S04]  /*1a1b0*/  LDL R4, [R1+0x4] ;  /* 0x0000040001047983 */ /* 0x000ea80000100800 */
[----:B------:R-:W3:Y:S04]  /*1a1c0*/  LDL R6, [R1+0x34] ;  /* 0x0000340001067983 */ /* 0x000ee80000100800 */
[----:B------:R-:W4:Y:S04]  /*1a1d0*/  LDL R3, [R1+0x20] ;  /* 0x0000200001037983 */ /* 0x000f280000100800 */
[----:B0-----:R-:W4:Y:S01]  /*1a1e0*/  LDL.LU R2, [R1+0x18] ;  /* 0x0000180001027983 */ /* 0x001f220000300800 */
        /* <DEDUP_REMOVED lines=13> */
[----:B------:R-:W-:-:S09]  /*1a2c0*/  LOP3.LUT R2, R2, 0xfffffffe, RZ, 0xc0, !PT ;  /* 0xfffffffe02027812 */ /* 0x000fd200078ec0ff */
[----:B------:R-:W-:Y:S02]  /*1a2d0*/  UIADD3 UR8, UR8, 0x22400, URZ ;  /* 0x0002240008087890 */ /* 0x000fe4000fffe03f */
[----:B------:R-:W-:Y:S01]  /*1a2e0*/  ULEA UR11, UR11, UR4, 0x6 ;  /* 0x000000040b0b7291 */ /* 0x000fe2000f8e303f */
[----:B------:R-:W-:Y:S02]  /*1a2f0*/  @P0 LOP3.LUT R2, R2, 0x1, RZ, 0xfc, !PT ;  /* 0x0000000102020812 */ /* 0x000fe400078efcff */
[----:B------:R-:W-:-:S03]  /*1a300*/  UMOV UR4, 0x0 ;  /* 0x0000000000047882 */ /* 0x000fc60000000000 */
[----:B------:R2:W-:Y:S03]  /*1a310*/  STL [R1+0x18], R2 ;  /* 0x0000180201007387 */ /* 0x0005e60000100800 */
[----:B------:R2:W-:Y:S01]  /*1a320*/  UTMALDG.4D [UR8], [UR6], desc[UR4] ;  /* 0x00000408060075b4 */ /* 0x0005e20008019000 */
[----:B------:R-:W-:Y:S02]  /*1a330*/  NOP ;  /* 0x0000000000007918 */ /* 0x000fe40000000000 */
.L_x_2910:
[----:B-1----:R-:W3:Y:S04]  /*1a340*/  LDL R4, [R1] ;  /* 0x0000000001047983 */ /* 0x002ee80000100800 */
[----:B------:R-:W4:Y:S01]  /*1a350*/  LDL.LU R3, [R1+0x3c] ;  /* 0x00003c0001037983 */ /* 0x000f220000300800 */
[----:B------:R-:W-:Y:S05]  /*1a360*/  WARPSYNC.ALL ;  /* 0x0000000000007948 */ /* 0x000fea0003800000 */
[----:B--2---:R-:W-:Y:S01]  /*1a370*/  ULDC.64 UR4, c[0x0][0x298] ;  /* 0x0000a60000047ab9 */ /* 0x004fe20000000a00 */
[----:B------:R-:W-:Y:S01]  /*1a380*/  BSSY B6, `(.L_x_2915) ;  /* 0x000001c000067945 */ /* 0x000fe20003800000 */
[----:B------:R-:W-:Y:S01]  /*1a390*/  BAR.SYNC.DEFER_BLOCKING 0x8, 0x100 ;  /* 0x0204000000007b1d */ /* 0x000fe20000010000 */
[----:B----4-:R-:W-:-:S05]  /*1a3a0*/  SHF.R.S32.HI R0, RZ, 0x1f, R3 ;  /* 0x0000001fff007819 */ /* 0x010fca0000011403 */
[----:B------:R-:W-:Y:S02]  /*1a3b0*/  IMAD R2, R0, UR4, RZ ;  /* 0x0000000400027c24 */ /* 0x000fe4000f8e02ff */
[----:B---3--:R-:W-:Y:S02]  /*1a3c0*/  VIADD R0, R4, 0x20400 ;  /* 0x0002040004007836 */ /* 0x008fe40000000000 */
[C---:B------:R-:W-:Y:S02]  /*1a3d0*/  IMAD R2, R3.reuse, UR5, R2 ;  /* 0x0000000503027c24 */ /* 0x040fe4000f8e0202 */
[----:B------:R-:W-:Y:S01]  /*1a3e0*/  IMAD.WIDE.U32 R4, R3, UR4, RZ ;  /* 0x0000000403047c25 */ /* 0x000fe2000f8e00ff */
[----:B------:R-:W-:-:S03]  /*1a3f0*/  LOP3.LUT P0, RZ, R0, 0x3ff, RZ, 0xc0, !PT ;  /* 0x000003ff00ff7812 */ /* 0x000fc6000780c0ff */
[----:B------:R-:W-:Y:S01]  /*1a400*/  IMAD.IADD R0, R5, 0x1, R2 ;  /* 0x0000000105007824 */ /* 0x000fe200078e0202 */
[----:B------:R1:W-:Y:S04]  /*1a410*/  STL.64 [R1+0x40], R4 ;  /* 0x0000400401007387 */ /* 0x0003e80000100a00 */
[----:B------:R1:W-:Y:S05]  /*1a420*/  STL [R1+0x3c], R0 ;  /* 0x00003c0001007387 */ /* 0x0003ea0000100800 */
        /* <DEDUP_REMOVED lines=17> */
.L_x_2916:
[----:B------:R-:W-:Y:S05]  /*1a540*/  BSYNC B6 ;  /* 0x0000000000067941 */ /* 0x000fea0003800000 */
.L_x_2915:
[----:B-1----:R-:W2:Y:S01]  /*1a550*/  LDL.LU R0, [R1+0x3c] ;  /* 0x00003c0001007983 */ /* 0x002ea20000300800 */
[----:B0-----:R-:W0:Y:S01]  /*1a560*/  LDC R7, c[0x0][0x448] ;  /* 0x00011200ff077b82 */ /* 0x001e220000000800 */
[----:B------:R-:W-:Y:S01]  /*1a570*/  ULDC.64 UR4, c[0x0][0x2d8] ;  /* 0x0000b60000047ab9 */ /* 0x000fe20000000a00 */
[----:B------:R-:W-:Y:S01]  /*1a580*/  ULDC UR6, c[0x0][0x2b8] ;  /* 0x0000ae0000067ab9 */ /* 0x000fe20000000800 */
[----:B------:R-:W2:Y:S04]  /*1a590*/  LDL.LU.64 R2, [R1+0x40] ;  /* 0x0000400001027983 */ /* 0x000ea80000300a00 */
[----:B------:R-:W3:Y:S04]  /*1a5a0*/  LDL R12, [R1+0x28] ;  /* 0x00002800010c7983 */ /* 0x000ee80000100800 */
[----:B------:R1:W5:Y:S01]  /*1a5b0*/  LDL R9, [R1+0x4c] ;  /* 0x00004c0001097983 */ /* 0x0003620000100800 */
[----:B------:R-:W4:Y:S01]  /*1a5c0*/  S2R R5, SR_TID.X ;  /* 0x0000000000057919 */ /* 0x000f220000002100 */
[----:B------:R-:W1:Y:S01]  /*1a5d0*/  S2R R8, SR_TID.X ;  /* 0x0000000000087919 */ /* 0x000e620000002100 */
[----:B----4-:R-:W-:-:S04]  /*1a5e0*/  LOP3.LUT R5, R5, 0x7f, RZ, 0xc0, !PT ;  /* 0x0000007f05057812 */ /* 0x010fc800078ec0ff */
[----:B------:R-:W-:Y:S01]  /*1a5f0*/  SHF.R.U32.HI R5, RZ, 0x3, R5 ;  /* 0x00000003ff057819 */ /* 0x000fe20000011605 */
[----:B-1----:R-:W-:-:S05]  /*1a600*/  IMAD.SHL.U32 R8, R8, 0x10, RZ ;  /* 0x0000001008087824 */ /* 0x002fca00078e00ff */
[----:B------:R-:W-:Y:S01]  /*1a610*/  LOP3.LUT R8, R5, 0x70, R8, 0xf8, !PT ;  /* 0x0000007005087812 */ /* 0x000fe200078ef808 */
[----:B------:R-:W1:Y:S02]  /*1a620*/  S2R R10, SR_TID.X ;  /* 0x00000000000a7919 */ /* 0x000e640000002100 */
[----:B-1----:R-:W-:-:S05]  /*1a630*/  IMAD.SHL.U32 R10, R10, 0x8, RZ ;  /* 0x000000080a0a7824 */ /* 0x002fca00078e00ff */
[----:B------:R-:W-:Y:S01]  /*1a640*/  LOP3.LUT R10, R10, 0x38, RZ, 0xc0, !PT ;  /* 0x000000380a0a7812 */ /* 0x000fe200078ec0ff */
[----:B--2---:R-:W-:Y:S01]  /*1a650*/  IMAD.MOV.U32 R3, RZ, RZ, R0 ;  /* 0x000000ffff037224 */ /* 0x004fe200078e0000 */
        /* <DEDUP_REMOVED lines=12> */
[----:B0-----:R-:W-:-:S13]  /*1a720*/  ISETP.NE.AND P0, PT, R7, 0x1, PT ;  /* 0x000000010700780c */ /* 0x001fda0003f05270 */
[----:B------:R-:W0:Y:S08]  /*1a730*/  @P0 LDC R5, c[0x0][0x44c] ;  /* 0x00011300ff050b82 */ /* 0x000e300000000800 */
[----:B------:R-:W1:Y:S01]  /*1a740*/  @P0 LDC R6, c[0x0][0x450] ;  /* 0x00011400ff060b82 */ /* 0x000e620000000800 */
[----:B------:R-:W-:Y:S02]  /*1a750*/  IMAD R4, R4, UR4, RZ ;  /* 0x0000000404047c24 */ /* 0x000fe4000f8e02ff */
[----:B------:R-:W-:-:S04]  /*1a760*/  IMAD.WIDE.U32 R2, R0, UR4, R2 ;  /* 0x0000000400027c25 */ /* 0x000fc8000f8e0002 */
[----:B------:R-:W-:Y:S01]  /*1a770*/  IMAD R0, R0, UR5, R4 ;  /* 0x0000000500007c24 */ /* 0x000fe2000f8e0204 */
[----:B------:R-:W-:Y:S01]  /*1a780*/  ULDC.64 UR4, c[0x0][0x2d0] ;  /* 0x0000b40000047ab9 */ /* 0x000fe20000000a00 */
[----:B---3--:R-:W-:Y:S02]  /*1a790*/  IMAD.IADD R4, R8, 0x1, R12 ;  /* 0x0000000108047824 */ /* 0x008fe400078e020c */
[----:B------:R-:W-:Y:S02]  /*1a7a0*/  IMAD.IADD R3, R3, 0x1, R0 ;  /* 0x0000000103037824 */ /* 0x000fe400078e0200 */
        /* <DEDUP_REMOVED lines=51> */
[----:B0-----:R-:W0:Y:S07]  /*1aae0*/  SHFL.IDX PT, R6, R3, 0x2, 0x181f ;  /* 0x00581f0003067f89 */ /* 0x001e2e00000e0000 */
[----:B-1----:R-:W-:-:S05]  /*1aaf0*/  @!P1 LEA R5, P2, R10, R5, 0x1 ;  /* 0x000000050a059211 */ /* 0x002fca00078408ff */
[----:B0-----:R-:W-:-:S04]  /*1ab00*/  @!P1 IMAD.X R6, RZ, RZ, R6, P2 ;  /* 0x000000ffff069224 */ /* 0x001fc800010e0606 */
[----:B------:R-:W-:Y:S02]  /*1ab10*/  @!P1 IMAD.MOV.U32 R7, RZ, RZ, R6 ;  /* 0x000000ffff079224 */ /* 0x000fe400078e0006 */
[----:B------:R-:W-:Y:S02]  /*1ab20*/  @!P1 IMAD.MOV.U32 R6, RZ, RZ, R5 ;  /* 0x000000ffff069224 */ /* 0x000fe400078e0005 */
[----:B------:R0:W1:Y:S04]  /*1ab30*/  SHFL.IDX PT, R5, R3, 0x3, 0x181f ;  /* 0x00781f0003057f89 */ /* 0x00006800000e0000 */
[----:B------:R0:W-:Y:S04]  /*1ab40*/  @!P1 LDGSTS.E.BYPASS.LTC128B.128 [R9+0x21400], desc[UR42][R6.64], !P0 ;  /* 0x2140000006099fae */ /* 0x0001e8000c101d6a */
[----:B------:R0:W2:Y:S02]  /*1ab50*/  SHFL.IDX PT, R3, R4, 0x3, 0x181f ;  /* 0x00781f0004037f89 */ /* 0x0000a400000e0000 */
.L_x_3082:
[----:B------:R3:W5:Y:S01]  /*1ab60*/  LDL R8, [R1] ;  /* 0x0000000001087983 */ /* 0x0007620000100800 */
[----:B------:R-:W-:-:S05]  /*1ab70*/  VIADD R0, R0, 0x30 ;  /* 0x0000003000007836 */ /* 0x000fca0000000000 */
[----:B------:R-:W-:-:S13]  /*1ab80*/  ISETP.GE.AND P1, PT, R0, R2, PT ;  /* 0x000000020000720c */ /* 0x000fda0003f26270 */
[----:B--2---:R-:W-:-:S05]  /*1ab90*/  @!P1 LEA R2, P2, R10, R3, 0x1 ;  /* 0x000000030a029211 */ /* 0x004fca00078408ff */
[----:B01----:R-:W-:-:S05]  /*1aba0*/  @!P1 IMAD.X R3, RZ, RZ, R5, P2 ;  /* 0x000000ffff039224 */ /* 0x003fca00010e0605 */
[----:B------:R-:W-:Y:S01]  /*1abb0*/  @!PT LDS RZ, [RZ] ;  /* 0x00000000fffff984 */ /* 0x000fe20000000800 */
[----:B------:R-:W-:Y:S01]  /*1abc0*/  @!PT LDS RZ, [RZ] ;  /* 0x00000000fffff984 */ /* 0x000fe20000000800 */
[----:B------:R-:W-:Y:S01]  /*1abd0*/  @!PT LDS RZ, [RZ] ;  /* 0x00000000fffff984 */ /* 0x000fe20000000800 */
[----:B------:R3:W-:Y:S01]  /*1abe0*/  @!P1 LDGSTS.E.BYPASS.LTC128B.128 [R9+0x21c00], desc[UR42][R2.64], !P0 ;  /* 0x21c0000002099fae */ /* 0x0007e2000c101d6a */
[----:B------:R-:W-:Y:S01]  /*1abf0*/  PLOP3.LUT P0, PT, PT, PT, PT, 0x80, 0x0 ;  /* 0x000000000000781c */ /* 0x000fe20003f0f070 */
[----:B------:R-:W-:-:S12]  /*1ac00*/  NOP ;  /* 0x0000000000007918 */ /* 0x000fd80000000000 */
.L_x_2918:
[----:B---3--:R-:W2:Y:S01]  /*1ac10*/  LDL R2, [R1] ;  /* 0x0000000001027983 */ /* 0x008ea20000100800 */
        /* <DEDUP_REMOVED lines=18> */
.L_x_3083:
[----:B------:R-:W-:Y:S05]  /*1ad40*/  BSYNC B0 ;  /* 0x0000000000007941 */ /* 0x000fea0003800000 */
.L_x_2919:
[----:B0-----:R-:W2:Y:S01]  /*1ad50*/  LDL R2, [R1+0x18] ;  /* 0x0000180001027983 */ /* 0x001ea20000100800 */
[----:B------:R-:W-:Y:S01]  /*1ad60*/  BSSY B0, `(.L_x_2921) ;  /* 0x000009a000007945 */ /* 0x000fe20003800000 */
[----:B--2---:R-:W-:-:S13]  /*1ad70*/  LOP3.LUT P0, RZ, R2, 0x1, RZ, 0xc0, !PT ;  /* 0x0000000102ff7812 */ /* 0x004fda000780c0ff */
[----:B------:R-:W-:Y:S05]  /*1ad80*/  @!P0 BRA `(.L_x_2922) ;  /* 0x00000008005c8947 */ /* 0x000fea0003800000 */
[----:B------:R-:W2:Y:S04]  /*1ad90*/  LDL R5, [R1] ;  /* 0x0000000001057983 */ /* 0x000ea80000100800 */
        /* <DEDUP_REMOVED lines=10> */
.L_x_3084:
[----:B------:R-:W-:Y:S05]  /*1ae40*/  BSYNC B1 ;  /* 0x0000000000017941 */ /* 0x000fea0003800000 */
.L_x_2923:
        /* <DEDUP_REMOVED lines=9> */
.L_x_2926:
[----:B------:R-:W-:Y:S05]  /*1aee0*/  BSYNC B1 ;  /* 0x0000000000017941 */ /* 0x000fea0003800000 */
.L_x_2925:
[----:B------:R-:W2:Y:S04]  /*1aef0*/  LDL R5, [R1+0x20] ;  /* 0x0000200001057983 */ /* 0x000ea80000100800 */
[----:B------:R-:W2:Y:S04]  /*1af00*/  LDL.LU R3, [R1+0x34] ;  /* 0x0000340001037983 */ /* 0x000ea80000300800 */
[----:B------:R-:W3:Y:S04]  /*1af10*/  LDL R4, [R1] ;  /* 0x0000000001047983 */ /* 0x000ee80000100800 */
[----:B0-----:R-:W3:Y:S01]  /*1af20*/  LDL R2, [R1+0x4] ;  /* 0x0000040001027983 */ /* 0x001ee20000100800 */
        /* <DEDUP_REMOVED lines=10> */
.L_x_2927:
        /* <DEDUP_REMOVED lines=15> */
.L_x_2928:
        /* <DEDUP_REMOVED lines=15> */
.L_x_2929:
        /* <DEDUP_REMOVED lines=15> */
.L_x_2930:
        /* <DEDUP_REMOVED lines=15> */
.L_x_2931:
        /* <DEDUP_REMOVED lines=15> */
.L_x_2932:
        /* <DEDUP_REMOVED lines=15> */
.L_x_2933:
        /* <DEDUP_REMOVED lines=15> */
.L_x_2934:
        /* <DEDUP_REMOVED lines=10> */
.L_x_2922:
[----:B------:R-:W-:Y:S05]  /*1b700*/  BSYNC B0 ;  /* 0x0000000000007941 */ /* 0x000fea0003800000 */
.L_x_2921:
[----:B------:R-:W2:Y:S04]  /*1b710*/  LDL R4, [R1+0x2c] ;  /* 0x00002c0001047983 */ /* 0x000ea80000100800 */
[----:B------:R-:W3:Y:S01]  /*1b720*/  LDL R5, [R1+0x24] ;  /* 0x0000240001057983 */ /* 0x000ee20000100800 */
[----:B------:R-:W-:Y:S01]  /*1b730*/  BSSY B0, `(.L_x_2935) ;  /* 0x00002b3000007945 */ /* 0x000fe20003800000 */
[----:B--2---:R-:W-:-:S05]  /*1b740*/  VIADD R0, R4, 0xfffffffe ;  /* 0xfffffffe04007836 */ /* 0x004fca0000000000 */
[----:B---3--:R-:W-:-:S13]  /*1b750*/  ISETP.GE.AND P0, PT, R0, R5, PT ;  /* 0x000000050000720c */ /* 0x008fda0003f06270 */
[----:B------:R-:W-:Y:S05]  /*1b760*/  @!P0 BRA `(.L_x_2936) ;  /* 0x0000002800bc8947 */ /* 0x000fea0003800000 */
[----:B------:R-:W-:Y:S01]  /*1b770*/  IMAD.MOV R2, RZ, RZ, -R4 ;  /* 0x000000ffff027224 */ /* 0x000fe200078e0a04 */
[----:B------:R-:W-:Y:S01]  /*1b780*/  LOP3.LUT R6, RZ, R5, RZ, 0x33, !PT ;  /* 0x00000005ff067212 */ /* 0x000fe200078e33ff */
        /* <DEDUP_REMOVED lines=42> */
.L_x_2941:
        /* <DEDUP_REMOVED lines=9> */
.L_x_3085:
[----:B------:R-:W-:Y:S05]  /*1bac0*/  BSYNC B3 ;  /* 0x0000000000037941 */ /* 0x000fea0003800000 */
.L_x_2942:
        /* <DEDUP_REMOVED lines=9> */
.L_x_2945:
[----:B------:R-:W-:Y:S05]  /*1bb60*/  BSYNC B3 ;  /* 0x0000000000037941 */ /* 0x000fea0003800000 */
.L_x_2944:
        /* <DEDUP_REMOVED lines=14> */
.L_x_2946:
        /* <DEDUP_REMOVED lines=13> */
.L_x_3086:
[----:B------:R-:W-:Y:S05]  /*1bd20*/  BSYNC B3 ;  /* 0x0000000000037941 */ /* 0x000fea0003800000 */
.L_x_2947:
        /* <DEDUP_REMOVED lines=11> */
.L_x_2950:
[----:B------:R-:W-:Y:S05]  /*1bde0*/  BSYNC B3 ;  /* 0x0000000000037941 */ /* 0x000fea0003800000 */
.L_x_2949:
        /* <DEDUP_REMOVED lines=11> */
.L_x_2951:
        /* <DEDUP_REMOVED lines=15> */
.L_x_2952:
        /* <DEDUP_REMOVED lines=15> */
.L_x_2953:
        /* <DEDUP_REMOVED lines=15> */
.L_x_2954:
        /* <DEDUP_REMOVED lines=15> */
.L_x_2955:
        /* <DEDUP_REMOVED lines=15> */
.L_x_2956:
        /* <DEDUP_REMOVED lines=15> */
.L_x_2957:
        /* <DEDUP_REMOVED lines=15> */
.L_x_2958:
        /* <DEDUP_REMOVED lines=10> */
.L_x_2940:
[----:B------:R-:W-:Y:S05]  /*1c5d0*/  BSYNC B1 ;  /* 0x0000000000017941 */ /* 0x000fea0003800000 */
.L_x_2939:
[----:B------:R-:W2:Y:S02]  /*1c5e0*/  LDL R4, [R1+0x2c] ;  /* 0x00002c0001047983 */ /* 0x000ea40000100800 */
[----:B--2---:R-:W-:-:S07]  /*1c5f0*/  VIADD R0, R4, 0xfffffffd ;  /* 0xfffffffd04007836 */ /* 0x004fce0000000000 */
.L_x_2938:
[----:B------:R-:W-:Y:S05]  /*1c600*/  BSYNC B2 ;  /* 0x0000000000027941 */ /* 0x000fea0003800000 */
.L_x_2937:
[----:B------:R-:W2:Y:S01]  /*1c610*/  LDL.LU R2, [R1+0x2c] ;  /* 0x00002c0001027983 */ /* 0x000ea20000300800 */
[----:B------:R-:W-:Y:S01]  /*1c620*/  VIADD R6, R6, 0xfffffffe ;  /* 0xfffffffe06067836 */ /* 0x000fe20000000000 */
[----:B--2---:R-:W-:-:S04]  /*1c630*/  LOP3.LUT R2, RZ, R2, RZ, 0x33, !PT ;  /* 0x00000002ff027212 */ /* 0x004fc800078e33ff */
[----:B------:R-:W-:-:S13]  /*1c640*/  ISETP.NE.AND P0, PT, R6, R2, PT ;  /* 0x000000020600720c */ /* 0x000fda0003f05270 */
[----:B------:R-:W-:Y:S05]  /*1c650*/  @!P0 BRA `(.L_x_2936) ;  /* 0x0000001c00008947 */ /* 0x000fea0003800000 */
.L_x_2999:
[----:B------:R-:W2:Y:S04]  /*1c660*/  LDL R4, [R1+0x18] ;  /* 0x0000180001047983 */ /* 0x000ea80000100800 */
[----:B------:R-:W0:Y:S04]  /*1c670*/  LDL.LU R3, [R1+0x4] ;  /* 0x0000040001037983 */ /* 0x000e280000300800 */
        /* <DEDUP_REMOVED lines=34> */
.L_x_2961:
[----:B------:R-:W2:Y:S01]  /*1c8a0*/  LDL R2, [R1] ;  /* 0x0000000001027983 */ /* 0x000ea20000100800 */
[----:B------:R-:W-:Y:S01]  /*1c8b0*/  SHF.L.U32 R3, R6, 0x1f, RZ ;  /* 0x0000001f06037819 */ /* 0x000fe200000006ff */
[----:B------:R-:W-:Y:S01]  /*1c8c0*/  BSSY B2, `(.L_x_2962) ;  /* 0x0000007000027945 */ /* 0x000fe20003800000 */
[----:B0-----:R-:W0:Y:S02]  /*1c8d0*/  S2R R4, SR_TID.X ;  /* 0x0000000000047919 */ /* 0x001e240000002100 */
[----:B0-----:R-:W-:-:S04]  /*1c8e0*/  LOP3.LUT R4, R4, 0x7f, RZ, 0xc0, !PT ;  /* 0x0000007f04047812 */ /* 0x001fc800078ec0ff */
[----:B------:R-:W-:Y:S01]  /*1c8f0*/  ISETP.NE.AND P1, PT, R4, RZ, PT ;  /* 0x000000ff0400720c */ /* 0x000fe20003f25270 */
[----:B--2---:R-:W-:-:S04]  /*1c900*/  IMAD R2, R7, 0x8, R2 ;  /* 0x0000000807027824 */ /* 0x004fc800078e0202 */
[----:B------:R-:W0:Y:S02]  /*1c910*/  SYNCS.PHASECHK.TRANS64.TRYWAIT P0, [R2+URZ+0x28c40], R3 ;  /* 0x028c4003020075a7 */ /* 0x000e24000800017f */
[----:B0-----:R-:W-:Y:S06]  /*1c920*/  @!P0 BRA `(.L_x_2963) ;  /* 0x0000004000948947 */ /* 0x001fec0003800000 */
.L_x_3087:
[----:B------:R-:W-:Y:S05]  /*1c930*/  BSYNC B2 ;  /* 0x0000000000027941 */ /* 0x000fea0003800000 */
.L_x_2962:
        /* <DEDUP_REMOVED lines=9> */
.L_x_2965:
[----:B------:R-:W-:Y:S05]  /*1c9d0*/  BSYNC B2 ;  /* 0x0000000000027941 */ /* 0x000fea0003800000 */
.L_x_2964:
        /* <DEDUP_REMOVED lines=13> */
.L_x_2966:
        /* <DEDUP_REMOVED lines=13> */
.L_x_3088:
[----:B------:R-:W-:Y:S05]  /*1cb80*/  BSYNC B2 ;  /* 0x0000000000027941 */ /* 0x000fea0003800000 */
.L_x_2967:
        /* <DEDUP_REMOVED lines=11> */
.L_x_2970:
[----:B------:R-:W-:Y:S05]  /*1cc40*/  BSYNC B2 ;  /* 0x0000000000027941 */ /* 0x000fea0003800000 */
.L_x_2969:
[----:B01----:R-:W2:Y:S01]  /*1cc50*/  LDL R3, [R1] ;  /* 0x0000000001037983 */ /* 0x003ea20000100800 */
        /* <DEDUP_REMOVED lines=9> */
.L_x_2971:
        /* <DEDUP_REMOVED lines=15> */
.L_x_2972:
        /* <DEDUP_REMOVED lines=15> */
.L_x_2973:
        /* <DEDUP_REMOVED lines=15> */
.L_x_2974:
        /* <DEDUP_REMOVED lines=15> */
.L_x_2975:
        /* <DEDUP_REMOVED lines=15> */
.L_x_2976:
        /* <DEDUP_REMOVED lines=15> */
.L_x_2977:
        /* <DEDUP_REMOVED lines=15> */
.L_x_2978:
        /* <DEDUP_REMOVED lines=10> */
.L_x_2960:
[----:B------:R-:W-:Y:S05]  /*1d420*/  BSYNC B1 ;  /* 0x0000000000017941 */ /* 0x000fea0003800000 */
.L_x_2959:
[----:B------:R-:W2:Y:S01]  /*1d430*/  LDL R5, [R1+0x18] ;  /* 0x0000180001057983 */ /* 0x000ea20000100800 */
[----:B------:R-:W-:Y:S01]  /*1d440*/  VIADD R7, R7, 0x1 ;  /* 0x0000000107077836 */ /* 0x000fe20000000000 */
[----:B------:R-:W-:Y:S04]  /*1d450*/  BSSY B1, `(.L_x_2979) ;  /* 0x00000dc000017945 */ /* 0x000fe80003800000 */
[----:B------:R-:W-:-:S04]  /*1d460*/  ISETP.NE.AND P0, PT, R7, 0x2, PT ;  /* 0x000000020700780c */ /* 0x000fc80003f05270 */
[----:B------:R-:W-:Y:S02]  /*1d470*/  SEL R2, RZ, 0x1, P0 ;  /* 0x00000001ff027807 */ /* 0x000fe40000000000 */
[----:B------:R-:W-:Y:S02]  /*1d480*/  SEL R9, R7, RZ, P0 ;  /* 0x000000ff07097207 */ /* 0x000fe40000000000 */
[----:B-----5:R-:W-:Y:S01]  /*1d490*/  LOP3.LUT R8, R6, R2, RZ, 0x3c, !PT ;  /* 0x0000000206087212 */ /* 0x020fe200078e3cff */
[----:B------:R-:W-:-:S04]  /*1d4a0*/  VIADD R6, R0, 0xffffffff ;  /* 0xffffffff00067836 */ /* 0x000fc80000000000 */
[----:B------:R0:W-:Y:S04]  /*1d4b0*/  STL [R1+0x10], R8 ;  /* 0x0000100801007387 */ /* 0x0001e80000100800 */
[----:B------:R0:W-:Y:S01]  /*1d4c0*/  STL [R1+0x4], R9 ;  /* 0x0000040901007387 */ /* 0x0001e20000100800 */
[----:B--2---:R-:W-:-:S13]  /*1d4d0*/  LOP3.LUT P2, RZ, R5, 0x1, RZ, 0xc0, !PT ;  /* 0x0000000105ff7812 */ /* 0x004fda000784c0ff */
[----:B0-----:R-:W-:Y:S05]  /*1d4e0*/  @!P2 BRA `(.L_x_2980) ;  /* 0x0000000c0048a947 */ /* 0x001fea0003800000 */
[----:B------:R-:W-:Y:S01]  /*1d4f0*/  ULDC.64 UR4, c[0x0][0x418] ;  /* 0x0001060000047ab9 */ /* 0x000fe20000000a00 */
[----:B------:R-:W-:Y:S01]  /*1d500*/  IMAD.MOV.U32 R7, RZ, RZ, R6 ;  /* 0x000000ffff077224 */ /* 0x000fe200078e0006 */
        /* <DEDUP_REMOVED lines=22> */
.L_x_2981:
[----:B------:R-:W2:Y:S01]  /*1d670*/  LDL R2, [R1] ;  /* 0x0000000001027983 */ /* 0x000ea20000100800 */
[----:B------:R-:W-:Y:S01]  /*1d680*/  BSSY B2, `(.L_x_2982) ;  /* 0x0000008000027945 */ /* 0x000fe20003800000 */
[----:B0-----:R-:W0:Y:S02]  /*1d690*/  S2R R4, SR_TID.X ;  /* 0x0000000000047919 */ /* 0x001e240000002100 */
[----:B0-----:R-:W-:-:S04]  /*1d6a0*/  LOP3.LUT R4, R4, 0x7f, RZ, 0xc0, !PT ;  /* 0x0000007f04047812 */ /* 0x001fc800078ec0ff */
[----:B------:R-:W-:Y:S01]  /*1d6b0*/  ISETP.NE.AND P1, PT, R4, RZ, PT ;  /* 0x000000ff0400720c */ /* 0x000fe20003f25270 */
[----:B--2---:R-:W-:Y:S01]  /*1d6c0*/  IMAD R3, R9, 0x8, R2 ;  /* 0x0000000809037824 */ /* 0x004fe200078e0202 */
[----:B------:R-:W-:-:S04]  /*1d6d0*/  SHF.L.U32 R2, R8, 0x1f, RZ ;  /* 0x0000001f08027819 */ /* 0x000fc800000006ff */
[----:B------:R-:W0:Y:S02]  /*1d6e0*/  SYNCS.PHASECHK.TRANS64.TRYWAIT P0, [R3+URZ+0x28c40], R2 ;  /* 0x028c4002030075a7 */ /* 0x000e24000800017f */
[----:B0-----:R-:W-:Y:S05]  /*1d6f0*/  @!P0 BRA `(.L_x_2983) ;  /* 0x0000003400488947 */ /* 0x001fea0003800000 */
.L_x_3089:
[----:B------:R-:W-:Y:S05]  /*1d700*/  BSYNC B2 ;  /* 0x0000000000027941 */ /* 0x000fea0003800000 */
.L_x_2982:
        /* <DEDUP_REMOVED lines=9> */
.L_x_2985:
[----:B------:R-:W-:Y:S05]  /*1d7a0*/  BSYNC B2 ;  /* 0x0000000000027941 */ /* 0x000fea0003800000 */
.L_x_2984:
[----:B------:R-:W2:Y:S04]  /*1d7b0*/  LDL R8, [R1] ;  /* 0x0000000001087983 */ /* 0x000ea80000100800 */
        /* <DEDUP_REMOVED lines=13> */
.L_x_2986:
        /* <DEDUP_REMOVED lines=13> */
.L_x_3090:
[----:B------:R-:W-:Y:S05]  /*1d960*/  BSYNC B2 ;  /* 0x0000000000027941 */ /* 0x000fea0003800000 */
.L_x_2987:
        /* <DEDUP_REMOVED lines=11> */
.L_x_2990:
[----:B------:R-:W-:Y:S05]  /*1da20*/  BSYNC B2 ;  /* 0x0000000000027941 */ /* 0x000fea0003800000 */
.L_x_2989:
        /* <DEDUP_REMOVED lines=11> */
.L_x_2991:
        /* <DEDUP_REMOVED lines=15> */
.L_x_2992:
        /* <DEDUP_REMOVED lines=15> */
.L_x_2993:
        /* <DEDUP_REMOVED lines=15> */
.L_x_2994:
        /* <DEDUP_REMOVED lines=15> */
.L_x_2995:
        /* <DEDUP_REMOVED lines=15> */
.L_x_2996:
        /* <DEDUP_REMOVED lines=15> */
.L_x_2997:
        /* <DEDUP_REMOVED lines=15> */
.L_x_2998:
        /* <DEDUP_REMOVED lines=10> */
.L_x_2980:
[----:B------:R-:W-:Y:S05]  /*1e210*/  BSYNC B1 ;  /* 0x0000000000017941 */ /* 0x000fea0003800000 */
.L_x_2979:
[----:B------:R-:W2:Y:S01]  /*1e220*/  LDL R5, [R1+0x24] ;  /* 0x0000240001057983 */ /* 0x000ea20000100800 */
[----:B------:R-:W-:Y:S01]  /*1e230*/  VIADD R0, R0, 0xfffffffe ;  /* 0xfffffffe00007836 */ /* 0x000fe20000000000 */
[----:B--2---:R-:W-:-:S13]  /*1e240*/  ISETP.GT.AND P0, PT, R6, R5, PT ;  /* 0x000000050600720c */ /* 0x004fda0003f04270 */
[----:B------:R-:W-:Y:S05]  /*1e250*/  @P0 BRA `(.L_x_2999) ;  /* 0xffffffe400000947 */ /* 0x000fea000383ffff */
.L_x_2936:
[----:B------:R-:W-:Y:S05]  /*1e260*/  BSYNC B0 ;  /* 0x0000000000007941 */ /* 0x000fea0003800000 */
.L_x_2935:
        /* <DEDUP_REMOVED lines=24> */
.L_x_3001:
[----:B------:R-:W-:Y:S05]  /*1e3f0*/  BSYNC B0 ;  /* 0x0000000000007941 */ /* 0x000fea0003800000 */
.L_x_3000:
[----:B------:R-:W-:-:S05]  /*1e400*/  SEL R0, R0, RZ, P0 ;  /* 0x000000ff00007207 */ /* 0x000fca0000000000 */
[----:B------:R2:W-:Y:S02]  /*1e410*/  STL [R1+0x4], R0 ;  /* 0x0000040001007387 */ /* 0x0005e40000100800 */
.L_x_2903:
[----:B------:R-:W-:Y:S05]  /*1e420*/  BSYNC B7 ;  /* 0x0000000000077941 */ /* 0x000fea0003800000 */
.L_x_2901:
        /* <DEDUP_REMOVED lines=10> */
[----:B------:R2:W-:Y:S01]  /*1e4d0*/  STL [R1], R0 ;  /* 0x0000000001007387 */ /* 0x0005e20000100800 */
[----:B------:R-:W-:Y:S06]  /*1e4e0*/  BAR.ARV 0x4, 0x180 ;  /* 0x0106000000007b1d */ /* 0x000fec0000002000 */
[----:B------:R-:W-:Y:S05]  /*1e4f0*/  BRA `(.L_x_3003) ;  /* 0x0000000800d47947 */ /* 0x000fea0003800000 */
.L_x_3002:
[----:B------:R-:W2:Y:S01]  /*1e500*/  S2R R6, SR_TID.X ;  /* 0x0000000000067919 */ /* 0x000ea20000002100 */
[----:B------:R-:W-:Y:S01]  /*1e510*/  UMOV UR4, 0xffffffff ;  /* 0xffffffff00047882 */ /* 0x000fe20000000000 */
[----:B--2---:R-:W-:-:S04]  /*1e520*/  LOP3.LUT R6, R6, 0x1f, RZ, 0xc0, !PT ;  /* 0x0000001f06067812 */ /* 0x004fc800078ec0ff */
[----:B------:R-:W-:Y:S01]  /*1e530*/  ISETP.NE.AND P0, PT, R6, 0x1f, PT ;  /* 0x0000001f0600780c */ /* 0x000fe20003f05270 */
[----:B------:R-:W-:-:S12]  /*1e540*/  BRA.DIV UR4, `(.L_x_3004) ;  /* 0x0000002604dc7947 */ /* 0x000fd8000b800000 */
[----:B0-----:R-:W-:Y:S01]  /*1e550*/  IMAD.IADD R5, R19, 0x1, R6 ;  /* 0x0000000113057824 */ /* 0x001fe200078e0206 */
[----:B------:R-:W-:-:S04]  /*1e560*/  ULDC UR4, c[0x0][0xc3c] ;  /* 0x00030f0000047ab9 */ /* 0x000fc80000000800 */
[----:B------:R-:W-:-:S13]  /*1e570*/  ISETP.GE.OR P1, PT, R5, UR4, !P0 ;  /* 0x0000000405007c0c */ /* 0x000fda000c726670 */
[----:B-1----:R-:W0:Y:S02]  /*1e580*/  @!P1 LDC.64 R2, c[0x0][0xc80] ;  /* 0x00032000ff029b82 */ /* 0x002e240000000a00 */
[----:B0-----:R-:W-:-:S06]  /*1e590*/  @!P1 IMAD.WIDE R2, R5, 0x4, R2 ;  /* 0x0000000405029825 */ /* 0x001fcc00078e0202 */
[----:B------:R0:W2:Y:S01]  /*1e5a0*/  @!P1 LDG.E R3, desc[UR42][R2.64] ;  /* 0x0000002a02039981 */ /* 0x0000a2000c1e1900 */
[C---:B------:R-:W-:Y:S02]  /*1e5b0*/  ISETP.GE.U32.AND P2, PT, R6.reuse, 0x2, PT ;  /* 0x000000020600780c */ /* 0x040fe40003f46070 */
[C---:B------:R-:W-:Y:S01]  /*1e5c0*/  ISETP.GE.U32.AND P3, PT, R6.reuse, 0x4, PT ;  /* 0x000000040600780c */ /* 0x040fe20003f66070 */
[----:B------:R-:W-:Y:S01]  /*1e5d0*/  SHFL.IDX PT, R0, R16, RZ, 0x1f ;  /* 0x00001fff10007589 */ /* 0x000fe200000e0000 */
[C---:B------:R-:W-:Y:S02]  /*1e5e0*/  ISETP.GE.U32.AND P4, PT, R6.reuse, 0x8, PT ;  /* 0x000000080600780c */ /* 0x040fe40003f86070 */
[C---:B------:R-:W-:Y:S01]  /*1e5f0*/  ISETP.GE.U32.AND P5, PT, R6.reuse, 0x10, PT ;  /* 0x000000100600780c */ /* 0x040fe20003fa6070 */
[----:B------:R-:W-:Y:S01]  /*1e600*/  SHFL.IDX PT, R4, R16, 0x1, 0x1f ;  /* 0x00201f0010047f89 */ /* 0x000fe200000e0000 */
        /* <DEDUP_REMOVED lines=19> */
.L_x_3100:
[----:B------:R-:W-:Y:S02]  /*1e740*/  ULDC UR4, c[0x0][0xc38] ;  /* 0x00030e0000047ab9 */ /* 0x000fe40000000800 */
[----:B------:R-:W-:-:S04]  /*1e750*/  IMAD.U32 R5, RZ, RZ, UR4 ;  /* 0x00000004ff057e24 */ /* 0x000fc8000f8e00ff */
[----:B-1----:R-:W-:-:S04]  /*1e760*/  IMAD R16, R14, R5, RZ ;  /* 0x000000050e107224 */ /* 0x002fc800078e02ff */
[----:B------:R-:W-:-:S05]  /*1e770*/  IMAD.IADD R4, R4, 0x1, R16 ;  /* 0x0000000104047824 */ /* 0x000fca00078e0210 */
[----:B------:R-:W-:-:S13]  /*1e780*/  ISETP.GT.AND P6, PT, R4, R0, PT ;  /* 0x000000000400720c */ /* 0x000fda0003fc4270 */
[----:B------:R-:W-:Y:S05]  /*1e790*/  @P6 BRA `(.L_x_3005) ;  /* 0x00000000009c6947 */ /* 0x000fea0003800000 */
.L_x_3010:
        /* <DEDUP_REMOVED lines=14> */
.L_x_3008:
[----:B------:R-:W-:Y:S05]  /*1e880*/  BSYNC B0 ;  /* 0x0000000000007941 */ /* 0x000fea0003800000 */
.L_x_3007:
        /* <DEDUP_REMOVED lines=18> */
.L_x_3108:
[----:B------:R-:W-:Y:S02]  /*1e9b0*/  ULDC UR4, c[0x0][0xc38] ;  /* 0x00030e0000047ab9 */ /* 0x000fe40000000800 */
[----:B------:R-:W-:-:S04]  /*1e9c0*/  IMAD.U32 R5, RZ, RZ, UR4 ;  /* 0x00000004ff057e24 */ /* 0x000fc8000f8e00ff */
[----:B-1----:R-:W-:-:S04]  /*1e9d0*/  IMAD R16, R14, R5, RZ ;  /* 0x000000050e107224 */ /* 0x002fc800078e02ff */
[----:B------:R-:W-:-:S05]  /*1e9e0*/  IMAD.IADD R4, R16, 0x1, R4 ;  /* 0x0000000110047824 */ /* 0x000fca00078e0204 */
[----:B------:R-:W-:-:S13]  /*1e9f0*/  ISETP.GT.AND P6, PT, R4, R0, PT ;  /* 0x000000000400720c */ /* 0x000fda0003fc4270 */
[----:B------:R-:W-:Y:S05]  /*1ea00*/  @!P6 BRA `(.L_x_3010) ;  /* 0xfffffffc0064e947 */ /* 0x000fea000383ffff */
.L_x_3005:
        /* <DEDUP_REMOVED lines=8> */
.L_x_3112:
[----:B------:R-:W-:Y:S01]  /*1ea90*/  ISETP.NE.AND P0, PT, R4, RZ, PT ;  /* 0x000000ff0400720c */ /* 0x000fe20003f05270 */
[----:B------:R-:W-:-:S12]  /*1eaa0*/  IMAD.MOV.U32 R4, RZ, RZ, RZ ;  /* 0x000000ffff047224 */ /* 0x000fd800078e00ff */
[----:B------:R-:W-:Y:S05]  /*1eab0*/  @!P0 BRA `(.L_x_3012) ;  /* 0x0000000000108947 */ /* 0x000fea0003800000 */
[----:B------:R-:W-:Y:S01]  /*1eac0*/  UMOV UR4, 0xffffffff ;  /* 0xffffffff00047882 */ /* 0x000fe20000000000 */
[----:B------:R-:W-:Y:S02]  /*1ead0*/  VIADD R12, R6, 0xffffffff ;  /* 0xffffffff060c7836 */ /* 0x000fe40000000000 */
[----:B------:R-:W-:Y:S05]  /*1eae0*/  BRA.DIV UR4, `(.L_x_3013) ;  /* 0x0000002a04a07947 */ /* 0x000fea000b800000 */
[----:B------:R3:W4:Y:S02]  /*1eaf0*/  SHFL.IDX PT, R4, R3, R12, 0x1f ;  /* 0x00001f0c03047589 */ /* 0x00072400000e0000 */
.L_x_3012:
        /* <DEDUP_REMOVED lines=35> */
[----:B------:R-:W-:-:S04]  /*1ed30*/  VIADDMNMX R5, R3, R5, R7, PT ;  /* 0x0000000503057246 */ /* 0x000fc80003800107 */
        /* <DEDUP_REMOVED lines=20> */
[----:B------:R-:W-:Y:S01]  /*1ee80*/  ISETP.GE.AND P2, PT, R3, RZ, PT ;  /* 0x000000ff0300720c */ /* 0x000fe20003f46270 */
[----:B------:R-:W-:-:S06]  /*1ee90*/  IMAD.IADD R3, R0, 0x1, R4 ;  /* 0x0000000100037824 */ /* 0x000fcc00078e0204 */
[----:B------:R-:W-:-:S06]  /*1eea0*/  @P0 VIADD R2, R2, 0x1 ;  /* 0x0000000102020836 */ /* 0x000fcc0000000000 */
[----:B------:R-:W-:Y:S01]  /*1eeb0*/  @!P2 IMAD.MOV R2, RZ, RZ, -R2 ;  /* 0x000000ffff02a224 */ /* 0x000fe200078e0a02 */
[----:B------:R-:W-:Y:S01]  /*1eec0*/  @!P1 LOP3.LUT R2, RZ, R5, RZ, 0x33, !PT ;  /* 0x00000005ff029212 */ /* 0x000fe200078e33ff */
[----:B------:R-:W-:-:S04]  /*1eed0*/  IMAD.MOV R5, RZ, RZ, -R5 ;  /* 0x000000ffff057224 */ /* 0x000fc800078e0a05 */
[----:B------:R-:W-:Y:S01]  /*1eee0*/  IMAD R18, R2, R5, R3 ;  /* 0x0000000502127224 */ /* 0x000fe200078e0203 */
[----:B------:R-:W-:-:S05]  /*1eef0*/  LOP3.LUT R2, RZ, R2, RZ, 0x33, !PT ;  /* 0x00000002ff027212 */ /* 0x000fca00078e33ff */
[----:B------:R-:W-:Y:S01]  /*1ef00*/  IMAD.IADD R17, R17, 0x1, R2 ;  /* 0x0000000111117824 */ /* 0x000fe200078e0202 */
[----:B------:R-:W-:Y:S06]  /*1ef10*/  BRA `(.L_x_3014) ;  /* 0x00000000001c7947 */ /* 0x000fec0003800000 */
.L_x_3006:
[----:B------:R-:W-:Y:S01]  /*1ef20*/  UMOV UR4, URZ ;  /* 0x0000003f00047c82 */ /* 0x000fe20008000000 */
[----:B------:R-:W-:Y:S01]  /*1ef30*/  UMOV UR5, URZ ;  /* 0x0000003f00057c82 */ /* 0x000fe20008000000 */
[----:B------:R-:W-:Y:S01]  /*1ef40*/  ULDC UR6, c[0x0][0xc3c] ;  /* 0x00030f0000067ab9 */ /* 0x000fe20000000800 */
[----:B------:R-:W-:Y:S02]  /*1ef50*/  IMAD.MOV.U32 R16, RZ, RZ, R0 ;  /* 0x000000ffff107224 */ /* 0x000fe400078e0000 */
[----:B------:R-:W-:Y:S02]  /*1ef60*/  IMAD.U32 R17, RZ, RZ, UR4 ;  /* 0x00000004ff117e24 */ /* 0x000fe4000f8e00ff */
[----:B------:R-:W-:Y:S02]  /*1ef70*/  IMAD.U32 R18, RZ, RZ, UR5 ;  /* 0x00000005ff127e24 */ /* 0x000fe4000f8e00ff */
[----:B------:R-:W-:-:S07]  /*1ef80*/  IMAD.U32 R19, RZ, RZ, UR6 ;  /* 0x00000006ff137e24 */ /* 0x000fce000f8e00ff */
.L_x_3014:
[----:B------:R1:W2:Y:S01]  /*1ef90*/  LDL R2, [R1] ;  /* 0x0000000001027983 */ /* 0x0002a20000100800 */
[----:B------:R-:W3:Y:S01]  /*1efa0*/  S2R R0, SR_TID.X ;  /* 0x0000000000007919 */ /* 0x000ee20000002100 */
[----:B------:R-:W-:Y:S05]  /*1efb0*/  WARPSYNC.ALL ;  /* 0x0000000000007948 */ /* 0x000fea0003800000 */
[----:B---3--:R-:W-:Y:S01]  /*1efc0*/  LOP3.LUT R0, R0, 0x1f, RZ, 0xc0, !PT ;  /* 0x0000001f00007812 */ /* 0x008fe200078ec0ff */
[----:B------:R-:W-:Y:S03]  /*1efd0*/  BAR.SYNC.DEFER_BLOCKING 0x4, 0x180 ;  /* 0x0106000000007b1d */ /* 0x000fe60000010000 */
[----:B------:R-:W-:-:S13]  /*1efe0*/  ISETP.NE.AND P0, PT, R0, RZ, PT ;  /* 0x000000ff0000720c */ /* 0x000fda0003f05270 */
[----:B0-----:R-:W2:Y:S01]  /*1eff0*/  @!P0 S2R R3, SR_CgaCtaId ;  /* 0x0000000000038919 */ /* 0x001ea20000008800 */
[----:B------:R-:W-:-:S04]  /*1f000*/  @!P0 MOV R0, 0x400 ;  /* 0x0000040000008802 */ /* 0x000fc80000000f00 */
[----:B--2---:R-:W-:-:S05]  /*1f010*/  @!P0 LEA R2, R3, R0, 0x18 ;  /* 0x0000000003028211 */ /* 0x004fca00078ec0ff */
[----:B------:R1:W-:Y:S04]  /*1f020*/  @!P0 STS.128 [R2+0x28cd0], R16 ;  /* 0x028cd01002008388 */ /* 0x0003e80000000c00 */
[----:B------:R1:W-:Y:S01]  /*1f030*/  @!P0 STL [R1], R2 ;  /* 0x0000000201008387 */ /* 0x0003e20000100800 */
[----:B------:R-:W-:Y:S06]  /*1f040*/  BAR.ARV 0x5, 0x180 ;  /* 0x0146000000007b1d */ /* 0x000fec0000002000 */
.L_x_3003:
[----:B------:R-:W-:Y:S02]  /*1f050*/  ULDC UR4, c[0x0][0xc3c] ;  /* 0x00030f0000047ab9 */ /* 0x000fe40000000800 */
[----:B---3--:R-:W-:-:S13]  /*1f060*/  ISETP.GE.AND P0, PT, R19, UR4, PT ;  /* 0x0000000413007c0c */ /* 0x008fda000bf06270 */
[----:B------:R-:W-:Y:S05]  /*1f070*/  @!P0 BRA `(.L_x_3015) ;  /* 0xffffff7c00808947 */ /* 0x000fea000383ffff */
[----:B------:R-:W-:Y:S05]  /*1f080*/  BSYNC B8 ;  /* 0x0000000000087941 */ /* 0x000fea0003800000 */
.L_x_2835:
[----:B--2---:R-:W2:Y:S01]  /*1f090*/  LDL.LU R0, [R1+0x48] ;  /* 0x0000480001007983 */ /* 0x004ea20000300800 */
[----:B------:R-:W-:Y:S01]  /*1f0a0*/  BSSY B0, `(.L_x_3016) ;  /* 0x000000b000007945 */ /* 0x000fe20003800000 */
[----:B0-----:R-:W0:Y:S01]  /*1f0b0*/  S2R R5, SR_CgaCtaId ;  /* 0x0000000000057919 */ /* 0x001e220000008800 */
[----:B--2---:R-:W-:-:S05]  /*1f0c0*/  VIADD R0, R0, 0x1 ;  /* 0x0000000100007836 */ /* 0x004fca0000000000 */
[----:B-1----:R-:W-:-:S04]  /*1f0d0*/  LEA.HI R2, R0, R0, RZ, 0x1 ;  /* 0x0000000000027211 */ /* 0x002fc800078f08ff */
[----:B------:R-:W-:-:S05]  /*1f0e0*/  LOP3.LUT R3, R2, 0xfffffffe, RZ, 0xc0, !PT ;  /* 0xfffffffe02037812 */ /* 0x000fca00078ec0ff */
[----:B------:R-:W-:Y:S01]  /*1f0f0*/  IMAD.IADD R3, R0, 0x1, -R3 ;  /* 0x0000000100037824 */ /* 0x000fe200078e0a03 */
[----:B------:R-:W-:-:S04]  /*1f100*/  MOV R0, 0x400 ;  /* 0x0000040000007802 */ /* 0x000fc80000000f00 */
[----:B0-----:R-:W-:Y:S02]  /*1f110*/  LEA R0, R5, R0, 0x18 ;  /* 0x0000000005007211 */ /* 0x001fe400078ec0ff */
[----:B------:R-:W-:-:S04]  /*1f120*/  SHF.L.U32 R3, R3, 0x1f, RZ ;  /* 0x0000001f03037819 */ /* 0x000fc800000006ff */
[----:B------:R-:W0:Y:S02]  /*1f130*/  SYNCS.PHASECHK.TRANS64.TRYWAIT P0, [R0+URZ+0x28c20], R3 ;  /* 0x028c2003000075a7 */ /* 0x000e24000800017f */
[----:B0-----:R-:W-:Y:S05]  /*1f140*/  @!P0 BRA `(.L_x_3017) ;  /* 0x0000002400308947 */ /* 0x001fea0003800000 */
.L_x_3115:
[----:B------:R-:W-:Y:S05]  /*1f150*/  BSYNC B0 ;  /* 0x0000000000007941 */ /* 0x000fea0003800000 */
.L_x_3016:
[----:B------:R-:W-:-:S03]  /*1f160*/  UMOV UR4, 0xffffffff ;  /* 0xffffffff00047882 */ /* 0x000fc60000000000 */
[----:B------:R-:W-:Y:S05]  /*1f170*/  BRA.DIV UR4, `(.L_x_3018) ;  /* 0x0000002604387947 */ /* 0x000fea000b800000 */
[----:B------:R-:W1:Y:S02]  /*1f180*/  S2R R2, SR_TID.X ;  /* 0x0000000000027919 */ /* 0x000e640000002100 */
[----:B-1----:R-:W-:-:S04]  /*1f190*/  SHF.R.U32.HI R2, RZ, 0x5, R2 ;  /* 0x00000005ff027819 */ /* 0x002fc80000011602 */
[----:B------:R-:W-:-:S05]  /*1f1a0*/  LOP3.LUT R2, R2, 0x3, RZ, 0xc0, !PT ;  /* 0x0000000302027812 */ /* 0x000fca00078ec0ff */
[----:B------:R1:W2:Y:S02]  /*1f1b0*/  SHFL.IDX PT, R14, R2, RZ, 0x1f ;  /* 0x00001fff020e7589 */ /* 0x0002a400000e0000 */
.L_x_3118:
[----:B--2---:R-:W-:-:S13]  /*1f1c0*/  ISETP.NE.AND P0, PT, R14, RZ, PT ;  /* 0x000000ff0e00720c */ /* 0x004fda0003f05270 */
[----:B------:R-:W-:Y:S05]  /*1f1d0*/  @P0 BRA `(.L_x_2616) ;  /* 0x0000000000940947 */ /* 0x000fea0003800000 */
[----:B------:R-:W-:-:S03]  /*1f1e0*/  UMOV UR4, 0xffffffff ;  /* 0xffffffff00047882 */ /* 0x000fc60000000000 */
[----:B------:R-:W-:Y:S05]  /*1f1f0*/  BRA.DIV UR4, `(.L_x_3019) ;  /* 0x00000026044c7947 */ /* 0x000fea000b800000 */
[----:B------:R-:W-:-:S13]  /*1f200*/  ELECT P6, URZ, PT ;  /* 0x00000000003f782f */ /* 0x000fda00038c0000 */
.L_x_3121:
[----:B------:R-:W-:Y:S05]  /*1f210*/  @!P6 BRA `(.L_x_2616) ;  /* 0x000000000084e947 */ /* 0x000fea0003800000 */
[----:B------:R-:W-:-:S06]  /*1f220*/  ULOP3.LUT UR4, UR36, 0x2, URZ, 0xfc, !UPT ;  /* 0x0000000224047892 */ /* 0x000fcc000f8efc3f */
[----:B-1----:R-:W-:-:S05]  /*1f230*/  IMAD.U32 R2, RZ, RZ, UR4 ;  /* 0x00000004ff027e24 */ /* 0x002fca000f8e00ff */
[----:B------:R-:W-:-:S13]  /*1f240*/  ISETP.NE.AND P2, PT, R2, 0x3, PT ;  /* 0x000000030200780c */ /* 0x000fda0003f45270 */
[----:B------:R-:W-:Y:S05]  /*1f250*/  @!P2 BRA `(.L_x_3020) ;  /* 0x000000000004a947 */ /* 0x000fea0003800000 */
[----:B------:R-:W-:Y:S01]  /*1f260*/  BPT.TRAP 0x1 ;  /* 0x000000040000795c */ /* 0x000fe20000300000 */
.L_x_3020:
        /* <DEDUP_REMOVED lines=14> */
.L_x_3122:
[----:B------:R-:W1:Y:S02]  /*1f350*/  SYNCS.PHASECHK.TRANS64.TRYWAIT P0, [R7+URZ], R2 ;  /* 0x00000002070075a7 */ /* 0x000e64000800017f */
[----:B-1----:R-:W-:Y:S05]  /*1f360*/  @!P0 BRA `(.L_x_3022) ;  /* 0x0000002400248947 */ /* 0x002fea0003800000 */
.L_x_3123:
[----:B------:R-:W-:Y:S05]  /*1f370*/  @!P2 BRA `(.L_x_3023) ;  /* 0x000000000004a947 */ /* 0x000fea0003800000 */
[----:B------:R-:W-:Y:S01]  /*1f380*/  BPT.TRAP 0x1 ;  /* 0x000000040000795c */ /* 0x000fe20000300000 */
.L_x_3023:
[----:B------:R-:W2:Y:S01]  /*1f390*/  LDL.LU R4, [R1+0x4] ;  /* 0x0000040001047983 */ /* 0x000ea20000300800 */
[----:B------:R-:W-:-:S04]  /*1f3a0*/  VIADD R0, R0, 0x28c60 ;  /* 0x00028c6000007836 */ /* 0x000fc80000000000 */
[----:B--2---:R-:W-:-:S04]  /*1f3b0*/  IMAD R4, R4, 0x8, R0 ;  /* 0x0000000804047824 */ /* 0x004fc800078e0200 */
[----:B------:R-:W2:Y:S02]  /*1f3c0*/  SYNCS.PHASECHK.TRANS64.TRYWAIT P0, [R4+URZ], R5 ;  /* 0x00000005040075a7 */ /* 0x000ea4000800017f */
[----:B--2---:R-:W-:Y:S05]  /*1f3d0*/  @!P0 BRA `(.L_x_3024) ;  /* 0x00000024001c8947 */ /* 0x004fea0003800000 */
.L_x_3124:
[----:B------:R-:W-:-:S07]  /*1f3e0*/  IMAD R3, R3, 0x8, R0 ;  /* 0x0000000803037824 */ /* 0x000fce00078e0200 */
.L_x_3025:
[----:B---3--:R3:W4:Y:S02]  /*1f3f0*/  SYNCS.PHASECHK.TRANS64.TRYWAIT P0, [R3+URZ], R2 ;  /* 0x00000002030075a7 */ /* 0x008724000800017f */
[----:B----4-:R-:W-:Y:S05]  /*1f400*/  @!P0 NANOSLEEP.SYNCS 0x989680 ;  /* 0x009896800000895d */ /* 0x010fea0003900000 */
[----:B------:R-:W4:Y:S02]  /*1f410*/  @!P0 SYNCS.PHASECHK.TRANS64 P0, [R3+URZ], R2 ;  /* 0x00000002030085a7 */ /* 0x000f24000800007f */
[----:B----4-:R-:W-:Y:S05]  /*1f420*/  @!P0 BRA `(.L_x_3025) ;  /* 0xfffffffc00f08947 */ /* 0x010fea000383ffff */
.L_x_2616:
[----:B------:R-:W-:Y:S05]  /*1f430*/  BSYNC B9 ;  /* 0x0000000000097941 */ /* 0x000fea0003800000 */
.L_x_2613:
[----:B------:R-:W-:Y:S05]  /*1f440*/  EXIT ;  /* 0x000000000000794d */ /* 0x000fea0003800000 */
.L_x_2640:
[----:B0-----:R0:W1:Y:S02]  /*1f450*/  SYNCS.PHASECHK.TRANS64.TRYWAIT P5, [R64+URZ+0x28c90], R43 ;  /* 0x028c902b400075a7 */ /* 0x00106400080a017f */
[----:B-1----:R-:W-:Y:S05]  /*1f460*/  @!P5 NANOSLEEP.SYNCS 0x989680 ;  /* 0x009896800000d95d */ /* 0x002fea0003900000 */
[----:B------:R-:W1:Y:S02]  /*1f470*/  @!P5 SYNCS.PHASECHK.TRANS64 P5, [R64+URZ+0x28c90], R43 ;  /* 0x028c902b4000d5a7 */ /* 0x000e6400080a007f */
[----:B-1----:R-:W-:Y:S05]  /*1f480*/  @!P5 BRA `(.L_x_2640) ;  /* 0xfffffffc00f0d947 */ /* 0x002fea000383ffff */
[----:B------:R-:W-:Y:S05]  /*1f490*/  BRA `(.L_x_3026) ;  /* 0xfffffe3400587947 */ /* 0x000fea000383ffff */
.L_x_2650:
[----:B0-----:R0:W1:Y:S02]  /*1f4a0*/  SYNCS.PHASECHK.TRANS64.TRYWAIT P5, [R64+URZ+0x28c90], R43 ;  /* 0x028c902b400075a7 */ /* 0x00106400080a017f */
[----:B-1----:R-:W-:Y:S05]  /*1f4b0*/  @!P5 NANOSLEEP.SYNCS 0x989680 ;  /* 0x009896800000d95d */ /* 0x002fea0003900000 */
[----:B------:R-:W1:Y:S02]  /*1f4c0*/  @!P5 SYNCS.PHASECHK.TRANS64 P5, [R64+URZ+0x28c90], R43 ;  /* 0x028c902b4000d5a7 */ /* 0x000e6400080a007f */
[----:B-1----:R-:W-:Y:S05]  /*1f4d0*/  @!P5 BRA `(.L_x_2650) ;  /* 0xfffffffc00f0d947 */ /* 0x002fea000383ffff */
[----:B------:R-:W-:Y:S05]  /*1f4e0*/  BRA `(.L_x_3027) ;  /* 0xfffffe3c00a87947 */ /* 0x000fea000383ffff */
.L_x_2655:
[----:B0-----:R0:W1:Y:S02]  /*1f4f0*/  SYNCS.PHASECHK.TRANS64.TRYWAIT P5, [R64+URZ+0x28c90], R43 ;  /* 0x028c902b400075a7 */ /* 0x00106400080a017f */
[----:B-1----:R-:W-:Y:S05]  /*1f500*/  @!P5 NANOSLEEP.SYNCS 0x989680 ;  /* 0x009896800000d95d */ /* 0x002fea0003900000 */
[----:B------:R-:W1:Y:S02]  /*1f510*/  @!P5 SYNCS.PHASECHK.TRANS64 P5, [R64+URZ+0x28c90], R43 ;  /* 0x028c902b4000d5a7 */ /* 0x000e6400080a007f */
[----:B-1----:R-:W-:Y:S05]  /*1f520*/  @!P5 BRA `(.L_x_2655) ;  /* 0xfffffffc00f0d947 */ /* 0x002fea000383ffff */
[----:B------:R-:W-:Y:S05]  /*1f530*/  BRA `(.L_x_3028) ;  /* 0xfffffe4400bc7947 */ /* 0x000fea000383ffff */
.L_x_2659:
[----:B--2---:R2:W0:Y:S02]  /*1f540*/  SYNCS.PHASECHK.TRANS64.TRYWAIT P5, [R64+URZ+0x28cb0], R43 ;  /* 0x028cb02b400075a7 */ /* 0x00442400080a017f */
[----:B0-----:R-:W-:Y:S05]  /*1f550*/  @!P5 NANOSLEEP.SYNCS 0x989680 ;  /* 0x009896800000d95d */ /* 0x001fea0003900000 */
[----:B------:R-:W0:Y:S02]  /*1f560*/  @!P5 SYNCS.PHASECHK.TRANS64 P5, [R64+URZ+0x28cb0], R43 ;  /* 0x028cb02b4000d5a7 */ /* 0x000e2400080a007f */
[----:B0-----:R-:W-:Y:S05]  /*1f570*/  @!P5 BRA `(.L_x_2659) ;  /* 0xfffffffc00f0d947 */ /* 0x001fea000383ffff */
[----:B------:R-:W-:Y:S05]  /*1f580*/  BRA `(.L_x_3029) ;  /* 0xfffffe4800387947 */ /* 0x000fea000383ffff */
.L_x_2678:
[----:B0-----:R0:W1:Y:S02]  /*1f590*/  SYNCS.PHASECHK.TRANS64.TRYWAIT P1, [R22+URZ+0x28c50], R3 ;  /* 0x028c5003160075a7 */ /* 0x001064000802017f */
[----:B-1----:R-:W-:Y:S05]  /*1f5a0*/  @!P1 NANOSLEEP.SYNCS 0x989680 ;  /* 0x009896800000995d */ /* 0x002fea0003900000 */
[----:B------:R-:W1:Y:S02]  /*1f5b0*/  @!P1 SYNCS.PHASECHK.TRANS64 P1, [R22+URZ+0x28c50], R3 ;  /* 0x028c5003160095a7 */ /* 0x000e64000802007f */
[----:B-1----:R-:W-:Y:S05]  /*1f5c0*/  @!P1 BRA `(.L_x_2678) ;  /* 0xfffffffc00f09947 */ /* 0x002fea000383ffff */
[----:B------:R-:W-:Y:S05]  /*1f5d0*/  BRA `(.L_x_3030) ;  /* 0xfffffe5800607947 */ /* 0x000fea000383ffff */
.L_x_2685:
[----:B-1----:R1:W2:Y:S02]  /*1f5e0*/  SYNCS.PHASECHK.TRANS64.TRYWAIT P2, [R0+URZ+0x28c50], R5 ;  /* 0x028c5005000075a7 */ /* 0x0022a4000804017f */
[----:B--2---:R-:W-:Y:S05]  /*1f5f0*/  @!P2 NANOSLEEP.SYNCS 0x989680 ;  /* 0x009896800000a95d */ /* 0x004fea0003900000 */
[----:B------:R-:W2:Y:S02]  /*1f600*/  @!P2 SYNCS.PHASECHK.TRANS64 P2, [R0+URZ+0x28c50], R5 ;  /* 0x028c50050000a5a7 */ /* 0x000ea4000804007f */
[----:B--2---:R-:W-:Y:S05]  /*1f610*/  @!P2 BRA `(.L_x_2685) ;  /* 0xfffffffc00f0a947 */ /* 0x004fea000383ffff */
[----:B------:R-:W-:Y:S05]  /*1f620*/  BRA `(.L_x_2684) ;  /* 0xfffffe6400887947 */ /* 0x000fea000383ffff */
.L_x_2706:
        /* <DEDUP_REMOVED lines=8> */
.L_x_3032:
[----:B------:R-:W-:Y:S05]  /*1f6b0*/  BSYNC B1 ;  /* 0x0000000000017941 */ /* 0x000fea0003800000 */
.L_x_3031:
        /* <DEDUP_REMOVED lines=8> */
.L_x_3033:
[----:B------:R-:W-:Y:S02]  /*1f740*/  IMAD.MOV.U32 R13, RZ, RZ, R8 ;  /* 0x000000ffff0d7224 */ /* 0x000fe400078e0008 */
[----:B------:R-:W-:-:S07]  /*1f750*/  IMAD.MOV.U32 R0, RZ, RZ, R14 ;  /* 0x000000ffff007224 */ /* 0x000fce00078e000e */
[----:B------:R-:W-:Y:S05]  /*1f760*/  WARPSYNC.COLLECTIVE R15, `(.L_x_3034) ;  /* 0x000000000f087348 */ /* 0x000fea0003c00000 */
[----:B------:R0:W1:Y:S02]  /*1f770*/  SHFL.IDX P6, R14, R13, R12, R11 ;  /* 0x0000000c0d0e7389 */ /* 0x00006400000c000b */
[----:B01----:R-:W-:Y:S01]  /*1f780*/  ENDCOLLECTIVE ;  /* 0x000000000000791b */ /* 0x003fe20003800000 */
.L_x_3034:
[----:B------:R-:W-:Y:S02]  /*1f790*/  IMAD.MOV.U32 R13, RZ, RZ, R7 ;  /* 0x000000ffff0d7224 */ /* 0x000fe400078e0007 */
[----:B------:R-:W-:-:S07]  /*1f7a0*/  IMAD.MOV.U32 R5, RZ, RZ, R14 ;  /* 0x000000ffff057224 */ /* 0x000fce00078e000e */
[----:B------:R-:W-:Y:S05]  /*1f7b0*/  WARPSYNC.COLLECTIVE R15, `(.L_x_3035) ;  /* 0x000000000f087348 */ /* 0x000fea0003c00000 */
[----:B------:R0:W1:Y:S02]  /*1f7c0*/  SHFL.IDX P6, R14, R13, R12, R11 ;  /* 0x0000000c0d0e7389 */ /* 0x00006400000c000b */
[----:B01----:R-:W-:Y:S01]  /*1f7d0*/  ENDCOLLECTIVE ;  /* 0x000000000000791b */ /* 0x003fe20003800000 */
.L_x_3035:
[----:B------:R-:W-:Y:S05]  /*1f7e0*/  BRA `(.L_x_3036) ;  /* 0xfffffe80000c7947 */ /* 0x000fea000383ffff */
.L_x_2709:
[----:B------:R-:W-:Y:S01]  /*1f7f0*/  BSSY B1, `(.L_x_3037) ;  /* 0x0000008000017945 */ /* 0x000fe20003800000 */
[----:B------:R-:W-:Y:S02]  /*1f800*/  IMAD.MOV.U32 R13, RZ, RZ, R6 ;  /* 0x000000ffff0d7224 */ /* 0x000fe400078e0006 */
[----:B------:R-:W-:Y:S02]  /*1f810*/  IMAD.MOV.U32 R12, RZ, RZ, 0x1 ;  /* 0x00000001ff0c7424 */ /* 0x000fe400078e00ff */
[----:B------:R-:W-:Y:S02]  /*1f820*/  IMAD.MOV.U32 R11, RZ, RZ, 0x1c1f ;  /* 0x00001c1fff0b7424 */ /* 0x000fe400078e00ff */
[----:B------:R-:W-:-:S07]  /*1f830*/  IMAD.MOV.U32 R15, RZ, RZ, -0x1 ;  /* 0xffffffffff0f7424 */ /* 0x000fce00078e00ff */
[----:B0---4-:R-:W-:Y:S05]  /*1f840*/  WARPSYNC.COLLECTIVE R15, `(.L_x_3038) ;  /* 0x000000000f087348 */ /* 0x011fea0003c00000 */
[----:B----4-:R1:W2:Y:S02]  /*1f850*/  SHFL.IDX P6, R14, R13, R12, R11 ;  /* 0x0000000c0d0e7389 */ /* 0x0102a400000c000b */
[----:B012---:R-:W-:Y:S01]  /*1f860*/  ENDCOLLECTIVE ;  /* 0x000000000000791b */ /* 0x007fe20003800000 */
.L_x_3038:
[----:B------:R-:W-:Y:S05]  /*1f870*/  BSYNC B1 ;  /* 0x0000000000017941 */ /* 0x000fea0003800000 */
.L_x_3037:
[----:B------:R-:W-:Y:S02]  /*1f880*/  IMAD.MOV.U32 R13, RZ, RZ, R4 ;  /* 0x000000ffff0d7224 */ /* 0x000fe400078e0004 */
[----:B------:R-:W-:Y:S02]  /*1f890*/  IMAD.MOV.U32 R12, RZ, RZ, 0x1 ;  /* 0x00000001ff0c7424 */ /* 0x000fe400078e00ff */
[----:B------:R-:W-:Y:S02]  /*1f8a0*/  IMAD.MOV.U32 R11, RZ, RZ, 0x1c1f ;  /* 0x00001c1fff0b7424 */ /* 0x000fe400078e00ff */
[----:B------:R-:W-:Y:S02]  /*1f8b0*/  IMAD.MOV.U32 R15, RZ, RZ, -0x1 ;  /* 0xffffffffff0f7424 */ /* 0x000fe400078e00ff */
[----:B------:R-:W-:-:S07]  /*1f8c0*/  IMAD.MOV.U32 R3, RZ, RZ, R14 ;  /* 0x000000ffff037224 */ /* 0x000fce00078e000e */
[----:B------:R-:W-:Y:S05]  /*1f8d0*/  WARPSYNC.COLLECTIVE R15, `(.L_x_3039) ;  /* 0x000000000f087348 */ /* 0x000fea0003c00000 */
[----:B------:R0:W1:Y:S02]  /*1f8e0*/  SHFL.IDX P6, R14, R13, R12, R11 ;  /* 0x0000000c0d0e7389 */ /* 0x00006400000c000b */
[----:B01----:R-:W-:Y:S01]  /*1f8f0*/  ENDCOLLECTIVE ;  /* 0x000000000000791b */ /* 0x003fe20003800000 */
.L_x_3039:
[----:B------:R-:W-:Y:S02]  /*1f900*/  IMAD.MOV.U32 R13, RZ, RZ, R8 ;  /* 0x000000ffff0d7224 */ /* 0x000fe400078e0008 */
[----:B------:R-:W-:-:S07]  /*1f910*/  IMAD.MOV.U32 R0, RZ, RZ, R14 ;  /* 0x000000ffff007224 */ /* 0x000fce00078e000e */
[----:B------:R-:W-:Y:S05]  /*1f920*/  WARPSYNC.COLLECTIVE R15, `(.L_x_3040) ;  /* 0x000000000f087348 */ /* 0x000fea0003c00000 */
[----:B------:R0:W1:Y:S02]  /*1f930*/  SHFL.IDX P6, R14, R13, R12, R11 ;  /* 0x0000000c0d0e7389 */ /* 0x00006400000c000b */
[----:B01----:R-:W-:Y:S01]  /*1f940*/  ENDCOLLECTIVE ;  /* 0x000000000000791b */ /* 0x003fe20003800000 */
.L_x_3040:
[----:B------:R-:W-:Y:S02]  /*1f950*/  IMAD.MOV.U32 R13, RZ, RZ, R7 ;  /* 0x000000ffff0d7224 */ /* 0x000fe400078e0007 */
[----:B------:R-:W-:-:S07]  /*1f960*/  IMAD.MOV.U32 R5, RZ, RZ, R14 ;  /* 0x000000ffff057224 */ /* 0x000fce00078e000e */
[----:B------:R-:W-:Y:S05]  /*1f970*/  WARPSYNC.COLLECTIVE R15, `(.L_x_3041) ;  /* 0x000000000f087348 */ /* 0x000fea0003c00000 */
[----:B------:R0:W1:Y:S02]  /*1f980*/  SHFL.IDX P6, R14, R13, R12, R11 ;  /* 0x0000000c0d0e7389 */ /* 0x00006400000c000b */
[----:B01----:R-:W-:Y:S01]  /*1f990*/  ENDCOLLECTIVE ;  /* 0x000000000000791b */ /* 0x003fe20003800000 */
.L_x_3041:
[----:B------:R-:W-:Y:S05]  /*1f9a0*/  BRA `(.L_x_3042) ;  /* 0xfffffe80006c7947 */ /* 0x000fea000383ffff */
.L_x_2713:
[----:B0-----:R0:W1:Y:S02]  /*1f9b0*/  SYNCS.PHASECHK.TRANS64.TRYWAIT P0, [R2+URZ+0x28c00], R35 ;  /* 0x028c0023020075a7 */ /* 0x001064000800017f */
[----:B-1----:R-:W-:Y:S05]  /*1f9c0*/  @!P0 NANOSLEEP.SYNCS 0x989680 ;  /* 0x009896800000895d */ /* 0x002fea0003900000 */
[----:B------:R-:W1:Y:S02]  /*1f9d0*/  @!P0 SYNCS.PHASECHK.TRANS64 P0, [R2+URZ+0x28c00], R35 ;  /* 0x028c0023020085a7 */ /* 0x000e64000800007f */
[----:B-1----:R-:W-:Y:S05]  /*1f9e0*/  @!P0 BRA `(.L_x_2713) ;  /* 0xfffffffc00f08947 */ /* 0x002fea000383ffff */
[----:B------:R-:W-:Y:S05]  /*1f9f0*/  BRA `(.L_x_3043) ;  /* 0xfffffe8400547947 */ /* 0x000fea000383ffff */
.L_x_2721:
        /* <DEDUP_REMOVED lines=8> */
.L_x_3045:
[----:B------:R-:W-:Y:S05]  /*1fa80*/  BSYNC B1 ;  /* 0x0000000000017941 */ /* 0x000fea0003800000 */
.L_x_3044:
        /* <DEDUP_REMOVED lines=8> */
.L_x_3046:
[----:B------:R-:W-:Y:S02]  /*1fb10*/  IMAD.MOV.U32 R13, RZ, RZ, R7 ;  /* 0x000000ffff0d7224 */ /* 0x000fe400078e0007 */
[----:B------:R-:W-:-:S07]  /*1fb20*/  IMAD.MOV.U32 R0, RZ, RZ, R14 ;  /* 0x000000ffff007224 */ /* 0x000fce00078e000e */
[----:B------:R-:W-:Y:S05]  /*1fb30*/  WARPSYNC.COLLECTIVE R15, `(.L_x_3047) ;  /* 0x000000000f087348 */ /* 0x000fea0003c00000 */
[----:B------:R0:W1:Y:S02]  /*1fb40*/  SHFL.IDX P6, R14, R13, R12, R11 ;  /* 0x0000000c0d0e7389 */ /* 0x00006400000c000b */
[----:B01----:R-:W-:Y:S01]  /*1fb50*/  ENDCOLLECTIVE ;  /* 0x000000000000791b */ /* 0x003fe20003800000 */
.L_x_3047:
[----:B------:R-:W-:Y:S02]  /*1fb60*/  IMAD.MOV.U32 R10, RZ, RZ, R0 ;  /* 0x000000ffff0a7224 */ /* 0x000fe400078e0000 */
[----:B------:R-:W-:Y:S02]  /*1fb70*/  IMAD.MOV.U32 R13, RZ, RZ, R9 ;  /* 0x000000ffff0d7224 */ /* 0x000fe400078e0009 */
[----:B------:R-:W-:-:S07]  /*1fb80*/  IMAD.MOV.U32 R5, RZ, RZ, R14 ;  /* 0x000000ffff057224 */ /* 0x000fce00078e000e */
[----:B------:R-:W-:Y:S05]  /*1fb90*/  WARPSYNC.COLLECTIVE R15, `(.L_x_3048) ;  /* 0x000000000f087348 */ /* 0x000fea0003c00000 */
[----:B------:R0:W1:Y:S02]  /*1fba0*/  SHFL.IDX P6, R14, R13, R12, R11 ;  /* 0x0000000c0d0e7389 */ /* 0x00006400000c000b */
[----:B01----:R-:W-:Y:S01]  /*1fbb0*/  ENDCOLLECTIVE ;  /* 0x000000000000791b */ /* 0x003fe20003800000 */
.L_x_3048:
[----:B------:R-:W-:Y:S01]  /*1fbc0*/  IMAD.MOV.U32 R11, RZ, RZ, R3 ;  /* 0x000000ffff0b7224 */ /* 0x000fe200078e0003 */
[----:B------:R-:W-:Y:S06]  /*1fbd0*/  BRA `(.L_x_3049) ;  /* 0xfffffe9000687947 */ /* 0x000fec000383ffff */
.L_x_2724:
[----:B------:R-:W-:Y:S01]  /*1fbe0*/  BSSY B1, `(.L_x_3050) ;  /* 0x0000008000017945 */ /* 0x000fe20003800000 */
[----:B------:R-:W-:Y:S02]  /*1fbf0*/  IMAD.MOV.U32 R13, RZ, RZ, R8 ;  /* 0x000000ffff0d7224 */ /* 0x000fe400078e0008 */
[----:B------:R-:W-:Y:S02]  /*1fc00*/  IMAD.MOV.U32 R12, RZ, RZ, 0x1 ;  /* 0x00000001ff0c7424 */ /* 0x000fe400078e00ff */
[----:B0-----:R-:W-:Y:S02]  /*1fc10*/  IMAD.MOV.U32 R11, RZ, RZ, 0x1c1f ;  /* 0x00001c1fff0b7424 */ /* 0x001fe400078e00ff */
[----:B------:R-:W-:-:S07]  /*1fc20*/  IMAD.MOV.U32 R15, RZ, RZ, -0x1 ;  /* 0xffffffffff0f7424 */ /* 0x000fce00078e00ff */
[----:B----4-:R-:W-:Y:S05]  /*1fc30*/  WARPSYNC.COLLECTIVE R15, `(.L_x_3051) ;  /* 0x000000000f087348 */ /* 0x010fea0003c00000 */
[----:B----4-:R0:W1:Y:S02]  /*1fc40*/  SHFL.IDX P6, R14, R13, R12, R11 ;  /* 0x0000000c0d0e7389 */ /* 0x01006400000c000b */
[----:B01----:R-:W-:Y:S01]  /*1fc50*/  ENDCOLLECTIVE ;  /* 0x000000000000791b */ /* 0x003fe20003800000 */
.L_x_3051:
[----:B------:R-:W-:Y:S05]  /*1fc60*/  BSYNC B1 ;  /* 0x0000000000017941 */ /* 0x000fea0003800000 */
.L_x_3050:
        /* <DEDUP_REMOVED lines=8> */
.L_x_3052:
[----:B------:R-:W-:Y:S02]  /*1fcf0*/  IMAD.MOV.U32 R13, RZ, RZ, R7 ;  /* 0x000000ffff0d7224 */ /* 0x000fe400078e0007 */
[----:B------:R-:W-:-:S07]  /*1fd00*/  IMAD.MOV.U32 R0, RZ, RZ, R14 ;  /* 0x000000ffff007224 */ /* 0x000fce00078e000e */
[----:B------:R-:W-:Y:S05]  /*1fd10*/  WARPSYNC.COLLECTIVE R15, `(.L_x_3053) ;  /* 0x000000000f087348 */ /* 0x000fea0003c00000 */
[----:B------:R0:W1:Y:S02]  /*1fd20*/  SHFL.IDX P6, R14, R13, R12, R11 ;  /* 0x0000000c0d0e7389 */ /* 0x00006400000c000b */
[----:B01----:R-:W-:Y:S01]  /*1fd30*/  ENDCOLLECTIVE ;  /* 0x000000000000791b */ /* 0x003fe20003800000 */
.L_x_3053:
[----:B------:R-:W-:Y:S02]  /*1fd40*/  IMAD.MOV.U32 R13, RZ, RZ, R9 ;  /* 0x000000ffff0d7224 */ /* 0x000fe400078e0009 */
[----:B------:R-:W-:-:S07]  /*1fd50*/  IMAD.MOV.U32 R7, RZ, RZ, R14 ;  /* 0x000000ffff077224 */ /* 0x000fce00078e000e */
[----:B------:R-:W-:Y:S05]  /*1fd60*/  WARPSYNC.COLLECTIVE R15, `(.L_x_3054) ;  /* 0x000000000f087348 */ /* 0x000fea0003c00000 */
[----:B------:R0:W1:Y:S02]  /*1fd70*/  SHFL.IDX P6, R14, R13, R12, R11 ;  /* 0x0000000c0d0e7389 */ /* 0x00006400000c000b */
[----:B01----:R-:W-:Y:S01]  /*1fd80*/  ENDCOLLECTIVE ;  /* 0x000000000000791b */ /* 0x003fe20003800000 */
.L_x_3054:
[----:B------:R-:W-:Y:S02]  /*1fd90*/  IMAD.MOV.U32 R12, RZ, RZ, R0 ;  /* 0x000000ffff0c7224 */ /* 0x000fe400078e0000 */
[----:B------:R-:W-:Y:S01]  /*1fda0*/  IMAD.MOV.U32 R13, RZ, RZ, R3 ;  /* 0x000000ffff0d7224 */ /* 0x000fe200078e0003 */
[----:B------:R-:W-:Y:S06]  /*1fdb0*/  BRA `(.L_x_3055) ;  /* 0xfffffe9000907947 */ /* 0x000fec000383ffff */
.L_x_2728:
[----:B0-----:R0:W1:Y:S02]  /*1fdc0*/  SYNCS.PHASECHK.TRANS64.TRYWAIT P1, [R2+URZ+0x28c00], R3 ;  /* 0x028c0003020075a7 */ /* 0x001064000802017f */
[----:B-1----:R-:W-:Y:S05]  /*1fdd0*/  @!P1 NANOSLEEP.SYNCS 0x989680 ;  /* 0x009896800000995d */ /* 0x002fea0003900000 */
[----:B------:R-:W1:Y:S02]  /*1fde0*/  @!P1 SYNCS.PHASECHK.TRANS64 P1, [R2+URZ+0x28c00], R3 ;  /* 0x028c0003020095a7 */ /* 0x000e64000802007f */
[----:B-1----:R-:W-:Y:S05]  /*1fdf0*/  @!P1 BRA `(.L_x_2728) ;  /* 0xfffffffc00f09947 */ /* 0x002fea000383ffff */
[----:B------:R-:W-:Y:S05]  /*1fe00*/  BRA `(.L_x_3056) ;  /* 0xfffffe9400207947 */ /* 0x000fea000383ffff */
.L_x_2734:
[----:B-1----:R1:W2:Y:S02]  /*1fe10*/  SYNCS.PHASECHK.TRANS64.TRYWAIT P2, [R14+URZ+0x28c30], R57 ;  /* 0x028c30390e0075a7 */ /* 0x0022a4000804017f */
[----:B--2---:R-:W-:Y:S05]  /*1fe20*/  @!P2 NANOSLEEP.SYNCS 0x989680 ;  /* 0x009896800000a95d */ /* 0x004fea0003900000 */
[----:B------:R-:W2:Y:S02]  /*1fe30*/  @!P2 SYNCS.PHASECHK.TRANS64 P2, [R14+URZ+0x28c30], R57 ;  /* 0x028c30390e00a5a7 */ /* 0x000ea4000804007f */
[----:B--2---:R-:W-:Y:S05]  /*1fe40*/  @!P2 BRA `(.L_x_2734) ;  /* 0xfffffffc00f0a947 */ /* 0x004fea000383ffff */
[----:B------:R-:W-:Y:S05]  /*1fe50*/  BRA `(.L_x_2733) ;  /* 0xfffffea000707947 */ /* 0x000fea000383ffff */
.L_x_2747:
[----:B--2---:R2:W4:Y:S02]  /*1fe60*/  SYNCS.PHASECHK.TRANS64.TRYWAIT P3, [R14+URZ+0x28c50], R57 ;  /* 0x028c50390e0075a7 */ /* 0x004524000806017f */
[----:B----4-:R-:W-:Y:S05]  /*1fe70*/  @!P3 NANOSLEEP.SYNCS 0x989680 ;  /* 0x009896800000b95d */ /* 0x010fea0003900000 */
[----:B------:R-:W4:Y:S02]  /*1fe80*/  @!P3 SYNCS.PHASECHK.TRANS64 P3, [R14+URZ+0x28c50], R57 ;  /* 0x028c50390e00b5a7 */ /* 0x000f24000806007f */
[----:B----4-:R-:W-:Y:S05]  /*1fe90*/  @!P3 BRA `(.L_x_2747) ;  /* 0xfffffffc00f0b947 */ /* 0x010fea000383ffff */
[----:B------:R-:W-:Y:S05]  /*1fea0*/  BRA `(.L_x_2746) ;  /* 0xfffffebc00587947 */ /* 0x000fea000383ffff */
.L_x_2759:
[----:B-1----:R1:W2:Y:S02]  /*1feb0*/  SYNCS.PHASECHK.TRANS64.TRYWAIT P3, [R212+URZ+0x28c30], R213 ;  /* 0x028c30d5d40075a7 */ /* 0x0022a4000806017f */
[----:B--2---:R-:W-:Y:S05]  /*1fec0*/  @!P3 NANOSLEEP.SYNCS 0x989680 ;  /* 0x009896800000b95d */ /* 0x004fea0003900000 */
[----:B------:R-:W2:Y:S02]  /*1fed0*/  @!P3 SYNCS.PHASECHK.TRANS64 P3, [R212+URZ+0x28c30], R213 ;  /* 0x028c30d5d400b5a7 */ /* 0x000ea4000806007f */
[----:B--2---:R-:W-:Y:S05]  /*1fee0*/  @!P3 BRA `(.L_x_2759) ;  /* 0xfffffffc00f0b947 */ /* 0x004fea000383ffff */
[----:B------:R-:W-:Y:S05]  /*1fef0*/  BRA `(.L_x_2758) ;  /* 0xfffffec000d07947 */ /* 0x000fea000383ffff */
.L_x_2772:
[----:B---3--:R3:W4:Y:S02]  /*1ff00*/  SYNCS.PHASECHK.TRANS64.TRYWAIT P3, [R212+URZ+0x28c50], R213 ;  /* 0x028c50d5d40075a7 */ /* 0x008724000806017f */
[----:B----4-:R-:W-:Y:S05]  /*1ff10*/  @!P3 NANOSLEEP.SYNCS 0x989680 ;  /* 0x009896800000b95d */ /* 0x010fea0003900000 */
[----:B------:R-:W4:Y:S02]  /*1ff20*/  @!P3 SYNCS.PHASECHK.TRANS64 P3, [R212+URZ+0x28c50], R213 ;  /* 0x028c50d5d400b5a7 */ /* 0x000f24000806007f */
[----:B----4-:R-:W-:Y:S05]  /*1ff30*/  @!P3 BRA `(.L_x_2772) ;  /* 0xfffffffc00f0b947 */ /* 0x010fea000383ffff */
[----:B------:R-:W-:Y:S05]  /*1ff40*/  BRA `(.L_x_2771) ;  /* 0xfffffee000d47947 */ /* 0x000fea000383ffff */
.L_x_2785:
[----:B--2---:R2:W3:Y:S02]  /*1ff50*/  SYNCS.PHASECHK.TRANS64.TRYWAIT P3, [R14+URZ+0x28c30], R207 ;  /* 0x028c30cf0e0075a7 */ /* 0x0044e4000806017f */
[----:B---3--:R-:W-:Y:S05]  /*1ff60*/  @!P3 NANOSLEEP.SYNCS 0x989680 ;  /* 0x009896800000b95d */ /* 0x008fea0003900000 */
[----:B------:R-:W3:Y:S02]  /*1ff70*/  @!P3 SYNCS.PHASECHK.TRANS64 P3, [R14+URZ+0x28c30], R207 ;  /* 0x028c30cf0e00b5a7 */ /* 0x000ee4000806007f */
[----:B---3--:R-:W-:Y:S05]  /*1ff80*/  @!P3 BRA `(.L_x_2785) ;  /* 0xfffffffc00f0b947 */ /* 0x008fea000383ffff */
[----:B------:R-:W-:Y:S05]  /*1ff90*/  BRA `(.L_x_2784) ;  /* 0xfffffee800987947 */ /* 0x000fea000383ffff */
.L_x_2790:
[----:B-1----:R1:W3:Y:S02]  /*1ffa0*/  SYNCS.PHASECHK.TRANS64.TRYWAIT P3, [R14+URZ+0x28c50], R207 ;  /* 0x028c50cf0e0075a7 */ /* 0x0022e4000806017f */
[----:B---3--:R-:W-:Y:S05]  /*1ffb0*/  @!P3 NANOSLEEP.SYNCS 0x989680 ;  /* 0x009896800000b95d */ /* 0x008fea0003900000 */
[----:B------:R-:W3:Y:S02]  /*1ffc0*/  @!P3 SYNCS.PHASECHK.TRANS64 P3, [R14+URZ+0x28c50], R207 ;  /* 0x028c50cf0e00b5a7 */ /* 0x000ee4000806007f */
[----:B---3--:R-:W-:Y:S05]  /*1ffd0*/  @!P3 BRA `(.L_x_2790) ;  /* 0xfffffffc00f0b947 */ /* 0x008fea000383ffff */
[----:B------:R-:W-:Y:S05]  /*1ffe0*/  BRA `(.L_x_2789) ;  /* 0xfffffefc00f47947 */ /* 0x000fea000383ffff */
.L_x_2798:
[----:B--2---:R2:W3:Y:S02]  /*1fff0*/  SYNCS.PHASECHK.TRANS64.TRYWAIT P2, [R206+URZ+0x28c30], R207 ;  /* 0x028c30cfce0075a7 */ /* 0x0044e4000804017f */
[----:B---3--:R-:W-:Y:S05]  /*20000*/  @!P2 NANOSLEEP.SYNCS 0x989680 ;  /* 0x009896800000a95d */ /* 0x008fea0003900000 */
[----:B------:R-:W3:Y:S02]  /*20010*/  @!P2 SYNCS.PHASECHK.TRANS64 P2, [R206+URZ+0x28c30], R207 ;  /* 0x028c30cfce00a5a7 */ /* 0x000ee4000804007f */
[----:B---3--:R-:W-:Y:S05]  /*20020*/  @!P2 BRA `(.L_x_2798) ;  /* 0xfffffffc00f0a947 */ /* 0x008fea000383ffff */
[----:B------:R-:W-:Y:S05]  /*20030*/  BRA `(.L_x_2797) ;  /* 0xffffff0400047947 */ /* 0x000fea000383ffff */
.L_x_2811:
[----:B-1----:R1:W2:Y:S02]  /*20040*/  SYNCS.PHASECHK.TRANS64.TRYWAIT P2, [R206+URZ+0x28c50], R207 ;  /* 0x028c50cfce0075a7 */ /* 0x0022a4000804017f */
[----:B--2---:R-:W-:Y:S05]  /*20050*/  @!P2 NANOSLEEP.SYNCS 0x989680 ;  /* 0x009896800000a95d */ /* 0x004fea0003900000 */
[----:B------:R-:W2:Y:S02]  /*20060*/  @!P2 SYNCS.PHASECHK.TRANS64 P2, [R206+URZ+0x28c50], R207 ;  /* 0x028c50cfce00a5a7 */ /* 0x000ea4000804007f */
[----:B--2---:R-:W-:Y:S05]  /*20070*/  @!P2 BRA `(.L_x_2811) ;  /* 0xfffffffc00f0a947 */ /* 0x004fea000383ffff */
[----:B------:R-:W-:Y:S05]  /*20080*/  BRA `(.L_x_2810) ;  /* 0xffffff2400107947 */ /* 0x000fea000383ffff */
.L_x_2849:
        /* <DEDUP_REMOVED lines=11> */
.L_x_3058:
[----:B------:R-:W-:Y:S05]  /*20140*/  BSYNC B1 ;  /* 0x0000000000017941 */ /* 0x000fea0003800000 */
.L_x_3057:
[----:B------:R-:W-:Y:S05]  /*20150*/  BRA `(.L_x_3059) ;  /* 0xffffff7400ec7947 */ /* 0x000fea000383ffff */
.L_x_2851:
[----:B------:R-:W-:Y:S01]  /*20160*/  BSSY B1, `(.L_x_3060) ;  /* 0x0000006000017945 */ /* 0x000fe20003800000 */
[----:B------:R-:W-:-:S07]  /*20170*/  IMAD.MOV.U32 R15, RZ, RZ, -0x1 ;  /* 0xffffffffff0f7424 */ /* 0x000fce00078e00ff */
[----:B0-----:R-:W-:Y:S05]  /*20180*/  WARPSYNC.COLLECTIVE R15, `(.L_x_3061) ;  /* 0x000000000f0c7348 */ /* 0x001fea0003c00000 */
[----:B------:R-:W-:Y:S02]  /*20190*/  ELECT P6, UR62, PT ;  /* 0x00000000003e782f */ /* 0x000fe400038c0000 */
[----:B------:R-:W-:Y:S01]  /*201a0*/  MOV R14, UR62 ;  /* 0x0000003e000e7c02 */ /* 0x000fe20008000f00 */
[----:B0-----:R-:W-:Y:S10]  /*201b0*/  ENDCOLLECTIVE ;  /* 0x000000000000791b */ /* 0x001ff40003800000 */
.L_x_3061:
[----:B------:R-:W-:Y:S05]  /*201c0*/  BSYNC B1 ;  /* 0x0000000000017941 */ /* 0x000fea0003800000 */
.L_x_3060:
[----:B------:R-:W-:Y:S05]  /*201d0*/  BRA `(.L_x_2850) ;  /* 0xffffff7400e47947 */ /* 0x000fea000383ffff */
.L_x_2853:
[----:B0-----:R-:W2:Y:S02]  /*201e0*/  LDL R6, [R1] ;  /* 0x0000000001067983 */ /* 0x001ea40000100800 */
[----:B--2---:R0:W1:Y:S02]  /*201f0*/  SYNCS.PHASECHK.TRANS64.TRYWAIT P0, [R6+URZ+0x28c20], R5 ;  /* 0x028c2005060075a7 */ /* 0x004064000800017f */
[----:B-1----:R-:W-:Y:S05]  /*20200*/  @!P0 NANOSLEEP.SYNCS 0x989680 ;  /* 0x009896800000895d */ /* 0x002fea0003900000 */
[----:B------:R-:W1:Y:S02]  /*20210*/  @!P0 SYNCS.PHASECHK.TRANS64 P0, [R6+URZ+0x28c20], R5 ;  /* 0x028c2005060085a7 */ /* 0x000e64000800007f */
[----:B-1----:R-:W-:Y:S05]  /*20220*/  @!P0 BRA `(.L_x_2853) ;  /* 0xfffffffc00ec8947 */ /* 0x002fea000383ffff */
[----:B------:R-:W-:Y:S05]  /*20230*/  BRA `(.L_x_3062) ;  /* 0xffffff7400f47947 */ /* 0x000fea000383ffff */
.L_x_2857:
[----:B0-----:R0:W1:Y:S02]  /*20240*/  SYNCS.PHASECHK.TRANS64.TRYWAIT P0, [R6+URZ+0x28ca0], R9 ;  /* 0x028ca009060075a7 */ /* 0x001064000800017f */
[----:B-1----:R-:W-:Y:S05]  /*20250*/  @!P0 NANOSLEEP.SYNCS 0x989680 ;  /* 0x009896800000895d */ /* 0x002fea0003900000 */
[----:B------:R-:W1:Y:S02]  /*20260*/  @!P0 SYNCS.PHASECHK.TRANS64 P0, [R6+URZ+0x28ca0], R9 ;  /* 0x028ca009060085a7 */ /* 0x000e64000800007f */
[----:B-1----:R-:W-:Y:S05]  /*20270*/  @!P0 BRA `(.L_x_2857) ;  /* 0xfffffffc00f08947 */ /* 0x002fea000383ffff */
[----:B------:R-:W-:Y:S05]  /*20280*/  BRA `(.L_x_3063) ;  /* 0xffffff7800187947 */ /* 0x000fea000383ffff */
.L_x_2862:
[----:B-1----:R1:W2:Y:S02]  /*20290*/  SYNCS.PHASECHK.TRANS64.TRYWAIT P0, [R6+URZ+0x28cc0], R9 ;  /* 0x028cc009060075a7 */ /* 0x0022a4000800017f */
[----:B--2---:R-:W-:Y:S05]  /*202a0*/  @!P0 NANOSLEEP.SYNCS 0x989680 ;  /* 0x009896800000895d */ /* 0x004fea0003900000 */
[----:B------:R-:W2:Y:S02]  /*202b0*/  @!P0 SYNCS.PHASECHK.TRANS64 P0, [R6+URZ+0x28cc0], R9 ;  /* 0x028cc009060085a7 */ /* 0x000ea4000800007f */
[----:B--2---:R-:W-:Y:S05]  /*202c0*/  @!P0 BRA `(.L_x_2862) ;  /* 0xfffffffc00f08947 */ /* 0x004fea000383ffff */
[----:B------:R-:W-:Y:S05]  /*202d0*/  BRA `(.L_x_3064) ;  /* 0xffffff78009c7947 */ /* 0x000fea000383ffff */
.L_x_2876:
[----:B0-----:R0:W1:Y:S02]  /*202e0*/  SYNCS.PHASECHK.TRANS64.TRYWAIT P1, [R5+URZ+0x28ca0], R6 ;  /* 0x028ca006050075a7 */ /* 0x001064000802017f */
[----:B-1----:R-:W-:Y:S05]  /*202f0*/  @!P1 NANOSLEEP.SYNCS 0x989680 ;  /* 0x009896800000995d */ /* 0x002fea0003900000 */
[----:B------:R-:W1:Y:S02]  /*20300*/  @!P1 SYNCS.PHASECHK.TRANS64 P1, [R5+URZ+0x28ca0], R6 ;  /* 0x028ca006050095a7 */ /* 0x000e64000802007f */
[----:B-1----:R-:W-:Y:S05]  /*20310*/  @!P1 BRA `(.L_x_2876) ;  /* 0xfffffffc00f09947 */ /* 0x002fea000383ffff */
[----:B------:R-:W-:Y:S05]  /*20320*/  BRA `(.L_x_3065) ;  /* 0xffffff8400247947 */ /* 0x000fea000383ffff */
.L_x_2881:
[----:B-1----:R1:W2:Y:S02]  /*20330*/  SYNCS.PHASECHK.TRANS64.TRYWAIT P1, [R5+URZ+0x28cc0], R6 ;  /* 0x028cc006050075a7 */ /* 0x0022a4000802017f */
[----:B--2---:R-:W-:Y:S05]  /*20340*/  @!P1 NANOSLEEP.SYNCS 0x989680 ;  /* 0x009896800000995d */ /* 0x004fea0003900000 */
[----:B------:R-:W2:Y:S02]  /*20350*/  @!P1 SYNCS.PHASECHK.TRANS64 P1, [R5+URZ+0x28cc0], R6 ;  /* 0x028cc006050095a7 */ /* 0x000ea4000802007f */
[----:B--2---:R-:W-:Y:S05]  /*20360*/  @!P1 BRA `(.L_x_2881) ;  /* 0xfffffffc00f09947 */ /* 0x004fea000383ffff */
[----:B------:R-:W-:Y:S05]  /*20370*/  BRA `(.L_x_3066) ;  /* 0xffffff8400a47947 */ /* 0x000fea000383ffff */
.L_x_2909:
        /* <DEDUP_REMOVED lines=11> */
.L_x_3068:
[----:B------:R-:W-:Y:S05]  /*20430*/  BSYNC B0 ;  /* 0x0000000000007941 */ /* 0x000fea0003800000 */
.L_x_3067:
[----:B------:R-:W-:Y:S05]  /*20440*/  BRA `(.L_x_3069) ;  /* 0xffffff9800807947 */ /* 0x000fea000383ffff */
.L_x_2911:
[----:B------:R-:W-:Y:S01]  /*20450*/  BSSY B0, `(.L_x_3070) ;  /* 0x0000006000007945 */ /* 0x000fe20003800000 */
[----:B------:R-:W-:-:S07]  /*20460*/  IMAD.MOV.U32 R15, RZ, RZ, -0x1 ;  /* 0xffffffffff0f7424 */ /* 0x000fce00078e00ff */
[----:B01----:R-:W-:Y:S05]  /*20470*/  WARPSYNC.COLLECTIVE R15, `(.L_x_3071) ;  /* 0x000000000f0c7348 */ /* 0x003fea0003c00000 */
[----:B------:R-:W-:Y:S02]  /*20480*/  ELECT P6, UR62, PT ;  /* 0x00000000003e782f */ /* 0x000fe400038c0000 */
[----:B------:R-:W-:Y:S01]  /*20490*/  MOV R14, UR62 ;  /* 0x0000003e000e7c02 */ /* 0x000fe20008000f00 */
[----:B01----:R-:W-:Y:S10]  /*204a0*/  ENDCOLLECTIVE ;  /* 0x000000000000791b */ /* 0x003ff40003800000 */
.L_x_3071:
[----:B------:R-:W-:Y:S05]  /*204b0*/  BSYNC B0 ;  /* 0x0000000000007941 */ /* 0x000fea0003800000 */
.L_x_3070:
[----:B------:R-:W-:Y:S05]  /*204c0*/  BRA `(.L_x_3072) ;  /* 0xffffff98008c7947 */ /* 0x000fea000383ffff */
.L_x_2913:
[----:B0-----:R0:W1:Y:S02]  /*204d0*/  SYNCS.PHASECHK.TRANS64.TRYWAIT P0, [R0+URZ+0x28c40], R2 ;  /* 0x028c4002000075a7 */ /* 0x001064000800017f */
[----:B-1----:R-:W-:Y:S05]  /*204e0*/  @!P0 NANOSLEEP.SYNCS 0x989680 ;  /* 0x009896800000895d */ /* 0x002fea0003900000 */
[----:B------:R-:W1:Y:S02]  /*204f0*/  @!P0 SYNCS.PHASECHK.TRANS64 P0, [R0+URZ+0x28c40], R2 ;  /* 0x028c4002000085a7 */ /* 0x000e64000800007f */
[----:B-1----:R-:W-:Y:S05]  /*20500*/  @!P0 BRA `(.L_x_2913) ;  /* 0xfffffffc00f08947 */ /* 0x002fea000383ffff */
[----:B------:R-:W-:Y:S05]  /*20510*/  BRA `(.L_x_3073) ;  /* 0xffffff9800f47947 */ /* 0x000fea000383ffff */
.L_x_2917:
        /* <DEDUP_REMOVED lines=13> */
.L_x_3074:
[----:B------:R-:W-:Y:S02]  /*205f0*/  IMAD.MOV.U32 R13, RZ, RZ, R4 ;  /* 0x000000ffff0d7224 */ /* 0x000fe400078e0004 */
[----:B------:R-:W-:-:S07]  /*20600*/  IMAD.MOV.U32 R6, RZ, RZ, R14 ;  /* 0x000000ffff067224 */ /* 0x000fce00078e000e */
[----:B------:R-:W-:Y:S05]  /*20610*/  WARPSYNC.COLLECTIVE R15, `(.L_x_3075) ;  /* 0x000000000f087348 */ /* 0x000fea0003c00000 */
[----:B------:R0:W1:Y:S02]  /*20620*/  SHFL.IDX P6, R14, R13, R12, R11 ;  /* 0x0000000c0d0e7389 */ /* 0x00006400000c000b */
[----:B01----:R-:W-:Y:S01]  /*20630*/  ENDCOLLECTIVE ;  /* 0x000000000000791b */ /* 0x003fe20003800000 */
.L_x_3075:
[----:B------:R-:W-:Y:S02]  /*20640*/  IMAD.MOV.U32 R13, RZ, RZ, R3 ;  /* 0x000000ffff0d7224 */ /* 0x000fe400078e0003 */
[----:B------:R-:W-:Y:S02]  /*20650*/  IMAD.MOV.U32 R12, RZ, RZ, 0x1 ;  /* 0x00000001ff0c7424 */ /* 0x000fe400078e00ff */
[----:B------:R-:W-:-:S07]  /*20660*/  IMAD.MOV.U32 R7, RZ, RZ, R14 ;  /* 0x000000ffff077224 */ /* 0x000fce00078e000e */
[----:B------:R-:W-:Y:S05]  /*20670*/  WARPSYNC.COLLECTIVE R15, `(.L_x_3076) ;  /* 0x000000000f087348 */ /* 0x000fea0003c00000 */
[----:B------:R0:W1:Y:S02]  /*20680*/  SHFL.IDX P6, R14, R13, R12, R11 ;  /* 0x0000000c0d0e7389 */ /* 0x00006400000c000b */
[----:B01----:R-:W-:Y:S01]  /*20690*/  ENDCOLLECTIVE ;  /* 0x000000000000791b */ /* 0x003fe20003800000 */
.L_x_3076:
        /* <DEDUP_REMOVED lines=15> */
.L_x_3077:
[----:B------:R-:W-:Y:S02]  /*20790*/  IMAD.MOV.U32 R13, RZ, RZ, R3 ;  /* 0x000000ffff0d7224 */ /* 0x000fe400078e0003 */
[----:B------:R-:W-:Y:S02]  /*207a0*/  IMAD.MOV.U32 R12, RZ, RZ, 0x2 ;  /* 0x00000002ff0c7424 */ /* 0x000fe400078e00ff */
[----:B------:R-:W-:-:S07]  /*207b0*/  IMAD.MOV.U32 R5, RZ, RZ, R14 ;  /* 0x000000ffff057224 */ /* 0x000fce00078e000e */
[----:B------:R-:W-:Y:S05]  /*207c0*/  WARPSYNC.COLLECTIVE R15, `(.L_x_3078) ;  /* 0x000000000f087348 */ /* 0x000fea0003c00000 */
[----:B------:R0:W1:Y:S02]  /*207d0*/  SHFL.IDX P6, R14, R13, R12, R11 ;  /* 0x0000000c0d0e7389 */ /* 0x00006400000c000b */
[----:B01----:R-:W-:Y:S01]  /*207e0*/  ENDCOLLECTIVE ;  /* 0x000000000000791b */ /* 0x003fe20003800000 */
.L_x_3078:
        /* <DEDUP_REMOVED lines=15> */
.L_x_3079:
[----:B------:R-:W-:Y:S02]  /*208e0*/  IMAD.MOV.U32 R13, RZ, RZ, R3 ;  /* 0x000000ffff0d7224 */ /* 0x000fe400078e0003 */
[----:B------:R-:W-:Y:S02]  /*208f0*/  IMAD.MOV.U32 R12, RZ, RZ, 0x3 ;  /* 0x00000003ff0c7424 */ /* 0x000fe400078e00ff */
[----:B------:R-:W-:-:S07]  /*20900*/  IMAD.MOV.U32 R5, RZ, RZ, R14 ;  /* 0x000000ffff057224 */ /* 0x000fce00078e000e */
[----:B------:R-:W-:Y:S05]  /*20910*/  WARPSYNC.COLLECTIVE R15, `(.L_x_3080) ;  /* 0x000000000f087348 */ /* 0x000fea0003c00000 */
[----:B------:R0:W1:Y:S02]  /*20920*/  SHFL.IDX P6, R14, R13, R12, R11 ;  /* 0x0000000c0d0e7389 */ /* 0x00006400000c000b */
[----:B01----:R-:W-:Y:S01]  /*20930*/  ENDCOLLECTIVE ;  /* 0x000000000000791b */ /* 0x003fe20003800000 */
.L_x_3080:
        /* <DEDUP_REMOVED lines=13> */
.L_x_3081:
[----:B------:R-:W-:Y:S01]  /*20a10*/  IMAD.MOV.U32 R3, RZ, RZ, R14 ;  /* 0x000000ffff037224 */ /* 0x000fe200078e000e */
[----:B------:R-:W-:Y:S06]  /*20a20*/  BRA `(.L_x_3082) ;  /* 0xffffffa0004c7947 */ /* 0x000fec000383ffff */
.L_x_2920:
[----:B0-----:R-:W2:Y:S02]  /*20a30*/  LDL R2, [R1] ;  /* 0x0000000001027983 */ /* 0x001ea40000100800 */
[----:B--2---:R0:W1:Y:S02]  /*20a40*/  SYNCS.PHASECHK.TRANS64.TRYWAIT P0, [R2+URZ+0x28c20], R0 ;  /* 0x028c2000020075a7 */ /* 0x004064000800017f */
[----:B-1----:R-:W-:Y:S05]  /*20a50*/  @!P0 NANOSLEEP.SYNCS 0x989680 ;  /* 0x009896800000895d */ /* 0x002fea0003900000 */
[----:B------:R-:W1:Y:S02]  /*20a60*/  @!P0 SYNCS.PHASECHK.TRANS64 P0, [R2+URZ+0x28c20], R0 ;  /* 0x028c2000020085a7 */ /* 0x000e64000800007f */
[----:B-1----:R-:W-:Y:S05]  /*20a70*/  @!P0 BRA `(.L_x_2920) ;  /* 0xfffffffc00ec8947 */ /* 0x002fea000383ffff */
[----:B------:R-:W-:Y:S05]  /*20a80*/  BRA `(.L_x_3083) ;  /* 0xffffffa000ac7947 */ /* 0x000fea000383ffff */
.L_x_2924:
[----:B0-----:R0:W1:Y:S02]  /*20a90*/  SYNCS.PHASECHK.TRANS64.TRYWAIT P0, [R0+URZ+0x28c60], R2 ;  /* 0x028c6002000075a7 */ /* 0x001064000800017f */
[----:B-1----:R-:W-:Y:S05]  /*20aa0*/  @!P0 NANOSLEEP.SYNCS 0x989680 ;  /* 0x009896800000895d */ /* 0x002fea0003900000 */
[----:B------:R-:W1:Y:S02]  /*20ab0*/  @!P0 SYNCS.PHASECHK.TRANS64 P0, [R0+URZ+0x28c60], R2 ;  /* 0x028c6002000085a7 */ /* 0x000e64000800007f */
[----:B-1----:R-:W-:Y:S05]  /*20ac0*/  @!P0 BRA `(.L_x_2924) ;  /* 0xfffffffc00f08947 */ /* 0x002fea000383ffff */
[----:B------:R-:W-:Y:S05]  /*20ad0*/  BRA `(.L_x_3084) ;  /* 0xffffffa000d87947 */ /* 0x000fea000383ffff */
.L_x_2943:
[----:B-1----:R1:W2:Y:S02]  /*20ae0*/  SYNCS.PHASECHK.TRANS64.TRYWAIT P0, [R3+URZ+0x28c40], R2 ;  /* 0x028c4002030075a7 */ /* 0x0022a4000800017f */
[----:B--2---:R-:W-:Y:S05]  /*20af0*/  @!P0 NANOSLEEP.SYNCS 0x989680 ;  /* 0x009896800000895d */ /* 0x004fea0003900000 */
[----:B------:R-:W2:Y:S02]  /*20b00*/  @!P0 SYNCS.PHASECHK.TRANS64 P0, [R3+URZ+0x28c40], R2 ;  /* 0x028c4002030085a7 */ /* 0x000ea4000800007f */
[----:B--2---:R-:W-:Y:S05]  /*20b10*/  @!P0 BRA `(.L_x_2943) ;  /* 0xfffffffc00f08947 */ /* 0x004fea000383ffff */
[----:B------:R-:W-:Y:S05]  /*20b20*/  BRA `(.L_x_3085) ;  /* 0xffffffac00e47947 */ /* 0x000fea000383ffff */
.L_x_2948:
[----:B0-----:R0:W2:Y:S02]  /*20b30*/  SYNCS.PHASECHK.TRANS64.TRYWAIT P0, [R3+URZ+0x28c60], R2 ;  /* 0x028c6002030075a7 */ /* 0x0010a4000800017f */
[----:B--2---:R-:W-:Y:S05]  /*20b40*/  @!P0 NANOSLEEP.SYNCS 0x989680 ;  /* 0x009896800000895d */ /* 0x004fea0003900000 */
[----:B------:R-:W2:Y:S02]  /*20b50*/  @!P0 SYNCS.PHASECHK.TRANS64 P0, [R3+URZ+0x28c60], R2 ;  /* 0x028c6002030085a7 */ /* 0x000ea4000800007f */
[----:B--2---:R-:W-:Y:S05]  /*20b60*/  @!P0 BRA `(.L_x_2948) ;  /* 0xfffffffc00f08947 */ /* 0x004fea000383ffff */
[----:B------:R-:W-:Y:S05]  /*20b70*/  BRA `(.L_x_3086) ;  /* 0xffffffb000687947 */ /* 0x000fea000383ffff */
.L_x_2963:
[----:B0-----:R0:W1:Y:S02]  /*20b80*/  SYNCS.PHASECHK.TRANS64.TRYWAIT P0, [R2+URZ+0x28c40], R3 ;  /* 0x028c4003020075a7 */ /* 0x001064000800017f */
[----:B-1----:R-:W-:Y:S05]  /*20b90*/  @!P0 NANOSLEEP.SYNCS 0x989680 ;  /* 0x009896800000895d */ /* 0x002fea0003900000 */
[----:B------:R-:W1:Y:S02]  /*20ba0*/  @!P0 SYNCS.PHASECHK.TRANS64 P0, [R2+URZ+0x28c40], R3 ;  /* 0x028c4003020085a7 */ /* 0x000e64000800007f */
[----:B-1----:R-:W-:Y:S05]  /*20bb0*/  @!P0 BRA `(.L_x_2963) ;  /* 0xfffffffc00f08947 */ /* 0x002fea000383ffff */
[----:B------:R-:W-:Y:S05]  /*20bc0*/  BRA `(.L_x_3087) ;  /* 0xffffffbc00587947 */ /* 0x000fea000383ffff */
.L_x_2968:
[----:B-1----:R1:W2:Y:S02]  /*20bd0*/  SYNCS.PHASECHK.TRANS64.TRYWAIT P0, [R2+URZ+0x28c60], R3 ;  /* 0x028c6003020075a7 */ /* 0x0022a4000800017f */
[----:B--2---:R-:W-:Y:S05]  /*20be0*/  @!P0 NANOSLEEP.SYNCS 0x989680 ;  /* 0x009896800000895d */ /* 0x004fea0003900000 */
[----:B------:R-:W2:Y:S02]  /*20bf0*/  @!P0 SYNCS.PHASECHK.TRANS64 P0, [R2+URZ+0x28c60], R3 ;  /* 0x028c6003020085a7 */ /* 0x000ea4000800007f */
[----:B--2---:R-:W-:Y:S05]  /*20c00*/  @!P0 BRA `(.L_x_2968) ;  /* 0xfffffffc00f08947 */ /* 0x004fea000383ffff */
[----:B------:R-:W-:Y:S05]  /*20c10*/  BRA `(.L_x_3088) ;  /* 0xffffffbc00d87947 */ /* 0x000fea000383ffff */
.L_x_2983:
[----:B0-----:R0:W1:Y:S02]  /*20c20*/  SYNCS.PHASECHK.TRANS64.TRYWAIT P0, [R3+URZ+0x28c40], R2 ;  /* 0x028c4002030075a7 */ /* 0x001064000800017f */
[----:B-1----:R-:W-:Y:S05]  /*20c30*/  @!P0 NANOSLEEP.SYNCS 0x989680 ;  /* 0x009896800000895d */ /* 0x002fea0003900000 */
[----:B------:R-:W1:Y:S02]  /*20c40*/  @!P0 SYNCS.PHASECHK.TRANS64 P0, [R3+URZ+0x28c40], R2 ;  /* 0x028c4002030085a7 */ /* 0x000e64000800007f */
[----:B-1----:R-:W-:Y:S05]  /*20c50*/  @!P0 BRA `(.L_x_2983) ;  /* 0xfffffffc00f08947 */ /* 0x002fea000383ffff */
[----:B------:R-:W-:Y:S05]  /*20c60*/  BRA `(.L_x_3089) ;  /* 0xffffffc800a47947 */ /* 0x000fea000383ffff */
.L_x_2988:
[----:B-1----:R1:W2:Y:S02]  /*20c70*/  SYNCS.PHASECHK.TRANS64.TRYWAIT P0, [R3+URZ+0x28c60], R2 ;  /* 0x028c6002030075a7 */ /* 0x0022a4000800017f */
[----:B--2---:R-:W-:Y:S05]  /*20c80*/  @!P0 NANOSLEEP.SYNCS 0x989680 ;  /* 0x009896800000895d */ /* 0x004fea0003900000 */
[----:B------:R-:W2:Y:S02]  /*20c90*/  @!P0 SYNCS.PHASECHK.TRANS64 P0, [R3+URZ+0x28c60], R2 ;  /* 0x028c6002030085a7 */ /* 0x000ea4000800007f */
[----:B--2---:R-:W-:Y:S05]  /*20ca0*/  @!P0 BRA `(.L_x_2988) ;  /* 0xfffffffc00f08947 */ /* 0x004fea000383ffff */
[----:B------:R-:W-:Y:S05]  /*20cb0*/  BRA `(.L_x_3090) ;  /* 0xffffffcc00287947 */ /* 0x000fea000383ffff */
.L_x_3004:
        /* <DEDUP_REMOVED lines=8> */
.L_x_3092:
[----:B------:R-:W-:Y:S05]  /*20d40*/  BSYNC B0 ;  /* 0x0000000000007941 */ /* 0x000fea0003800000 */
.L_x_3091:
        /* <DEDUP_REMOVED lines=9> */
.L_x_3093:
        /* <DEDUP_REMOVED lines=18> */
.L_x_3094:
[----:B------:R-:W-:Y:S01]  /*20f00*/  IMAD.MOV.U32 R12, RZ, RZ, 0x2 ;  /* 0x00000002ff0c7424 */ /* 0x000fe200078e00ff */
[----:B------:R-:W-:-:S05]  /*20f10*/  SEL R5, R14, RZ, P1 ;  /* 0x000000ff0e057207 */ /* 0x000fca0000800000 */
[----:B------:R-:W-:-:S04]  /*20f20*/  IMAD.IADD R3, R2, 0x1, R5 ;  /* 0x0000000102037824 */ /* 0x000fc800078e0205 */
[----:B------:R-:W-:-:S07]  /*20f30*/  IMAD.MOV.U32 R13, RZ, RZ, R3 ;  /* 0x000000ffff0d7224 */ /* 0x000fce00078e0003 */
[----:B------:R-:W-:Y:S05]  /*20f40*/  WARPSYNC.COLLECTIVE R15, `(.L_x_3095) ;  /* 0x000000000f087348 */ /* 0x000fea0003c00000 */
[----:B------:R0:W1:Y:S02]  /*20f50*/  SHFL.UP P6, R14, R13, R12, R11 ;  /* 0x0400000c0d0e7389 */ /* 0x00006400000c000b */
[----:B01----:R-:W-:Y:S01]  /*20f60*/  ENDCOLLECTIVE ;  /* 0x000000000000791b */ /* 0x003fe20003800000 */
.L_x_3095:
[----:B------:R-:W-:Y:S01]  /*20f70*/  IMAD.MOV.U32 R12, RZ, RZ, 0x4 ;  /* 0x00000004ff0c7424 */ /* 0x000fe200078e00ff */
[----:B------:R-:W-:-:S05]  /*20f80*/  SEL R14, R14, RZ, P2 ;  /* 0x000000ff0e0e7207 */ /* 0x000fca0001000000 */
[----:B------:R-:W-:-:S04]  /*20f90*/  IMAD.IADD R3, R3, 0x1, R14 ;  /* 0x0000000103037824 */ /* 0x000fc800078e020e */
[----:B------:R-:W-:-:S07]  /*20fa0*/  IMAD.MOV.U32 R13, RZ, RZ, R3 ;  /* 0x000000ffff0d7224 */ /* 0x000fce00078e0003 */
[----:B------:R-:W-:Y:S05]  /*20fb0*/  WARPSYNC.COLLECTIVE R15, `(.L_x_3096) ;  /* 0x000000000f087348 */ /* 0x000fea0003c00000 */
[----:B------:R0:W1:Y:S02]  /*20fc0*/  SHFL.UP P6, R14, R13, R12, R11 ;  /* 0x0400000c0d0e7389 */ /* 0x00006400000c000b */
[----:B01----:R-:W-:Y:S01]  /*20fd0*/  ENDCOLLECTIVE ;  /* 0x000000000000791b */ /* 0x003fe20003800000 */
.L_x_3096:
[----:B------:R-:W-:Y:S01]  /*20fe0*/  IMAD.MOV.U32 R12, RZ, RZ, 0x8 ;  /* 0x00000008ff0c7424 */ /* 0x000fe200078e00ff */
[----:B------:R-:W-:-:S05]  /*20ff0*/  SEL R14, R14, RZ, P3 ;  /* 0x000000ff0e0e7207 */ /* 0x000fca0001800000 */
[----:B------:R-:W-:-:S04]  /*21000*/  IMAD.IADD R3, R3, 0x1, R14 ;  /* 0x0000000103037824 */ /* 0x000fc800078e020e */
[----:B------:R-:W-:-:S07]  /*21010*/  IMAD.MOV.U32 R13, RZ, RZ, R3 ;  /* 0x000000ffff0d7224 */ /* 0x000fce00078e0003 */
[----:B------:R-:W-:Y:S05]  /*21020*/  WARPSYNC.COLLECTIVE R15, `(.L_x_3097) ;  /* 0x000000000f087348 */ /* 0x000fea0003c00000 */
[----:B------:R0:W1:Y:S02]  /*21030*/  SHFL.UP P6, R14, R13, R12, R11 ;  /* 0x0400000c0d0e7389 */ /* 0x00006400000c000b */
[----:B01----:R-:W-:Y:S01]  /*21040*/  ENDCOLLECTIVE ;  /* 0x000000000000791b */ /* 0x003fe20003800000 */
.L_x_3097:
[----:B------:R-:W-:Y:S01]  /*21050*/  IMAD.MOV.U32 R12, RZ, RZ, 0x10 ;  /* 0x00000010ff0c7424 */ /* 0x000fe200078e00ff */
[----:B------:R-:W-:-:S05]  /*21060*/  SEL R14, R14, RZ, P4 ;  /* 0x000000ff0e0e7207 */ /* 0x000fca0002000000 */
[----:B------:R-:W-:-:S04]  /*21070*/  IMAD.IADD R3, R3, 0x1, R14 ;  /* 0x0000000103037824 */ /* 0x000fc800078e020e */
[----:B------:R-:W-:-:S07]  /*21080*/  IMAD.MOV.U32 R13, RZ, RZ, R3 ;  /* 0x000000ffff0d7224 */ /* 0x000fce00078e0003 */
[----:B------:R-:W-:Y:S05]  /*21090*/  WARPSYNC.COLLECTIVE R15, `(.L_x_3098) ;  /* 0x000000000f087348 */ /* 0x000fea0003c00000 */
[----:B------:R0:W1:Y:S02]  /*210a0*/  SHFL.UP P6, R14, R13, R12, R11 ;  /* 0x0400000c0d0e7389 */ /* 0x00006400000c000b */
[----:B01----:R-:W-:Y:S01]  /*210b0*/  ENDCOLLECTIVE ;  /* 0x000000000000791b */ /* 0x003fe20003800000 */
.L_x_3098:
        /* <DEDUP_REMOVED lines=8> */
.L_x_3099:
[----:B------:R-:W-:Y:S05]  /*21140*/  BRA `(.L_x_3100) ;  /* 0xffffffd4007c7947 */ /* 0x000fea000383ffff */
.L_x_3009:
        /* <DEDUP_REMOVED lines=8> */
.L_x_3102:
[----:B------:R-:W-:Y:S05]  /*211d0*/  BSYNC B0 ;  /* 0x0000000000007941 */ /* 0x000fea0003800000 */
.L_x_3101:
        /* <DEDUP_REMOVED lines=9> */
.L_x_3103:
[----:B------:R-:W-:Y:S01]  /*21270*/  IMAD.MOV.U32 R12, RZ, RZ, 0x4 ;  /* 0x00000004ff0c7424 */ /* 0x000fe200078e00ff */
[----:B------:R-:W-:-:S05]  /*21280*/  SEL R14, R14, RZ, P2 ;  /* 0x000000ff0e0e7207 */ /* 0x000fca0001000000 */
[----:B------:R-:W-:-:S04]  /*21290*/  IMAD.IADD R3, R3, 0x1, R14 ;  /* 0x0000000103037824 */ /* 0x000fc800078e020e */
[----:B------:R-:W-:-:S07]  /*212a0*/  IMAD.MOV.U32 R13, RZ, RZ, R3 ;  /* 0x000000ffff0d7224 */ /* 0x000fce00078e0003 */
[----:B------:R-:W-:Y:S05]  /*212b0*/  WARPSYNC.COLLECTIVE R15, `(.L_x_3104) ;  /* 0x000000000f087348 */ /* 0x000fea0003c00000 */
[----:B------:R0:W1:Y:S02]  /*212c0*/  SHFL.UP P6, R14, R13, R12, R11 ;  /* 0x0400000c0d0e7389 */ /* 0x00006400000c000b */
[----:B01----:R-:W-:Y:S01]  /*212d0*/  ENDCOLLECTIVE ;  /* 0x000000000000791b */ /* 0x003fe20003800000 */
.L_x_3104:
[----:B------:R-:W-:Y:S01]  /*212e0*/  IMAD.MOV.U32 R12, RZ, RZ, 0x8 ;  /* 0x00000008ff0c7424 */ /* 0x000fe200078e00ff */
[----:B------:R-:W-:-:S05]  /*212f0*/  SEL R14, R14, RZ, P3 ;  /* 0x000000ff0e0e7207 */ /* 0x000fca0001800000 */
[----:B------:R-:W-:-:S04]  /*21300*/  IMAD.IADD R3, R3, 0x1, R14 ;  /* 0x0000000103037824 */ /* 0x000fc800078e020e */
[----:B------:R-:W-:-:S07]  /*21310*/  IMAD.MOV.U32 R13, RZ, RZ, R3 ;  /* 0x000000ffff0d7224 */ /* 0x000fce00078e0003 */
[----:B------:R-:W-:Y:S05]  /*21320*/  WARPSYNC.COLLECTIVE R15, `(.L_x_3105) ;  /* 0x000000000f087348 */ /* 0x000fea0003c00000 */
[----:B------:R0:W1:Y:S02]  /*21330*/  SHFL.UP P6, R14, R13, R12, R11 ;  /* 0x0400000c0d0e7389 */ /* 0x00006400000c000b */
[----:B01----:R-:W-:Y:S01]  /*21340*/  ENDCOLLECTIVE ;  /* 0x000000000000791b */ /* 0x003fe20003800000 */
.L_x_3105:
[----:B------:R-:W-:Y:S01]  /*21350*/  IMAD.MOV.U32 R12, RZ, RZ, 0x10 ;  /* 0x00000010ff0c7424 */ /* 0x000fe200078e00ff */
[----:B------:R-:W-:-:S05]  /*21360*/  SEL R14, R14, RZ, P4 ;  /* 0x000000ff0e0e7207 */ /* 0x000fca0002000000 */
[----:B------:R-:W-:-:S04]  /*21370*/  IMAD.IADD R3, R3, 0x1, R14 ;  /* 0x0000000103037824 */ /* 0x000fc800078e020e */
[----:B------:R-:W-:-:S07]  /*21380*/  IMAD.MOV.U32 R13, RZ, RZ, R3 ;  /* 0x000000ffff0d7224 */ /* 0x000fce00078e0003 */
[----:B------:R-:W-:Y:S05]  /*21390*/  WARPSYNC.COLLECTIVE R15, `(.L_x_3106) ;  /* 0x000000000f087348 */ /* 0x000fea0003c00000 */
[----:B------:R0:W1:Y:S02]  /*213a0*/  SHFL.UP P6, R14, R13, R12, R11 ;  /* 0x0400000c0d0e7389 */ /* 0x00006400000c000b */
[----:B01----:R-:W-:Y:S01]  /*213b0*/  ENDCOLLECTIVE ;  /* 0x000000000000791b */ /* 0x003fe20003800000 */
.L_x_3106:
        /* <DEDUP_REMOVED lines=8> */
.L_x_3107:
[----:B------:R-:W-:Y:S05]  /*21440*/  BRA `(.L_x_3108) ;  /* 0xffffffd400587947 */ /* 0x000fea000383ffff */
.L_x_3011:
[----:B------:R-:W-:Y:S01]  /*21450*/  BSSY B0, `(.L_x_3109) ;  /* 0x0000006000007945 */ /* 0x000fe20003800000 */
[----:B------:R-:W-:Y:S01]  /*21460*/  PLOP3.LUT P6, PT, P6, PT, PT, 0x8, 0x0 ;  /* 0x000000000000781c */ /* 0x000fe200037ce170 */
[----:B------:R-:W-:-:S12]  /*21470*/  IMAD.MOV.U32 R15, RZ, RZ, -0x1 ;  /* 0xffffffffff0f7424 */ /* 0x000fd800078e00ff */
[----:B0----5:R-:W-:Y:S05]  /*21480*/  WARPSYNC.COLLECTIVE R15, `(.L_x_3110) ;  /* 0x000000000f087348 */ /* 0x021fea0003c00000 */
[----:B------:R-:W-:Y:S01]  /*21490*/  VOTE.ANY R14, PT, P6 ;  /* 0x00000000000e7806 */ /* 0x000fe200030e0100 */
[----:B0----5:R-:W-:Y:S06]  /*214a0*/  ENDCOLLECTIVE ;  /* 0x000000000000791b */ /* 0x021fec0003800000 */
.L_x_3110:
[----:B------:R-:W-:Y:S05]  /*214b0*/  BSYNC B0 ;  /* 0x0000000000007941 */ /* 0x000fea0003800000 */
.L_x_3109:
        /* <DEDUP_REMOVED lines=9> */
.L_x_3111:
[----:B------:R-:W-:Y:S01]  /*21550*/  IMAD.MOV.U32 R17, RZ, RZ, R14 ;  /* 0x000000ffff117224 */ /* 0x000fe200078e000e */
[----:B------:R-:W-:Y:S06]  /*21560*/  BRA `(.L_x_3112) ;  /* 0xffffffd400487947 */ /* 0x000fec000383ffff */
.L_x_3013:
[----:B------:R-:W-:Y:S01]  /*21570*/  BSSY B0, `(.L_x_3113) ;  /* 0x0000007000007945 */ /* 0x000fe20003800000 */
[----:B------:R-:W-:Y:S02]  /*21580*/  IMAD.MOV.U32 R13, RZ, RZ, R3 ;  /* 0x000000ffff0d7224 */ /* 0x000fe400078e0003 */
[----:B------:R-:W-:Y:S02]  /*21590*/  IMAD.MOV.U32 R11, RZ, RZ, 0x1f ;  /* 0x0000001fff0b7424 */ /* 0x000fe400078e00ff */
[----:B------:R-:W-:-:S07]  /*215a0*/  IMAD.MOV.U32 R15, RZ, RZ, -0x1 ;  /* 0xffffffffff0f7424 */ /* 0x000fce00078e00ff */
[----:B012--5:R-:W-:Y:S05]  /*215b0*/  WARPSYNC.COLLECTIVE R15, `(.L_x_3114) ;  /* 0x000000000f087348 */ /* 0x027fea0003c00000 */
[----:B------:R3:W4:Y:S02]  /*215c0*/  SHFL.IDX P6, R14, R13, R12, R11 ;  /* 0x0000000c0d0e7389 */ /* 0x00072400000c000b */
[----:B012345:R-:W-:Y:S01]  /*215d0*/  ENDCOLLECTIVE ;  /* 0x000000000000791b */ /* 0x03ffe20003800000 */
.L_x_3114:
[----:B------:R-:W-:Y:S05]  /*215e0*/  BSYNC B0 ;  /* 0x0000000000007941 */ /* 0x000fea0003800000 */
.L_x_3113:
[----:B------:R-:W-:Y:S01]  /*215f0*/  IMAD.MOV.U32 R4, RZ, RZ, R14 ;  /* 0x000000ffff047224 */ /* 0x000fe200078e000e */
[----:B------:R-:W-:Y:S06]  /*21600*/  BRA `(.L_x_3012) ;  /* 0xffffffd4003c7947 */ /* 0x000fec000383ffff */
.L_x_3017:
[----:B0-----:R0:W1:Y:S02]  /*21610*/  SYNCS.PHASECHK.TRANS64.TRYWAIT P0, [R0+URZ+0x28c20], R3 ;  /* 0x028c2003000075a7 */ /* 0x001064000800017f */
[----:B-1----:R-:W-:Y:S05]  /*21620*/  @!P0 NANOSLEEP.SYNCS 0x989680 ;  /* 0x009896800000895d */ /* 0x002fea0003900000 */
[----:B------:R-:W1:Y:S02]  /*21630*/  @!P0 SYNCS.PHASECHK.TRANS64 P0, [R0+URZ+0x28c20], R3 ;  /* 0x028c2003000085a7 */ /* 0x000e64000800007f */
[----:B-1----:R-:W-:Y:S05]  /*21640*/  @!P0 BRA `(.L_x_3017) ;  /* 0xfffffffc00f08947 */ /* 0x002fea000383ffff */
[----:B------:R-:W-:Y:S05]  /*21650*/  BRA `(.L_x_3115) ;  /* 0xffffffd800bc7947 */ /* 0x000fea000383ffff */
.L_x_3018:
        /* <DEDUP_REMOVED lines=11> */
.L_x_3117:
[----:B------:R-:W-:Y:S05]  /*21710*/  BSYNC B0 ;  /* 0x0000000000007941 */ /* 0x000fea0003800000 */
.L_x_3116:
[----:B------:R-:W-:Y:S05]  /*21720*/  BRA `(.L_x_3118) ;  /* 0xffffffd800a47947 */ /* 0x000fea000383ffff */
.L_x_3019:
[----:B------:R-:W-:Y:S01]  /*21730*/  BSSY B0, `(.L_x_3119) ;  /* 0x0000006000007945 */ /* 0x000fe20003800000 */
[----:B------:R-:W-:-:S07]  /*21740*/  IMAD.MOV.U32 R15, RZ, RZ, -0x1 ;  /* 0xffffffffff0f7424 */ /* 0x000fce00078e00ff */
[----:B01---5:R-:W-:Y:S05]  /*21750*/  WARPSYNC.COLLECTIVE R15, `(.L_x_3120) ;  /* 0x000000000f0c7348 */ /* 0x023fea0003c00000 */
[----:B------:R-:W-:Y:S02]  /*21760*/  ELECT P6, UR62, PT ;  /* 0x00000000003e782f */ /* 0x000fe400038c0000 */
[----:B------:R-:W-:Y:S01]  /*21770*/  MOV R14, UR62 ;  /* 0x0000003e000e7c02 */ /* 0x000fe20008000f00 */
[----:B01---5:R-:W-:Y:S10]  /*21780*/  ENDCOLLECTIVE ;  /* 0x000000000000791b */ /* 0x023ff40003800000 */
.L_x_3120:
[----:B------:R-:W-:Y:S05]  /*21790*/  BSYNC B0 ;  /* 0x0000000000007941 */ /* 0x000fea0003800000 */
.L_x_3119:
[----:B------:R-:W-:Y:S05]  /*217a0*/  BRA `(.L_x_3121) ;  /* 0xffffffd800987947 */ /* 0x000fea000383ffff */
.L_x_3021:
[----:B0-----:R0:W1:Y:S02]  /*217b0*/  SYNCS.PHASECHK.TRANS64.TRYWAIT P0, [R6+URZ], R5 ;  /* 0x00000005060075a7 */ /* 0x001064000800017f */
[----:B-1----:R-:W-:Y:S05]  /*217c0*/  @!P0 NANOSLEEP.SYNCS 0x989680 ;  /* 0x009896800000895d */ /* 0x002fea0003900000 */
[----:B------:R-:W1:Y:S02]  /*217d0*/  @!P0 SYNCS.PHASECHK.TRANS64 P0, [R6+URZ], R5 ;  /* 0x00000005060085a7 */ /* 0x000e64000800007f */
[----:B-1----:R-:W-:Y:S05]  /*217e0*/  @!P0 BRA `(.L_x_3021) ;  /* 0xfffffffc00f08947 */ /* 0x002fea000383ffff */
[----:B------:R-:W-:Y:S05]  /*217f0*/  BRA `(.L_x_3122) ;  /* 0xffffffd800d47947 */ /* 0x000fea000383ffff */
.L_x_3022:
[----:B-1----:R1:W2:Y:S02]  /*21800*/  SYNCS.PHASECHK.TRANS64.TRYWAIT P0, [R7+URZ], R2 ;  /* 0x00000002070075a7 */ /* 0x0022a4000800017f */
[----:B--2---:R-:W-:Y:S05]  /*21810*/  @!P0 NANOSLEEP.SYNCS 0x989680 ;  /* 0x009896800000895d */ /* 0x004fea0003900000 */
[----:B------:R-:W2:Y:S02]  /*21820*/  @!P0 SYNCS.PHASECHK.TRANS64 P0, [R7+URZ], R2 ;  /* 0x00000002070085a7 */ /* 0x000ea4000800007f */
[----:B--2---:R-:W-:Y:S05]  /*21830*/  @!P0 BRA `(.L_x_3022) ;  /* 0xfffffffc00f08947 */ /* 0x004fea000383ffff */
[----:B------:R-:W-:Y:S05]  /*21840*/  BRA `(.L_x_3123) ;  /* 0xffffffd800c87947 */ /* 0x000fea000383ffff */
.L_x_3024:
[----:B--2---:R2:W3:Y:S02]  /*21850*/  SYNCS.PHASECHK.TRANS64.TRYWAIT P0, [R4+URZ], R5 ;  /* 0x00000005040075a7 */ /* 0x0044e4000800017f */
[----:B---3--:R-:W-:Y:S05]  /*21860*/  @!P0 NANOSLEEP.SYNCS 0x989680 ;  /* 0x009896800000895d */ /* 0x008fea0003900000 */
[----:B------:R-:W3:Y:S02]  /*21870*/  @!P0 SYNCS.PHASECHK.TRANS64 P0, [R4+URZ], R5 ;  /* 0x00000005040085a7 */ /* 0x000ee4000800007f */
[----:B---3--:R-:W-:Y:S05]  /*21880*/  @!P0 BRA `(.L_x_3024) ;  /* 0xfffffffc00f08947 */ /* 0x008fea000383ffff */
[----:B------:R-:W-:Y:S05]  /*21890*/  BRA `(.L_x_3124) ;  /* 0xffffffd800d07947 */ /* 0x000fea000383ffff */
.L_x_3125:
        /* <DEDUP_REMOVED lines=14> */
.L_x_5876:


//--------------------- .text._ZN7cutlass13device_kernelIN5flash11enable_sm90INS1_16FlashAttnFwdSm90INS1_25CollectiveMainloopFwdSm90ILi2EN4cute5tupleIJNS5_1CILi1EEES8_S8_EEENS6_IJNS7_ILi64EEESA_SA_EEELi512ENS_6half_tEfNS_4arch4Sm90ELb0ELb1ELb0ELb1ELb0ELb0ELb1ELb0ELb0ELb1ELb0ELb0EEENS1_21CollectiveEpilogueFwdINS6_IJSA_NS7_ILi512EEESA_EEES9_SC_SE_Li256ELb1ELb1ELb0ELb0EEENS1_36VarlenDynamicPersistentTileSchedulerILi64ELi64ELi256ELi128ELb0ELb1ELb1ELb1ELb0ELb1EEEEEEEEEvNT_6ParamsE --------------------------
	.section	.text._ZN7cutlass13device_kernelIN5flash11enable_sm90INS1_16FlashAttnFwdSm90INS1_25CollectiveMainloopFwdSm90ILi2EN4cute5tupleIJNS5_1CILi1EEES8_S8_EEENS6_IJNS7_ILi64EEESA_SA_EEELi512ENS_6half_tEfNS_4arch4Sm90ELb0ELb1ELb0ELb1ELb0ELb0ELb1ELb0ELb0ELb1ELb0ELb0EEENS1_21CollectiveEpilogueFwdINS6_IJSA_NS7_ILi512EEESA_EEES9_SC_SE_Li256ELb1ELb1ELb0ELb0EEENS1_36VarlenDynamicPersistentTileSchedulerILi64ELi64ELi256ELi128ELb0ELb1ELb1ELb1ELb0ELb1EEEEEEEEEvNT_6ParamsE,"ax",@progbits
	.align	128
.text._ZN7cutlass13device_kernelIN5flash11enable_sm90INS1_16FlashAttnFwdSm90INS1_25CollectiveMainloopFwdSm90ILi2EN4cute5tupleIJNS5_1CILi1EEES8_S8_EEENS6_IJNS7_ILi64EEESA_SA_EEELi512ENS_6half_tEfNS_4arch4Sm90ELb0ELb1ELb0ELb1ELb0ELb0ELb1ELb0ELb0ELb1ELb0ELb0EEENS1_21CollectiveEpilogueFwdINS6_IJSA_NS7_ILi512EEESA_EEES9_SC_SE_Li256ELb1ELb1ELb0ELb0EEENS1_36VarlenDynamicPersistentTileSchedulerILi64ELi64ELi256ELi128ELb0ELb1ELb1ELb1ELb0ELb1EEEEEEEEEvNT_6ParamsE:
        .type           _ZN7cutlass13device_kernelIN5flash11enable_sm90INS1_16FlashAttnFwdSm90INS1_25CollectiveMainloopFwdSm90ILi2EN4cute5tupleIJNS5_1CILi1EEES8_S8_EEENS6_IJNS7_ILi64EEESA_SA_EEELi512ENS_6half_tEfNS_4arch4Sm90ELb0ELb1ELb0ELb1ELb0ELb0ELb1ELb0ELb0ELb1ELb0ELb0EEENS1_21CollectiveEpilogueFwdINS6_IJSA_NS7_ILi512EEESA_EEES9_SC_SE_Li256ELb1ELb1ELb0ELb0EEENS1_36VarlenDynamicPersistentTileSchedulerILi64ELi64ELi256ELi128ELb0ELb1ELb1ELb1ELb0ELb1EEEEEEEEEvNT_6ParamsE,@function
        .size           _ZN7cutlass13device_kernelIN5flash11enable_sm90INS1_16FlashAttnFwdSm90INS1_25CollectiveMainloopFwdSm90ILi2EN4cute5tupleIJNS5_1CILi1EEES8_S8_EEENS6_IJNS7_ILi64EEESA_SA_EEELi512ENS_6half_tEfNS_4arch4Sm90ELb0ELb1ELb0ELb1ELb0ELb0ELb1ELb0ELb0ELb1ELb0ELb0EEENS1_21CollectiveEpilogueFwdINS6_IJSA_NS7_ILi512EEESA_EEES9_SC_SE_Li256ELb1ELb1ELb0ELb0EEENS1_36VarlenDynamicPersistentTileSchedulerILi64ELi64ELi256ELi128ELb0ELb1ELb1ELb1ELb0ELb1EEEEEEEEEvNT_6ParamsE,(.L_x_5877 - _ZN7cutlass13device_kernelIN5flash11enable_sm90INS1_16FlashAttnFwdSm90INS1_25CollectiveMainloopFwdSm90ILi2EN4cute5tupleIJNS5_1CILi1EEES8_S8_EEENS6_IJNS7_ILi64EEESA_SA_EEELi512ENS_6half_tEfNS_4arch4Sm90ELb0ELb1ELb0ELb1ELb0ELb0ELb1ELb0ELb0ELb1ELb0ELb0EEENS1_21CollectiveEpilogueFwdINS6_IJSA_NS7_ILi512EEESA_EEES9_SC_SE_Li256ELb1ELb1ELb0ELb0EEENS1_36VarlenDynamicPersistentTileSchedulerILi64ELi64ELi256ELi128ELb0ELb1ELb1ELb1ELb0ELb1EEEEEEEEEvNT_6ParamsE)
        .other          _ZN7cutlass13device_kernelIN5flash11enable_sm90INS1_16FlashAttnFwdSm90INS1_25CollectiveMainloopFwdSm90ILi2EN4cute5tupleIJNS5_1CILi1EEES8_S8_EEENS6_IJNS7_ILi64EEESA_SA_EEELi512ENS_6half_tEfNS_4arch4Sm90ELb0ELb1ELb0ELb1ELb0ELb0ELb1ELb0ELb0ELb1ELb0ELb0EEENS1_21CollectiveEpilogueFwdINS6_IJSA_NS7_ILi512EEESA_EEES9_SC_SE_Li256ELb1ELb1ELb0ELb0EEENS1_36VarlenDynamicPersistentTileSchedulerILi64ELi64ELi256ELi128ELb0ELb1ELb1ELb1ELb0ELb1EEEEEEEEEvNT_6ParamsE,@"STO_CUDA_ENTRY STV_DEFAULT"
_ZN7cutlass13device_kernelIN5flash11enable_sm90INS1_16FlashAttnFwdSm90INS1_25CollectiveMainloopFwdSm90ILi2EN4cute5tupleIJNS5_1CILi1EEES8_S8_EEENS6_IJNS7_ILi64EEESA_SA_EEELi512ENS_6half_tEfNS_4arch4Sm90ELb0ELb1ELb0ELb1ELb0ELb0ELb1ELb0ELb0ELb1ELb0ELb0EEENS1_21CollectiveEpilogueFwdINS6_IJSA_NS7_ILi512EEESA_EEES9_SC_SE_Li256ELb1ELb1ELb0ELb0EEENS1_36VarlenDynamicPersistentTileSchedulerILi64ELi64ELi256ELi128ELb0ELb1ELb1ELb1ELb0ELb1EEEEEEEEEvNT_6ParamsE:
        /* <DEDUP_REMOVED lines=17> */
.L_x_3127:
[----:B------:R-:W-:Y:S05]  /*0110*/  BSYNC B0 ;  /* 0x0000000000007941 */ /* 0x000fea0003800000 */
.L_x_3126:
        /* <DEDUP_REMOVED lines=39> */
.L_x_3128:
        /* <DEDUP_REMOVED lines=22> */
.L_x_3129:
        /* <DEDUP_REMOVED lines=18> */
.L_x_3130:
        /* <DEDUP_REMOVED lines=22> */
.L_x_3131:
        /* <DEDUP_REMOVED lines=22> */
.L_x_3132:
        /* <DEDUP_REMOVED lines=8> */
.L_x_3134:
        /* <DEDUP_REMOVED lines=18> */
[----:B------:R-:W2:Y:S01]  /*0a70*/  LDL.LU R17, [R1+0x64] ;  /* 0x0000640001117983 */ /* 0x000ea20000300800 */
[----:B------:R-:W-:Y:S01]  /*0a80*/  VIADD R205, R4, 0xffffff80 ;  /* 0xffffff8004cd7836 */ /* 0x000fe20000000000 */
[----:B------:R-:W-:Y:S01]  /*0a90*/  R2UR UR4, R13 ;  /* 0x000000000d0472ca */ /* 0x000fe200000e0000 */
[----:B------:R-:W-:Y:S01]  /*0aa0*/  IMAD.MOV.U32 R185, RZ, RZ, 0x40 ;  /* 0x00000040ffb97424 */ /* 0x000fe200078e00ff */
[----:B------:R-:W-:Y:S01]  /*0ab0*/  UMOV UR36, URZ ;  /* 0x0000003f00247c82 */ /* 0x000fe20008000000 */
[----:B------:R-:W-:Y:S01]  /*0ac0*/  IMAD.MOV.U32 R200, RZ, RZ, RZ ;  /* 0x000000ffffc87224 */ /* 0x000fe200078e00ff */
[----:B------:R-:W-:-:S04]  /*0ad0*/  SHF.R.S32.HI R0, RZ, 0x1f, R205 ;  /* 0x0000001fff007819 */ /* 0x000fc800000114cd */
[CC--:B------:R-:W-:Y:S02]  /*0ae0*/  LEA.HI R2, R0.reuse, R205.reuse, RZ, 0x4 ;  /* 0x000000cd00027211 */ /* 0x0c0fe400078f20ff */
[CC--:B------:R-:W-:Y:S02]  /*0af0*/  LEA.HI R6, R0.reuse, R205.reuse, RZ, 0x2 ;  /* 0x000000cd00067211 */ /* 0x0c0fe400078f10ff */
[----:B------:R-:W-:Y:S02]  /*0b00*/  SHF.R.S32.HI R5, RZ, 0x4, R2 ;  /* 0x00000004ff057819 */ /* 0x000fe40000011402 */
[----:B------:R-:W-:Y:S02]  /*0b10*/  LEA.HI R8, R0, R205, RZ, 0x7 ;  /* 0x000000cd00087211 */ /* 0x000fe400078f38ff */
[C---:B------:R-:W-:Y:S02]  /*0b20*/  LEA.HI R3, R2.reuse, R5, RZ, 0x1 ;  /* 0x0000000502037211 */ /* 0x040fe400078f08ff */
[----:B------:R-:W-:-:S02]  /*0b30*/  LOP3.LUT R2, R2, 0xfffffff0, RZ, 0xc0, !PT ;  /* 0xfffffff002027812 */ /* 0x000fc400078ec0ff */
[----:B------:R-:W-:Y:S02]  /*0b40*/  LOP3.LUT R4, R3, 0x1ffffffe, RZ, 0xc0, !PT ;  /* 0x1ffffffe03047812 */ /* 0x000fe400078ec0ff */
[----:B------:R-:W-:Y:S01]  /*0b50*/  LEA.HI R3, R0, R205, RZ, 0x5 ;  /* 0x000000cd00037211 */ /* 0x000fe200078f28ff */
[----:B------:R-:W-:Y:S01]  /*0b60*/  IMAD.IADD R2, R205, 0x1, -R2 ;  /* 0x00000001cd027824 */ /* 0x000fe200078e0a02 */
[----:B------:R-:W-:Y:S01]  /*0b70*/  LOP3.LUT R10, R6, 0xfffffffc, RZ, 0xc0, !PT ;  /* 0xfffffffc060a7812 */ /* 0x000fe200078ec0ff */
[----:B------:R-:W-:Y:S01]  /*0b80*/  IMAD.IADD R5, R5, 0x1, -R4 ;  /* 0x0000000105057824 */ /* 0x000fe200078e0a04 */
[--C-:B------:R-:W-:Y:S02]  /*0b90*/  SHF.R.S32.HI R4, RZ, 0x5, R3.reuse ;  /* 0x00000005ff047819 */ /* 0x100fe40000011403 */
[----:B------:R-:W-:Y:S01]  /*0ba0*/  SHF.R.S32.HI R3, RZ, 0x1f, R3 ;  /* 0x0000001fff037819 */ /* 0x000fe20000011403 */
[----:B------:R-:W-:Y:S01]  /*0bb0*/  IMAD.IADD R12, R205, 0x1, -R10 ;  /* 0x00000001cd0c7824 */ /* 0x000fe200078e0a0a */
[----:B------:R-:W-:Y:S01]  /*0bc0*/  LOP3.LUT R6, R8, 0xffffff80, RZ, 0xc0, !PT ;  /* 0xffffff8008067812 */ /* 0x000fe200078ec0ff */
[----:B------:R-:W-:Y:S01]  /*0bd0*/  IMAD.SHL.U32 R5, R5, 0x8, RZ ;  /* 0x0000000805057824 */ /* 0x000fe200078e00ff */
[----:B------:R-:W-:-:S02]  /*0be0*/  LEA.HI R3, R3, R4, RZ, 0x2 ;  /* 0x0000000403037211 */ /* 0x000fc400078f10ff */
[----:B------:R-:W-:Y:S01]  /*0bf0*/  SHF.R.S32.HI R9, RZ, 0x1f, R2 ;  /* 0x0000001fff097819 */ /* 0x000fe20000011402 */
[----:B------:R-:W-:Y:S01]  /*0c00*/  IMAD.IADD R6, R205, 0x1, -R6 ;  /* 0x00000001cd067824 */ /* 0x000fe200078e0a06 */
[----:B------:R-:W-:Y:S02]  /*0c10*/  SHF.R.S32.HI R201, RZ, 0x7, R8 ;  /* 0x00000007ffc97819 */ /* 0x000fe40000011408 */
[----:B------:R-:W-:Y:S02]  /*0c20*/  LOP3.LUT R3, R3, 0x3ffffc, RZ, 0xc0, !PT ;  /* 0x003ffffc03037812 */ /* 0x000fe400078ec0ff */
[----:B------:R-:W-:Y:S01]  /*0c30*/  SHF.R.S32.HI R7, RZ, 0x1f, R6 ;  /* 0x0000001fff077819 */ /* 0x000fe20000011406 */
[----:B------:R-:W-:Y:S01]  /*0c40*/  IMAD R16, R201, 0x100, R2 ;  /* 0x00000100c9107824 */ /* 0x000fe200078e0202 */
[----:B------:R-:W-:Y:S01]  /*0c50*/  LEA.HI R11, R12, R12, RZ, 0x1 ;  /* 0x0000000c0c0b7211 */ /* 0x000fe200078f08ff */
[----:B------:R-:W-:Y:S01]  /*0c60*/  IMAD.IADD R3, R4, 0x1, -R3 ;  /* 0x0000000104037824 */ /* 0x000fe200078e0a03 */
[----:B------:R-:W-:-:S02]  /*0c70*/  LEA.HI R10, R9, R2, RZ, 0x3 ;  /* 0x00000002090a7211 */ /* 0x000fc400078f18ff */
[-C--:B------:R-:W-:Y:S01]  /*0c80*/  LEA.HI R9, R7, R6.reuse, RZ, 0x2 ;  /* 0x0000000607097211 */ /* 0x080fe200078f10ff */
[----:B------:R-:W-:Y:S01]  /*0c90*/  IMAD R16, R3, 0x10, R16 ;  /* 0x0000001003107824 */ /* 0x000fe200078e0210 */
[----:B------:R-:W-:Y:S02]  /*0ca0*/  LOP3.LUT R13, R11, 0x1ffffffe, RZ, 0xc0, !PT ;  /* 0x1ffffffe0b0d7812 */ /* 0x000fe400078ec0ff */
[C---:B------:R-:W-:Y:S01]  /*0cb0*/  LOP3.LUT R11, R10.reuse, 0xfffffff8, RZ, 0xc0, !PT ;  /* 0xfffffff80a0b7812 */ /* 0x040fe200078ec0ff */
[----:B------:R-:W-:Y:S01]  /*0cc0*/  IMAD.SHL.U32 R10, R10, 0x40, RZ ;  /* 0x000000400a0a7824 */ /* 0x000fe200078e00ff */
[----:B------:R-:W-:Y:S01]  /*0cd0*/  LOP3.LUT R3, R9, 0x7ffffffc, RZ, 0xc0, !PT ;  /* 0x7ffffffc09037812 */ /* 0x000fe200078ec0ff */
[----:B------:R-:W-:Y:S01]  /*0ce0*/  IMAD.U32 R204, R16, 0x40, R5 ;  /* 0x0000004010cc7824 */ /* 0x000fe200078e0005 */
[----:B------:R-:W-:Y:S01]  /*0cf0*/  LEA.HI R7, R7, R6, RZ, 0x5 ;  /* 0x0000000607077211 */ /* 0x000fe200078f28ff */
[----:B------:R-:W-:Y:S01]  /*0d00*/  IMAD.IADD R11, R2, 0x1, -R11 ;  /* 0x00000001020b7824 */ /* 0x000fe200078e0a0b */
[----:B------:R-:W-:Y:S01]  /*0d10*/  SHF.R.S32.HI R2, RZ, 0x2, R9 ;  /* 0x00000002ff027819 */ /* 0x000fe20000011409 */
[----:B------:R-:W-:Y:S01]  /*0d20*/  IMAD.IADD R18, R6, 0x1, -R3 ;  /* 0x0000000106127824 */ /* 0x000fe200078e0a03 */
[----:B------:R-:W-:Y:S01]  /*0d30*/  LEA.HI R0, R0, R205, RZ, 0x3 ;  /* 0x000000cd00007211 */ /* 0x000fe200078f18ff */
[----:B------:R-:W-:Y:S01]  /*0d40*/  IMAD.SHL.U32 R3, R11, 0x40, RZ ;  /* 0x000000400b037824 */ /* 0x000fe200078e00ff */
[----:B------:R-:W-:Y:S01]  /*0d50*/  SHF.R.S32.HI R9, RZ, 0x1f, R9 ;  /* 0x0000001fff097819 */ /* 0x000fe20000011409 */
[----:B------:R-:W-:Y:S01]  /*0d60*/  IMAD.IADD R12, R12, 0x1, -R13 ;  /* 0x000000010c0c7824 */ /* 0x000fe200078e0a0d */
[----:B------:R-:W-:Y:S01]  /*0d70*/  LOP3.LUT R198, R0, 0xfffffff8, RZ, 0xc0, !PT ;  /* 0xfffffff800c67812 */ /* 0x000fe200078ec0ff */
[----:B------:R-:W-:Y:S01]  /*0d80*/  IMAD.SHL.U32 R18, R18, 0x2, RZ ;  /* 0x0000000212127824 */ /* 0x000fe200078e00ff */
[----:B------:R-:W-:-:S02]  /*0d90*/  LOP3.LUT R6, R3, 0x1c0, RZ, 0xc0, !PT ;  /* 0x000001c003067812 */ /* 0x000fc400078ec0ff */
[----:B------:R-:W-:Y:S01]  /*0da0*/  LOP3.LUT R3, R10, 0x7ffffe00, RZ, 0xc0, !PT ;  /* 0x7ffffe000a037812 */ /* 0x000fe200078ec0ff */
[----:B------:R-:W-:Y:S01]  /*0db0*/  IMAD.IADD R198, R205, 0x1, -R198 ;  /* 0x00000001cdc67824 */ /* 0x000fe200078e0ac6 */
[----:B------:R-:W-:Y:S02]  /*0dc0*/  LOP3.LUT R5, R6, 0x8, R5, 0xf8, !PT ;  /* 0x0000000806057812 */ /* 0x000fe400078ef805 */
[----:B------:R-:W-:Y:S01]  /*0dd0*/  SHF.R.U32.HI R6, RZ, 0x3, R6 ;  /* 0x00000003ff067819 */ /* 0x000fe20000011606 */
[----:B------:R-:W-:Y:S01]  /*0de0*/  IMAD R3, R4, 0x400, R3 ;  /* 0x0000040004037824 */ /* 0x000fe200078e0203 */
[----:B------:R-:W-:Y:S01]  /*0df0*/  LEA.HI R9, R9, R2, RZ, 0x3 ;  /* 0x0000000209097211 */ /* 0x000fe200078f18ff */
[----:B------:R-:W-:Y:S01]  /*0e00*/  IMAD.SHL.U32 R187, R198, 0x8, RZ ;  /* 0x00000008c6bb7824 */ /* 0x000fe200078e00ff */
[----:B------:R-:W-:Y:S02]  /*0e10*/  LOP3.LUT R6, R5, R6, RZ, 0x3c, !PT ;  /* 0x0000000605067212 */ /* 0x000fe400078e3cff */
[----:B------:R-:W-:Y:S01]  /*0e20*/  R2P PR, R11, 0x6 ;  /* 0x000000060b007804 */ /* 0x000fe20000000000 */
[----:B------:R-:W-:Y:S01]  /*0e30*/  VIADD R197, R187, 0x40 ;  /* 0x00000040bbc57836 */ /* 0x000fe20000000000 */
        /* <DEDUP_REMOVED lines=9> */
[----:B------:R-:W-:Y:S01]  /*0ed0*/  VIADD R194, R187, 0x100 ;  /* 0x00000100bbc27836 */ /* 0x000fe20000000000 */
[----:B------:R-:W-:Y:S01]  /*0ee0*/  SEL R185, R185, 0xffffffc0, !P2 ;  /* 0xffffffc0b9b97807 */ /* 0x000fe20005000000 */
[----:B------:R-:W-:Y:S01]  /*0ef0*/  VIADD R186, R23, 0x36400 ;  /* 0x0003640017ba7836 */ /* 0x000fe20000000000 */
        /* <DEDUP_REMOVED lines=16> */
[----:B------:R-:W-:Y:S02]  /*1000*/  IMAD.MOV.U32 R6, RZ, RZ, R14 ;  /* 0x000000ffff067224 */ /* 0x000fe400078e000e */
[----:B------:R-:W-:Y:S02]  /*1010*/  IMAD.MOV.U32 R7, RZ, RZ, R15 ;  /* 0x000000ffff077224 */ /* 0x000fe400078e000f */
[----:B------:R-:W-:Y:S02]  /*1020*/  IMAD.MOV.U32 R2, RZ, RZ, RZ ;  /* 0x000000ffff027224 */ /* 0x000fe400078e00ff */
[----:B------:R-:W-:Y:S02]  /*1030*/  IMAD.SHL.U32 R22, R8, 0x100, RZ ;  /* 0x0000010008167824 */ /* 0x000fe400078e00ff */
[----:B------:R-:W-:Y:S02]  /*1040*/  IMAD R189, R12, 0x8, R19 ;  /* 0x000000080cbd7824 */ /* 0x000fe400078e0213 */
[----:B------:R-:W-:Y:S01]  /*1050*/  IMAD.IADD R185, R185, 0x1, R184 ;  /* 0x00000001b9b97824 */ /* 0x000fe200078e02b8 */
[----:B--2---:R-:W-:-:S07]  /*1060*/  LOP3.LUT R188, R17, 0x1, RZ, 0xfc, !PT ;  /* 0x0000000111bc7812 */ /* 0x004fce00078efcff */
.L_x_3237:
[----:B0-23--:R-:W0:Y:S08]  /*1070*/  LDC.64 R4, c[0x0][0xb20] ;  /* 0x0002c800ff047b82 */ /* 0x00de300000000a00 */
[----:B-1--4-:R-:W1:Y:S01]  /*1080*/  LDC.64 R8, c[0x0][0xb10] ;  /* 0x0002c400ff087b82 */ /* 0x012e620000000a00 */
[----:B------:R-:W-:Y:S01]  /*1090*/  ULDC UR5, c[0x0][0x288] ;  /* 0x0000a20000057ab9 */ /* 0x000fe20000000800 */
[----:B------:R-:W-:Y:S01]  /*10a0*/  IMAD.MOV.U32 R3, RZ, RZ, RZ ;  /* 0x000000ffff037224 */ /* 0x000fe200078e00ff */
[----:B------:R-:W-:Y:S01]  /*10b0*/  ULDC.64 UR6, c[0x0][0x418] ;  /* 0x0001060000067ab9 */ /* 0x000fe20000000a00 */
[----:B0-----:R-:W-:-:S04]  /*10c0*/  ISETP.NE.U32.AND P0, PT, R4, RZ, PT ;  /* 0x000000ff0400720c */ /* 0x001fc80003f05070 */
[----:B------:R-:W-:Y:S02]  /*10d0*/  ISETP.NE.AND.EX P0, PT, R5, RZ, PT, P0 ;  /* 0x000000ff0500720c */ /* 0x000fe40003f05300 */
[----:B-1----:R-:W-:-:S04]  /*10e0*/  ISETP.NE.U32.AND P1, PT, R8, RZ, PT ;  /* 0x000000ff0800720c */ /* 0x002fc80003f25070 */
[----:B------:R-:W-:-:S07]  /*10f0*/  ISETP.NE.AND.EX P1, PT, R9, RZ, PT, P1 ;  /* 0x000000ff0900720c */ /* 0x000fce0003f25310 */
[----:B------:R-:W0:Y:S08]  /*1100*/  @P0 LDC.64 R4, c[0x0][0xb20] ;  /* 0x0002c800ff040b82 */ /* 0x000e300000000a00 */
[----:B------:R-:W1:Y:S01]  /*1110*/  @P1 LDC.64 R8, c[0x0][0xb10] ;  /* 0x0002c400ff081b82 */ /* 0x000e620000000a00 */
[----:B------:R-:W-:Y:S01]  /*1120*/  IMAD.U32 R17, RZ, RZ, UR5 ;  /* 0x00000005ff117e24 */ /* 0x000fe2000f8e00ff */
[----:B------:R-:W-:Y:S01]  /*1130*/  UISETP.NE.U32.AND UP0, UPT, UR6, URZ, UPT ;  /* 0x0000003f0600728c */ /* 0x000fe2000bf05070 */
[----:B------:R-:W-:Y:S01]  /*1140*/  ULDC UR5, c[0x0][0x424] ;  /* 0x0001090000057ab9 */ /* 0x000fe20000000800 */
[----:B0-----:R-:W-:-:S05]  /*1150*/  @P0 IMAD.WIDE R4, R7, 0x4, R4 ;  /* 0x0000000407040825 */ /* 0x001fca00078e0204 */
[----:B------:R0:W5:Y:S01]  /*1160*/  @P0 LDG.E R3, desc[UR38][R4.64] ;  /* 0x0000002604030981 */ /* 0x000162000c1e1900 */
[----:B-1----:R-:W-:-:S05]  /*1170*/  @P1 IMAD.WIDE R8, R7, 0x4, R8 ;  /* 0x0000000407081825 */ /* 0x002fca00078e0208 */
[----:B------:R0:W5:Y:S01]  /*1180*/  @P1 LDG.E R17, desc[UR38][R8.64] ;  /* 0x0000002608111981 */ /* 0x000162000c1e1900 */
[----:B------:R-:W-:Y:S01]  /*1190*/  UISETP.NE.AND.EX UP0, UPT, UR7, URZ, UPT, UP0 ;  /* 0x0000003f0700728c */ /* 0x000fe2000bf05300 */
[----:B------:R-:W-:Y:S02]  /*11a0*/  IMAD.MOV.U32 R191, RZ, RZ, R6 ;  /* 0x000000ffffbf7224 */ /* 0x000fe400078e0006 */
[----:B------:R-:W-:Y:S01]  /*11b0*/  ULDC.64 UR6, c[0x0][0xb18] ;  /* 0x0002c60000067ab9 */ /* 0x000fe20000000a00 */
[----:B------:R-:W-:Y:S01]  /*11c0*/  USEL UR5, UR5, 0x1, UP0 ;  /* 0x0000000105057887 */ /* 0x000fe20008000000 */
[----:B------:R-:W-:Y:S01]  /*11d0*/  ISETP.NE.U32.AND P2, PT, RZ, UR6, PT ;  /* 0x00000006ff007c0c */ /* 0x000fe2000bf45070 */
[----:B------:R-:W-:Y:S02]  /*11e0*/  ULDC UR6, c[0x0][0x2f0] ;  /* 0x0000bc0000067ab9 */ /* 0x000fe40000000800 */
[----:B------:R-:W-:Y:S01]  /*11f0*/  UIMAD UR5, UR5, UR6, URZ ;  /* 0x00000006050572a4 */ /* 0x000fe2000f8e023f */
[----:B------:R-:W-:Y:S01]  /*1200*/  ISETP.NE.AND.EX P2, PT, RZ, UR7, PT, P2 ;  /* 0x00000007ff007c0c */ /* 0x000fe2000bf45320 */
[----:B0-----:R-:W-:-:S12]  /*1210*/  @P1 BRA `(.L_x_3135) ;  /* 0x0000000000241947 */ /* 0x001fd80003800000 */
        /* <DEDUP_REMOVED lines=9> */
.L_x_3135:
[----:B------:R-:W-:Y:S02]  /*12b0*/  IMAD.U32 R16, RZ, RZ, UR5 ;  /* 0x00000005ff107e24 */ /* 0x000fe4000f8e00ff */
[----:B------:R-:W-:Y:S01]  /*12c0*/  IMAD.MOV.U32 R192, RZ, RZ, R7 ;  /* 0x000000ffffc07224 */ /* 0x000fe200078e0007 */
[----:B------:R-:W-:Y:S06]  /*12d0*/  @!P2 BRA `(.L_x_3136) ;  /* 0x000000000010a947 */ /* 0x000fec0003800000 */
[----:B------:R-:W0:Y:S02]  /*12e0*/  LDC.64 R4, c[0x0][0xb18] ;  /* 0x0002c600ff047b82 */ /* 0x000e240000000a00 */
[----:B0-----:R-:W-:-:S05]  /*12f0*/  IMAD.WIDE R4, R7, 0x4, R4 ;  /* 0x0000000407047825 */ /* 0x001fca00078e0204 */
[----:B------:R0:W5:Y:S01]  /*1300*/  LDG.E R16, desc[UR38][R4.64] ;  /* 0x0000002604107981 */ /* 0x000162000c1e1900 */
[----:B------:R-:W-:Y:S05]  /*1310*/  BRA `(.L_x_3137) ;  /* 0x0000000000247947 */ /* 0x000fea0003800000 */
.L_x_3136:
[----:B------:R-:W-:Y:S02]  /*1320*/  ULDC.64 UR6, c[0x0][0xb00] ;  /* 0x0002c00000067ab9 */ /* 0x000fe40000000a00 */
[----:B------:R-:W-:-:S04]  /*1330*/  ISETP.NE.U32.AND P0, PT, RZ, UR6, PT ;  /* 0x00000006ff007c0c */ /* 0x000fc8000bf05070 */
[----:B------:R-:W-:-:S13]  /*1340*/  ISETP.NE.AND.EX P0, PT, RZ, UR7, PT, P0 ;  /* 0x00000007ff007c0c */ /* 0x000fda000bf05300 */
[----:B------:R-:W-:Y:S05]  /*1350*/  @!P0 BRA `(.L_x_3137) ;  /* 0x0000000000148947 */ /* 0x000fea0003800000 */
[----:B------:R-:W0:Y:S02]  /*1360*/  LDC.64 R4, c[0x0][0xb00] ;  /* 0x0002c000ff047b82 */ /* 0x000e240000000a00 */
[----:B0-----:R-:W-:-:S05]  /*1370*/  IMAD.WIDE R4, R7, 0x4, R4 ;  /* 0x0000000407047825 */ /* 0x001fca00078e0204 */
[----:B------:R-:W2:Y:S04]  /*1380*/  LDG.E R16, desc[UR38][R4.64] ;  /* 0x0000002604107981 */ /* 0x000ea8000c1e1900 */
[----:B------:R-:W2:Y:S02]  /*1390*/  LDG.E R7, desc[UR38][R4.64+0x4] ;  /* 0x0000042604077981 */ /* 0x000ea4000c1e1900 */
[----:B--2---:R-:W-:-:S07]  /*13a0*/  IMAD.IADD R16, R7, 0x1, -R16 ;  /* 0x0000000107107824 */ /* 0x004fce00078e0a10 */
.L_x_3137:
[----:B0-----:R-:W2:Y:S01]  /*13b0*/  LDL R4, [R1+0x4] ;  /* 0x0000040001047983 */ /* 0x001ea20000100800 */
[----:B-----5:R-:W-:Y:S01]  /*13c0*/  IMAD.IADD R16, R16, 0x1, -R3 ;  /* 0x0000000110107824 */ /* 0x020fe200078e0a03 */
[----:B------:R-:W-:-:S03]  /*13d0*/  USHF.L.U32 UR40, UR4, 0x6, URZ ;  /* 0x0000000604287899 */ /* 0x000fc6000800063f */
[----:B------:R-:W-:-:S05]  /*13e0*/  VIADD R0, R16, 0x3f ;  /* 0x0000003f10007836 */ /* 0x000fca0000000000 */
[----:B------:R-:W-:-:S04]  /*13f0*/  SHF.R.S32.HI R3, RZ, 0x1f, R0 ;  /* 0x0000001fff037819 */ /* 0x000fc80000011400 */
[----:B------:R-:W-:-:S04]  /*1400*/  LEA.HI R3, R3, R0, RZ, 0x6 ;  /* 0x0000000003037211 */ /* 0x000fc800078f30ff */
[----:B------:R-:W-:Y:S02]  /*1410*/  SHF.R.S32.HI R168, RZ, 0x6, R3 ;  /* 0x00000006ffa87819 */ /* 0x000fe40000011403 */
[----:B--2---:R-:W-:-:S13]  /*1420*/  ISETP.NE.AND P0, PT, R4, 0x1, PT ;  /* 0x000000010400780c */ /* 0x004fda0003f05270 */
[----:B------:R-:W-:Y:S05]  /*1430*/  @!P0 BRA `(.L_x_3138) ;  /* 0x0000001c00e88947 */ /* 0x000fea0003800000 */
[----:B------:R-:W0:Y:S01]  /*1440*/  LDC R0, c[0x0][0x448] ;  /* 0x00011200ff007b82 */ /* 0x000e220000000800 */
[----:B------:R-:W-:Y:S01]  /*1450*/  UIADD3 UR4, UR40, 0x3f, URZ ;  /* 0x0000003f28047890 */ /* 0x000fe2000fffe03f */
[----:B------:R-:W-:-:S06]  /*1460*/  IADD3 R5, R16, 0x1, -R17 ;  /* 0x0000000110057810 */ /* 0x000fcc0007ffe811 */
[----:B------:R-:W1:Y:S01]  /*1470*/  LDC.64 R6, c[0x0][0xad8] ;  /* 0x0002b600ff067b82 */ /* 0x000e620000000a00 */
[----:B0-----:R-:W-:Y:S01]  /*1480*/  ISETP.NE.AND P1, PT, R0, 0x1, PT ;  /* 0x000000010000780c */ /* 0x001fe20003f25270 */
[----:B------:R-:W-:Y:S01]  /*1490*/  IMAD.U32 R0, RZ, RZ, UR4 ;  /* 0x00000004ff007e24 */ /* 0x000fe2000f8e00ff */
[----:B-1----:R-:W-:-:S11]  /*14a0*/  ISETP.GE.AND P2, PT, R7, 0x1, PT ;  /* 0x000000010700780c */ /* 0x002fd60003f46270 */
[----:B------:R-:W0:Y:S08]  /*14b0*/  @P1 LDC R3, c[0x0][0x44c] ;  /* 0x00011300ff031b82 */ /* 0x000e300000000800 */
[----:B------:R-:W1:Y:S01]  /*14c0*/  @P1 LDC R4, c[0x0][0x450] ;  /* 0x00011400ff041b82 */ /* 0x000e620000000800 */
[----:B0-----:R-:W-:-:S05]  /*14d0*/  @P1 IMAD.HI.U32 R3, R3, UR4, RZ ;  /* 0x0000000403031c27 */ /* 0x001fca000f8e00ff */
[----:B-1----:R-:W-:-:S05]  /*14e0*/  @P1 SHF.R.U32.HI R0, RZ, R4, R3 ;  /* 0x00000004ff001219 */ /* 0x002fca0000011603 */
[----:B------:R-:W-:-:S04]  /*14f0*/  IMAD.IADD R9, R5, 0x1, R0 ;  /* 0x0000000105097824 */ /* 0x000fc800078e0200 */
        /* <DEDUP_REMOVED lines=12> */
.L_x_3140:
[----:B------:R-:W-:-:S13]  /*15c0*/  ISETP.NE.AND P0, PT, R7, 0x1, PT ;  /* 0x000000010700780c */ /* 0x000fda0003f05270 */
[----:B------:R-:W0:Y:S02]  /*15d0*/  @P0 LDC.64 R4, c[0x0][0xae0] ;  /* 0x0002b800ff040b82 */ /* 0x000e240000000a00 */
[----:B0-----:R-:W-:-:S05]  /*15e0*/  @P0 IMAD.HI.U32 R4, R3, R4, RZ ;  /* 0x0000000403040227 */ /* 0x001fca00078e00ff */
[----:B------:R-:W-:-:S07]  /*15f0*/  @P0 SHF.R.U32.HI R3, RZ, R5, R4 ;  /* 0x00000005ff030219 */ /* 0x000fce0000011604 */
.L_x_3141:
[----:B------:R-:W-:-:S05]  /*1600*/  IMAD R3, R3, R7, R7 ;  /* 0x0000000703037224 */ /* 0x000fca00078e0207 */
[----:B------:R-:W-:-:S07]  /*1610*/  VIMNMX R0, R0, R3, PT ;  /* 0x0000000300007248 */ /* 0x000fce0003fe0100 */
.L_x_3139:
[----:B------:R-:W0:Y:S01]  /*1620*/  @P1 LDC R5, c[0x0][0x44c] ;  /* 0x00011300ff051b82 */ /* 0x000e220000000800 */
[----:B------:R-:W-:Y:S01]  /*1630*/  VIADD R0, R0, 0x3f ;  /* 0x0000003f00007836 */ /* 0x000fe20000000000 */
[----:B------:R-:W-:Y:S01]  /*1640*/  ULDC UR4, c[0x0][0xad4] ;  /* 0x0002b50000047ab9 */ /* 0x000fe20000000800 */
[----:B------:R-:W-:-:S03]  /*1650*/  IMAD.U32 R4, RZ, RZ, UR40 ;  /* 0x00000028ff047e24 */ /* 0x000fc6000f8e00ff */
[----:B------:R-:W-:Y:S02]  /*1660*/  SHF.R.S32.HI R3, RZ, 0x1f, R0 ;  /* 0x0000001fff037819 */ /* 0x000fe40000011400 */
[----:B------:R-:W1:Y:S02]  /*1670*/  @P1 LDC R6, c[0x0][0x450] ;  /* 0x00011400ff061b82 */ /* 0x000e640000000800 */
[----:B------:R-:W-:-:S04]  /*1680*/  LEA.HI R3, R3, R0, RZ, 0x6 ;  /* 0x0000000003037211 */ /* 0x000fc800078f30ff */
[----:B------:R-:W-:Y:S01]  /*1690*/  SHF.R.S32.HI R3, RZ, 0x6, R3 ;  /* 0x00000006ff037819 */ /* 0x000fe20000011403 */
[----:B0-----:R-:W-:-:S05]  /*16a0*/  @P1 IMAD.HI.U32 R5, R5, UR40, RZ ;  /* 0x0000002805051c27 */ /* 0x001fca000f8e00ff */
[----:B-1----:R-:W-:Y:S02]  /*16b0*/  @P1 SHF.R.U32.HI R4, RZ, R6, R5 ;  /* 0x00000006ff041219 */ /* 0x002fe40000011605 */
[----:B------:R-:W-:Y:S02]  /*16c0*/  VIMNMX R5, R168, R3, PT ;  /* 0x00000003a8057248 */ /* 0x000fe40003fe0100 */
[----:B------:R-:W-:-:S05]  /*16d0*/  IADD3 R4, R4, R16, -R17 ;  /* 0x0000001004047210 */ /* 0x000fca0007ffe811 */
        /* <DEDUP_REMOVED lines=11> */
.L_x_3143:
[----:B------:R-:W-:-:S13]  /*1790*/  ISETP.NE.AND P0, PT, R7, 0x1, PT ;  /* 0x000000010700780c */ /* 0x000fda0003f05270 */
[----:B------:R-:W0:Y:S02]  /*17a0*/  @P0 LDC.64 R8, c[0x0][0xae0] ;  /* 0x0002b800ff080b82 */ /* 0x000e240000000a00 */
[----:B0-----:R-:W-:-:S05]  /*17b0*/  @P0 IMAD.HI.U32 R6, R4, R8, RZ ;  /* 0x0000000804060227 */ /* 0x001fca00078e00ff */
[----:B------:R-:W-:-:S07]  /*17c0*/  @P0 SHF.R.U32.HI R4, RZ, R9, R6 ;  /* 0x00000009ff040219 */ /* 0x000fce0000011606 */
.L_x_3144:
[----:B------:R-:W-:-:S05]  /*17d0*/  IMAD R3, R4, R7, RZ ;  /* 0x0000000704037224 */ /* 0x000fca00078e02ff */
[----:B------:R-:W-:-:S07]  /*17e0*/  VIMNMX R0, R0, R3, !PT ;  /* 0x0000000300007248 */ /* 0x000fce0007fe0100 */
.L_x_3142:
        /* <DEDUP_REMOVED lines=132> */
.L_x_3147:
        /* <DEDUP_REMOVED lines=171> */
.L_x_3146:
[----:B------:R-:W-:Y:S01]  /*2ae0*/  BAR.SYNC.DEFER_BLOCKING 0xe, 0x100 ;  /* 0x0384000000007b1d */ /* 0x000fe20000010000 */
[----:B01----:R-:W-:Y:S01]  /*2af0*/  IMAD.U32 R0, RZ, RZ, UR36 ;  /* 0x00000024ff007e24 */ /* 0x003fe2000f8e00ff */
[----:B------:R-:W-:Y:S01]  /*2b00*/  UIADD3 UR36, UR36, 0x1, URZ ;  /* 0x0000000124247890 */ /* 0x000fe2000fffe03f */
[----:B------:R-:W-:Y:S01]  /*2b10*/  PLOP3.LUT P0, PT, PT, PT, PT, 0x8, 0x0 ;  /* 0x000000000000781c */ /* 0x000fe20003f0e170 */
[----:B------:R-:W-:Y:S02]  /*2b20*/  IMAD.MOV.U32 R20, RZ, RZ, RZ ;  /* 0x000000ffff147224 */ /* 0x000fe400078e00ff */
        /* <DEDUP_REMOVED lines=139> */
.L_x_3138:
[----:B------:R-:W0:Y:S01]  /*33e0*/  LDC R0, c[0x0][0x448] ;  /* 0x00011200ff007b82 */ /* 0x000e220000000800 */
[----:B------:R-:W-:Y:S01]  /*33f0*/  UIADD3 UR4, UR40, 0x3f, URZ ;  /* 0x0000003f28047890 */ /* 0x000fe2000fffe03f */
[----:B------:R-:W-:-:S06]  /*3400*/  IADD3 R5, R16, 0x1, -R17 ;  /* 0x0000000110057810 */ /* 0x000fcc0007ffe811 */
[----:B------:R-:W1:Y:S01]  /*3410*/  LDC.64 R6, c[0x0][0xad8] ;  /* 0x0002b600ff067b82 */ /* 0x000e620000000a00 */
[----:B0-----:R-:W-:Y:S02]  /*3420*/  ISETP.NE.AND P1, PT, R0, 0x1, PT ;  /* 0x000000010000780c */ /* 0x001fe40003f25270 */
[----:B-1----:R-:W-:-:S11]  /*3430*/  ISETP.GE.AND P2, PT, R7, 0x1, PT ;  /* 0x000000010700780c */ /* 0x002fd60003f46270 */
[----:B------:R-:W0:Y:S08]  /*3440*/  @P1 LDC R0, c[0x0][0x44c] ;  /* 0x00011300ff001b82 */ /* 0x000e300000000800 */
[----:B------:R-:W1:Y:S01]  /*3450*/  @P1 LDC R4, c[0x0][0x450] ;  /* 0x00011400ff041b82 */ /* 0x000e620000000800 */
[----:B0-----:R-:W-:-:S04]  /*3460*/  @P1 IMAD.HI.U32 R3, R0, UR4, RZ ;  /* 0x0000000400031c27 */ /* 0x001fc8000f8e00ff */
[----:B------:R-:W-:Y:S01]  /*3470*/  IMAD.U32 R0, RZ, RZ, UR4 ;  /* 0x00000004ff007e24 */ /* 0x000fe2000f8e00ff */
        /* <DEDUP_REMOVED lines=14> */
.L_x_3149:
[----:B------:R-:W-:-:S13]  /*3560*/  ISETP.NE.AND P0, PT, R7, 0x1, PT ;  /* 0x000000010700780c */ /* 0x000fda0003f05270 */
[----:B------:R-:W0:Y:S02]  /*3570*/  @P0 LDC.64 R4, c[0x0][0xae0] ;  /* 0x0002b800ff040b82 */ /* 0x000e240000000a00 */
[----:B0-----:R-:W-:-:S05]  /*3580*/  @P0 IMAD.HI.U32 R4, R3, R4, RZ ;  /* 0x0000000403040227 */ /* 0x001fca00078e00ff */
[----:B------:R-:W-:-:S07]  /*3590*/  @P0 SHF.R.U32.HI R3, RZ, R5, R4 ;  /* 0x00000005ff030219 */ /* 0x000fce0000011604 */
.L_x_3150:
[----:B------:R-:W-:-:S05]  /*35a0*/  IMAD R3, R3, R7, R7 ;  /* 0x0000000703037224 */ /* 0x000fca00078e0207 */
[----:B------:R-:W-:-:S07]  /*35b0*/  VIMNMX R0, R0, R3, PT ;  /* 0x0000000300007248 */ /* 0x000fce0003fe0100 */
.L_x_3148:
[----:B------:R-:W0:Y:S01]  /*35c0*/  @P1 LDC R4, c[0x0][0x44c] ;  /* 0x00011300ff041b82 */ /* 0x000e220000000800 */
[----:B------:R-:W-:Y:S01]  /*35d0*/  VIADD R0, R0, 0x3f ;  /* 0x0000003f00007836 */ /* 0x000fe20000000000 */
[----:B------:R-:W-:Y:S01]  /*35e0*/  ULDC UR4, c[0x0][0xad4] ;  /* 0x0002b50000047ab9 */ /* 0x000fe20000000800 */
[----:B------:R-:W-:-:S03]  /*35f0*/  IMAD.IADD R173, R16, 0x1, -R17 ;  /* 0x0000000110ad7824 */ /* 0x000fc600078e0a11 */
[----:B------:R-:W-:Y:S02]  /*3600*/  SHF.R.S32.HI R3, RZ, 0x1f, R0 ;  /* 0x0000001fff037819 */ /* 0x000fe40000011400 */
[----:B------:R-:W1:Y:S02]  /*3610*/  @P1 LDC R6, c[0x0][0x450] ;  /* 0x00011400ff061b82 */ /* 0x000e640000000800 */
[----:B------:R-:W-:-:S04]  /*3620*/  LEA.HI R3, R3, R0, RZ, 0x6 ;  /* 0x0000000003037211 */ /* 0x000fc800078f30ff */
[----:B------:R-:W-:-:S04]  /*3630*/  SHF.R.S32.HI R3, RZ, 0x6, R3 ;  /* 0x00000006ff037819 */ /* 0x000fc80000011403 */
[----:B------:R-:W-:Y:S01]  /*3640*/  VIMNMX R168, R168, R3, PT ;  /* 0x00000003a8a87248 */ /* 0x000fe20003fe0100 */
[----:B0-----:R-:W-:-:S04]  /*3650*/  @P1 IMAD.HI.U32 R5, R4, UR40, RZ ;  /* 0x0000002804051c27 */ /* 0x001fc8000f8e00ff */
[----:B------:R-:W-:Y:S01]  /*3660*/  IMAD.U32 R4, RZ, RZ, UR40 ;  /* 0x00000028ff047e24 */ /* 0x000fe2000f8e00ff */
[----:B-1----:R-:W-:-:S05]  /*3670*/  @P1 SHF.R.U32.HI R4, RZ, R6, R5 ;  /* 0x00000006ff041219 */ /* 0x002fca0000011605 */
        /* <DEDUP_REMOVED lines=12> */
.L_x_3152:
[----:B------:R-:W-:-:S13]  /*3740*/  ISETP.NE.AND P0, PT, R7, 0x1, PT ;  /* 0x000000010700780c */ /* 0x000fda0003f05270 */
[----:B------:R-:W0:Y:S02]  /*3750*/  @P0 LDC.64 R8, c[0x0][0xae0] ;  /* 0x0002b800ff080b82 */ /* 0x000e240000000a00 */
[----:B0-----:R-:W-:-:S05]  /*3760*/  @P0 IMAD.HI.U32 R6, R4, R8, RZ ;  /* 0x0000000804060227 */ /* 0x001fca00078e00ff */
[----:B------:R-:W-:-:S07]  /*3770*/  @P0 SHF.R.U32.HI R4, RZ, R9, R6 ;  /* 0x00000009ff040219 */ /* 0x000fce0000011606 */
.L_x_3153:
[----:B------:R-:W-:-:S05]  /*3780*/  IMAD R3, R4, R7, RZ ;  /* 0x0000000704037224 */ /* 0x000fca00078e02ff */
[----:B------:R-:W-:-:S07]  /*3790*/  VIMNMX R0, R0, R3, !PT ;  /* 0x0000000300007248 */ /* 0x000fce0007fe0100 */
.L_x_3151:
        /* <DEDUP_REMOVED lines=105> */
.L_x_3154:
[----:B------:R-:W-:Y:S02]  /*3e30*/  LEA.HI R0, R200, R200, RZ, 0x1 ;  /* 0x000000c8c8007211 */ /* 0x000fe400078f08ff */
[----:B------:R-:W-:Y:S02]  /*3e40*/  ISETP.NE.AND P0, PT, R188, 0x3, PT ;  /* 0x00000003bc00780c */ /* 0x000fe40003f05270 */
[----:B------:R-:W-:-:S05]  /*3e50*/  LOP3.LUT R3, R0, 0xfffffffe, RZ, 0xc0, !PT ;  /* 0xfffffffe00037812 */ /* 0x000fca00078ec0ff */
[----:B------:R-:W-:-:S05]  /*3e60*/  IMAD.IADD R3, R200, 0x1, -R3 ;  /* 0x00000001c8037824 */ /* 0x000fca00078e0a03 */
[----:B------:R-:W-:-:S04]  /*3e70*/  SHF.L.U32 R4, R3, 0x1f, RZ ;  /* 0x0000001f03047819 */ /* 0x000fc800000006ff */
[----:B------:R-:W0:Y:S02]  /*3e80*/  SYNCS.PHASECHK.TRANS64.TRYWAIT P1, [UR37+0x38800], R4 ;  /* 0x03880004ff0075a7 */ /* 0x000e240008020165 */
[----:B0-----:R-:W-:Y:S05]  /*3e90*/  @!P1 BRA `(.L_x_3155) ;  /* 0x0000017c00f89947 */ /* 0x001fea0003800000 */
.L_x_3392:
[----:B------:R-:W-:Y:S05]  /*3ea0*/  @!P0 BRA `(.L_x_3156) ;  /* 0x0000000000048947 */ /* 0x000fea0003800000 */
[----:B------:R-:W-:Y:S01]  /*3eb0*/  BPT.TRAP 0x1 ;  /* 0x000000040000795c */ /* 0x000fe20000300000 */
.L_x_3156:
[----:B0-----:R-:W-:Y:S01]  /*3ec0*/  IMAD.U32 R3, RZ, RZ, UR36 ;  /* 0x00000024ff037e24 */ /* 0x001fe2000f8e00ff */
[----:B------:R-:W-:-:S04]  /*3ed0*/  SHF.L.U32 R6, R2, 0x1f, RZ ;  /* 0x0000001f02067819 */ /* 0x000fc800000006ff */
[----:B------:R-:W-:-:S04]  /*3ee0*/  LEA R3, R3, UR37, 0x3 ;  /* 0x0000002503037c11 */ /* 0x000fc8000f8e18ff */
[----:B------:R0:W1:Y:S01]  /*3ef0*/  SYNCS.PHASECHK.TRANS64.TRYWAIT P1, [R3+URZ+0x38830], R6 ;  /* 0x03883006030075a7 */ /* 0x000062000802017f */
[----:B------:R-:W-:Y:S05]  /*3f00*/  @!P0 BRA `(.L_x_3157) ;  /* 0x0000000000048947 */ /* 0x000fea0003800000 */
[----:B------:R-:W-:Y:S01]  /*3f10*/  BPT.TRAP 0x1 ;  /* 0x000000040000795c */ /* 0x000fe20000300000 */
.L_x_3157:
[----:B-1----:R-:W-:Y:S05]  /*3f20*/  @P1 BRA `(.L_x_3158) ;  /* 0x0000000000081947 */ /* 0x002fea0003800000 */
[----:B------:R-:W1:Y:S02]  /*3f30*/  SYNCS.PHASECHK.TRANS64.TRYWAIT P1, [R3+URZ+0x38830], R6 ;  /* 0x03883006030075a7 */ /* 0x000e64000802017f */
[----:B-1----:R-:W-:Y:S05]  /*3f40*/  @!P1 BRA `(.L_x_3159) ;  /* 0x0000017c00e49947 */ /* 0x002fea0003800000 */
.L_x_3158:
        /* <DEDUP_REMOVED lines=40> */
.L_x_3393:
[----:B------:R-:W-:Y:S05]  /*41d0*/  @!P0 BRA `(.L_x_3161) ;  /* 0x0000000000048947 */ /* 0x000fea0003800000 */
[----:B------:R-:W-:Y:S01]  /*41e0*/  BPT.TRAP 0x1 ;  /* 0x000000040000795c */ /* 0x000fe20000300000 */
.L_x_3161:
[----:B------:R3:W4:Y:S01]  /*41f0*/  SYNCS.PHASECHK.TRANS64.TRYWAIT P1, [R3+URZ+0x38850], R6 ;  /* 0x03885006030075a7 */ /* 0x000722000802017f */
[----:B------:R-:W-:Y:S05]  /*4200*/  @!P0 BRA `(.L_x_3162) ;  /* 0x0000000000048947 */ /* 0x000fea0003800000 */
[----:B------:R-:W-:Y:S01]  /*4210*/  BPT.TRAP 0x1 ;  /* 0x000000040000795c */ /* 0x000fe20000300000 */
.L_x_3162:
[----:B----4-:R-:W-:Y:S05]  /*4220*/  @P1 BRA `(.L_x_3163) ;  /* 0x0000000000081947 */ /* 0x010fea0003800000 */
[----:B------:R-:W4:Y:S02]  /*4230*/  SYNCS.PHASECHK.TRANS64.TRYWAIT P1, [R3+URZ+0x38850], R6 ;  /* 0x03885006030075a7 */ /* 0x000f24000802017f */
[----:B----4-:R-:W-:Y:S05]  /*4240*/  @!P1 BRA `(.L_x_3164) ;  /* 0x0000017c00509947 */ /* 0x010fea0003800000 */
.L_x_3163:
[----:B------:R-:W-:Y:S01]  /*4250*/  UIADD3 UR4, UR37, 0x400, URZ ;  /* 0x0000040025047890 */ /* 0x000fe2000fffe03f */
[----:B------:R-:W-:Y:S01]  /*4260*/  WARPGROUP.ARRIVE ;  /* 0x00000000000079c5 */ /* 0x000fe20000000000 */
[----:B------:R-:W-:-:S05]  /*4270*/  UIADD3 UR5, UR37, 0x26400, URZ ;  /* 0x0002640025057890 */ /* 0x000fca000fffe03f */
[----:B--2---:R-:W2:Y:S01]  /*4280*/  S2R R4, SR_TID.X ;  /* 0x0000000000047919 */ /* 0x004ea20000002100 */
[----:B------:R-:W-:Y:S01]  /*4290*/  USHF.R.U32.HI UR4, URZ, 0x4, UR4 ;  /* 0x000000043f047899 */ /* 0x000fe20008011604 */
[----:B------:R-:W-:Y:S01]  /*42a0*/  IMAD.MOV.U32 R7, RZ, RZ, -0x40 ;  /* 0xffffffc0ff077424 */ /* 0x000fe200078e00ff */
[----:B------:R-:W-:Y:S01]  /*42b0*/  USHF.R.U32.HI UR5, URZ, 0x4, UR5 ;  /* 0x000000043f057899 */ /* 0x000fe20008011605 */
[----:B------:R-:W5:Y:S01]  /*42c0*/  S2R R5, SR_TID.X ;  /* 0x0000000000057919 */ /* 0x000f620000002100 */
[----:B------:R-:W-:Y:S01]  /*42d0*/  ULOP3.LUT UR4, UR4, 0x3fff, URZ, 0xc0, !UPT ;  /* 0x00003fff04047892 */ /* 0x000fe2000f8ec03f */
[C---:B------:R-:W-:Y:S01]  /*42e0*/  IMAD R7, R168.reuse, R7, 0x41 ;  /* 0x00000041a8077424 */ /* 0x040fe200078e0207 */
[----:B------:R-:W-:Y:S01]  /*42f0*/  ULOP3.LUT UR5, UR5, 0x3fff, URZ, 0xc0, !UPT ;  /* 0x00003fff05057892 */ /* 0x000fe2000f8ec03f */
[----:B------:R-:W-:Y:S01]  /*4300*/  LEA R8, R168, 0xffffffc0, 0x6 ;  /* 0xffffffc0a8087811 */ /* 0x000fe200078e30ff */
[----:B------:R-:W-:Y:S01]  /*4310*/  ULOP3.LUT UR4, UR4, 0x10000, URZ, 0xfc, !UPT ;  /* 0x0001000004047892 */ /* 0x000fe2000f8efc3f */
[----:B------:R-:W-:Y:S01]  /*4320*/  VIADD R12, R7, 0xffffffff ;  /* 0xffffffff070c7836 */ /* 0x000fe20000000000 */
[----:B------:R-:W-:Y:S01]  /*4330*/  ULOP3.LUT UR6, UR5, 0x10000, URZ, 0xfc, !UPT ;  /* 0x0001000005067892 */ /* 0x000fe2000f8efc3f */
[----:B------:R-:W-:Y:S01]  /*4340*/  IADD3 R9, -R18, R16, -R8 ;  /* 0x0000001012097210 */ /* 0x000fe20007ffe908 */
[----:B------:R-:W-:Y:S01]  /*4350*/  ULEA UR26, UR36, UR4, 0xc ;  /* 0x00000004241a7291 */ /* 0x000fe2000f8e603f */
[----:B------:R-:W-:Y:S01]  /*4360*/  UMOV UR25, 0x40000040 ;  /* 0x4000004000197882 */ /* 0x000fe20000000000 */
[----:B------:R-:W-:Y:S01]  /*4370*/  UMOV UR27, 0x40000040 ;  /* 0x40000040001b7882 */ /* 0x000fe20000000000 */
[----:B------:R-:W-:-:S02]  /*4380*/  UIADD3 UR28, UR6, 0x2, URZ ;  /* 0x00000002061c7890 */ /* 0x000fc4000fffe03f */
        /* <DEDUP_REMOVED lines=8> */
[----:B-----5:R-:W-:-:S04]  /*4410*/  LOP3.LUT R5, R5, 0x7f, RZ, 0xc0, !PT ;  /* 0x0000007f05057812 */ /* 0x020fc800078ec0ff */
[----:B------:R-:W2:Y:S01]  /*4420*/  SHFL.IDX PT, R4, R4, RZ, 0x1f ;  /* 0x00001fff04047589 */ /* 0x000ea200000e0000 */
[----:B------:R-:W-:Y:S02]  /*4430*/  ISETP.NE.AND P1, PT, R5, RZ, PT ;  /* 0x000000ff0500720c */ /* 0x000fe40003f25270 */
[----:B--2---:R-:W-:Y:S01]  /*4440*/  R2UR UR5, R4 ;  /* 0x00000000040572ca */ /* 0x004fe200000e0000 */
[----:B------:R-:W-:-:S04]  /*4450*/  VIADD R4, R189, UR40 ;  /* 0x00000028bd047c36 */ /* 0x000fc80008000000 */
[----:B------:R-:W-:-:S08]  /*4460*/  IMAD.MOV.U32 R5, RZ, RZ, R4 ;  /* 0x000000ffff057224 */ /* 0x000fd000078e0004 */
        /* <DEDUP_REMOVED lines=253> */
[----:B01-34-:R-:W-:Y:S01]  /*5440*/  @P2 IMAD.HI.U32 R6, R4, UR5, RZ ;  /* 0x0000000504062c27 */ /* 0x01bfe2000f8e00ff */
[----:B------:R-:W-:Y:S01]  /*5450*/  @UP0 ULDC UR5, c[0x0][0x450] ;  /* 0x0001140000050ab9 */ /* 0x000fe20000000800 */
[----:B------:R-:W-:Y:S02]  /*5460*/  PLOP3.LUT P2, PT, PT, PT, UP1, 0x40, 0x0 ;  /* 0x000000000000781c */ /* 0x000fe40003f4e818 */
[----:B------:R-:W-:Y:S01]  /*5470*/  @!P1 VIADD R4, R3, 0x38840 ;  /* 0x0003884003049836 */ /* 0x000fe20000000000 */
[----:B------:R-:W-:Y:S01]  /*5480*/  @P3 SHF.R.U32.HI R5, RZ, UR5, R6 ;  /* 0x00000005ff053c19 */ /* 0x000fe20008011606 */
[----:B------:R-:W-:-:S03]  /*5490*/  ULOP3.LUT UR5, URZ, UR26, URZ, 0x33, !UPT ;  /* 0x0000001a3f057292 */ /* 0x000fc6000f8e333f */
[----:B------:R-:W-:Y:S01]  /*54a0*/  @!P1 PRMT R4, RZ, 0x654, R4 ;  /* 0x00000654ff049816 */ /* 0x000fe20000000004 */
[----:B------:R-:W0:Y:S01]  /*54b0*/  SHFL.IDX PT, R14, R5, RZ, 0x1c1f ;  /* 0x001c1fff050e7589 */ /* 0x000e2200000e0000 */
[----:B------:R-:W-:Y:S02]  /*54c0*/  WARPGROUP.DEPBAR.LE gsb0, 0x0 ;  /* 0x00008000000079c5 */ /* 0x000fe40000010000 */
[----:B------:R-:W-:-:S06]  /*54d0*/  WARPGROUP.ARRIVE ;  /* 0x00000000000079c5 */ /* 0x000fcc0000000000 */
[----:B------:R-:W-:Y:S03]  /*54e0*/  HGMMA.64x64x16.F32 R24, gdesc[UR28], R24, gsb0 ;  /* 0x00e000001c1879f0 */ /* 0x000fe60008000818 */
[----:B------:R-:W-:Y:S02]  /*54f0*/  WARPGROUP.DEPBAR.LE gsb0, 0x0 ;  /* 0x00008000000079c5 */ /* 0x000fe40000010000 */
[----:B------:R1:W-:Y:S02]  /*5500*/  @!P1 SYNCS.ARRIVE.TRANS64.RED.A1T0 RZ, [R4+URZ], RZ ;  /* 0x000000ff04ff99a7 */ /* 0x0003e4000810043f */
[----:B-1----:R-:W-:-:S05]  /*5510*/  IADD3 R4, -R18, R7, R16 ;  /* 0x0000000712047210 */ /* 0x002fca0007ffe110 */
[----:B------:R-:W-:-:S04]  /*5520*/  IMAD.IADD R4, R4, 0x1, -R17 ;  /* 0x0000000104047824 */ /* 0x000fc800078e0a11 */
[C---:B------:R-:W-:Y:S02]  /*5530*/  VIADD R10, R4.reuse, UR10 ;  /* 0x0000000a040a7c36 */ /* 0x040fe40008000000 */
[----:B------:R-:W-:-:S03]  /*5540*/  VIADD R11, R4, UR5 ;  /* 0x00000005040b7c36 */ /* 0x000fc60008000000 */
[----:B0-----:R-:W-:Y:S01]  /*5550*/  VIADDMNMX R4, R14, R10, R9, PT ;  /* 0x0000000a0e047246 */ /* 0x001fe20003800109 */
        /* <DEDUP_REMOVED lines=14> */
.L_x_3167:
[----:B------:R-:W-:-:S06]  /*5640*/  UISETP.NE.AND UP2, UPT, UR11, 0x1, UPT ;  /* 0x000000010b00788c */ /* 0x000fcc000bf45270 */
[----:B------:R-:W-:-:S05]  /*5650*/  PLOP3.LUT P2, PT, PT, PT, UP2, 0x80, 0x0 ;  /* 0x000000000000781c */ /* 0x000fca0003f4f028 */
[----:B------:R-:W-:-:S08]  /*5660*/  @UP2 ULDC.64 UR14, c[0x0][0xae0] ;  /* 0x0002b800000e2ab9 */ /* 0x000fd00000000a00 */
[----:B------:R-:W-:-:S05]  /*5670*/  @P2 IMAD.HI.U32 R13, R7, UR14, RZ ;  /* 0x0000000e070d2c27 */ /* 0x000fca000f8e00ff */
[----:B------:R-:W-:-:S07]  /*5680*/  @P2 SHF.R.U32.HI R7, RZ, UR15, R13 ;  /* 0x0000000fff072c19 */ /* 0x000fce000801160d */
.L_x_3168:
[----:B------:R-:W-:Y:S05]  /*5690*/  BSYNC B0 ;  /* 0x0000000000007941 */ /* 0x000fea0003800000 */
.L_x_3166:
[----:B------:R-:W-:-:S04]  /*56a0*/  IMAD R7, R7, UR11, -R8 ;  /* 0x0000000b07077c24 */ /* 0x000fc8000f8e0a08 */
[----:B------:R-:W-:-:S05]  /*56b0*/  IMAD.IADD R7, R7, 0x1, -R18 ;  /* 0x0000000107077824 */ /* 0x000fca00078e0a12 */
[----:B------:R-:W-:Y:S02]  /*56c0*/  VIMNMX R6, R6, R7, !PT ;  /* 0x0000000706067248 */ /* 0x000fe40007fe0100 */
[----:B------:R-:W-:-:S07]  /*56d0*/  VIADDMNMX R4, R7, UR11, R4, PT ;  /* 0x0000000b07047c46 */ /* 0x000fce000b800104 */
.L_x_3165:
        /* <DEDUP_REMOVED lines=71> */
[----:B------:R-:W-:Y:S02]  /*5b50*/  ISETP.GE.AND P6, PT, R12, 0x3a, PT ;  /* 0x0000003a0c00780c */ /* 0x000fe40003fc6270 */
[----:B------:R-:W0:Y:S02]  /*5b60*/  SHFL.IDX PT, R12, R5, 0x1, 0x1c1f ;  /* 0x003c1f00050c7f89 */ /* 0x000e2400000e0000 */
[----:B------:R-:W-:Y:S02]  /*5b70*/  P2R R49, PR, RZ, 0x40 ;  /* 0x00000040ff317803 */ /* 0x000fe40000000000 */
[----:B------:R-:W-:-:S04]  /*5b80*/  ISETP.GT.AND P6, PT, R6, 0x39, !P6 ;  /* 0x000000390600780c */ /* 0x000fc800077c4270 */
[----:B------:R-:W-:-:S04]  /*5b90*/  ISETP.LT.OR P6, PT, R4, 0x3a, P6 ;  /* 0x0000003a0400780c */ /* 0x000fc800037c1670 */
[----:B------:R-:W-:Y:S02]  /*5ba0*/  FSEL R66, R53, -INF , !P6 ;  /* 0xff80000035427808 */ /* 0x000fe40007000000 */
[----:B------:R-:W-:Y:S02]  /*5bb0*/  PLOP3.LUT P6, PT, PT, PT, UP1, 0x40, 0x0 ;  /* 0x000000000000781c */ /* 0x000fe40003fce818 */
[----:B0-----:R-:W-:Y:S01]  /*5bc0*/  VIADDMNMX R6, R12, R10, R9, PT ;  /* 0x0000000a0c067246 */ /* 0x001fe20003800109 */
[----:B------:R-:W-:-:S10]  /*5bd0*/  IMAD.IADD R4, R11, 0x1, R12 ;  /* 0x000000010b047824 */ /* 0x000fd400078e020c */
        /* <DEDUP_REMOVED lines=14> */
.L_x_3171:
[----:B------:R-:W-:-:S06]  /*5cc0*/  UISETP.NE.AND UP2, UPT, UR11, 0x1, UPT ;  /* 0x000000010b00788c */ /* 0x000fcc000bf45270 */
[----:B------:R-:W-:-:S05]  /*5cd0*/  PLOP3.LUT P6, PT, PT, PT, UP2, 0x80, 0x0 ;  /* 0x000000000000781c */ /* 0x000fca0003fcf028 */
[----:B------:R-:W-:-:S08]  /*5ce0*/  @UP2 ULDC.64 UR14, c[0x0][0xae0] ;  /* 0x0002b800000e2ab9 */ /* 0x000fd00000000a00 */
[----:B------:R-:W-:Y:S01]  /*5cf0*/  @P6 IMAD.HI.U32 R9, R5, UR14, RZ ;  /* 0x0000000e05096c27 */ /* 0x000fe2000f8e00ff */
[----:B------:R-:W-:-:S13]  /*5d00*/  PLOP3.LUT P6, PT, PT, PT, UP2, 0x80, 0x0 ;  /* 0x000000000000781c */ /* 0x000fda0003fcf028 */
[----:B------:R-:W-:-:S07]  /*5d10*/  @P6 SHF.R.U32.HI R5, RZ, UR15, R9 ;  /* 0x0000000fff056c19 */ /* 0x000fce0008011609 */
.L_x_3172:
[----:B------:R-:W-:Y:S05]  /*5d20*/  BSYNC B0 ;  /* 0x0000000000007941 */ /* 0x000fea0003800000 */
.L_x_3170:
[----:B------:R-:W-:-:S04]  /*5d30*/  IMAD R5, R5, UR11, -R8 ;  /* 0x0000000b05057c24 */ /* 0x000fc8000f8e0a08 */
[----:B------:R-:W-:-:S05]  /*5d40*/  IMAD.IADD R5, R5, 0x1, -R18 ;  /* 0x0000000105057824 */ /* 0x000fca00078e0a12 */
[----:B------:R-:W-:Y:S02]  /*5d50*/  VIMNMX R4, R4, R5, !PT ;  /* 0x0000000504047248 */ /* 0x000fe40007fe0100 */
[----:B------:R-:W-:-:S07]  /*5d60*/  VIADDMNMX R6, R5, UR11, R6, PT ;  /* 0x0000000b05067c46 */ /* 0x000fce000b800106 */
.L_x_3169:
        /* <DEDUP_REMOVED lines=11> */
[----:B------:R-:W-:Y:S01]  /*5e20*/  @!P1 VIADD R3, R3, 0x38860 ;  /* 0x0003886003039836 */ /* 0x000fe20000000000 */
[----:B------:R-:W-:Y:S01]  /*5e30*/  FMNMX.FTZ R5, R20, R5, !PT ;  /* 0x0000000514057209 */ /* 0x000fe20007810000 */
[----:B------:R-:W-:Y:S01]  /*5e40*/  UMOV UR5, UR40 ;  /* 0x0000002800057c82 */ /* 0x000fe20008000000 */
        /* <DEDUP_REMOVED lines=23> */
[C---:B------:R-:W-:Y:S02]  /*5fc0*/  ISETP.GT.AND P2, PT, R4.reuse, 0x18, !P2 ;  /* 0x000000180400780c */ /* 0x040fe40005744270 */
[----:B------:R-:W-:Y:S02]  /*5fd0*/  ISETP.GT.AND P3, PT, R4, 0x8, !P3 ;  /* 0x000000080400780c */ /* 0x000fe40005f64270 */
[----:B------:R-:W-:Y:S02]  /*5fe0*/  ISETP.LT.OR P2, PT, R6, 0x19, P2 ;  /* 0x000000190600780c */ /* 0x000fe40001741670 */
[----:B------:R-:W-:Y:S02]  /*5ff0*/  FMNMX.FTZ R5, R64, R5, !PT ;  /* 0x0000000540057209 */ /* 0x000fe40007810000 */
[----:B------:R-:W-:Y:S02]  /*6000*/  FSEL R38, R38, -INF , !P2 ;  /* 0xff80000026267808 */ /* 0x000fe40005000000 */
[----:B------:R-:W-:-:S02]  /*6010*/  ISETP.NE.AND P2, PT, R29, RZ, PT ;  /* 0x000000ff1d00720c */ /* 0x000fc40003f45270 */
[----:B------:R-:W-:Y:S02]  /*6020*/  ISETP.LT.OR P3, PT, R6, 0x9, P3 ;  /* 0x000000090600780c */ /* 0x000fe40001f61670 */
[----:B------:R-:W-:Y:S02]  /*6030*/  ISETP.GT.AND P2, PT, R4, 0x19, !P2 ;  /* 0x000000190400780c */ /* 0x000fe40005744270 */
[----:B------:R-:W-:Y:S02]  /*6040*/  FMNMX.FTZ R5, R52, R5, !PT ;  /* 0x0000000534057209 */ /* 0x000fe40007810000 */
[----:B------:R-:W-:Y:S02]  /*6050*/  ISETP.LT.OR P2, PT, R6, 0x1a, P2 ;  /* 0x0000001a0600780c */ /* 0x000fe40001741670 */
[----:B------:R-:W-:Y:S02]  /*6060*/  FSEL R30, R30, -INF , !P3 ;  /* 0xff8000001e1e7808 */ /* 0x000fe40005800000 */
[----:B------:R-:W-:-:S02]  /*6070*/  FSEL R39, R39, -INF , !P2 ;  /* 0xff80000027277808 */ /* 0x000fc40005000000 */
[----:B------:R-:W-:Y:S02]  /*6080*/  ISETP.NE.AND P2, PT, R33, RZ, PT ;  /* 0x000000ff2100720c */ /* 0x000fe40003f45270 */
[----:B------:R-:W-:Y:S02]  /*6090*/  FMNMX.FTZ R9, R66, R5, !PT ;  /* 0x0000000542097209 */ /* 0x000fe40007810000 */
[----:B------:R-:W-:Y:S02]  /*60a0*/  ISETP.GT.AND P2, PT, R4, 0x20, !P2 ;  /* 0x000000200400780c */ /* 0x000fe40005744270 */
[----:B------:R-:W-:Y:S01]  /*60b0*/  ISETP.NE.AND P3, PT, R41, RZ, PT ;  /* 0x000000ff2900720c */ /* 0x000fe20003f65270 */
[----:B------:R-:W0:Y:S01]  /*60c0*/  SHFL.BFLY PT, R8, R9, 0x2, 0x1f ;  /* 0x0c401f0009087f89 */ /* 0x000e2200000e0000 */
[----:B------:R-:W-:Y:S01]  /*60d0*/  BAR.SYNC.DEFER_BLOCKING 0xf, 0x100 ;  /* 0x03c4000000007b1d */ /* 0x000fe20000010000 */
        /* <DEDUP_REMOVED lines=11> */
[----:B0-----:R-:W-:Y:S02]  /*6190*/  FMNMX.FTZ R10, R9, R8, !PT ;  /* 0x00000008090a7209 */ /* 0x001fe40007810000 */
[----:B------:R-:W-:Y:S02]  /*61a0*/  ISETP.LT.OR P2, PT, R6, 0x29, P2 ;  /* 0x000000290600780c */ /* 0x000fe40001741670 */
[----:B------:R-:W-:Y:S01]  /*61b0*/  ISETP.NE.AND P3, PT, R45, RZ, PT ;  /* 0x000000ff2d00720c */ /* 0x000fe20003f65270 */
[----:B------:R-:W0:Y:S01]  /*61c0*/  SHFL.BFLY PT, R11, R10, 0x1, 0x1f ;  /* 0x0c201f000a0b7f89 */ /* 0x000e2200000e0000 */
[----:B------:R-:W-:-:S02]  /*61d0*/  FSEL R46, R46, -INF , !P2 ;  /* 0xff8000002e2e7808 */ /* 0x000fc40005000000 */
[C---:B------:R-:W-:Y:S02]  /*61e0*/  ISETP.GT.AND P2, PT, R4.reuse, RZ, !P6 ;  /* 0x000000ff0400720c */ /* 0x040fe40007744270 */
[----:B------:R-:W-:Y:S02]  /*61f0*/  ISETP.GT.AND P3, PT, R4, 0x30, !P3 ;  /* 0x000000300400780c */ /* 0x000fe40005f64270 */
[C---:B------:R-:W-:Y:S02]  /*6200*/  ISETP.LT.OR P2, PT, R6.reuse, 0x1, P2 ;  /* 0x000000010600780c */ /* 0x040fe40001741670 */
[----:B------:R-:W-:Y:S02]  /*6210*/  ISETP.LT.OR P3, PT, R6, 0x31, P3 ;  /* 0x000000310600780c */ /* 0x000fe40001f61670 */
        /* <DEDUP_REMOVED lines=8> */
[----:B------:R-:W-:Y:S02]  /*62a0*/  FMNMX.FTZ R8, R34, R5, !PT ;  /* 0x0000000522087209 */ /* 0x000fe40007810000 */
[----:B0-----:R-:W-:Y:S02]  /*62b0*/  FMNMX.FTZ R5, R10, R11, !PT ;  /* 0x0000000b0a057209 */ /* 0x001fe40007810000 */
[----:B------:R-:W-:Y:S02]  /*62c0*/  FMNMX.FTZ R7, R35, R8, !PT ;  /* 0x0000000823077209 */ /* 0x000fe40007810000 */
[C---:B------:R-:W-:Y:S01]  /*62d0*/  FSETP.NEU.FTZ.AND P2, PT, R5.reuse, -INF , PT ;  /* 0xff8000000500780b */ /* 0x040fe20003f5d000 */
[----:B------:R-:W-:Y:S01]  /*62e0*/  FMUL.FTZ R9, R5, UR19 ;  /* 0x0000001305097c20 */ /* 0x000fe20008410000 */
[----:B------:R-:W-:Y:S02]  /*62f0*/  FMNMX.FTZ R8, R38, R7, !PT ;  /* 0x0000000726087209 */ /* 0x000fe40007810000 */
[----:B------:R-:W-:-:S02]  /*6300*/  ISETP.NE.AND P6, PT, R49, RZ, PT ;  /* 0x000000ff3100720c */ /* 0x000fc40003fc5270 */
[----:B------:R-:W-:Y:S02]  /*6310*/  FMNMX.FTZ R7, R39, R8, !PT ;  /* 0x0000000827077209 */ /* 0x000fe40007810000 */
        /* <DEDUP_REMOVED lines=32> */
[----:B------:R-:W-:Y:S01]  /*6520*/  MUFU.EX2 R4, R4 ;  /* 0x0000000400047308 */ /* 0x000fe20000000800 */
[----:B------:R-:W0:Y:S01]  /*6530*/  SHFL.BFLY PT, R12, R7, 0x2, 0x1f ;  /* 0x0c401f00070c7f89 */ /* 0x000e2200000e0000 */
[----:B------:R-:W-:-:S02]  /*6540*/  R2UR UR7, R173 ;  /* 0x00000000ad0772ca */ /* 0x000fc400000e0000 */
[----:B------:R-:W-:-:S04]  /*6550*/  @!P1 PRMT R3, RZ, 0x654, R3 ;  /* 0x00000654ff039816 */ /* 0x000fc80000000003 */
[----:B------:R-:W1:Y:S08]  /*6560*/  MUFU.EX2 R9, R9 ;  /* 0x0000000900097308 */ /* 0x000e700000000800 */
[----:B------:R-:W-:Y:S08]  /*6570*/  MUFU.EX2 R6, R6 ;  /* 0x0000000600067308 */ /* 0x000ff00000000800 */
[----:B------:R-:W2:Y:S01]  /*6580*/  MUFU.EX2 R11, R11 ;  /* 0x0000000b000b7308 */ /* 0x000ea20000000800 */
[----:B0-----:R-:W-:-:S02]  /*6590*/  FMNMX.FTZ R24, R7, R12, !PT ;  /* 0x0000000c07187209 */ /* 0x001fc40007810000 */
[----:B-1----:R-:W-:Y:S01]  /*65a0*/  F2FP.F16.F32.PACK_AB R152, R9, R4 ;  /* 0x000000040998723e */ /* 0x002fe200000000ff */
[----:B------:R-:W-:Y:S02]  /*65b0*/  FADD.FTZ R9, R4, R9 ;  /* 0x0000000904097221 */ /* 0x000fe40000010000 */
[----:B------:R-:W0:Y:S02]  /*65c0*/  SHFL.BFLY PT, R7, R24, 0x1, 0x1f ;  /* 0x0c201f0018077f89 */ /* 0x000e2400000e0000 */
[----:B------:R-:W-:Y:S08]  /*65d0*/  MUFU.EX2 R8, R8 ;  /* 0x0000000800087308 */ /* 0x000ff00000000800 */
[----:B------:R-:W1:Y:S01]  /*65e0*/  MUFU.EX2 R13, R13 ;  /* 0x0000000d000d7308 */ /* 0x000e620000000800 */
[----:B--2---:R-:W-:Y:S01]  /*65f0*/  F2FP.F16.F32.PACK_AB R154, R11, R6 ;  /* 0x000000060b9a723e */ /* 0x004fe200000000ff */
[----:B------:R-:W-:-:S04]  /*6600*/  FADD.FTZ R6, R6, R9 ;  /* 0x0000000906067221 */ /* 0x000fc80000010000 */
[----:B------:R-:W-:Y:S01]  /*6610*/  FADD.FTZ R11, R11, R6 ;  /* 0x000000060b0b7221 */ /* 0x000fe20000010000 */
[----:B------:R-:W-:Y:S01]  /*6620*/  VIADD R6, R168, 0xfffffffe ;  /* 0xfffffffea8067836 */ /* 0x000fe20000000000 */
[----:B------:R-:W-:Y:S01]  /*6630*/  MUFU.EX2 R10, R10 ;  /* 0x0000000a000a7308 */ /* 0x000fe20000000800 */
[----:B0-----:R-:W-:-:S07]  /*6640*/  FMNMX.FTZ R7, R24, R7, !PT ;  /* 0x0000000718077209 */ /* 0x001fce0007810000 */
[----:B------:R-:W0:Y:S01]  /*6650*/  MUFU.EX2 R15, R15 ;  /* 0x0000000f000f7308 */ /* 0x000e220000000800 */
[----:B-1----:R-:W-:Y:S01]  /*6660*/  F2FP.F16.F32.PACK_AB R156, R13, R8 ;  /* 0x000000080d9c723e */ /* 0x002fe200000000ff */
[----:B------:R-:W-:Y:S01]  /*6670*/  FADD.FTZ R8, R8, R11 ;  /* 0x0000000b08087221 */ /* 0x000fe20000010000 */
[C---:B------:R-:W-:Y:S01]  /*6680*/  FMUL.FTZ R24, R7.reuse, UR19 ;  /* 0x0000001307187c20 */ /* 0x040fe20008410000 */
[----:B------:R-:W-:Y:S02]  /*6690*/  FSETP.NEU.FTZ.AND P2, PT, R7, -INF , PT ;  /* 0xff8000000700780b */ /* 0x000fe40003f5d000 */
[----:B------:R-:W-:Y:S02]  /*66a0*/  FADD.FTZ R13, R13, R8 ;  /* 0x000000080d0d7221 */ /* 0x000fe40000010000 */
[----:B------:R-:W-:Y:S01]  /*66b0*/  FSEL R24, R24, RZ, P2 ;  /* 0x000000ff18187208 */ /* 0x000fe20001000000 */
[----:B------:R-:W-:Y:S01]  /*66c0*/  MUFU.EX2 R12, R28 ;  /* 0x0000001c000c7308 */ /* 0x000fe20000000800 */
[----:B------:R-:W-:-:S03]  /*66d0*/  PLOP3.LUT P2, PT, PT, PT, UP1, 0x40, 0x0 ;  /* 0x000000000000781c */ /* 0x000fc60003f4e818 */
        /* <DEDUP_REMOVED lines=17> */
[----:B0-----:R-:W-:Y:S01]  /*67f0*/  F2FP.F16.F32.PACK_AB R158, R15, R10 ;  /* 0x0000000a0f9e723e */ /* 0x001fe200000000ff */
[----:B------:R-:W-:-:S04]  /*6800*/  FADD.FTZ R10, R10, R13 ;  /* 0x0000000d0a0a7221 */ /* 0x000fc80000010000 */
[----:B------:R-:W-:Y:S02]  /*6810*/  FADD.FTZ R15, R15, R10 ;  /* 0x0000000a0f0f7221 */ /* 0x000fe40000010000 */
[----:B------:R-:W0:Y:S08]  /*6820*/  MUFU.EX2 R177, R177 ;  /* 0x000000b100b17308 */ /* 0x000e300000000800 */
        /* <DEDUP_REMOVED lines=15> */
[----:B------:R-:W0:Y:S08]  /*6920*/  MUFU.EX2 R21, R21 ;  /* 0x0000001500157308 */ /* 0x000e300000000800 */
[----:B------:R-:W-:Y:S01]  /*6930*/  MUFU.EX2 R14, R14 ;  /* 0x0000000e000e7308 */ /* 0x000fe20000000800 */
[----:B--2---:R-:W-:Y:S01]  /*6940*/  F2FP.F16.F32.PACK_AB R159, R183, R178 ;  /* 0x000000b2b79f723e */ /* 0x004fe200000000ff */
[----:B------:R-:W-:-:S04]  /*6950*/  FADD.FTZ R178, R178, R181 ;  /* 0x000000b5b2b27221 */ /* 0x000fc80000010000 */
[----:B------:R1:W-:Y:S01]  /*6960*/  STSM.16.M88.4 [R184], R156 ;  /* 0x0000009cb8007844 */ /* 0x0003e20000000200 */
[----:B------:R-:W-:Y:S01]  /*6970*/  FADD.FTZ R183, R183, R178 ;  /* 0x000000b2b7b77221 */ /* 0x000fe20000010000 */
        /* <DEDUP_REMOVED lines=28> */
[----:B------:R-:W-:-:S06]  /*6b40*/  FADD.FTZ R170, R170, R171 ;  /* 0x000000abaaaa7221 */ /* 0x000fcc0000010000 */
[----:B------:R-:W2:Y:S08]  /*6b50*/  MUFU.EX2 R216, R216 ;  /* 0x000000d800d87308 */ /* 0x000eb00000000800 */
[----:B------:R-:W3:Y:S01]  /*6b60*/  MUFU.EX2 R219, R219 ;  /* 0x000000db00db7308 */ /* 0x000ee20000000800 */
[----:B0-----:R-:W-:Y:S01]  /*6b70*/  F2FP.F16.F32.PACK_AB R165, R217, R214 ;  /* 0x000000d6d9a5723e */ /* 0x001fe200000000ff */
[----:B------:R-:W-:-:S04]  /*6b80*/  FADD.FTZ R214, R214, R215 ;  /* 0x000000d7d6d67221 */ /* 0x000fc80000010000 */
[----:B------:R-:W-:-:S04]  /*6b90*/  FADD.FTZ R217, R217, R214 ;  /* 0x000000d6d9d97221 */ /* 0x000fc80000010000 */
[----:B--2---:R-:W-:Y:S01]  /*6ba0*/  FADD.FTZ R4, R216, R217 ;  /* 0x000000d9d8047221 */ /* 0x004fe20000010000 */
        /* <DEDUP_REMOVED lines=13> */
[----:B------:R-:W-:Y:S01]  /*6c80*/  @UP0 ULDC UR18, c[0x0][0x450] ;  /* 0x0001140000120ab9 */ /* 0x000fe20000000800 */
[----:B------:R-:W-:Y:S02]  /*6c90*/  WARPGROUP.DEPBAR.LE gsb0, 0x0 ;  /* 0x00008000000079c5 */ /* 0x000fe40000010000 */
[----:B------:R-:W-:-:S15]  /*6ca0*/  WARPGROUP.ARRIVE ;  /* 0x00000000000079c5 */ /* 0x000fde0000000000 */
[----:B------:R-:W-:-:S07]  /*6cb0*/  NOP ;  /* 0x0000000000007918 */ /* 0x000fce0000000000 */
        /* <DEDUP_REMOVED lines=11> */
[----:B------:R-:W-:Y:S01]  /*6d70*/  @!PT LDS RZ, [RZ] ;  /* 0x00000000fffff984 */ /* 0x000fe20000000800 */
        /* <DEDUP_REMOVED lines=17> */
.L_x_3174:
[----:B------:R-:W-:-:S11]  /*6e90*/  UISETP.NE.AND UP2, UPT, UR11, 0x1, UPT ;  /* 0x000000010b00788c */ /* 0x000fd6000bf45270 */
[----:B------:R-:W-:Y:S02]  /*6ea0*/  @UP2 ULDC.64 UR22, c[0x0][0xae0] ;  /* 0x0002b80000162ab9 */ /* 0x000fe40000000a00 */
[----:B------:R-:W-:-:S04]  /*6eb0*/  UIMAD.WIDE.U32 UR14, UR5, UR22, URZ ;  /* 0x00000016050e72a5 */ /* 0x000fc8000f8e003f */
[----:B------:R-:W-:-:S12]  /*6ec0*/  @UP2 USHF.R.U32.HI UR5, URZ, UR23, UR15 ;  /* 0x000000173f052299 */ /* 0x000fd8000801160f */
.L_x_3175:
[----:B------:R-:W-:-:S04]  /*6ed0*/  UIMAD UR5, UR5, UR11, UR11 ;  /* 0x0000000b050572a4 */ /* 0x000fc8000f8e020b */
[----:B------:R-:W-:-:S04]  /*6ee0*/  UISETP.LT.AND UP2, UPT, UR10, UR5, UPT ;  /* 0x000000050a00728c */ /* 0x000fc8000bf41270 */
[----:B------:R-:W-:-:S12]  /*6ef0*/  USEL UR10, UR10, UR5, UP2 ;  /* 0x000000050a0a7287 */ /* 0x000fd80009000000 */
.L_x_3173:
        /* <DEDUP_REMOVED lines=8> */
.L_x_3193:
[----:B------:R-:W-:-:S04]  /*6f80*/  UIADD3 UR7, UR36, 0x1, URZ ;  /* 0x0000000124077890 */ /* 0x000fc8000fffe03f */
[----:B------:R-:W-:-:S04]  /*6f90*/  UISETP.NE.AND UP2, UPT, UR7, 0x2, UPT ;  /* 0x000000020700788c */ /* 0x000fc8000bf45270 */
[----:B------:R-:W-:Y:S02]  /*6fa0*/  USEL UR5, URZ, 0x1, UP2 ;  /* 0x000000013f057887 */ /* 0x000fe40009000000 */
[----:B------:R-:W-:-:S04]  /*6fb0*/  USEL UR7, UR7, URZ, UP2 ;  /* 0x0000003f07077287 */ /* 0x000fc80009000000 */
[----:B------:R-:W-:Y:S01]  /*6fc0*/  LOP3.LUT R2, R2, UR5, RZ, 0x3c, !PT ;  /* 0x0000000502027c12 */ /* 0x000fe2000f8e3cff */
[----:B-1----:R-:W-:Y:S07]  /*6fd0*/  @!P0 BRA `(.L_x_3177) ;  /* 0x0000000000048947 */ /* 0x002fee0003800000 */
[----:B------:R-:W-:Y:S01]  /*6fe0*/  BPT.TRAP 0x1 ;  /* 0x000000040000795c */ /* 0x000fe20000300000 */
.L_x_3177:
[----:B------:R-:W-:Y:S01]  /*6ff0*/  ULEA UR5, UR7, UR37, 0x3 ;  /* 0x0000002507057291 */ /* 0x000fe2000f8e183f */
[----:B------:R-:W-:-:S08]  /*7000*/  SHF.L.U32 R8, R2, 0x1f, RZ ;  /* 0x0000001f02087819 */ /* 0x000fd000000006ff */
[----:B------:R0:W1:Y:S01]  /*7010*/  SYNCS.PHASECHK.TRANS64.TRYWAIT P2, [UR5+0x38830], R8 ;  /* 0x03883008ff0075a7 */ /* 0x0000620008040145 */
[----:B------:R-:W-:Y:S05]  /*7020*/  @!P0 BRA `(.L_x_3178) ;  /* 0x0000000000048947 */ /* 0x000fea0003800000 */
[----:B------:R-:W-:Y:S01]  /*7030*/  BPT.TRAP 0x1 ;  /* 0x000000040000795c */ /* 0x000fe20000300000 */
.L_x_3178:
[----:B-1----:R-:W-:Y:S05]  /*7040*/  @P2 BRA `(.L_x_3179) ;  /* 0x0000000000082947 */ /* 0x002fea0003800000 */
[----:B------:R-:W1:Y:S02]  /*7050*/  SYNCS.PHASECHK.TRANS64.TRYWAIT P2, [UR5+0x38830], R8 ;  /* 0x03883008ff0075a7 */ /* 0x000e640008040145 */
[----:B-1----:R-:W-:Y:S05]  /*7060*/  @!P2 BRA `(.L_x_3180) ;  /* 0x0000014c00dca947 */ /* 0x002fea0003800000 */
.L_x_3179:
        /* <DEDUP_REMOVED lines=23> */
.L_x_3181:
[----:B------:R2:W3:Y:S01]  /*71e0*/  SYNCS.PHASECHK.TRANS64.TRYWAIT P2, [UR5+0x38850], R8 ;  /* 0x03885008ff0075a7 */ /* 0x0004e20008040145 */
[----:B------:R-:W-:Y:S05]  /*71f0*/  @!P0 BRA `(.L_x_3182) ;  /* 0x0000000000048947 */ /* 0x000fea0003800000 */
[----:B------:R-:W-:Y:S01]  /*7200*/  BPT.TRAP 0x1 ;  /* 0x000000040000795c */ /* 0x000fe20000300000 */
.L_x_3182:
[----:B---3--:R-:W-:Y:S05]  /*7210*/  @P2 BRA `(.L_x_3183) ;  /* 0x0000000000082947 */ /* 0x008fea0003800000 */
[----:B------:R-:W3:Y:S02]  /*7220*/  SYNCS.PHASECHK.TRANS64.TRYWAIT P2, [UR5+0x38850], R8 ;  /* 0x03885008ff0075a7 */ /* 0x000ee40008040145 */
[----:B---3--:R-:W-:Y:S05]  /*7230*/  @!P2 BRA `(.L_x_3184) ;  /* 0x0000014c0080a947 */ /* 0x008fea0003800000 */
.L_x_3183:
        /* <DEDUP_REMOVED lines=13> */
[----:B------:R-:W-:Y:S02]  /*7310*/  VIADD R12, R189, UR40 ;  /* 0x00000028bd0c7c36 */ /* 0x000fe40008000000 */
[----:B------:R-:W-:-:S02]  /*7320*/  IMAD.U32 R10, RZ, RZ, UR5 ;  /* 0x00000005ff0a7e24 */ /* 0x000fc4000f8e00ff */
[----:B------:R-:W-:Y:S01]  /*7330*/  IMAD.SHL.U32 R11, R6, 0x40, RZ ;  /* 0x00000040060b7824 */ /* 0x000fe200078e00ff */
        /* <DEDUP_REMOVED lines=257> */
[----:B------:R-:W0:Y:S01]  /*8350*/  SHFL.IDX PT, R21, R12, RZ, 0x1c1f ;  /* 0x001c1fff0c157589 */ /* 0x000e2200000e0000 */
[----:B------:R-:W-:Y:S01]  /*8360*/  @!P1 PRMT R8, RZ, 0x654, R8 ;  /* 0x00000654ff089816 */ /* 0x000fe20000000008 */
[----:B------:R-:W-:Y:S02]  /*8370*/  WARPGROUP.DEPBAR.LE gsb0, 0x0 ;  /* 0x00008000000079c5 */ /* 0x000fe40000010000 */
[----:B------:R-:W-:-:S06]  /*8380*/  WARPGROUP.ARRIVE ;  /* 0x00000000000079c5 */ /* 0x000fcc0000000000 */
[----:B------:R-:W-:Y:S03]  /*8390*/  HGMMA.64x64x16.F32 R152, gdesc[UR28], R152, gsb0 ;  /* 0x00e000001c9879f0 */ /* 0x000fe60008000898 */
[----:B------:R-:W-:Y:S02]  /*83a0*/  WARPGROUP.DEPBAR.LE gsb0, 0x0 ;  /* 0x00008000000079c5 */ /* 0x000fe40000010000 */
[----:B------:R1:W-:Y:S02]  /*83b0*/  @!P1 SYNCS.ARRIVE.TRANS64.RED.A1T0 RZ, [R8+URZ], RZ ;  /* 0x000000ff08ff99a7 */ /* 0x0003e4000810043f */
[----:B-1----:R-:W-:-:S04]  /*83c0*/  IADD3 R8, -R18, 0x1, -R11 ;  /* 0x0000000112087810 */ /* 0x002fc80007ffe90b */
[----:B------:R-:W-:-:S05]  /*83d0*/  IADD3 R8, -R17, R8, R16 ;  /* 0x0000000811087210 */ /* 0x000fca0007ffe110 */
[C---:B------:R-:W-:Y:S02]  /*83e0*/  VIADD R13, R8.reuse, UR10 ;  /* 0x0000000a080d7c36 */ /* 0x040fe40008000000 */
[----:B------:R-:W-:Y:S01]  /*83f0*/  VIADD R14, R8, UR5 ;  /* 0x00000005080e7c36 */ /* 0x000fe20008000000 */
[----:B------:R-:W-:Y:S01]  /*8400*/  ULDC UR5, c[0x0][0xadc] ;  /* 0x0002b70000057ab9 */ /* 0x000fe20000000800 */
[C---:B0-----:R-:W-:Y:S02]  /*8410*/  IMAD.IADD R15, R21.reuse, 0x1, R13 ;  /* 0x00000001150f7824 */ /* 0x041fe400078e020d */
        /* <DEDUP_REMOVED lines=14> */
.L_x_3187:
[----:B------:R-:W-:-:S05]  /*8500*/  IMAD.U32 R214, RZ, RZ, UR5 ;  /* 0x00000005ffd67e24 */ /* 0x000fca000f8e00ff */
[----:B------:R-:W-:-:S13]  /*8510*/  ISETP.NE.AND P2, PT, R214, 0x1, PT ;  /* 0x00000001d600780c */ /* 0x000fda0003f45270 */
[----:B------:R-:W0:Y:S02]  /*8520*/  @P2 LDC.64 R8, c[0x0][0xae0] ;  /* 0x0002b800ff082b82 */ /* 0x000e240000000a00 */
[----:B0-----:R-:W-:-:S05]  /*8530*/  @P2 IMAD.HI.U32 R8, R21, R8, RZ ;  /* 0x0000000815082227 */ /* 0x001fca00078e00ff */
[----:B------:R-:W-:-:S07]  /*8540*/  @P2 SHF.R.U32.HI R21, RZ, R9, R8 ;  /* 0x00000009ff152219 */ /* 0x000fce0000011608 */
.L_x_3188:
[----:B------:R-:W-:Y:S05]  /*8550*/  BSYNC B0 ;  /* 0x0000000000007941 */ /* 0x000fea0003800000 */
.L_x_3186:
[----:B------:R-:W-:-:S04]  /*8560*/  IMAD R21, R21, R214, -R11 ;  /* 0x000000d615157224 */ /* 0x000fc800078e0a0b */
[----:B------:R-:W-:-:S05]  /*8570*/  IMAD.IADD R21, R21, 0x1, -R18 ;  /* 0x0000000115157824 */ /* 0x000fca00078e0a12 */
[----:B------:R-:W-:Y:S02]  /*8580*/  VIADDMNMX R15, R21, R214, R15, PT ;  /* 0x000000d6150f7246 */ /* 0x000fe4000380010f */
[----:B------:R-:W-:-:S07]  /*8590*/  VIMNMX R20, R20, R21, !PT ;  /* 0x0000001514147248 */ /* 0x000fce0007fe0100 */
.L_x_3185:
        /* <DEDUP_REMOVED lines=13> */
[--C-:B0-----:R-:W-:Y:S01]  /*8670*/  IMAD.IADD R13, R13, 0x1, R12.reuse ;  /* 0x000000010d0d7824 */ /* 0x101fe200078e020c */
[C---:B------:R-:W-:Y:S01]  /*8680*/  ISETP.LT.OR P6, PT, R15.reuse, 0x9, P6 ;  /* 0x000000090f00780c */ /* 0x040fe200037c1670 */
[----:B------:R-:W-:Y:S01]  /*8690*/  IMAD.IADD R14, R14, 0x1, R12 ;  /* 0x000000010e0e7824 */ /* 0x000fe200078e020c */
        /* <DEDUP_REMOVED lines=33> */
[----:B------:R-:W-:-:S02]  /*88b0*/  ISETP.LT.OR P3, PT, R15, 0x3a, P3 ;  /* 0x0000003a0f00780c */ /* 0x000fc40001f61670 */
[----:B------:R-:W-:Y:S02]  /*88c0*/  FSEL R177, R177, -INF , !P4 ;  /* 0xff800000b1b17808 */ /* 0x000fe40006000000 */
[----:B------:R-:W-:Y:S02]  /*88d0*/  FSEL R180, R180, -INF , !P6 ;  /* 0xff800000b4b47808 */ /* 0x000fe40007000000 */
[----:B------:R-:W-:Y:S01]  /*88e0*/  FSEL R181, R181, -INF , !P3 ;  /* 0xff800000b5b57808 */ /* 0x000fe20005800000 */
        /* <DEDUP_REMOVED lines=13> */
.L_x_3191:
[----:B------:R-:W-:-:S05]  /*89c0*/  IMAD.U32 R20, RZ, RZ, UR5 ;  /* 0x00000005ff147e24 */ /* 0x000fca000f8e00ff */
[----:B------:R-:W-:-:S13]  /*89d0*/  ISETP.NE.AND P3, PT, R20, 0x1, PT ;  /* 0x000000011400780c */ /* 0x000fda0003f65270 */
[----:B------:R-:W0:Y:S02]  /*89e0*/  @P3 LDC.64 R8, c[0x0][0xae0] ;  /* 0x0002b800ff083b82 */ /* 0x000e240000000a00 */
[----:B0-----:R-:W-:-:S05]  /*89f0*/  @P3 IMAD.HI.U32 R8, R12, R8, RZ ;  /* 0x000000080c083227 */ /* 0x001fca00078e00ff */
[----:B------:R-:W-:-:S07]  /*8a00*/  @P3 SHF.R.U32.HI R12, RZ, R9, R8 ;  /* 0x00000009ff0c3219 */ /* 0x000fce0000011608 */
.L_x_3192:
[----:B------:R-:W-:Y:S05]  /*8a10*/  BSYNC B0 ;  /* 0x0000000000007941 */ /* 0x000fea0003800000 */
.L_x_3190:
[----:B------:R-:W-:-:S04]  /*8a20*/  IMAD R11, R12, R20, -R11 ;  /* 0x000000140c0b7224 */ /* 0x000fc800078e0a0b */
[----:B------:R-:W-:-:S05]  /*8a30*/  IMAD.IADD R11, R11, 0x1, -R18 ;  /* 0x000000010b0b7824 */ /* 0x000fca00078e0a12 */
[----:B------:R-:W-:Y:S02]  /*8a40*/  VIADDMNMX R13, R11, R20, R13, PT ;  /* 0x000000140b0d7246 */ /* 0x000fe4000380010d */
[----:B------:R-:W-:-:S07]  /*8a50*/  VIMNMX R14, R14, R11, !PT ;  /* 0x0000000b0e0e7248 */ /* 0x000fce0007fe0100 */
.L_x_3189:
[----:B------:R-:W-:Y:S01]  /*8a60*/  FMNMX.FTZ R8, R152, R5, !PT ;  /* 0x0000000598087209 */ /* 0x000fe20007810000 */
[----:B------:R-:W-:Y:S01]  /*8a70*/  ULDC UR19, c[0x0][0xa80] ;  /* 0x0002a00000137ab9 */ /* 0x000fe20000000800 */
[C---:B------:R-:W-:Y:S01]  /*8a80*/  ISETP.GT.AND P4, PT, R14.reuse, RZ, P2 ;  /* 0x000000ff0e00720c */ /* 0x040fe20001784270 */
        /* <DEDUP_REMOVED lines=35> */
[----:B------:R-:W-:Y:S01]  /*8cc0*/  ISETP.GT.AND P6, PT, R14, 0x18, P2 ;  /* 0x000000180e00780c */ /* 0x000fe200017c4270 */
[----:B------:R-:W0:Y:S01]  /*8cd0*/  SHFL.BFLY PT, R8, R9, 0x2, 0x1f ;  /* 0x0c401f0009087f89 */ /* 0x000e2200000e0000 */
[C---:B------:R-:W-:Y:S02]  /*8ce0*/  ISETP.LT.OR P5, PT, R13.reuse, 0x12, P5 ;  /* 0x000000120d00780c */ /* 0x040fe40002fa1670 */
[----:B------:R-:W-:Y:S02]  /*8cf0*/  FSEL R162, R162, -INF , !P3 ;  /* 0xff800000a2a27808 */ /* 0x000fe40005800000 */
[----:B------:R-:W-:Y:S02]  /*8d00*/  ISETP.GT.AND P4, PT, R14, 0x19, P2 ;  /* 0x000000190e00780c */ /* 0x000fe40001784270 */
[----:B------:R-:W-:-:S02]  /*8d10*/  ISETP.LT.OR P6, PT, R13, 0x19, P6 ;  /* 0x000000190d00780c */ /* 0x000fc400037c1670 */
[----:B------:R-:W-:Y:S02]  /*8d20*/  FSEL R163, R163, -INF , !P5 ;  /* 0xff800000a3a37808 */ /* 0x000fe40006800000 */
[----:B------:R-:W-:Y:S02]  /*8d30*/  ISETP.GT.AND P3, PT, R14, 0x20, P2 ;  /* 0x000000200e00780c */ /* 0x000fe40001764270 */
[----:B------:R-:W-:Y:S02]  /*8d40*/  FSEL R166, R166, -INF , !P6 ;  /* 0xff800000a6a67808 */ /* 0x000fe40007000000 */
[C---:B------:R-:W-:Y:S02]  /*8d50*/  ISETP.LT.OR P4, PT, R13.reuse, 0x1a, P4 ;  /* 0x0000001a0d00780c */ /* 0x040fe40002781670 */
[----:B------:R-:W-:Y:S02]  /*8d60*/  ISETP.GT.AND P5, PT, R14, 0x21, P2 ;  /* 0x000000210e00780c */ /* 0x000fe400017a4270 */
[----:B------:R-:W-:-:S02]  /*8d70*/  ISETP.LT.OR P3, PT, R13, 0x21, P3 ;  /* 0x000000210d00780c */ /* 0x000fc40001f61670 */
[----:B------:R-:W-:Y:S02]  /*8d80*/  FSEL R167, R167, -INF , !P4 ;  /* 0xff800000a7a77808 */ /* 0x000fe40006000000 */
[----:B------:R-:W-:Y:S02]  /*8d90*/  ISETP.GT.AND P6, PT, R14, 0x28, P2 ;  /* 0x000000280e00780c */ /* 0x000fe400017c4270 */
[----:B0-----:R-:W-:Y:S02]  /*8da0*/  FMNMX.FTZ R11, R9, R8, !PT ;  /* 0x00000008090b7209 */ /* 0x001fe40007810000 */
[----:B------:R-:W-:Y:S02]  /*8db0*/  FMNMX.FTZ R9, R155, R12, !PT ;  /* 0x0000000c9b097209 */ /* 0x000fe40007810000 */
[----:B------:R-:W-:Y:S01]  /*8dc0*/  ISETP.LT.OR P5, PT, R13, 0x22, P5 ;  /* 0x000000220d00780c */ /* 0x000fe20002fa1670 */
[----:B------:R-:W0:Y:S01]  /*8dd0*/  SHFL.BFLY PT, R8, R11, 0x1, 0x1f ;  /* 0x0c201f000b087f89 */ /* 0x000e2200000e0000 */
        /* <DEDUP_REMOVED lines=8> */
[----:B------:R-:W-:Y:S02]  /*8e60*/  FMNMX.FTZ R12, R166, R9, !PT ;  /* 0x00000009a60c7209 */ /* 0x000fe40007810000 */
[----:B------:R-:W-:Y:S02]  /*8e70*/  ISETP.LT.OR P3, PT, R13, 0x2a, P3 ;  /* 0x0000002a0d00780c */ /* 0x000fe40001f61670 */
[----:B------:R-:W-:Y:S02]  /*8e80*/  FMNMX.FTZ R9, R167, R12, !PT ;  /* 0x0000000ca7097209 */ /* 0x000fe40007810000 */
[----:B------:R-:W-:Y:S02]  /*8e90*/  ISETP.GT.AND P5, PT, R14, 0x30, P2 ;  /* 0x000000300e00780c */ /* 0x000fe400017a4270 */
[----:B0-----:R-:W-:-:S02]  /*8ea0*/  FMNMX.FTZ R8, R11, R8, !PT ;  /* 0x000000080b087209 */ /* 0x001fc40007810000 */
[----:B------:R-:W-:Y:S02]  /*8eb0*/  FMNMX.FTZ R20, R170, R9, !PT ;  /* 0x00000009aa147209 */ /* 0x000fe40007810000 */
[C---:B------:R-:W-:Y:S01]  /*8ec0*/  FSETP.NEU.FTZ.AND P4, PT, R8.reuse, -INF , PT ;  /* 0xff8000000800780b */ /* 0x040fe20003f9d000 */
[----:B------:R-:W-:Y:S01]  /*8ed0*/  FMUL.FTZ R214, R8, UR19 ;  /* 0x0000001308d67c20 */ /* 0x000fe20008410000 */
[----:B------:R-:W-:Y:S02]  /*8ee0*/  FMNMX.FTZ R11, R171, R20, !PT ;  /* 0x00000014ab0b7209 */ /* 0x000fe40007810000 */
[----:B------:R-:W-:Y:S02]  /*8ef0*/  FSEL R213, R175, -INF , !P3 ;  /* 0xff800000afd57808 */ /* 0x000fe40005800000 */
[----:B------:R-:W-:Y:S02]  /*8f00*/  FSEL R214, R214, RZ, P4 ;  /* 0x000000ffd6d67208 */ /* 0x000fe40002000000 */
[----:B------:R-:W-:-:S02]  /*8f10*/  ISETP.GT.AND P3, PT, R14, 0x38, P2 ;  /* 0x000000380e00780c */ /* 0x000fc40001764270 */
[----:B------:R-:W-:Y:S01]  /*8f20*/  ISETP.LT.OR P5, PT, R13, 0x31, P5 ;  /* 0x000000310d00780c */ /* 0x000fe20002fa1670 */
[--C-:B------:R-:W-:Y:S01]  /*8f30*/  FFMA.FTZ R15, R152, UR19, -R214.reuse ;  /* 0x00000013980f7c23 */ /* 0x100fe200080108d6 */
[----:B------:R-:W-:Y:S01]  /*8f40*/  FSEL R152, R174, -INF , !P6 ;  /* 0xff800000ae987808 */ /* 0x000fe20007000000 */
[--C-:B------:R-:W-:Y:S01]  /*8f50*/  FFMA.FTZ R9, R153, UR19, -R214.reuse ;  /* 0x0000001399097c23 */ /* 0x100fe200080108d6 */
[C---:B------:R-:W-:Y:S01]  /*8f60*/  ISETP.GT.AND P6, PT, R14.reuse, 0x31, P2 ;  /* 0x000000310e00780c */ /* 0x040fe200017c4270 */
[----:B------:R0:W-:Y:S01]  /*8f70*/  MUFU.EX2 R12, R15 ;  /* 0x0000000f000c7308 */ /* 0x0001e20000000800 */
[----:B------:R-:W-:Y:S01]  /*8f80*/  ISETP.GT.AND P2, PT, R14, 0x39, P2 ;  /* 0x000000390e00780c */ /* 0x000fe20001744270 */
        /* <DEDUP_REMOVED lines=13> */
[----:B0-----:R-:W-:Y:S01]  /*9060*/  FMNMX.FTZ R15, R153, R14, !PT ;  /* 0x0000000e990f7209 */ /* 0x001fe20007810000 */
        /* <DEDUP_REMOVED lines=84> */
[----:B------:R-:W-:Y:S01]  /*95b0*/  @!P2 STS [R155+0x38400], R5 ;  /* 0x038400059b00a388 */ /* 0x000fe20000000800 */
[--C-:B------:R-:W-:Y:S01]  /*95c0*/  FFMA.FTZ R157, R170, UR19, -R160.reuse ;  /* 0x00000013aa9d7c23 */ /* 0x100fe200080108a0 */
[--C-:B------:R-:W-:Y:S01]  /*95d0*/  FFMA.FTZ R159, R152, UR19, -R160.reuse ;  /* 0x00000013989f7c23 */ /* 0x100fe200080108a0 */
        /* <DEDUP_REMOVED lines=44> */
[-C--:B------:R-:W-:Y:S01]  /*98a0*/  FMUL.FTZ R141, R141, R5.reuse ;  /* 0x000000058d8d7220 */ /* 0x080fe20000410000 */
[-C--:B------:R-:W-:Y:S01]  /*98b0*/  FMUL.FTZ R144, R144, R5.reuse ;  /* 0x0000000590907220 */ /* 0x080fe20000410000 */
[-C--:B------:R-:W-:Y:S01]  /*98c0*/  FMUL.FTZ R145, R145, R5.reuse ;  /* 0x0000000591917220 */ /* 0x080fe20000410000 */
[-C--:B------:R-:W-:Y:S01]  /*98d0*/  FMUL.FTZ R148, R148, R5.reuse ;  /* 0x0000000594947220 */ /* 0x080fe20000410000 */
[----:B------:R-:W-:Y:S01]  /*98e0*/  FMUL.FTZ R149, R149, R5 ;  /* 0x0000000595957220 */ /* 0x000fe20000410000 */
        /* <DEDUP_REMOVED lines=79> */
[----:B------:R-:W-:Y:S01]  /*9de0*/  FFMA.FTZ R12, R5, R3, R12 ;  /* 0x00000003050c7223 */ /* 0x000fe2000001000c */
[----:B------:R-:W-:Y:S01]  /*9df0*/  ISETP.GT.AND P2, PT, R6, UR32, PT ;  /* 0x0000002006007c0c */ /* 0x000fe2000bf44270 */
[----:B------:R-:W0:Y:S01]  /*9e00*/  MUFU.EX2 R176, R176 ;  /* 0x000000b000b07308 */ /* 0x000e220000000800 */
[----:B-1----:R-:W-:Y:S01]  /*9e10*/  F2FP.F16.F32.PACK_AB R163, R220, R213 ;  /* 0x000000d5dca3723e */ /* 0x002fe200000000ff */
[----:B------:R-:W-:Y:S01]  /*9e20*/  FADD.FTZ R12, R9, R12 ;  /* 0x0000000c090c7221 */ /* 0x000fe20000010000 */
[----:B------:R-:W-:-:S02]  /*9e30*/  VIADD R6, R6, 0xffffffff ;  /* 0xffffffff06067836 */ /* 0x000fc40000000000 */
[----:B------:R-:W-:Y:S02]  /*9e40*/  IMAD.MOV.U32 R5, RZ, RZ, R8 ;  /* 0x000000ffff057224 */ /* 0x000fe400078e0008 */
[----:B------:R-:W-:Y:S01]  /*9e50*/  FADD.FTZ R11, R11, R12 ;  /* 0x0000000c0b0b7221 */ /* 0x000fe20000010000 */
[----:B------:R-:W-:Y:S03]  /*9e60*/  MUFU.EX2 R175, R175 ;  /* 0x000000af00af7308 */ /* 0x000fe60000000800 */
[----:B------:R-:W-:-:S04]  /*9e70*/  FADD.FTZ R14, R14, R11 ;  /* 0x0000000b0e0e7221 */ /* 0x000fc80000010000 */
[----:B------:R-:W-:Y:S01]  /*9e80*/  FADD.FTZ R13, R13, R14 ;  /* 0x0000000e0d0d7221 */ /* 0x000fe20000010000 */
[----:B------:R-:W1:Y:S01]  /*9e90*/  MUFU.EX2 R178, R178 ;  /* 0x000000b200b27308 */ /* 0x000e620000000800 */
[----:B0-----:R-:W-:Y:S02]  /*9ea0*/  F2FP.F16.F32.PACK_AB R164, R176, R173 ;  /* 0x000000adb0a4723e */ /* 0x001fe400000000ff */
[----:B------:R-:W-:-:S04]  /*9eb0*/  FADD.FTZ R20, R20, R13 ;  /* 0x0000000d14147221 */ /* 0x000fc80000010000 */
[----:B------:R-:W-:Y:S01]  /*9ec0*/  FADD.FTZ R15, R15, R20 ;  /* 0x000000140f0f7221 */ /* 0x000fe20000010000 */
[----:B------:R0:W-:Y:S03]  /*9ed0*/  MUFU.EX2 R215, R153 ;  /* 0x0000009900d77308 */ /* 0x0001e60000000800 */
[----:B------:R-:W-:-:S04]  /*9ee0*/  FADD.FTZ R174, R174, R15 ;  /* 0x0000000faeae7221 */ /* 0x000fc80000010000 */
[----:B------:R-:W-:Y:S01]  /*9ef0*/  FADD.FTZ R21, R21, R174 ;  /* 0x000000ae15157221 */ /* 0x000fe20000010000 */
[----:B------:R-:W2:Y:S01]  /*9f00*/  MUFU.EX2 R222, R222 ;  /* 0x000000de00de7308 */ /* 0x000ea20000000800 */
[----:B0-----:R-:W-:Y:S01]  /*9f10*/  F2FP.F16.F32.PACK_AB R153, R180, R179 ;  /* 0x000000b3b499723e */ /* 0x001fe200000000ff */
[----:B------:R-:W-:Y:S01]  /*9f20*/  BAR.SYNC.DEFER_BLOCKING 0xf, 0x100 ;  /* 0x03c4000000007b1d */ /* 0x000fe20000010000 */
[----:B-1----:R-:W-:Y:S01]  /*9f30*/  F2FP.F16.F32.PACK_AB R166, R178, R175 ;  /* 0x000000afb2a6723e */ /* 0x002fe200000000ff */
[----:B------:R-:W-:Y:S01]  /*9f40*/  FFMA.FTZ R179, R182, R4, R179 ;  /* 0x00000004b6b37223 */ /* 0x000fe200000100b3 */
[----:B------:R-:W-:-:S03]  /*9f50*/  FADD.FTZ R168, R168, R21 ;  /* 0x00000015a8a87221 */ /* 0x000fc60000010000 */
[----:B------:R-:W-:Y:S01]  /*9f60*/  MUFU.EX2 R217, R217 ;  /* 0x000000d900d97308 */ /* 0x000fe20000000800 */
[----:B------:R-:W-:Y:S01]  /*9f70*/  FADD.FTZ R180, R180, R179 ;  /* 0x000000b3b4b47221 */ /* 0x000fe20000010000 */
[----:B------:R-:W-:-:S03]  /*9f80*/  FADD.FTZ R169, R169, R168 ;  /* 0x000000a8a9a97221 */ /* 0x000fc60000010000 */
[----:B------:R-:W-:Y:S01]  /*9f90*/  FADD.FTZ R7, R7, R180 ;  /* 0x000000b407077221 */ /* 0x000fe20000010000 */
[----:B------:R-:W-:Y:S02]  /*9fa0*/  FADD.FTZ R172, R172, R169 ;  /* 0x000000a9acac7221 */ /* 0x000fe40000010000 */
[----:B------:R-:W0:Y:S01]  /*9fb0*/  MUFU.EX2 R224, R224 ;  /* 0x000000e000e07308 */ /* 0x000e220000000800 */
[----:B--2---:R-:W-:Y:S01]  /*9fc0*/  F2FP.F16.F32.PACK_AB R165, R222, R215 ;  /* 0x000000d7dea5723e */ /* 0x004fe200000000ff */
[----:B------:R-:W-:Y:S01]  /*9fd0*/  FADD.FTZ R7, R214, R7 ;  /* 0x00000007d6077221 */ /* 0x000fe20000010000 */
[----:B------:R-:W-:-:S03]  /*9fe0*/  FADD.FTZ R173, R173, R172 ;  /* 0x000000acadad7221 */ /* 0x000fc60000010000 */
[----:B------:R-:W-:Y:S01]  /*9ff0*/  FADD.FTZ R170, R170, R7 ;  /* 0x00000007aaaa7221 */ /* 0x000fe20000010000 */
[----:B------:R-:W-:Y:S01]  /*a000*/  FADD.FTZ R176, R176, R173 ;  /* 0x000000adb0b07221 */ /* 0x000fe20000010000 */
[----:B------:R-:W-:Y:S01]  /*a010*/  IMAD.MOV.U32 R7, RZ, RZ, R177 ;  /* 0x000000ffff077224 */ /* 0x000fe200078e00b1 */
[----:B------:R1:W-:Y:S01]  /*a020*/  STSM.16.M88.4 [R23+0x36400], R152 ;  /* 0x0364009817007844 */ /* 0x0003e20000000200 */
[----:B------:R-:W-:Y:S01]  /*a030*/  FADD.FTZ R170, R171, R170 ;  /* 0x000000aaabaa7221 */ /* 0x000fe20000010000 */
[----:B------:R-:W-:Y:S02]  /*a040*/  FADD.FTZ R3, R175, R176 ;  /* 0x000000b0af037221 */ /* 0x000fe40000010000 */
[----:B------:R1:W-:Y:S01]  /*a050*/  STSM.16.M88.4 [R184], R156 ;  /* 0x0000009cb8007844 */ /* 0x0003e20000000200 */
[----:B------:R-:W-:Y:S01]  /*a060*/  FADD.FTZ R181, R181, R170 ;  /* 0x000000aab5b57221 */ /* 0x000fe20000010000 */
[----:B------:R-:W-:Y:S01]  /*a070*/  FADD.FTZ R3, R178, R3 ;  /* 0x00000003b2037221 */ /* 0x000fe20000010000 */
[----:B0-----:R-:W-:Y:S01]  /*a080*/  F2FP.F16.F32.PACK_AB R167, R224, R217 ;  /* 0x000000d9e0a7723e */ /* 0x001fe200000000ff */
[----:B------:R1:W-:Y:S01]  /*a090*/  STSM.16.M88.4 [R186], R160 ;  /* 0x000000a0ba007844 */ /* 0x0003e20000000200 */
[----:B------:R-:W-:-:S03]  /*a0a0*/  FADD.FTZ R216, R216, R181 ;  /* 0x000000b5d8d87221 */ /* 0x000fc60000010000 */
[----:B------:R1:W-:Y:S01]  /*a0b0*/  STSM.16.M88.4 [R185], R164 ;  /* 0x000000a4b9007844 */ /* 0x0003e20000000200 */
[----:B------:R-:W-:Y:S01]  /*a0c0*/  WARPGROUP.ARRIVE ;  /* 0x00000000000079c5 */ /* 0x000fe20000000000 */
[----:B------:R-:W-:-:S04]  /*a0d0*/  FADD.FTZ R183, R183, R216 ;  /* 0x000000d8b7b77221 */ /* 0x000fc80000010000 */
[----:B------:R-:W-:Y:S01]  /*a0e0*/  FADD.FTZ R218, R218, R183 ;  /* 0x000000b7dada7221 */ /* 0x000fe20000010000 */
[----:B------:R-:W-:Y:S01]  /*a0f0*/  HGMMA.64x256x16.F32 R24, R152, gdesc[UR8].tnspB, R24, gsb0 ;  /* 0x43e0000898187df0 */ /* 0x000fe20008000818 */
[----:B------:R-:W-:Y:S02]  /*a100*/  UMOV UR11, 0x40000040 ;  /* 0x40000040000b7882 */ /* 0x000fe40000000000 */
[----:B------:R-:W-:-:S04]  /*a110*/  FADD.FTZ R213, R213, R218 ;  /* 0x000000dad5d57221 */ /* 0x000fc80000010000 */
[----:B------:R-:W-:-:S04]  /*a120*/  FADD.FTZ R220, R220, R213 ;  /* 0x000000d5dcdc7221 */ /* 0x000fc80000010000 */
[----:B------:R-:W-:-:S04]  /*a130*/  FADD.FTZ R215, R215, R220 ;  /* 0x000000dcd7d77221 */ /* 0x000fc80000010000 */
[----:B------:R-:W-:-:S04]  /*a140*/  FADD.FTZ R222, R222, R215 ;  /* 0x000000d7dede7221 */ /* 0x000fc80000010000 */
[----:B------:R-:W-:-:S04]  /*a150*/  FADD.FTZ R217, R217, R222 ;  /* 0x000000ded9d97221 */ /* 0x000fc80000010000 */
[----:B------:R-:W-:Y:S01]  /*a160*/  FADD.FTZ R4, R224, R217 ;  /* 0x000000d9e0047221 */ /* 0x000fe20000010000 */
[----:B------:R-:W-:Y:S02]  /*a170*/  WARPGROUP.DEPBAR.LE gsb0, 0x0 ;  /* 0x00008000000079c5 */ /* 0x000fe40000010000 */
[----:B------:R-:W-:-:S06]  /*a180*/  WARPGROUP.ARRIVE ;  /* 0x00000000000079c5 */ /* 0x000fcc0000000000 */
        /* <DEDUP_REMOVED lines=23> */
[----:B------:R-:W-:Y:S01]  /*a300*/  IMAD.MOV.U32 R7, RZ, RZ, R177 ;  /* 0x000000ffff077224 */ /* 0x000fe200078e00b1 */
[----:B------:R-:W-:Y:S01]  /*a310*/  UMOV UR36, UR7 ;  /* 0x0000000700247c82 */ /* 0x000fe20008000000 */
[----:B------:R-:W-:-:S07]  /*a320*/  IMAD.MOV.U32 R5, RZ, RZ, R8 ;  /* 0x000000ffff057224 */ /* 0x000fce00078e0008 */
.L_x_3176:
[----:B------:R-:W0:Y:S01]  /*a330*/  LDC R8, c[0x0][0x448] ;  /* 0x00011200ff087b82 */ /* 0x000e220000000800 */
[----:B------:R-:W-:Y:S01]  /*a340*/  UIADD3 UR5, UR40, 0x3f, URZ ;  /* 0x0000003f28057890 */ /* 0x000fe2000fffe03f */
[----:B------:R-:W-:-:S06]  /*a350*/  IADD3 R11, R16, 0x1, -R17 ;  /* 0x00000001100b7810 */ /* 0x000fcc0007ffe811 */
[----:B------:R-:W2:Y:S01]  /*a360*/  LDC R13, c[0x0][0xadc] ;  /* 0x0002b700ff0d7b82 */ /* 0x000ea20000000800 */
[----:B0-----:R-:W-:Y:S02]  /*a370*/  ISETP.NE.AND P5, PT, R8, 0x1, PT ;  /* 0x000000010800780c */ /* 0x001fe40003fa5270 */
[----:B--2---:R-:W-:-:S11]  /*a380*/  ISETP.GE.AND P6, PT, R13, 0x1, PT ;  /* 0x000000010d00780c */ /* 0x004fd60003fc6270 */
[----:B------:R-:W0:Y:S08]  /*a390*/  @P5 LDC R8, c[0x0][0x44c] ;  /* 0x00011300ff085b82 */ /* 0x000e300000000800 */
[----:B-1----:R-:W1:Y:S01]  /*a3a0*/  @P5 LDC R10, c[0x0][0x450] ;  /* 0x00011400ff0a5b82 */ /* 0x002e620000000800 */
        /* <DEDUP_REMOVED lines=15> */
.L_x_3195:
[----:B------:R-:W-:-:S13]  /*a4a0*/  ISETP.NE.AND P2, PT, R13, 0x1, PT ;  /* 0x000000010d00780c */ /* 0x000fda0003f45270 */
[----:B------:R-:W0:Y:S02]  /*a4b0*/  @P2 LDC.64 R10, c[0x0][0xae0] ;  /* 0x0002b800ff0a2b82 */ /* 0x000e240000000a00 */
[----:B0-----:R-:W-:-:S05]  /*a4c0*/  @P2 IMAD.HI.U32 R10, R8, R10, RZ ;  /* 0x0000000a080a2227 */ /* 0x001fca00078e00ff */
[----:B------:R-:W-:-:S07]  /*a4d0*/  @P2 SHF.R.U32.HI R8, RZ, R11, R10 ;  /* 0x0000000bff082219 */ /* 0x000fce000001160a */
.L_x_3196:
[----:B------:R-:W-:-:S05]  /*a4e0*/  IMAD R8, R8, R13, RZ ;  /* 0x0000000d08087224 */ /* 0x000fca00078e02ff */
[----:B------:R-:W-:-:S07]  /*a4f0*/  VIMNMX R9, R9, R8, !PT ;  /* 0x0000000809097248 */ /* 0x000fce0007fe0100 */
.L_x_3194:
        /* <DEDUP_REMOVED lines=11> */
.L_x_3206:
        /* <DEDUP_REMOVED lines=10> */
.L_x_3198:
[----:B------:R-:W-:Y:S01]  /*a650*/  ULEA UR5, UR36, UR37, 0x3 ;  /* 0x0000002524057291 */ /* 0x000fe2000f8e183f */
[----:B------:R-:W-:-:S08]  /*a660*/  SHF.L.U32 R5, R2, 0x1f, RZ ;  /* 0x0000001f02057819 */ /* 0x000fd000000006ff */
[----:B------:R0:W1:Y:S01]  /*a670*/  SYNCS.PHASECHK.TRANS64.TRYWAIT P3, [UR5+0x38830], R5 ;  /* 0x03883005ff0075a7 */ /* 0x0000620008060145 */
[----:B------:R-:W-:Y:S05]  /*a680*/  @!P0 BRA `(.L_x_3199) ;  /* 0x0000000000048947 */ /* 0x000fea0003800000 */
[----:B------:R-:W-:Y:S01]  /*a690*/  BPT.TRAP 0x1 ;  /* 0x000000040000795c */ /* 0x000fe20000300000 */
.L_x_3199:
[----:B-1----:R-:W-:Y:S05]  /*a6a0*/  @P3 BRA `(.L_x_3200) ;  /* 0x0000000000083947 */ /* 0x002fea0003800000 */
[----:B------:R-:W1:Y:S02]  /*a6b0*/  SYNCS.PHASECHK.TRANS64.TRYWAIT P3, [UR5+0x38830], R5 ;  /* 0x03883005ff0075a7 */ /* 0x000e640008060145 */
[----:B-1----:R-:W-:Y:S05]  /*a6c0*/  @!P3 BRA `(.L_x_3201) ;  /* 0x000001180074b947 */ /* 0x002fea0003800000 */
.L_x_3200:
        /* <DEDUP_REMOVED lines=23> */
.L_x_3202:
[----:B------:R2:W3:Y:S01]  /*a840*/  SYNCS.PHASECHK.TRANS64.TRYWAIT P3, [UR5+0x38850], R5 ;  /* 0x03885005ff0075a7 */ /* 0x0004e20008060145 */
[----:B------:R-:W-:Y:S05]  /*a850*/  @!P0 BRA `(.L_x_3203) ;  /* 0x0000000000048947 */ /* 0x000fea0003800000 */
[----:B------:R-:W-:Y:S01]  /*a860*/  BPT.TRAP 0x1 ;  /* 0x000000040000795c */ /* 0x000fe20000300000 */
.L_x_3203:
[----:B---3--:R-:W-:Y:S05]  /*a870*/  @P3 BRA `(.L_x_3204) ;  /* 0x0000000000083947 */ /* 0x008fea0003800000 */
[----:B------:R-:W3:Y:S02]  /*a880*/  SYNCS.PHASECHK.TRANS64.TRYWAIT P3, [UR5+0x38850], R5 ;  /* 0x03885005ff0075a7 */ /* 0x000ee40008060145 */
[----:B---3--:R-:W-:Y:S05]  /*a890*/  @!P3 BRA `(.L_x_3205) ;  /* 0x000001180018b947 */ /* 0x008fea0003800000 */
.L_x_3204:
        /* <DEDUP_REMOVED lines=607> */
.L_x_3197:
[----:B------:R-:W-:-:S13]  /*ce90*/  ISETP.GE.AND P2, PT, R6, R190, PT ;  /* 0x000000be0600720c */ /* 0x000fda0003f46270 */
[----:B------:R-:W-:Y:S05]  /*cea0*/  @!P2 BRA `(.L_x_3207) ;  /* 0x0000003000dca947 */ /* 0x000fea0003800000 */
[----:B------:R-:W-:Y:S01]  /*ceb0*/  IMAD.MOV.U32 R12, RZ, RZ, R7 ;  /* 0x000000ffff0c7224 */ /* 0x000fe200078e0007 */
[----:B------:R-:W-:Y:S01]  /*cec0*/  UMOV UR7, UR36 ;  /* 0x0000002400077c82 */ /* 0x000fe20008000000 */
[----:B------:R-:W-:-:S07]  /*ced0*/  IMAD.MOV.U32 R11, RZ, RZ, R5 ;  /* 0x000000ffff0b7224 */ /* 0x000fce00078e0005 */
.L_x_3224:
[----:B------:R-:W-:-:S04]  /*cee0*/  UIADD3 UR36, UR7, 0x1, URZ ;  /* 0x0000000107247890 */ /* 0x000fc8000fffe03f */
[----:B------:R-:W-:-:S04]  /*cef0*/  UISETP.NE.AND UP0, UPT, UR36, 0x2, UPT ;  /* 0x000000022400788c */ /* 0x000fc8000bf05270 */
[----:B------:R-:W-:Y:S02]  /*cf00*/  USEL UR5, URZ, 0x1, UP0 ;  /* 0x000000013f057887 */ /* 0x000fe40008000000 */
[----:B------:R-:W-:-:S04]  /*cf10*/  USEL UR36, UR36, URZ, UP0 ;  /* 0x0000003f24247287 */ /* 0x000fc80008000000 */
[----:B------:R-:W-:Y:S01]  /*cf20*/  LOP3.LUT R2, R2, UR5, RZ, 0x3c, !PT ;  /* 0x0000000502027c12 */ /* 0x000fe2000f8e3cff */
[----:B--2---:R-:W-:Y:S07]  /*cf30*/  @!P0 BRA `(.L_x_3208) ;  /* 0x0000000000048947 */ /* 0x004fee0003800000 */
[----:B------:R-:W-:Y:S01]  /*cf40*/  BPT.TRAP 0x1 ;  /* 0x000000040000795c */ /* 0x000fe20000300000 */
.L_x_3208:
[----:B------:R-:W-:Y:S01]  /*cf50*/  ULEA UR5, UR36, UR37, 0x3 ;  /* 0x0000002524057291 */ /* 0x000fe2000f8e183f */
[----:B------:R-:W-:-:S08]  /*cf60*/  SHF.L.U32 R5, R2, 0x1f, RZ ;  /* 0x0000001f02057819 */ /* 0x000fd000000006ff */
[----:B------:R1:W2:Y:S01]  /*cf70*/  SYNCS.PHASECHK.TRANS64.TRYWAIT P2, [UR5+0x38830], R5 ;  /* 0x03883005ff0075a7 */ /* 0x0002a20008040145 */
[----:B------:R-:W-:Y:S05]  /*cf80*/  @!P0 BRA `(.L_x_3209) ;  /* 0x0000000000048947 */ /* 0x000fea0003800000 */
[----:B------:R-:W-:Y:S01]  /*cf90*/  BPT.TRAP 0x1 ;  /* 0x000000040000795c */ /* 0x000fe20000300000 */
.L_x_3209:
[----:B--2---:R-:W-:Y:S05]  /*cfa0*/  @P2 BRA `(.L_x_3210) ;  /* 0x0000000000082947 */ /* 0x004fea0003800000 */
[----:B------:R-:W2:Y:S02]  /*cfb0*/  SYNCS.PHASECHK.TRANS64.TRYWAIT P2, [UR5+0x38830], R5 ;  /* 0x03883005ff0075a7 */ /* 0x000ea40008040145 */
[----:B--2---:R-:W-:Y:S05]  /*cfc0*/  @!P2 BRA `(.L_x_3211) ;  /* 0x000000f00064a947 */ /* 0x004fea0003800000 */
.L_x_3210:
        /* <DEDUP_REMOVED lines=23> */
.L_x_3212:
[----:B------:R0:W3:Y:S01]  /*d140*/  SYNCS.PHASECHK.TRANS64.TRYWAIT P2, [UR5+0x38850], R5 ;  /* 0x03885005ff0075a7 */ /* 0x0000e20008040145 */
[----:B------:R-:W-:Y:S05]  /*d150*/  @!P0 BRA `(.L_x_3213) ;  /* 0x0000000000048947 */ /* 0x000fea0003800000 */
[----:B------:R-:W-:Y:S01]  /*d160*/  BPT.TRAP 0x1 ;  /* 0x000000040000795c */ /* 0x000fe20000300000 */
.L_x_3213:
[----:B---3--:R-:W-:Y:S05]  /*d170*/  @P2 BRA `(.L_x_3214) ;  /* 0x0000000000082947 */ /* 0x008fea0003800000 */
[----:B------:R-:W3:Y:S02]  /*d180*/  SYNCS.PHASECHK.TRANS64.TRYWAIT P2, [UR5+0x38850], R5 ;  /* 0x03885005ff0075a7 */ /* 0x000ee40008040145 */
[----:B---3--:R-:W-:Y:S05]  /*d190*/  @!P2 BRA `(.L_x_3215) ;  /* 0x000000f00008a947 */ /* 0x008fea0003800000 */
.L_x_3214:
        /* <DEDUP_REMOVED lines=11> */
[----:B------:R-:W-:Y:S01]  /*d250*/  VIADD R20, R189, UR40 ;  /* 0x00000028bd147c36 */ /* 0x000fe20008000000 */
[----:B------:R-:W-:Y:S01]  /*d260*/  UIADD3 UR18, UR26, 0x800, URZ ;  /* 0x000008001a127890 */ /* 0x000fe2000fffe03f */
[----:B------:R-:W-:Y:S01]  /*d270*/  IMAD.U32 R10, RZ, RZ, UR5 ;  /* 0x00000005ff0a7e24 */ /* 0x000fe2000f8e00ff */
[----:B------:R-:W-:-:S02]  /*d280*/  ULDC UR5, c[0x0][0xad4] ;  /* 0x0002b50000057ab9 */ /* 0x000fc40000000800 */
[----:B------:R-:W-:Y:S01]  /*d290*/  ULOP3.LUT UR5, URZ, UR5, URZ, 0x33, !UPT ;  /* 0x000000053f057292 */ /* 0x000fe2000f8e333f */
[----:B---3--:R-:W-:-:S05]  /*d2a0*/  SHF.R.U32.HI R7, RZ, 0x7, R7 ;  /* 0x00000007ff077819 */ /* 0x008fca0000011607 */
[----:B01----:R-:W0:Y:S02]  /*d2b0*/  SHFL.IDX PT, R5, R7, RZ, 0x1f ;  /* 0x00001fff07057589 */ /* 0x003e2400000e0000 */
[----:B0-----:R-:W-:Y:S02]  /*d2c0*/  R2UR UR10, R5 ;  /* 0x00000000050a72ca */ /* 0x001fe400000e0000 */
[----:B------:R-:W0:Y:S11]  /*d2d0*/  @P5 LDC R5, c[0x0][0x44c] ;  /* 0x00011300ff055b82 */ /* 0x000e360000000800 */
[----:B------:R-:W-:-:S03]  /*d2e0*/  UISETP.GT.AND UP0, UPT, UR10, 0x7f, UPT ;  /* 0x0000007f0a00788c */ /* 0x000fc6000bf04270 */
[----:B------:R-:W-:Y:S01]  /*d2f0*/  UMOV UR10, 0x4 ;  /* 0x00000004000a7882 */ /* 0x000fe20000000000 */
[----:B------:R-:W-:Y:S02]  /*d300*/  USEL UR14, URZ, 0x2, !UP0 ;  /* 0x000000023f0e7887 */ /* 0x000fe4000c000000 */
[----:B------:R-:W-:Y:S01]  /*d310*/  USEL UR11, UR10, 0x2, UP0 ;  /* 0x000000020a0b7887 */ /* 0x000fe20008000000 */
[----:B------:R-:W-:Y:S02]  /*d320*/  WARPGROUP.DEPBAR.LE gsb0, 0x0 ;  /* 0x00008000000079c5 */ /* 0x000fe40000010000 */
[----:B------:R-:W-:Y:S01]  /*d330*/  WARPGROUP.ARRIVE ;  /* 0x00000000000079c5 */ /* 0x000fe20000000000 */
[----:B------:R-:W-:Y:S01]  /*d340*/  USEL UR10, UR10, 0x6, !UP0 ;  /* 0x000000060a0a7887 */ /* 0x000fe2000c000000 */
[----:B0-----:R-:W-:-:S04]  /*d350*/  @P5 IMAD.HI.U32 R5, R20, R5, RZ ;  /* 0x0000000514055227 */ /* 0x001fc800078e00ff */
[----:B------:R-:W-:Y:S01]  /*d360*/  HGMMA.64x64x16.F32 R152, gdesc[UR28], R152, gsb0 ;  /* 0x00e000001c9879f0 */ /* 0x000fe20008000898 */
[----:B------:R-:W-:Y:S02]  /*d370*/  UIADD3 UR28, UR6, 0x4, URZ ;  /* 0x00000004061c7890 */ /* 0x000fe4000fffe03f */
[----:B------:R-:W-:Y:S01]  /*d380*/  UIADD3 UR30, UR26, 0x4, URZ ;  /* 0x000000041a1e7890 */ /* 0x000fe2000fffe03f */
[----:B--2---:R-:W-:Y:S01]  /*d390*/  @P5 SHF.R.U32.HI R20, RZ, R8, R5 ;  /* 0x00000008ff145219 */ /* 0x004fe20000011605 */
[----:B------:R-:W-:Y:S01]  /*d3a0*/  UMOV UR29, 0x40000040 ;  /* 0x40000040001d7882 */ /* 0x000fe20000000000 */
[----:B------:R-:W-:Y:S01]  /*d3b0*/  UMOV UR31, 0x40000040 ;  /* 0x40000040001f7882 */ /* 0x000fe20000000000 */
[----:B------:R-:W-:Y:S02]  /*d3c0*/  @!P1 VIADD R5, R10, 0x38840 ;  /* 0x000388400a059836 */ /* 0x000fe40000000000 */
[----:B------:R-:W0:Y:S03]  /*d3d0*/  SHFL.IDX PT, R8, R20, RZ, 0x1c1f ;  /* 0x001c1fff14087589 */ /* 0x000e2600000e0000 */
[----:B------:R-:W-:Y:S01]  /*d3e0*/  @!P1 PRMT R7, RZ, 0x654, R5 ;  /* 0x00000654ff079816 */ /* 0x000fe20000000005 */
[----:B------:R-:W-:Y:S01]  /*d3f0*/  IMAD.SHL.U32 R5, R6, 0x40, RZ ;  /* 0x0000004006057824 */ /* 0x000fe200078e00ff */
        /* <DEDUP_REMOVED lines=244> */
[--C-:B0-----:R-:W-:Y:S02]  /*e340*/  IMAD.IADD R15, R7, 0x1, R8.reuse ;  /* 0x00000001070f7824 */ /* 0x101fe400078e0208 */
[----:B------:R-:W-:Y:S01]  /*e350*/  IMAD.IADD R14, R13, 0x1, R8 ;  /* 0x000000010d0e7824 */ /* 0x000fe200078e0208 */
[----:B------:R-:W-:Y:S06]  /*e360*/  @!P6 BRA `(.L_x_3216) ;  /* 0x000000000058e947 */ /* 0x000fec0003800000 */
        /* <DEDUP_REMOVED lines=12> */
.L_x_3218:
[----:B------:R-:W-:-:S05]  /*e430*/  IMAD.U32 R214, RZ, RZ, UR5 ;  /* 0x00000005ffd67e24 */ /* 0x000fca000f8e00ff */
[----:B------:R-:W-:-:S13]  /*e440*/  ISETP.NE.AND P2, PT, R214, 0x1, PT ;  /* 0x00000001d600780c */ /* 0x000fda0003f45270 */
[----:B------:R-:W0:Y:S02]  /*e450*/  @P2 LDC.64 R8, c[0x0][0xae0] ;  /* 0x0002b800ff082b82 */ /* 0x000e240000000a00 */
[----:B0-----:R-:W-:-:S05]  /*e460*/  @P2 IMAD.HI.U32 R8, R21, R8, RZ ;  /* 0x0000000815082227 */ /* 0x001fca00078e00ff */
[----:B------:R-:W-:-:S07]  /*e470*/  @P2 SHF.R.U32.HI R21, RZ, R9, R8 ;  /* 0x00000009ff152219 */ /* 0x000fce0000011608 */
.L_x_3219:
[----:B------:R-:W-:Y:S05]  /*e480*/  BSYNC B0 ;  /* 0x0000000000007941 */ /* 0x000fea0003800000 */
.L_x_3217:
[----:B------:R-:W-:-:S04]  /*e490*/  IMAD R21, R21, R214, -R5 ;  /* 0x000000d615157224 */ /* 0x000fc800078e0a05 */
[----:B------:R-:W-:-:S05]  /*e4a0*/  IMAD.IADD R21, R21, 0x1, -R18 ;  /* 0x0000000115157824 */ /* 0x000fca00078e0a12 */
[----:B------:R-:W-:Y:S02]  /*e4b0*/  VIADDMNMX R15, R21, R214, R15, PT ;  /* 0x000000d6150f7246 */ /* 0x000fe4000380010f */
[----:B------:R-:W-:-:S07]  /*e4c0*/  VIMNMX R14, R14, R21, !PT ;  /* 0x000000150e0e7248 */ /* 0x000fce0007fe0100 */
.L_x_3216:
[----:B------:R-:W-:Y:S01]  /*e4d0*/  ISETP.GT.AND P2, PT, R6, -0x1, PT ;  /* 0xffffffff0600780c */ /* 0x000fe20003f44270 */
[----:B------:R-:W0:Y:S03]  /*e4e0*/  SHFL.IDX PT, R20, R20, 0x1, 0x1c1f ;  /* 0x003c1f0014147f89 */ /* 0x000e2600000e0000 */
        /* <DEDUP_REMOVED lines=63> */
.L_x_3222:
[----:B------:R-:W-:-:S05]  /*e8e0*/  IMAD.U32 R20, RZ, RZ, UR5 ;  /* 0x00000005ff147e24 */ /* 0x000fca000f8e00ff */
[----:B------:R-:W-:-:S13]  /*e8f0*/  ISETP.NE.AND P3, PT, R20, 0x1, PT ;  /* 0x000000011400780c */ /* 0x000fda0003f65270 */
[----:B------:R-:W0:Y:S02]  /*e900*/  @P3 LDC.64 R8, c[0x0][0xae0] ;  /* 0x0002b800ff083b82 */ /* 0x000e240000000a00 */
[----:B0-----:R-:W-:-:S05]  /*e910*/  @P3 IMAD.HI.U32 R8, R14, R8, RZ ;  /* 0x000000080e083227 */ /* 0x001fca00078e00ff */
[----:B------:R-:W-:-:S07]  /*e920*/  @P3 SHF.R.U32.HI R14, RZ, R9, R8 ;  /* 0x00000009ff0e3219 */ /* 0x000fce0000011608 */
.L_x_3223:
[----:B------:R-:W-:Y:S05]  /*e930*/  BSYNC B0 ;  /* 0x0000000000007941 */ /* 0x000fea0003800000 */
.L_x_3221:
[----:B------:R-:W-:-:S04]  /*e940*/  IMAD R5, R14, R20, -R5 ;  /* 0x000000140e057224 */ /* 0x000fc800078e0a05 */
[----:B------:R-:W-:-:S05]  /*e950*/  IMAD.IADD R8, R5, 0x1, -R18 ;  /* 0x0000000105087824 */ /* 0x000fca00078e0a12 */
[----:B------:R-:W-:Y:S02]  /*e960*/  VIADDMNMX R7, R8, R20, R7, PT ;  /* 0x0000001408077246 */ /* 0x000fe40003800107 */
[----:B------:R-:W-:-:S07]  /*e970*/  VIMNMX R13, R13, R8, !PT ;  /* 0x000000080d0d7248 */ /* 0x000fce0007fe0100 */
.L_x_3220:
        /* <DEDUP_REMOVED lines=81> */
[--C-:B------:R-:W-:Y:S01]  /*ee90*/  FFMA.FTZ R21, R156, UR19, -R215.reuse ;  /* 0x000000139c157c23 */ /* 0x100fe200080108d7 */
[----:B------:R-:W-:Y:S01]  /*eea0*/  FMNMX.FTZ R15, R171, R14, !PT ;  /* 0x0000000eab0f7209 */ /* 0x000fe20007810000 */
[----:B------:R0:W-:Y:S01]  /*eeb0*/  MUFU.EX2 R8, R20 ;  /* 0x0000001400087308 */ /* 0x0001e20000000800 */
        /* <DEDUP_REMOVED lines=8> */
[----:B------:R-:W-:Y:S01]  /*ef40*/  FMNMX.FTZ R15, R214, R15, !PT ;  /* 0x0000000fd60f7209 */ /* 0x000fe20007810000 */
[--C-:B------:R-:W-:Y:S01]  /*ef50*/  FFMA.FTZ R178, R181, UR19, -R215.reuse ;  /* 0x00000013b5b27c23 */ /* 0x100fe200080108d7 */
[----:B------:R-:W-:Y:S01]  /*ef60*/  ISETP.GT.AND P2, PT, R13, 0x39, P2 ;  /* 0x000000390d00780c */ /* 0x000fe20001744270 */
[--C-:B------:R-:W-:Y:S01]  /*ef70*/  FFMA.FTZ R174, R165, UR19, -R215.reuse ;  /* 0x00000013a5ae7c23 */ /* 0x100fe200080108d7 */
[C---:B------:R-:W-:Y:S01]  /*ef80*/  ISETP.LT.OR P3, PT, R7.reuse, 0x39, P3 ;  /* 0x000000390700780c */ /* 0x040fe20001f61670 */
        /* <DEDUP_REMOVED lines=10> */
[----:B------:R-:W-:Y:S01]  /*f030*/  MUFU.EX2 R14, R157 ;  /* 0x0000009d000e7308 */ /* 0x000fe20000000800 */
[----:B0-----:R-:W-:Y:S01]  /*f040*/  FMNMX.FTZ R20, R156, R7, !PT ;  /* 0x000000079c147209 */ /* 0x001fe20007810000 */
[--C-:B-1----:R-:W-:Y:S01]  /*f050*/  FFMA.FTZ R21, R164, UR19, -R215.reuse ;  /* 0x00000013a4157c23 */ /* 0x102fe200080108d7 */
[----:B------:R-:W-:Y:S01]  /*f060*/  FSEL R164, R5, RZ, P4 ;  /* 0x000000ff05a47208 */ /* 0x000fe20002000000 */
[--C-:B------:R-:W-:Y:S01]  /*f070*/  FFMA.FTZ R173, R173, UR19, -R215.reuse ;  /* 0x00000013adad7c23 */ /* 0x100fe200080108d7 */
[----:B------:R-:W-:Y:S01]  /*f080*/  FMNMX.FTZ R7, R183, R20, !PT ;  /* 0x00000014b7077209 */ /* 0x000fe20007810000 */
[----:B------:R-:W-:Y:S01]  /*f090*/  FFMA.FTZ R20, R161, UR19, -R215 ;  /* 0x00000013a1147c23 */ /* 0x000fe200080108d7 */
[----:B------:R-:W-:-:S02]  /*f0a0*/  IMAD.MOV R161, RZ, RZ, -R22 ;  /* 0x000000ffffa17224 */ /* 0x000fc400078e0a16 */
[----:B------:R-:W-:Y:S01]  /*f0b0*/  FADD.FTZ R164, -R164, R11 ;  /* 0x0000000ba4a47221 */ /* 0x000fe20000010100 */
[----:B------:R-:W-:Y:S01]  /*f0c0*/  MUFU.EX2 R9, R9 ;  /* 0x0000000900097308 */ /* 0x000fe20000000800 */
[----:B------:R-:W0:Y:S02]  /*f0d0*/  SHFL.BFLY PT, R160, R7, 0x2, 0x1f ;  /* 0x0c401f0007a07f89 */ /* 0x000e2400000e0000 */
[----:B------:R-:W-:Y:S01]  /*f0e0*/  FMUL.FTZ R11, R164, UR19 ;  /* 0x00000013a40b7c20 */ /* 0x000fe20008410000 */
[----:B------:R-:W-:-:S04]  /*f0f0*/  ISETP.NE.AND P3, PT, R18, R161, PT ;  /* 0x000000a11200720c */ /* 0x000fc80003f65270 */
[----:B------:R-:W-:Y:S08]  /*f100*/  MUFU.EX2 R15, R15 ;  /* 0x0000000f000f7308 */ /* 0x000ff00000000800 */
[----:B------:R-:W1:Y:S08]  /*f110*/  MUFU.EX2 R11, R11 ;  /* 0x0000000b000b7308 */ /* 0x000e700000000800 */
[----:B------:R-:W2:Y:S01]  /*f120*/  MUFU.EX2 R20, R20 ;  /* 0x0000001400147308 */ /* 0x000ea20000000800 */
[----:B0-----:R-:W-:-:S05]  /*f130*/  FMNMX.FTZ R160, R7, R160, !PT ;  /* 0x000000a007a07209 */ /* 0x001fca0007810000 */
[----:B------:R-:W0:Y:S02]  /*f140*/  SHFL.BFLY PT, R7, R160, 0x1, 0x1f ;  /* 0x0c201f00a0077f89 */ /* 0x000e2400000e0000 */
[----:B------:R-:W-:Y:S01]  /*f150*/  MUFU.EX2 R21, R21 ;  /* 0x0000001500157308 */ /* 0x000fe20000000800 */
        /* <DEDUP_REMOVED lines=21> */
[----:B0-----:R-:W-:Y:S01]  /*f2b0*/  FMNMX.FTZ R7, R160, R7, !PT ;  /* 0x00000007a0077209 */ /* 0x001fe20007810000 */
[-C--:B------:R-:W-:Y:S01]  /*f2c0*/  FMUL.FTZ R61, R61, R11.reuse ;  /* 0x0000000b3d3d7220 */ /* 0x080fe20000410000 */
[----:B------:R-:W-:Y:S01]  /*f2d0*/  MUFU.EX2 R169, R169 ;  /* 0x000000a900a97308 */ /* 0x000fe20000000800 */
[-C--:B------:R-:W-:Y:S01]  /*f2e0*/  FMUL.FTZ R64, R64, R11.reuse ;  /* 0x0000000b40407220 */ /* 0x080fe20000410000 */
[C---:B------:R-:W-:Y:S01]  /*f2f0*/  FSETP.NEU.FTZ.AND P2, PT, R7.reuse, -INF , PT ;  /* 0xff8000000700780b */ /* 0x040fe20003f5d000 */
[----:B------:R-:W-:Y:S01]  /*f300*/  FMUL.FTZ R157, R7, UR19 ;  /* 0x00000013079d7c20 */ /* 0x000fe20008410000 */
[-C--:B------:R-:W-:Y:S01]  /*f310*/  FMUL.FTZ R65, R65, R11.reuse ;  /* 0x0000000b41417220 */ /* 0x080fe20000410000 */
[-C--:B------:R-:W-:Y:S01]  /*f320*/  FMUL.FTZ R68, R68, R11.reuse ;  /* 0x0000000b44447220 */ /* 0x080fe20000410000 */
[-C--:B------:R-:W-:Y:S01]  /*f330*/  FMUL.FTZ R69, R69, R11.reuse ;  /* 0x0000000b45457220 */ /* 0x080fe20000410000 */
[-C--:B------:R-:W-:Y:S01]  /*f340*/  FMUL.FTZ R72, R72, R11.reuse ;  /* 0x0000000b48487220 */ /* 0x080fe20000410000 */
[----:B------:R-:W-:Y:S01]  /*f350*/  FSEL R157, R157, RZ, P2 ;  /* 0x000000ff9d9d7208 */ /* 0x000fe20001000000 */
[----:B------:R-:W-:Y:S01]  /*f360*/  MUFU.EX2 R172, R172 ;  /* 0x000000ac00ac7308 */ /* 0x000fe20000000800 */
[-C--:B------:R-:W-:Y:S01]  /*f370*/  FMUL.FTZ R73, R73, R11.reuse ;  /* 0x0000000b49497220 */ /* 0x080fe20000410000 */
[-C--:B------:R-:W-:Y:S01]  /*f380*/  FMUL.FTZ R76, R76, R11.reuse ;  /* 0x0000000b4c4c7220 */ /* 0x080fe20000410000 */
[----:B------:R-:W-:Y:S01]  /*f390*/  FMUL.FTZ R77, R77, R11 ;  /* 0x0000000b4d4d7220 */ /* 0x000fe20000410000 */
[--C-:B------:R-:W-:Y:S01]  /*f3a0*/  FFMA.FTZ R180, R155, UR19, -R157.reuse ;  /* 0x000000139bb47c23 */ /* 0x100fe2000801089d */
[----:B------:R-:W-:Y:S01]  /*f3b0*/  FSEL R155, R7, RZ, P2 ;  /* 0x000000ff079b7208 */ /* 0x000fe20001000000 */
[----:B------:R-:W-:Y:S01]  /*f3c0*/  FFMA.FTZ R160, R158, UR19, -R157 ;  /* 0x000000139ea07c23 */ /* 0x000fe2000801089d */
[----:B------:R-:W-:-:S02]  /*f3d0*/  IMAD.U32 R158, RZ, RZ, UR7 ;  /* 0x00000007ff9e7e24 */ /* 0x000fc4000f8e00ff */
[--C-:B------:R-:W-:Y:S01]  /*f3e0*/  FFMA.FTZ R179, R213, UR19, -R157.reuse ;  /* 0x00000013d5b37c23 */ /* 0x100fe2000801089d */
[----:B------:R-:W-:Y:S01]  /*f3f0*/  FFMA.FTZ R181, R159, UR19, -R157 ;  /* 0x000000139fb57c23 */ /* 0x000fe2000801089d */
[----:B------:R-:W-:Y:S01]  /*f400*/  FADD.FTZ R155, -R155, R12 ;  /* 0x0000000c9b9b7221 */ /* 0x000fe20000010100 */
[----:B------:R-:W-:Y:S02]  /*f410*/  @!P3 IMAD R158, R158, 0x40, R19 ;  /* 0x000000409e9eb824 */ /* 0x000fe400078e0213 */
[--C-:B------:R-:W-:Y:S01]  /*f420*/  FFMA.FTZ R213, R170, UR19, -R157.reuse ;  /* 0x00000013aad57c23 */ /* 0x100fe2000801089d */
[--C-:B------:R-:W-:Y:S01]  /*f430*/  FFMA.FTZ R216, R171, UR19, -R157.reuse ;  /* 0x00000013abd87c23 */ /* 0x100fe2000801089d */
[----:B------:R-:W-:Y:S01]  /*f440*/  FMUL.FTZ R155, R155, UR19 ;  /* 0x000000139b9b7c20 */ /* 0x000fe20008410000 */
[--C-:B------:R-:W-:Y:S01]  /*f450*/  FFMA.FTZ R215, R154, UR19, -R157.reuse ;  /* 0x000000139ad77c23 */ /* 0x100fe2000801089d */
[----:B------:R-:W-:Y:S01]  /*f460*/  @!P3 LEA R161, R158, UR37, 0x2 ;  /* 0x000000259ea1bc11 */ /* 0x000fe2000f8e10ff */
[--C-:B------:R-:W-:Y:S01]  /*f470*/  FFMA.FTZ R218, R214, UR19, -R157.reuse ;  /* 0x00000013d6da7c23 */ /* 0x100fe2000801089d */
        /* <DEDUP_REMOVED lines=9> */
[----:B------:R-:W-:Y:S01]  /*f510*/  @!P3 STS [R161+0x38400], R11 ;  /* 0x0384000ba100b388 */ /* 0x000fe20000000800 */
[----:B------:R-:W-:Y:S01]  /*f520*/  MUFU.EX2 R179, R179 ;  /* 0x000000b300b37308 */ /* 0x000fe20000000800 */
[----:B------:R-:W-:Y:S01]  /*f530*/  F2FP.F16.F32.PACK_AB R152, R9, R8 ;  /* 0x000000080998723e */ /* 0x000fe200000000ff */
[----:B------:R-:W-:Y:S01]  /*f540*/  FMUL.FTZ R80, R80, R11 ;  /* 0x0000000b50507220 */ /* 0x000fe20000410000 */
[----:B------:R-:W-:Y:S01]  /*f550*/  F2FP.F16.F32.PACK_AB R154, R14, R13 ;  /* 0x0000000d0e9a723e */ /* 0x000fe200000000ff */
[----:B------:R-:W-:Y:S01]  /*f560*/  FMUL.FTZ R81, R81, R11 ;  /* 0x0000000b51517220 */ /* 0x000fe20000410000 */
[----:B--2---:R-:W-:Y:S01]  /*f570*/  F2FP.F16.F32.PACK_AB R156, R20, R15 ;  /* 0x0000000f149c723e */ /* 0x004fe200000000ff */
[----:B------:R-:W-:Y:S01]  /*f580*/  FMUL.FTZ R84, R84, R11 ;  /* 0x0000000b54547220 */ /* 0x000fe20000410000 */
[----:B0-----:R0:W-:Y:S01]  /*f590*/  @!P3 STS [R161+0x38420], R182 ;  /* 0x038420b6a100b388 */ /* 0x0011e20000000800 */
[----:B------:R-:W1:Y:S01]  /*f5a0*/  MUFU.EX2 R180, R180 ;  /* 0x000000b400b47308 */ /* 0x000e620000000800 */
[----:B------:R-:W-:Y:S01]  /*f5b0*/  F2FP.F16.F32.PACK_AB R158, R174, R21 ;  /* 0x00000015ae9e723e */ /* 0x000fe200000000ff */
        /* <DEDUP_REMOVED lines=43> */
[-C--:B------:R-:W-:Y:S01]  /*f870*/  FMUL.FTZ R27, R27, R182.reuse ;  /* 0x000000b61b1b7220 */ /* 0x080fe20000410000 */
[-C--:B------:R-:W-:Y:S01]  /*f880*/  FMUL.FTZ R30, R30, R182.reuse ;  /* 0x000000b61e1e7220 */ /* 0x080fe20000410000 */
[----:B------:R-:W-:Y:S01]  /*f890*/  FMUL.FTZ R31, R31, R182 ;  /* 0x000000b61f1f7220 */ /* 0x000fe20000410000 */
        /* <DEDUP_REMOVED lines=75> */
[----:B------:R-:W-:Y:S01]  /*fd50*/  FMUL.FTZ R151, R151, R182 ;  /* 0x000000b697977220 */ /* 0x000fe20000410000 */
[----:B------:R2:W-:Y:S01]  /*fd60*/  STSM.16.M88.4 [R23+0x36400], R152 ;  /* 0x0364009817007844 */ /* 0x0005e20000000200 */
[----:B------:R-:W-:Y:S01]  /*fd70*/  FFMA.FTZ R8, R11, R3, R8 ;  /* 0x000000030b087223 */ /* 0x000fe20000010008 */
[----:B------:R-:W-:Y:S01]  /*fd80*/  FFMA.FTZ R179, R182, R4, R179 ;  /* 0x00000004b6b37223 */ /* 0x000fe200000100b3 */
[----:B------:R-:W-:Y:S01]  /*fd90*/  ISETP.GT.AND P2, PT, R6, R190, PT ;  /* 0x000000be0600720c */ /* 0x000fe20003f44270 */
[----:B------:R-:W-:Y:S01]  /*fda0*/  MUFU.EX2 R217, R217 ;  /* 0x000000d900d97308 */ /* 0x000fe20000000800 */
[----:B------:R2:W-:Y:S01]  /*fdb0*/  STSM.16.M88.4 [R184], R156 ;  /* 0x0000009cb8007844 */ /* 0x0005e20000000200 */
[----:B------:R-:W-:Y:S01]  /*fdc0*/  FADD.FTZ R8, R9, R8 ;  /* 0x0000000809087221 */ /* 0x000fe20000010000 */
[----:B------:R-:W-:Y:S01]  /*fdd0*/  FADD.FTZ R179, R180, R179 ;  /* 0x000000b3b4b37221 */ /* 0x000fe20000010000 */
[----:B------:R-:W-:Y:S01]  /*fde0*/  UMOV UR7, UR36 ;  /* 0x0000002400077c82 */ /* 0x000fe20008000000 */
[----:B------:R2:W-:Y:S01]  /*fdf0*/  STSM.16.M88.4 [R186], R160 ;  /* 0x000000a0ba007844 */ /* 0x0005e20000000200 */
[----:B------:R-:W-:Y:S01]  /*fe00*/  FADD.FTZ R13, R13, R8 ;  /* 0x000000080d0d7221 */ /* 0x000fe20000010000 */
[----:B------:R-:W-:Y:S01]  /*fe10*/  FADD.FTZ R12, R12, R179 ;  /* 0x000000b30c0c7221 */ /* 0x000fe20000010000 */
[----:B------:R-:W0:Y:S01]  /*fe20*/  MUFU.EX2 R220, R220 ;  /* 0x000000dc00dc7308 */ /* 0x000e220000000800 */
[----:B-1----:R-:W-:Y:S01]  /*fe30*/  F2FP.F16.F32.PACK_AB R166, R178, R177 ;  /* 0x000000b1b2a6723e */ /* 0x002fe200000000ff */
[----:B------:R-:W-:Y:S01]  /*fe40*/  FADD.FTZ R14, R14, R13 ;  /* 0x0000000d0e0e7221 */ /* 0x000fe20000010000 */
[----:B------:R-:W-:Y:S01]  /*fe50*/  FADD.FTZ R181, R181, R12 ;  /* 0x0000000cb5b57221 */ /* 0x000fe20000010000 */
[----:B------:R-:W-:-:S02]  /*fe60*/  VIADD R6, R6, 0xffffffff ;  /* 0xffffffff06067836 */ /* 0x000fc40000000000 */
[----:B------:R-:W-:Y:S01]  /*fe70*/  FADD.FTZ R15, R15, R14 ;  /* 0x0000000e0f0f7221 */ /* 0x000fe20000010000 */
[----:B------:R-:W-:Y:S01]  /*fe80*/  FADD.FTZ R170, R170, R181 ;  /* 0x000000b5aaaa7221 */ /* 0x000fe20000010000 */
[----:B------:R-:W-:Y:S01]  /*fe90*/  MUFU.EX2 R219, R219 ;  /* 0x000000db00db7308 */ /* 0x000fe20000000800 */
[----:B------:R-:W-:Y:S02]  /*fea0*/  IMAD.MOV.U32 R11, RZ, RZ, R5 ;  /* 0x000000ffff0b7224 */ /* 0x000fe400078e0005 */
[----:B------:R-:W-:Y:S01]  /*feb0*/  FADD.FTZ R20, R20, R15 ;  /* 0x0000000f14147221 */ /* 0x000fe20000010000 */
        /* <DEDUP_REMOVED lines=14> */
[----:B-1----:R-:W-:Y:S02]  /*ffa0*/  F2FP.F16.F32.PACK_AB R167, R222, R219 ;  /* 0x000000dbdea7723e */ /* 0x002fe400000000ff */
        /* <DEDUP_REMOVED lines=10> */
[----:B------:R-:W-:-:S03]  /*10050*/  FADD.FTZ R3, R177, R176 ;  /* 0x000000b0b1037221 */ /* 0x000fc60000010000 */
[----:B------:R-:W-:Y:S01]  /*10060*/  FADD.FTZ R219, R219, R220 ;  /* 0x000000dcdbdb7221 */ /* 0x000fe20000010000 */
[----:B------:R-:W-:-:S03]  /*10070*/  FADD.FTZ R3, R178, R3 ;  /* 0x00000003b2037221 */ /* 0x000fc60000010000 */
[----:B------:R-:W-:Y:S01]  /*10080*/  FADD.FTZ R4, R222, R219 ;  /* 0x000000dbde047221 */ /* 0x000fe20000010000 */
[----:B------:R-:W-:Y:S02]  /*10090*/  WARPGROUP.DEPBAR.LE gsb0, 0x0 ;  /* 0x00008000000079c5 */ /* 0x000fe40000010000 */
[----:B------:R-:W-:-:S15]  /*100a0*/  WARPGROUP.ARRIVE ;  /* 0x00000000000079c5 */ /* 0x000fde0000000000 */
        /* <DEDUP_REMOVED lines=23> */
.L_x_3207:
[----:B------:R-:W1:Y:S01]  /*10220*/  SHFL.BFLY PT, R0, R3, 0x2, 0x1f ;  /* 0x0c401f0003007f89 */ /* 0x000e6200000e0000 */
[----:B------:R-:W-:Y:S02]  /*10230*/  IMAD.MOV R13, RZ, RZ, -R22 ;  /* 0x000000ffff0d7224 */ /* 0x000fe400078e0a16 */
[----:B------:R-:W-:Y:S01]  /*10240*/  IMAD.MOV.U32 R6, RZ, RZ, RZ ;  /* 0x000000ffff067224 */ /* 0x000fe200078e00ff */
[----:B------:R-:W3:Y:S01]  /*10250*/  SHFL.BFLY PT, R9, R4, 0x2, 0x1f ;  /* 0x0c401f0004097f89 */ /* 0x000ee200000e0000 */
[----:B------:R-:W-:Y:S01]  /*10260*/  IMAD.U32 R16, RZ, RZ, UR19 ;  /* 0x00000013ff107e24 */ /* 0x000fe2000f8e00ff */
[----:B------:R-:W-:Y:S08]  /*10270*/  BAR.ARV 0x8, 0x100 ;  /* 0x0204000000007b1d */ /* 0x000ff00000002000 */
[----:B------:R-:W-:Y:S01]  /*10280*/  BAR.SYNC.DEFER_BLOCKING 0xf, 0x100 ;  /* 0x03c4000000007b1d */ /* 0x000fe20000010000 */
[----:B------:R-:W-:Y:S01]  /*10290*/  ISETP.NE.AND P0, PT, R18, R13, PT ;  /* 0x0000000d1200720c */ /* 0x000fe20003f05270 */
[----:B------:R-:W-:-:S02]  /*102a0*/  IMAD.U32 R13, RZ, RZ, UR19 ;  /* 0x00000013ff0d7e24 */ /* 0x000fc4000f8e00ff */
[----:B------:R-:W-:Y:S02]  /*102b0*/  IMAD.MOV.U32 R20, RZ, RZ, -0x800000 ;  /* 0xff800000ff147424 */ /* 0x000fe400078e00ff */
[----:B------:R-:W-:Y:S02]  /*102c0*/  VIADD R200, R200, 0x1 ;  /* 0x00000001c8c87836 */ /* 0x000fe40000000000 */
[----:B-1----:R-:W-:Y:S01]  /*102d0*/  FADD.FTZ R8, R0, R3 ;  /* 0x0000000300087221 */ /* 0x002fe20000010000 */
[----:B---3--:R-:W-:-:S04]  /*102e0*/  FADD.FTZ R9, R9, R4 ;  /* 0x0000000409097221 */ /* 0x008fc80000010000 */
[----:B------:R-:W1:Y:S01]  /*102f0*/  SHFL.BFLY PT, R11, R8, 0x1, 0x1f ;  /* 0x0c201f00080b7f89 */ /* 0x000e6200000e0000 */
[----:B------:R-:W-:Y:S01]  /*10300*/  IMAD.U32 R4, RZ, RZ, UR36 ;  /* 0x00000024ff047e24 */ /* 0x000fe2000f8e00ff */
[----:B------:R-:W-:Y:S02]  /*10310*/  UIADD3 UR36, UR36, 0x1, URZ ;  /* 0x0000000124247890 */ /* 0x000fe4000fffe03f */
[----:B------:R-:W3:Y:S01]  /*10320*/  SHFL.BFLY PT, R0, R9, 0x1, 0x1f ;  /* 0x0c201f0009007f89 */ /* 0x000ee200000e0000 */
[----:B------:R-:W-:Y:S01]  /*10330*/  @!P0 IMAD R3, R4, 0x40, R19 ;  /* 0x0000004004038824 */ /* 0x000fe200078e0213 */
[----:B------:R-:W-:Y:S01]  /*10340*/  UISETP.NE.AND UP0, UPT, UR36, 0x2, UPT ;  /* 0x000000022400788c */ /* 0x000fe2000bf05270 */
[----:B------:R-:W-:-:S03]  /*10350*/  IMAD.MOV.U32 R4, RZ, RZ, RZ ;  /* 0x000000ffff047224 */ /* 0x000fc600078e00ff */
[----:B------:R-:W-:Y:S02]  /*10360*/  USEL UR4, URZ, 0x1, UP0 ;  /* 0x000000013f047887 */ /* 0x000fe40008000000 */
[----:B------:R-:W-:-:S04]  /*10370*/  USEL UR36, UR36, URZ, UP0 ;  /* 0x0000003f24247287 */ /* 0x000fc80008000000 */
[----:B------:R-:W-:Y:S01]  /*10380*/  LOP3.LUT R2, R2, UR4, RZ, 0x3c, !PT ;  /* 0x0000000402027c12 */ /* 0x000fe2000f8e3cff */
[----:B-1----:R-:W-:Y:S01]  /*10390*/  FADD.FTZ R11, R8, R11 ;  /* 0x0000000b080b7221 */ /* 0x002fe20000010000 */
[----:B---3--:R-:W-:-:S04]  /*103a0*/  FADD.FTZ R0, R9, R0 ;  /* 0x0000000009007221 */ /* 0x008fc80000010000 */
[----:B------:R-:W-:Y:S02]  /*103b0*/  FSETP.NE.FTZ.AND P1, PT, R11, RZ, PT ;  /* 0x000000ff0b00720b */ /* 0x000fe40003f35000 */
[----:B------:R-:W-:Y:S01]  /*103c0*/  @!P0 LEA R9, R3, UR37, 0x2 ;  /* 0x0000002503098c11 */ /* 0x000fe2000f8e10ff */
[----:B------:R-:W-:Y:S01]  /*103d0*/  IMAD.MOV.U32 R3, RZ, RZ, -0x800000 ;  /* 0xff800000ff037424 */ /* 0x000fe200078e00ff */
[----:B------:R-:W-:-:S09]  /*103e0*/  FSETP.NE.FTZ.AND P2, PT, R0, RZ, PT ;  /* 0x000000ff0000720b */ /* 0x000fd20003f55000 */
[----:B------:R-:W1:Y:S04]  /*103f0*/  @P1 MUFU.RCP R6, R11 ;  /* 0x0000000b00061308 */ /* 0x000e680000001000 */
[----:B------:R-:W-:-:S04]  /*10400*/  @P2 FMUL.FTZ R16, R16, 0.69314718246459960938 ;  /* 0x3f31721810102820 */ /* 0x000fc80000410000 */
[----:B------:R-:W3:Y:S08]  /*10410*/  @P2 MUFU.RCP R4, R0 ;  /* 0x0000000000042308 */ /* 0x000ef00000001000 */
[----:B------:R-:W4:Y:S01]  /*10420*/  @P1 MUFU.LG2 R17, R11 ;  /* 0x0000000b00111308 */ /* 0x000f220000000c00 */
[-C--:B-1----:R-:W-:Y:S01]  /*10430*/  FMUL.FTZ R170, R32, R6.reuse ;  /* 0x0000000620aa7220 */ /* 0x082fe20000410000 */
[----:B------:R1:W-:Y:S01]  /*10440*/  @!P0 STS [R9+0x38400], R6 ;  /* 0x0384000609008388 */ /* 0x0003e20000000800 */
[-C--:B------:R-:W-:Y:S01]  /*10450*/  FMUL.FTZ R172, R24, R6.reuse ;  /* 0x0000000618ac7220 */ /* 0x080fe20000410000 */
[-C--:B------:R-:W-:Y:S01]  /*10460*/  FMUL.FTZ R171, R28, R6.reuse ;  /* 0x000000061cab7220 */ /* 0x080fe20000410000 */
[-C--:B------:R-:W-:Y:S01]  /*10470*/  FMUL.FTZ R8, R25, R6.reuse ;  /* 0x0000000619087220 */ /* 0x080fe20000410000 */
[-C--:B--2---:R-:W-:Y:S01]  /*10480*/  FMUL.FTZ R10, R29, R6.reuse ;  /* 0x000000061d0a7220 */ /* 0x084fe20000410000 */
[-C--:B0-----:R-:W-:Y:S01]  /*10490*/  FMUL.FTZ R167, R33, R6.reuse ;  /* 0x0000000621a77220 */ /* 0x081fe20000410000 */
        /* <DEDUP_REMOVED lines=61> */
[----:B----4-:R-:W-:Y:S01]  /*10870*/  @P1 FMUL.FTZ R17, R17, 0.69314718246459960938 ;  /* 0x3f31721811111820 */ /* 0x010fe20000410000 */
[----:B0-----:R-:W-:Y:S01]  /*10880*/  @P2 FMUL.FTZ R33, R32, 0.69314718246459960938 ;  /* 0x3f31721820212820 */ /* 0x001fe20000410000 */
[-C--:B------:R-:W-:Y:S01]  /*10890*/  FMUL.FTZ R0, R83, R4.reuse ;  /* 0x0000000453007220 */ /* 0x080fe20000410000 */
[-C--:B------:R-:W-:Y:S01]  /*108a0*/  FMUL.FTZ R13, R42, R4.reuse ;  /* 0x000000042a0d7220 */ /* 0x080fe20000410000 */
[-C--:B------:R-:W-:Y:S01]  /*108b0*/  FMUL.FTZ R15, R46, R4.reuse ;  /* 0x000000042e0f7220 */ /* 0x080fe20000410000 */
[-C--:B------:R-:W-:Y:S01]  /*108c0*/  FMUL.FTZ R25, R50, R4.reuse ;  /* 0x0000000432197220 */ /* 0x080fe20000410000 */
[-C--:B------:R-:W-:Y:S01]  /*108d0*/  FMUL.FTZ R29, R58, R4.reuse ;  /* 0x000000043a1d7220 */ /* 0x080fe20000410000 */
[-C--:B------:R-:W-:Y:S01]  /*108e0*/  FMUL.FTZ R83, R86, R4.reuse ;  /* 0x0000000456537220 */ /* 0x080fe20000410000 */
[----:B------:R-:W-:Y:S01]  /*108f0*/  PLOP3.LUT P0, PT, PT, PT, PT, 0x8, 0x0 ;  /* 0x000000000000781c */ /* 0x000fe20003f0e170 */
        /* <DEDUP_REMOVED lines=61> */
.L_x_3145:
[----:B------:R-:W0:Y:S08]  /*10cd0*/  S2UR UR4, SR_CgaCtaId ;  /* 0x00000000000479c3 */ /* 0x000e300000008800 */
[----:B------:R-:W-:Y:S06]  /*10ce0*/  BAR.SYNC.DEFER_BLOCKING 0x5, 0x180 ;  /* 0x0146000000007b1d */ /* 0x000fec0000010000 */
[----:B------:R-:W-:Y:S01]  /*10cf0*/  UMOV UR37, 0x400 ;  /* 0x0000040000257882 */ /* 0x000fe20000000000 */
[----:B------:R-:W-:Y:S01]  /*10d00*/  BSSY B0, `(.L_x_3225) ;  /* 0x00002da000007945 */ /* 0x000fe20003800000 */
[----:B0-----:R-:W-:-:S09]  /*10d10*/  ULEA UR37, UR4, UR37, 0x18 ;  /* 0x0000002504257291 */ /* 0x001fd2000f8ec03f */
[----:B------:R-:W0:Y:S02]  /*10d20*/  LDS.128 R4, [UR37+0x388d0] ;  /* 0x0388d025ff047984 */ /* 0x000e240008000c00 */
[----:B0-----:R-:W-:Y:S01]  /*10d30*/  R2UR UR4, R5 ;  /* 0x00000000050472ca */ /* 0x001fe200000e0000 */
        /* <DEDUP_REMOVED lines=21> */
[----:B------:R-:W-:-:S02]  /*10e90*/  F2FP.F16.F32.PACK_AB R65, R67, R66 ;  /* 0x000000424341723e */ /* 0x000fc400000000ff */
[----:B------:R-:W-:Y:S01]  /*10ea0*/  F2FP.F16.F32.PACK_AB R72, R73, R72 ;  /* 0x000000484948723e */ /* 0x000fe200000000ff */
[----:B------:R-:W-:Y:S01]  /*10eb0*/  IMAD.WIDE R122, R204, 0x2, R174 ;  /* 0x00000002cc7a7825 */ /* 0x000fe200078e02ae */
[----:B------:R-:W-:Y:S02]  /*10ec0*/  F2FP.F16.F32.PACK_AB R66, R69, R68 ;  /* 0x000000444542723e */ /* 0x000fe400000000ff */
[----:B------:R-:W-:Y:S02]  /*10ed0*/  F2FP.F16.F32.PACK_AB R67, R71, R70 ;  /* 0x000000464743723e */ /* 0x000fe400000000ff */
[C---:B------:R-:W-:Y:S02]  /*10ee0*/  IADD3 R173, P1, R122.reuse, 0x20, RZ ;  /* 0x000000207aad7810 */ /* 0x040fe40007f3e0ff */
[C---:B------:R-:W-:Y:S02]  /*10ef0*/  LOP3.LUT R5, R122.reuse, 0x380, RZ, 0xc0, !PT ;  /* 0x000003807a057812 */ /* 0x040fe400078ec0ff */
[C---:B------:R-:W-:Y:S01]  /*10f00*/  IADD3 R177, P0, R122.reuse, 0x40, RZ ;  /* 0x000000407ab17810 */ /* 0x040fe20007f1e0ff */
[----:B------:R-:W-:Y:S01]  /*10f10*/  IMAD.X R17, RZ, RZ, R123, P1 ;  /* 0x000000ffff117224 */ /* 0x000fe200008e067b */
[----:B------:R-:W-:-:S02]  /*10f20*/  IADD3 R179, P4, R122, 0x60, RZ ;  /* 0x000000607ab37810 */ /* 0x000fc40007f9e0ff */
        /* <DEDUP_REMOVED lines=29> */
[----:B------:R-:W-:-:S02]  /*11100*/  MOV R168, R122 ;  /* 0x0000007a00a87202 */ /* 0x000fc40000000f00 */
[----:B------:R-:W-:Y:S02]  /*11110*/  LOP3.LUT R123, R30, 0x380, RZ, 0xc0, !PT ;  /* 0x000003801e7b7812 */ /* 0x000fe400078ec0ff */
[----:B------:R-:W-:Y:S01]  /*11120*/  SHF.R.U64 R16, R16, 0x3, RZ ;  /* 0x0000000310107819 */ /* 0x000fe200000012ff */
[----:B------:R0:W-:Y:S01]  /*11130*/  STSM.16.M88.4 [R168], R8 ;  /* 0x00000008a8007844 */ /* 0x0001e20000000200 */
[----:B------:R-:W-:Y:S02]  /*11140*/  SHF.R.U64 R123, R123, 0x3, RZ ;  /* 0x000000037b7b7819 */ /* 0x000fe400000012ff */
[----:B------:R-:W-:Y:S02]  /*11150*/  LOP3.LUT R16, R16, R173, RZ, 0x3c, !PT ;  /* 0x000000ad10107212 */ /* 0x000fe400078e3cff */
[----:B------:R-:W-:Y:S02]  /*11160*/  LOP3.LUT R118, R123, R30, RZ, 0x3c, !PT ;  /* 0x0000001e7b767212 */ /* 0x000fe400078e3cff */
[----:B------:R-:W-:-:S02]  /*11170*/  MOV R123, R16 ;  /* 0x00000010007b7202 */ /* 0x000fc40000000f00 */
[----:B------:R-:W-:Y:S02]  /*11180*/  LOP3.LUT R36, R179, 0x380, RZ, 0xc0, !PT ;  /* 0x00000380b3247812 */ /* 0x000fe400078ec0ff */
[----:B------:R-:W-:Y:S02]  /*11190*/  LOP3.LUT R32, R177, 0x380, RZ, 0xc0, !PT ;  /* 0x00000380b1207812 */ /* 0x000fe400078ec0ff */
[----:B------:R-:W-:Y:S02]  /*111a0*/  LOP3.LUT R27, R4, 0x380, RZ, 0xc0, !PT ;  /* 0x00000380041b7812 */ /* 0x000fe400078ec0ff */
[----:B------:R-:W-:Y:S02]  /*111b0*/  LOP3.LUT R114, R26, 0x380, RZ, 0xc0, !PT ;  /* 0x000003801a727812 */ /* 0x000fe400078ec0ff */
[----:B0-----:R-:W-:Y:S02]  /*111c0*/  F2FP.F16.F32.PACK_AB R8, R167, R170 ;  /* 0x000000aaa708723e */ /* 0x001fe400000000ff */
[----:B------:R-:W-:-:S02]  /*111d0*/  F2FP.F16.F32.PACK_AB R9, R35, R34 ;  /* 0x000000222309723e */ /* 0x000fc400000000ff */
[----:B------:R-:W-:Y:S02]  /*111e0*/  F2FP.F16.F32.PACK_AB R10, R165, R169 ;  /* 0x000000a9a50a723e */ /* 0x000fe400000000ff */
[----:B------:R-:W-:Y:S02]  /*111f0*/  F2FP.F16.F32.PACK_AB R11, R39, R38 ;  /* 0x00000026270b723e */ /* 0x000fe400000000ff */
[----:B------:R-:W-:Y:S02]  /*11200*/  LOP3.LUT R40, R181, 0x380, RZ, 0xc0, !PT ;  /* 0x00000380b5287812 */ /* 0x000fe400078ec0ff */
[----:B------:R-:W-:Y:S01]  /*11210*/  SHF.R.U64 R36, R36, 0x3, RZ ;  /* 0x0000000324247819 */ /* 0x000fe200000012ff */
[----:B------:R0:W-:Y:S01]  /*11220*/  STSM.16.M88.4 [R123], R8 ;  /* 0x000000087b007844 */ /* 0x0001e20000000200 */
[----:B------:R-:W-:Y:S02]  /*11230*/  SHF.R.U64 R32, R32, 0x3, RZ ;  /* 0x0000000320207819 */ /* 0x000fe400000012ff */
[----:B------:R-:W-:-:S02]  /*11240*/  LOP3.LUT R44, R183, 0x380, RZ, 0xc0, !PT ;  /* 0x00000380b72c7812 */ /* 0x000fc400078ec0ff */
[----:B------:R-:W-:Y:S02]  /*11250*/  SHF.R.U64 R27, R27, 0x3, RZ ;  /* 0x000000031b1b7819 */ /* 0x000fe400000012ff */
[----:B------:R-:W-:Y:S02]  /*11260*/  LOP3.LUT R48, R213, 0x380, RZ, 0xc0, !PT ;  /* 0x00000380d5307812 */ /* 0x000fe400078ec0ff */
[----:B------:R-:W-:Y:S02]  /*11270*/  SHF.R.U64 R171, R114, 0x3, RZ ;  /* 0x0000000372ab7819 */ /* 0x000fe400000012ff */
[----:B------:R-:W-:Y:S02]  /*11280*/  SHF.R.U64 R40, R40, 0x3, RZ ;  /* 0x0000000328287819 */ /* 0x000fe400000012ff */
[----:B------:R-:W-:Y:S02]  /*11290*/  LOP3.LUT R52, R215, 0x380, RZ, 0xc0, !PT ;  /* 0x00000380d7347812 */ /* 0x000fe400078ec0ff */
[----:B------:R-:W-:Y:S01]  /*112a0*/  LOP3.LUT R36, R36, R179, RZ, 0x3c, !PT ;  /* 0x000000b324247212 */ /* 0x000fe200078e3cff */
[----:B0-----:R-:W0:Y:S01]  /*112b0*/  LDC.64 R8, c[0x0][0xd00] ;  /* 0x00034000ff087b82 */ /* 0x001e220000000a00 */
[----:B------:R-:W-:-:S02]  /*112c0*/  LOP3.LUT R94, R217, 0x380, RZ, 0xc0, !PT ;  /* 0x00000380d95e7812 */ /* 0x000fc400078ec0ff */
[----:B------:R-:W-:Y:S02]  /*112d0*/  LOP3.LUT R173, R98, 0x380, RZ, 0xc0, !PT ;  /* 0x0000038062ad7812 */ /* 0x000fe400078ec0ff */
[----:B------:R-:W-:Y:S02]  /*112e0*/  LOP3.LUT R32, R32, R177, RZ, 0x3c, !PT ;  /* 0x000000b120207212 */ /* 0x000fe400078e3cff */
[----:B------:R-:W-:Y:S02]  /*112f0*/  SHF.R.U64 R44, R44, 0x3, RZ ;  /* 0x000000032c2c7819 */ /* 0x000fe400000012ff */
[----:B------:R-:W-:Y:S02]  /*11300*/  LOP3.LUT R179, R106, 0x380, RZ, 0xc0, !PT ;  /* 0x000003806ab37812 */ /* 0x000fe400078ec0ff */
[----:B------:R-:W-:Y:S02]  /*11310*/  LOP3.LUT R114, R27, R4, RZ, 0x3c, !PT ;  /* 0x000000041b727212 */ /* 0x000fe400078e3cff */
[----:B------:R-:W-:-:S02]  /*11320*/  SHF.R.U64 R48, R48, 0x3, RZ ;  /* 0x0000000330307819 */ /* 0x000fc400000012ff */
[----:B------:R-:W-:Y:S02]  /*11330*/  LOP3.LUT R177, R102, 0x380, RZ, 0xc0, !PT ;  /* 0x0000038066b17812 */ /* 0x000fe400078ec0ff */
[----:B------:R-:W-:Y:S02]  /*11340*/  LOP3.LUT R4, R171, R26, RZ, 0x3c, !PT ;  /* 0x0000001aab047212 */ /* 0x000fe400078e3cff */
[----:B------:R-:W-:Y:S02]  /*11350*/  LOP3.LUT R40, R40, R181, RZ, 0x3c, !PT ;  /* 0x000000b528287212 */ /* 0x000fe400078e3cff */
[----:B------:R-:W-:Y:S02]  /*11360*/  SHF.R.U64 R52, R52, 0x3, RZ ;  /* 0x0000000334347819 */ /* 0x000fe400000012ff */
[----:B------:R-:W-:Y:S01]  /*11370*/  SHF.R.U64 R94, R94, 0x3, RZ ;  /* 0x000000035e5e7819 */ /* 0x000fe200000012ff */
[----:B0-----:R-:W-:Y:S01]  /*11380*/  IMAD.WIDE R10, R192, 0x4, R8 ;  /* 0x00000004c00a7825 */ /* 0x001fe200078e0208 */
[----:B------:R-:W-:Y:S01]  /*11390*/  LOP3.LUT R181, R110, 0x380, RZ, 0xc0, !PT ;  /* 0x000003806eb57812 */ /* 0x000fe200078ec0ff */
[----:B------:R-:W0:Y:S01]  /*113a0*/  LDC.64 R8, c[0x0][0xd08] ;  /* 0x00034200ff087b82 */ /* 0x000e220000000a00 */
[----:B------:R-:W-:-:S02]  /*113b0*/  SHF.R.U64 R173, R173, 0x3, RZ ;  /* 0x00000003adad7819 */ /* 0x000fc400000012ff */
[----:B------:R-:W-:Y:S02]  /*113c0*/  LOP3.LUT R44, R44, R183, RZ, 0x3c, !PT ;  /* 0x000000b72c2c7212 */ /* 0x000fe400078e3cff */
[----:B------:R-:W-:Y:S02]  /*113d0*/  SHF.R.U64 R179, R179, 0x3, RZ ;  /* 0x00000003b3b37819 */ /* 0x000fe400000012ff */
[----:B------:R-:W-:Y:S02]  /*113e0*/  LOP3.LUT R48, R48, R213, RZ, 0x3c, !PT ;  /* 0x000000d530307212 */ /* 0x000fe400078e3cff */
[----:B------:R-:W-:Y:S02]  /*113f0*/  SHF.R.U64 R177, R177, 0x3, RZ ;  /* 0x00000003b1b17819 */ /* 0x000fe400000012ff */
[----:B------:R-:W-:Y:S02]  /*11400*/  MOV R122, R32 ;  /* 0x00000020007a7202 */ /* 0x000fe40000000f00 */
[----:B------:R-:W-:-:S02]  /*11410*/  LOP3.LUT R52, R52, R215, RZ, 0x3c, !PT ;  /* 0x000000d734347212 */ /* 0x000fc400078e3cff */
[----:B------:R-:W-:Y:S01]  /*11420*/  MOV R36, R36 ;  /* 0x0000002400247202 */ /* 0x000fe20000000f00 */
[----:B------:R1:W-:Y:S01]  /*11430*/  STSM.16.M88.4 [R122], R12 ;  /* 0x0000000c7a007844 */ /* 0x0003e20000000200 */
[----:B------:R-:W-:Y:S02]  /*11440*/  F2FP.F16.F32.PACK_AB R26, R28, R160 ;  /* 0x000000a01c1a723e */ /* 0x000fe400000000ff */
[----:B------:R-:W-:Y:S02]  /*11450*/  F2FP.F16.F32.PACK_AB R27, R55, R54 ;  /* 0x00000036371b723e */ /* 0x000fe400000000ff */
[----:B------:R-:W-:Y:S02]  /*11460*/  MOV R32, R4 ;  /* 0x0000000400207202 */ /* 0x000fe40000000f00 */
[----:B------:R-:W-:Y:S01]  /*11470*/  LOP3.LUT R94, R94, R217, RZ, 0x3c, !PT ;  /* 0x000000d95e5e7212 */ /* 0x000fe200078e3cff */
[----:B------:R-:W2:Y:S01]  /*11480*/  LDC.64 R4, c[0x0][0xd00] ;  /* 0x00034000ff047b82 */ /* 0x000ea20000000a00 */
[----:B0-----:R-:W-:Y:S01]  /*11490*/  ISETP.NE.U32.AND P6, PT, R8, RZ, PT ;  /* 0x000000ff0800720c */ /* 0x001fe20003fc5070 */
[----:B------:R0:W-:Y:S01]  /*114a0*/  STSM.16.M88.4 [R36], R24 ;  /* 0x0000001824007844 */ /* 0x0001e20000000200 */
[----:B------:R-:W-:-:S02]  /*114b0*/  SHF.R.U64 R181, R181, 0x3, RZ ;  /* 0x00000003b5b57819 */ /* 0x000fc400000012ff */
[----:B------:R-:W-:Y:S02]  /*114c0*/  ISETP.NE.AND.EX P6, PT, R9, RZ, PT, P6 ;  /* 0x000000ff0900720c */ /* 0x000fe40003fc5360 */
[----:B------:R-:W-:Y:S02]  /*114d0*/  LOP3.LUT R98, R173, R98, RZ, 0x3c, !PT ;  /* 0x00000062ad627212 */ /* 0x000fe400078e3cff */
[----:B------:R-:W-:Y:S02]  /*114e0*/  MOV R40, R40 ;  /* 0x0000002800287202 */ /* 0x000fe40000000f00 */
[----:B------:R-:W-:Y:S02]  /*114f0*/  F2FP.F16.F32.PACK_AB R28, R57, R153 ;  /* 0x00000099391c723e */ /* 0x000fe400000000ff */
[----:B------:R-:W-:Y:S02]  /*11500*/  F2FP.F16.F32.PACK_AB R30, R61, R60 ;  /* 0x0000003c3d1e723e */ /* 0x000fe400000000ff */
[----:B------:R-:W-:-:S02]  /*11510*/  LOP3.LUT R106, R179, R106, RZ, 0x3c, !PT ;  /* 0x0000006ab36a7212 */ /* 0x000fc400078e3cff */
[----:B------:R-:W-:Y:S01]  /*11520*/  MOV R44, R44 ;  /* 0x0000002c002c7202 */ /* 0x000fe20000000f00 */
[----:B------:R3:W-:Y:S01]  /*11530*/  STSM.16.M88.4 [R40], R28 ;  /* 0x0000001c28007844 */ /* 0x0007e20000000200 */
[----:B------:R-:W-:Y:S01]  /*11540*/  F2FP.F16.F32.PACK_AB R73, R75, R74 ;  /* 0x0000004a4b49723e */ /* 0x000fe200000000ff */
[----:B------:R-:W4:Y:S01]  /*11550*/  @P6 LDC.64 R8, c[0x0][0xd08] ;  /* 0x00034200ff086b82 */ /* 0x000f220000000a00 */
[----:B------:R-:W-:Y:S01]  /*11560*/  F2FP.F16.F32.PACK_AB R80, R81, R80 ;  /* 0x000000505150723e */ /* 0x000fe200000000ff */
[----:B------:R-:W-:Y:S01]  /*11570*/  STSM.16.M88.4 [R44], R64 ;  /* 0x000000402c007844 */ /* 0x000fe20000000200 */
[----:B------:R-:W-:Y:S02]  /*11580*/  LOP3.LUT R102, R177, R102, RZ, 0x3c, !PT ;  /* 0x00000066b1667212 */ /* 0x000fe400078e3cff */
        /* <DEDUP_REMOVED lines=15> */
[----:B------:R-:W-:Y:S01]  /*11680*/  ULDC UR5, c[0x0][0xb88] ;  /* 0x0002e20000057ab9 */ /* 0x000fe20000000800 */
[----:B------:R-:W-:Y:S01]  /*11690*/  F2FP.F16.F32.PACK_AB R82, R85, R84 ;  /* 0x000000545552723e */ /* 0x000fe200000000ff */
[----:B------:R-:W-:Y:S01]  /*116a0*/  IMAD.MOV.U32 R0, RZ, RZ, RZ ;  /* 0x000000ffff007224 */ /* 0x000fe200078e00ff */
[----:B------:R-:W-:-:S02]  /*116b0*/  F2FP.F16.F32.PACK_AB R89, R91, R90 ;  /* 0x0000005a5b59723e */ /* 0x000fc400000000ff */
[----:B------:R-:W-:Y:S01]  /*116c0*/  LOP3.LUT R110, R181, R110, RZ, 0x3c, !PT ;  /* 0x0000006eb56e7212 */ /* 0x000fe200078e3cff */
[----:B------:R-:W-:Y:S01]  /*116d0*/  STSM.16.M88.4 [R52], R80 ;  /* 0x0000005034007844 */ /* 0x000fe20000000200 */
[----:B------:R-:W-:Y:S02]  /*116e0*/  MOV R94, R94 ;  /* 0x0000005e005e7202 */ /* 0x000fe40000000f00 */
[----:B------:R-:W-:Y:S02]  /*116f0*/  MOV R17, R98 ;  /* 0x0000006200117202 */ /* 0x000fe40000000f00 */
[----:B------:R-:W-:Y:S02]  /*11700*/  F2FP.F16.F32.PACK_AB R90, R93, R92 ;  /* 0x0000005c5d5a723e */ /* 0x000fe400000000ff */
[----:B------:R-:W-:Y:S02]  /*11710*/  F2FP.F16.F32.PACK_AB R91, R42, R21 ;  /* 0x000000152a5b723e */ /* 0x000fe400000000ff */
[----:B------:R-:W-:-:S02]  /*11720*/  MOV R33, R106 ;  /* 0x0000006a00217202 */ /* 0x000fc40000000f00 */
[----:B------:R-:W-:Y:S01]  /*11730*/  F2FP.F16.F32.PACK_AB R97, R50, R46 ;  /* 0x0000002e3261723e */ /* 0x000fe200000000ff */
[----:B------:R-:W-:Y:S01]  /*11740*/  STSM.16.M88.4 [R94], R88 ;  /* 0x000000585e007844 */ /* 0x000fe20000000200 */
[----:B------:R-:W-:Y:S02]  /*11750*/  F2FP.F16.F32.PACK_AB R98, R101, R100 ;  /* 0x000000646562723e */ /* 0x000fe400000000ff */
[----:B------:R-:W-:Y:S02]  /*11760*/  F2FP.F16.F32.PACK_AB R99, R58, R56 ;  /* 0x000000383a63723e */ /* 0x000fe400000000ff */
[----:B------:R-:W-:Y:S02]  /*11770*/  MOV R102, R102 ;  /* 0x0000006600667202 */ /* 0x000fe40000000f00 */
[----:B------:R-:W-:Y:S01]  /*11780*/  MOV R16, R114 ;  /* 0x0000007200107202 */ /* 0x000fe20000000f00 */
[----:B------:R-:W-:Y:S01]  /*11790*/  STSM.16.M88.4 [R17], R96 ;  /* 0x0000006011007844 */ /* 0x000fe20000000200 */
[----:B------:R-:W-:-:S02]  /*117a0*/  F2FP.F16.F32.PACK_AB R105, R152, R86 ;  /* 0x000000569869723e */ /* 0x000fc400000000ff */
[----:B------:R-:W-:Y:S02]  /*117b0*/  F2FP.F16.F32.PACK_AB R106, R109, R108 ;  /* 0x0000006c6d6a723e */ /* 0x000fe400000000ff */
[----:B------:R-:W-:Y:S02]  /*117c0*/  F2FP.F16.F32.PACK_AB R107, R155, R154 ;  /* 0x0000009a9b6b723e */ /* 0x000fe400000000ff */
[----:B------:R-:W-:Y:S02]  /*117d0*/  F2FP.F16.F32.PACK_AB R113, R157, R156 ;  /* 0x0000009c9d71723e */ /* 0x000fe400000000ff */
[----:B------:R-:W-:Y:S01]  /*117e0*/  F2FP.F16.F32.PACK_AB R114, R117, R116 ;  /* 0x000000747572723e */ /* 0x000fe200000000ff */
[----:B------:R-:W-:Y:S01]  /*117f0*/  STSM.16.M88.4 [R102], R104 ;  /* 0x0000006866007844 */ /* 0x000fe20000000200 */
[----:B------:R-:W-:Y:S02]  /*11800*/  F2FP.F16.F32.PACK_AB R115, R159, R158 ;  /* 0x0000009e9f73723e */ /* 0x000fe400000000ff */
[----:B------:R-:W-:-:S02]  /*11810*/  MOV R110, R110 ;  /* 0x0000006e006e7202 */ /* 0x000fc40000000f00 */
[----:B------:R-:W-:Y:S01]  /*11820*/  F2FP.F16.F32.PACK_AB R121, R162, R161 ;  /* 0x000000a1a279723e */ /* 0x000fe200000000ff */
[----:B------:R3:W-:Y:S01]  /*11830*/  STSM.16.M88.4 [R33], R112 ;  /* 0x0000007021007844 */ /* 0x0007e20000000200 */
[----:B-1----:R-:W-:Y:S02]  /*11840*/  F2FP.F16.F32.PACK_AB R122, R125, R124 ;  /* 0x0000007c7d7a723e */ /* 0x002fe400000000ff */
[----:B------:R-:W-:Y:S02]  /*11850*/  F2FP.F16.F32.PACK_AB R123, R127, R126 ;  /* 0x0000007e7f7b723e */ /* 0x000fe400000000ff */
[----:B------:R-:W-:Y:S02]  /*11860*/  F2FP.F16.F32.PACK_AB R129, R131, R130 ;  /* 0x000000828381723e */ /* 0x000fe400000000ff */
[----:B------:R-:W-:Y:S01]  /*11870*/  F2FP.F16.F32.PACK_AB R130, R133, R132 ;  /* 0x000000848582723e */ /* 0x000fe200000000ff */
[----:B------:R-:W-:Y:S01]  /*11880*/  STSM.16.M88.4 [R110], R120 ;  /* 0x000000786e007844 */ /* 0x000fe20000000200 */
[----:B------:R-:W-:-:S02]  /*11890*/  F2FP.F16.F32.PACK_AB R131, R135, R134 ;  /* 0x000000868783723e */ /* 0x000fc400000000ff */
[----:B------:R-:W-:Y:S02]  /*118a0*/  F2FP.F16.F32.PACK_AB R137, R139, R138 ;  /* 0x0000008a8b89723e */ /* 0x000fe400000000ff */
[----:B------:R-:W-:Y:S01]  /*118b0*/  MOV R118, R118 ;  /* 0x0000007600767202 */ /* 0x000fe20000000f00 */
[----:B------:R-:W-:Y:S01]  /*118c0*/  STSM.16.M88.4 [R16], R128 ;  /* 0x0000008010007844 */ /* 0x000fe20000000200 */
[----:B------:R-:W-:Y:S02]  /*118d0*/  F2FP.F16.F32.PACK_AB R138, R141, R140 ;  /* 0x0000008c8d8a723e */ /* 0x000fe400000000ff */
[----:B------:R-:W-:Y:S02]  /*118e0*/  F2FP.F16.F32.PACK_AB R139, R143, R142 ;  /* 0x0000008e8f8b723e */ /* 0x000fe400000000ff */
[----:B------:R-:W-:Y:S02]  /*118f0*/  F2FP.F16.F32.PACK_AB R145, R147, R146 ;  /* 0x000000929391723e */ /* 0x000fe400000000ff */
[----:B------:R-:W-:Y:S01]  /*11900*/  F2FP.F16.F32.PACK_AB R146, R149, R148 ;  /* 0x000000949592723e */ /* 0x000fe200000000ff */
[----:B------:R-:W-:Y:S01]  /*11910*/  STSM.16.M88.4 [R118], R136 ;  /* 0x0000008876007844 */ /* 0x000fe20000000200 */
[----:B------:R-:W-:-:S02]  /*11920*/  F2FP.F16.F32.PACK_AB R147, R151, R150 ;  /* 0x000000969793723e */ /* 0x000fc400000000ff */
[----:B--2---:R-:W-:-:S03]  /*11930*/  ISETP.NE.U32.AND P0, PT, R4, RZ, PT ;  /* 0x000000ff0400720c */ /* 0x004fc60003f05070 */
[----:B------:R1:W-:Y:S01]  /*11940*/  STSM.16.M88.4 [R32], R144 ;  /* 0x0000009020007844 */ /* 0x0003e20000000200 */
[----:B------:R-:W-:Y:S01]  /*11950*/  BAR.SYNC.DEFER_BLOCKING 0x1, 0x100 ;  /* 0x0044000000007b1d */ /* 0x000fe20000010000 */
[----:B------:R-:W-:Y:S01]  /*11960*/  ISETP.NE.AND.EX P0, PT, R5, RZ, PT, P0 ;  /* 0x000000ff0500720c */ /* 0x000fe20003f05300 */
[----:B------:R-:W-:Y:S02]  /*11970*/  IMAD.U32 R4, RZ, RZ, UR5 ;  /* 0x00000005ff047e24 */ /* 0x000fe4000f8e00ff */
[----:B----4-:R-:W-:-:S10]  /*11980*/  @P6 IMAD.WIDE R8, R192, 0x4, R8 ;  /* 0x00000004c0086825 */ /* 0x010fd400078e0208 */
[----:B------:R2:W5:Y:S01]  /*11990*/  @P0 LDG.E R0, desc[UR38][R10.64] ;  /* 0x000000260a000981 */ /* 0x000562000c1e1900 */
[----:B------:R-:W-:-:S03]  /*119a0*/  IMAD R5, R199, 0x40, R187 ;  /* 0x00000040c7057824 */ /* 0x000fc600078e02bb */
[----:B------:R2:W5:Y:S01]  /*119b0*/  @P6 LDG.E R4, desc[UR38][R8.64] ;  /* 0x0000002608046981 */ /* 0x000562000c1e1900 */
[----:B------:R-:W-:-:S03]  /*119c0*/  IMAD.WIDE R174, R5, 0x2, R174 ;  /* 0x0000000205ae7825 */ /* 0x000fc600078e02ae */
[C---:B------:R-:W-:Y:S02]  /*119d0*/  IADD3 R13, P1, R174.reuse, 0x1000, RZ ;  /* 0x00001000ae0d7810 */ /* 0x040fe40007f3e0ff */
[C---:B0-----:R-:W-:Y:S02]  /*119e0*/  IADD3 R25, P2, R174.reuse, 0x2000, RZ ;  /* 0x00002000ae197810 */ /* 0x041fe40007f5e0ff */
[C---:B---3--:R-:W-:Y:S02]  /*119f0*/  IADD3 R29, P3, R174.reuse, 0x3000, RZ ;  /* 0x00003000ae1d7810 */ /* 0x048fe40007f7e0ff */
[----:B------:R-:W-:Y:S02]  /*11a00*/  IADD3 R33, P4, R174, 0x4000, RZ ;  /* 0x00004000ae217810 */ /* 0x000fe40007f9e0ff */
[----:B------:R-:W-:Y:S02]  /*11a10*/  LOP3.LUT R12, R13, 0x380, RZ, 0xc0, !PT ;  /* 0x000003800d0c7812 */ /* 0x000fe400078ec0ff */
[----:B------:R-:W-:-:S02]  /*11a20*/  LOP3.LUT R24, R25, 0x380, RZ, 0xc0, !PT ;  /* 0x0000038019187812 */ /* 0x000fc400078ec0ff */
[----:B------:R-:W-:Y:S02]  /*11a30*/  LOP3.LUT R28, R29, 0x380, RZ, 0xc0, !PT ;  /* 0x000003801d1c7812 */ /* 0x000fe400078ec0ff */
[----:B-1----:R-:W-:Y:S02]  /*11a40*/  LOP3.LUT R32, R33, 0x380, RZ, 0xc0, !PT ;  /* 0x0000038021207812 */ /* 0x002fe400078ec0ff */
        /* <DEDUP_REMOVED lines=18> */
[----:B------:R-:W-:Y:S02]  /*11b70*/  LOP3.LUT R36, R37, 0x380, RZ, 0xc0, !PT ;  /* 0x0000038025247812 */ /* 0x000fe400078ec0ff */
[----:B------:R-:W-:-:S02]  /*11b80*/  LOP3.LUT R40, R41, 0x380, RZ, 0xc0, !PT ;  /* 0x0000038029287812 */ /* 0x000fc400078ec0ff */
[----:B------:R-:W-:Y:S02]  /*11b90*/  LOP3.LUT R44, R45, 0x380, RZ, 0xc0, !PT ;  /* 0x000003802d2c7812 */ /* 0x000fe400078ec0ff */
[----:B------:R-:W-:Y:S02]  /*11ba0*/  LOP3.LUT R48, R49, 0x380, RZ, 0xc0, !PT ;  /* 0x0000038031307812 */ /* 0x000fe400078ec0ff */
[----:B------:R-:W-:Y:S02]  /*11bb0*/  LOP3.LUT R52, R53, 0x380, RZ, 0xc0, !PT ;  /* 0x0000038035347812 */ /* 0x000fe400078ec0ff */
[----:B------:R-:W-:Y:S02]  /*11bc0*/  IADD3 R57, P5, R174, 0xa000, RZ ;  /* 0x0000a000ae397810 */ /* 0x000fe40007fbe0ff */
[----:B------:R-:W-:Y:S02]  /*11bd0*/  SHF.R.U64 R36, R36, 0x3, RZ ;  /* 0x0000000324247819 */ /* 0x000fe400000012ff */
[----:B------:R-:W-:-:S02]  /*11be0*/  SHF.R.U64 R40, R40, 0x3, RZ ;  /* 0x0000000328287819 */ /* 0x000fc400000012ff */
[----:B------:R-:W-:Y:S02]  /*11bf0*/  SHF.R.U64 R44, R44, 0x3, RZ ;  /* 0x000000032c2c7819 */ /* 0x000fe400000012ff */
[----:B------:R-:W-:Y:S02]  /*11c00*/  SHF.R.U64 R48, R48, 0x3, RZ ;  /* 0x0000000330307819 */ /* 0x000fe400000012ff */
[----:B------:R-:W-:Y:S02]  /*11c10*/  SHF.R.U64 R52, R52, 0x3, RZ ;  /* 0x0000000334347819 */ /* 0x000fe400000012ff */
[----:B------:R-:W-:Y:S02]  /*11c20*/  LOP3.LUT R56, R57, 0x380, RZ, 0xc0, !PT ;  /* 0x0000038039387812 */ /* 0x000fe400078ec0ff */
        /* <DEDUP_REMOVED lines=11> */
.L_x_3227:
[----:B------:R-:W0:Y:S01]  /*11ce0*/  SHFL.IDX PT, R8, R201, RZ, 0x1f ;  /* 0x00001fffc9087589 */ /* 0x000e2200000e0000 */
        /* <DEDUP_REMOVED lines=19> */
[----:B0-----:R-:W-:-:S02]  /*11e20*/  ISETP.NE.AND P4, PT, R8, RZ, PT ;  /* 0x000000ff0800720c */ /* 0x001fc40003f85270 */
[----:B------:R-:W-:Y:S02]  /*11e30*/  SHF.R.U64 R5, R5, 0x3, RZ ;  /* 0x0000000305057819 */ /* 0x000fe400000012ff */
[----:B------:R-:W-:Y:S02]  /*11e40*/  LOP3.LUT R8, R9, 0x380, RZ, 0xc0, !PT ;  /* 0x0000038009087812 */ /* 0x000fe400078ec0ff */
[----:B------:R-:W-:Y:S02]  /*11e50*/  SHF.R.U64 R60, R60, 0x3, RZ ;  /* 0x000000033c3c7819 */ /* 0x000fe400000012ff */
[----:B------:R-:W-:Y:S02]  /*11e60*/  SHF.R.U64 R64, R64, 0x3, RZ ;  /* 0x0000000340407819 */ /* 0x000fe400000012ff */
[----:B------:R-:W-:Y:S02]  /*11e70*/  SHF.R.U64 R68, R68, 0x3, RZ ;  /* 0x0000000344447819 */ /* 0x000fe400000012ff */
[----:B------:R-:W-:-:S02]  /*11e80*/  SHF.R.U64 R72, R72, 0x3, RZ ;  /* 0x0000000348487819 */ /* 0x000fc400000012ff */
[----:B------:R-:W-:Y:S02]  /*11e90*/  LOP3.LUT R174, R5, R174, RZ, 0x3c, !PT ;  /* 0x000000ae05ae7212 */ /* 0x000fe400078e3cff */
        /* <DEDUP_REMOVED lines=16> */
[----:B------:R-:W0:Y:S01]  /*11fa0*/  LDC R17, c[0x0][0xce8] ;  /* 0x00033a00ff117b82 */ /* 0x000e220000000800 */
[----:B------:R-:W-:Y:S01]  /*11fb0*/  ULDC.64 UR6, c[0x0][0xc90] ;  /* 0x0003240000067ab9 */ /* 0x000fe20000000a00 */
[----:B------:R-:W-:Y:S02]  /*11fc0*/  VIADD R16, R189, UR40 ;  /* 0x00000028bd107c36 */ /* 0x000fe40008000000 */
[----:B------:R-:W-:Y:S02]  /*11fd0*/  IMAD R10, R80, UR6, RZ ;  /* 0x00000006500a7c24 */ /* 0x000fe4000f8e02ff */
[----:B------:R-:W-:Y:S02]  /*11fe0*/  IMAD.MOV.U32 R8, RZ, RZ, R0 ;  /* 0x000000ffff087224 */ /* 0x000fe400078e0000 */
[----:B------:R-:W-:Y:S02]  /*11ff0*/  IMAD R11, R191, UR7, R10 ;  /* 0x00000007bf0b7c24 */ /* 0x000fe4000f8e020a */
[----:B------:R-:W-:-:S02]  /*12000*/  IMAD.MOV.U32 R9, RZ, RZ, R21 ;  /* 0x000000ffff097224 */ /* 0x000fc400078e0015 */
[----:B------:R-:W-:Y:S02]  /*12010*/  VIADD R27, R19, UR40 ;  /* 0x00000028131b7c36 */ /* 0x000fe40008000000 */
[----:B------:R-:W-:Y:S01]  /*12020*/  IMAD.WIDE.U32 R8, R191, UR6, R8 ;  /* 0x00000006bf087c25 */ /* 0x000fe2000f8e0008 */
[----:B------:R-:W-:-:S03]  /*12030*/  ULDC.64 UR6, c[0x0][0xc98] ;  /* 0x0003260000067ab9 */ /* 0x000fc60000000a00 */
        /* <DEDUP_REMOVED lines=36> */
.L_x_3228:
[----:B------:R-:W1:Y:S01]  /*12280*/  LDC R83, c[0x0][0xce8] ;  /* 0x00033a00ff537b82 */ /* 0x000e620000000800 */
[----:B------:R-:W-:Y:S01]  /*12290*/  ULDC.64 UR6, c[0x0][0xba0] ;  /* 0x0002e80000067ab9 */ /* 0x000fe20000000a00 */
[----:B------:R-:W-:Y:S01]  /*122a0*/  ULDC UR8, c[0x0][0xbc8] ;  /* 0x0002f20000087ab9 */ /* 0x000fe20000000800 */
[----:B0-----:R-:W-:Y:S01]  /*122b0*/  IMAD R3, R21, UR6, RZ ;  /* 0x0000000615037c24 */ /* 0x001fe2000f8e02ff */
[----:B------:R-:W-:Y:S01]  /*122c0*/  ISETP.GE.AND P0, PT, R197, UR8, PT ;  /* 0x00000008c5007c0c */ /* 0x000fe2000bf06270 */
[----:B------:R0:W5:Y:S02]  /*122d0*/  LD.E.128 R8, desc[UR38][R174.64] ;  /* 0x00000026ae087980 */ /* 0x000164000c101d00 */
[C---:B------:R-:W-:Y:S01]  /*122e0*/  IMAD R5, R0.reuse, UR7, R3 ;  /* 0x0000000700057c24 */ /* 0x040fe2000f8e0203 */
[----:B------:R-:W-:Y:S01]  /*122f0*/  SEL R3, RZ, 0xffffffff, P0 ;  /* 0xffffffffff037807 */ /* 0x000fe20000000000 */
[----:B------:R-:W5:Y:S01]  /*12300*/  LD.E.128 R12, desc[UR38][R12.64] ;  /* 0x000000260c0c7980 */ /* 0x000f62000c101d00 */
[----:B------:R-:W-:Y:S01]  /*12310*/  ISETP.GE.AND P1, PT, R187, UR8, PT ;  /* 0x00000008bb007c0c */ /* 0x000fe2000bf26270 */
[----:B------:R-:W-:-:S02]  /*12320*/  IMAD.WIDE.U32 R16, R0, UR6, RZ ;  /* 0x0000000600107c25 */ /* 0x000fc4000f8e00ff */
[----:B------:R-:W5:Y:S04]  /*12330*/  LD.E.128 R24, desc[UR38][R24.64] ;  /* 0x0000002618187980 */ /* 0x000f68000c101d00 */
[----:B------:R-:W5:Y:S04]  /*12340*/  LD.E.128 R28, desc[UR38][R28.64] ;  /* 0x000000261c1c7980 */ /* 0x000f68000c101d00 */
[----:B------:R-:W5:Y:S01]  /*12350*/  LD.E.128 R32, desc[UR38][R32.64] ;  /* 0x0000002620207980 */ /* 0x000f62000c101d00 */
[----:B-1----:R-:W-:Y:S01]  /*12360*/  ISETP.NE.AND P2, PT, R83, 0x1, PT ;  /* 0x000000015300780c */ /* 0x002fe20003f45270 */
[----:B------:R-:W-:Y:S01]  /*12370*/  IMAD.SHL.U32 R3, R3, 0x2, RZ ;  /* 0x0000000203037824 */ /* 0x000fe200078e00ff */
[----:B------:R-:W-:Y:S01]  /*12380*/  SEL R0, RZ, 0x1, P1 ;  /* 0x00000001ff007807 */ /* 0x000fe20000800000 */
[----:B------:R-:W-:Y:S01]  /*12390*/  ULDC.64 UR6, c[0x0][0xbe8] ;  /* 0x0002fa0000067ab9 */ /* 0x000fe20000000a00 */
[----:B------:R-:W-:Y:S01]  /*123a0*/  ISETP.GE.AND P1, PT, R196, UR8, PT ;  /* 0x00000008c4007c0c */ /* 0x000fe2000bf26270 */
[----:B------:R-:W5:Y:S01]  /*123b0*/  LD.E.128 R36, desc[UR38][R36.64] ;  /* 0x0000002624247980 */ /* 0x000f62000c101d00 */
[----:B------:R-:W-:-:S02]  /*123c0*/  LOP3.LUT R0, R3, 0x2, R0, 0xe2, !PT ;  /* 0x0000000203007812 */ /* 0x000fc400078ee200 */
[----:B------:R-:W-:Y:S01]  /*123d0*/  SEL R3, RZ, 0xffffffff, P1 ;  /* 0xffffffffff037807 */ /* 0x000fe20000800000 */
[----:B------:R-:W5:Y:S04]  /*123e0*/  LD.E.128 R40, desc[UR38][R40.64] ;  /* 0x0000002628287980 */ /* 0x000f68000c101d00 */
[----:B------:R-:W1:Y:S01]  /*123f0*/  @P2 LDC R85, c[0x0][0xcec] ;  /* 0x00033b00ff552b82 */ /* 0x000e620000000800 */
[----:B------:R-:W-:Y:S01]  /*12400*/  ISETP.GE.AND P0, PT, R195, UR8, PT ;  /* 0x00000008c3007c0c */ /* 0x000fe2000bf06270 */
[----:B------:R-:W-:Y:S01]  /*12410*/  IMAD.IADD R17, R17, 0x1, R5 ;  /* 0x0000000111117824 */ /* 0x000fe200078e0205 */
[----:B------:R-:W5:Y:S04]  /*12420*/  LD.E.128 R44, desc[UR38][R44.64] ;  /* 0x000000262c2c7980 */ /* 0x000f68000c101d00 */
[----:B------:R-:W5:Y:S01]  /*12430*/  LD.E.128 R48, desc[UR38][R48.64] ;  /* 0x0000002630307980 */ /* 0x000f62000c101d00 */
[----:B------:R-:W2:Y:S01]  /*12440*/  @P2 LDC R87, c[0x0][0xcf0] ;  /* 0x00033c00ff572b82 */ /* 0x000ea20000000800 */
[----:B------:R-:W-:Y:S01]  /*12450*/  IMAD.SHL.U32 R3, R3, 0x4, RZ ;  /* 0x0000000403037824 */ /* 0x000fe200078e00ff */
[----:B------:R-:W-:Y:S01]  /*12460*/  SEL R5, RZ, 0xffffffff, P0 ;  /* 0xffffffffff057807 */ /* 0x000fe20000000000 */
[----:B------:R-:W-:Y:S01]  /*12470*/  IMAD R20, R80, UR6, RZ ;  /* 0x0000000650147c24 */ /* 0x000fe2000f8e02ff */
[----:B------:R-:W5:Y:S02]  /*12480*/  LD.E.128 R52, desc[UR38][R52.64] ;  /* 0x0000002634347980 */ /* 0x000f64000c101d00 */
[----:B------:R-:W-:Y:S01]  /*12490*/  LOP3.LUT R3, R3, 0x4, R0, 0xe2, !PT ;  /* 0x0000000403037812 */ /* 0x000fe200078ee200 */
[----:B------:R-:W-:Y:S01]  /*124a0*/  IMAD R21, R191, UR7, R20 ;  /* 0x00000007bf157c24 */ /* 0x000fe2000f8e0214 */
[----:B------:R-:W5:Y:S01]  /*124b0*/  LD.E.128 R56, desc[UR38][R56.64] ;  /* 0x0000002638387980 */ /* 0x000f62000c101d00 */
[----:B------:R-:W-:-:S02]  /*124c0*/  IMAD.SHL.U32 R20, R5, 0x8, RZ ;  /* 0x0000000805147824 */ /* 0x000fc400078e00ff */
[----:B------:R-:W-:Y:S01]  /*124d0*/  IMAD R0, R198, 0x20, R199 ;  /* 0x00000020c6007824 */ /* 0x000fe200078e02c7 */
[----:B------:R-:W-:Y:S01]  /*124e0*/  ISETP.GE.AND P0, PT, R194, UR8, PT ;  /* 0x00000008c2007c0c */ /* 0x000fe2000bf06270 */
[----:B------:R-:W-:Y:S01]  /*124f0*/  IMAD.WIDE.U32 R16, R191, UR6, R16 ;  /* 0x00000006bf107c25 */ /* 0x000fe2000f8e0010 */
[----:B------:R-:W-:Y:S01]  /*12500*/  LOP3.LUT R5, R20, 0x8, R3, 0xe2, !PT ;  /* 0x0000000814057812 */ /* 0x000fe200078ee203 */
[----:B------:R-:W-:Y:S01]  /*12510*/  ULDC.64 UR6, c[0x0][0xbf0] ;  /* 0x0002fc0000067ab9 */ /* 0x000fe20000000a00 */
[----:B------:R-:W5:Y:S01]  /*12520*/  LD.E.128 R60, desc[UR38][R60.64] ;  /* 0x000000263c3c7980 */ /* 0x000f62000c101d00 */
[----:B------:R-:W-:Y:S01]  /*12530*/  VIADD R84, R0, UR40 ;  /* 0x0000002800547c36 */ /* 0x000fe20008000000 */
[----:B------:R-:W-:Y:S01]  /*12540*/  SEL R20, RZ, 0xffffffff, P0 ;  /* 0xffffffffff147807 */ /* 0x000fe20000000000 */
[----:B------:R-:W-:Y:S01]  /*12550*/  IMAD.IADD R17, R17, 0x1, R21 ;  /* 0x0000000111117824 */ /* 0x000fe200078e0215 */
[----:B------:R-:W5:Y:S01]  /*12560*/  LD.E.128 R64, desc[UR38][R64.64] ;  /* 0x0000002640407980 */ /* 0x000f62000c101d00 */
[----:B-1----:R-:W-:-:S03]  /*12570*/  @P2 IMAD.HI.U32 R0, R84, R85, RZ ;  /* 0x0000005554002227 */ /* 0x002fc600078e00ff */
[----:B------:R-:W5:Y:S01]  /*12580*/  LD.E.128 R68, desc[UR38][R68.64] ;  /* 0x0000002644447980 */ /* 0x000f62000c101d00 */
[----:B------:R-:W-:Y:S02]  /*12590*/  IMAD R21, R82, UR6, RZ ;  /* 0x0000000652157c24 */ /* 0x000fe4000f8e02ff */
[----:B------:R-:W-:Y:S01]  /*125a0*/  IMAD.SHL.U32 R20, R20, 0x10, RZ ;  /* 0x0000001014147824 */ /* 0x000fe200078e00ff */
[----:B------:R-:W5:Y:S01]  /*125b0*/  LD.E.128 R72, desc[UR38][R72.64] ;  /* 0x0000002648487980 */ /* 0x000f62000c101d00 */
[----:B------:R-:W-:Y:S01]  /*125c0*/  IMAD.MOV.U32 R3, RZ, RZ, R84 ;  /* 0x000000ffff037224 */ /* 0x000fe200078e0054 */
[----:B--2---:R-:W-:Y:S01]  /*125d0*/  @P2 SHF.R.U32.HI R3, RZ, R87, R0 ;  /* 0x00000057ff032219 */ /* 0x004fe20000011600 */
[C---:B------:R-:W-:Y:S01]  /*125e0*/  IMAD R21, R81.reuse, UR7, R21 ;  /* 0x0000000751157c24 */ /* 0x040fe2000f8e0215 */
[----:B------:R-:W5:Y:S01]  /*125f0*/  LD.E.128 R76, desc[UR38][R76.64] ;  /* 0x000000264c4c7980 */ /* 0x000f62000c101d00 */
[----:B------:R-:W-:Y:S01]  /*12600*/  IMAD.WIDE.U32 R16, R81, UR6, R16 ;  /* 0x0000000651107c25 */ /* 0x000fe2000f8e0010 */
[----:B------:R-:W-:Y:S01]  /*12610*/  LOP3.LUT R0, R20, 0x10, R5, 0xe2, !PT ;  /* 0x0000001014007812 */ /* 0x000fe200078ee205 */
[----:B------:R-:W-:Y:S01]  /*12620*/  ULDC.64 UR6, c[0x0][0xbe0] ;  /* 0x0002f80000067ab9 */ /* 0x000fe20000000a00 */
[----:B------:R-:W-:Y:S01]  /*12630*/  SHF.R.S32.HI R5, RZ, 0x1f, R3 ;  /* 0x0000001fff057819 */ /* 0x000fe20000011403 */
[----:B------:R-:W-:Y:S01]  /*12640*/  IMAD.IADD R17, R17, 0x1, R21 ;  /* 0x0000000111117824 */ /* 0x000fe200078e0215 */
[----:B------:R-:W-:Y:S01]  /*12650*/  ISETP.GE.AND P0, PT, R193, UR8, PT ;  /* 0x00000008c1007c0c */ /* 0x000fe2000bf06270 */
[----:B------:R-:W-:Y:S01]  /*12660*/  IMAD.MOV R21, RZ, RZ, -R3 ;  /* 0x000000ffff157224 */ /* 0x000fe200078e0a03 */
[----:B------:R-:W-:Y:S01]  /*12670*/  @!PT LDS RZ, [RZ] ;  /* 0x00000000fffff984 */ /* 0x000fe20000000800 */
[----:B------:R-:W-:Y:S01]  /*12680*/  @!PT LDS RZ, [RZ] ;  /* 0x00000000fffff984 */ /* 0x000fe20000000800 */
[----:B------:R-:W-:Y:S01]  /*12690*/  @!PT LDS RZ, [RZ] ;  /* 0x00000000fffff984 */ /* 0x000fe20000000800 */
[----:B------:R-:W-:Y:S01]  /*126a0*/  @!PT LDS RZ, [RZ] ;  /* 0x00000000fffff984 */ /* 0x000fe20000000800 */
[----:B------:R1:W-:Y:S06]  /*126b0*/  MEMBAR.ALL.CTA ;  /* 0x0000000000007992 */ /* 0x0003ec0000008000 */
[----:B-1----:R-:W1:Y:S01]  /*126c0*/  FENCE.VIEW.ASYNC.S ;  /* 0x00000000000073c6 */ /* 0x002e620000000000 */
[----:B------:R-:W-:Y:S01]  /*126d0*/  IMAD R80, R5, UR6, RZ ;  /* 0x0000000605507c24 */ /* 0x000fe2000f8e02ff */
[----:B------:R-:W-:Y:S01]  /*126e0*/  SEL R20, RZ, 0xffffffff, P0 ;  /* 0xffffffffff147807 */ /* 0x000fe20000000000 */
[----:B------:R-:W-:Y:S01]  /*126f0*/  IMAD R5, R83, R21, R84 ;  /* 0x0000001553057224 */ /* 0x000fe200078e0254 */
[----:B------:R-:W-:Y:S01]  /*12700*/  ISETP.GE.AND P0, PT, R203, UR8, PT ;  /* 0x00000008cb007c0c */ /* 0x000fe2000bf06270 */
[C---:B------:R-:W-:Y:S01]  /*12710*/  IMAD R21, R3.reuse, UR7, R80 ;  /* 0x0000000703157c24 */ /* 0x040fe2000f8e0250 */
[----:B------:R-:W-:Y:S01]  /*12720*/  UIADD3 UR5, UR37, 0x38820, URZ ;  /* 0x0003882025057890 */ /* 0x000fe2000fffe03f */
[----:B------:R-:W-:Y:S01]  /*12730*/  IMAD.SHL.U32 R81, R20, 0x20, RZ ;  /* 0x0000002014517824 */ /* 0x000fe200078e00ff */
[----:B------:R-:W-:Y:S01]  /*12740*/  SHF.R.S32.HI R20, RZ, 0x1f, R5 ;  /* 0x0000001fff147819 */ /* 0x000fe20000011405 */
[----:B------:R-:W-:Y:S01]  /*12750*/  IMAD.WIDE.U32 R16, R3, UR6, R16 ;  /* 0x0000000603107c25 */ /* 0x000fe2000f8e0010 */
[----:B------:R-:W-:Y:S01]  /*12760*/  ULDC.64 UR6, c[0x0][0xbd8] ;  /* 0x0002f60000067ab9 */ /* 0x000fe20000000a00 */
[----:B------:R-:W-:Y:S01]  /*12770*/  SEL R3, RZ, 0x40, P0 ;  /* 0x00000040ff037807 */ /* 0x000fe20000000000 */
[----:B------:R-:W-:Y:S01]  /*12780*/  UPRMT UR5, URZ, 0x654, UR5 ;  /* 0x000006543f057896 */ /* 0x000fe20008000005 */
[----:B------:R-:W-:Y:S01]  /*12790*/  IMAD R20, R20, UR6, RZ ;  /* 0x0000000614147c24 */ /* 0x000fe2000f8e02ff */
[----:B------:R-:W-:Y:S01]  /*127a0*/  LOP3.LUT R0, R81, 0x20, R0, 0xe2, !PT ;  /* 0x0000002051007812 */ /* 0x000fe200078ee200 */
[----:B------:R-:W-:Y:S01]  /*127b0*/  IMAD.IADD R17, R17, 0x1, R21 ;  /* 0x0000000111117824 */ /* 0x000fe200078e0215 */
[----:B------:R-:W-:Y:S01]  /*127c0*/  ISETP.GE.AND P0, PT, R202, UR8, PT ;  /* 0x00000008ca007c0c */ /* 0x000fe2000bf06270 */
[----:B------:R-:W-:Y:S01]  /*127d0*/  IMAD R87, R4, R83, RZ ;  /* 0x0000005304577224 */ /* 0x000fe200078e02ff */
[----:B------:R-:W-:Y:S01]  /*127e0*/  LOP3.LUT R0, R0, R3, RZ, 0xfc, !PT ;  /* 0x0000000300007212 */ /* 0x000fe200078efcff */
[----:B------:R-:W-:Y:S01]  /*127f0*/  VIADD R86, R199, UR40 ;  /* 0x00000028c7567c36 */ /* 0x000fe20008000000 */
[----:B------:R-:W-:Y:S01]  /*12800*/  SEL R3, RZ, 0x80, P0 ;  /* 0x00000080ff037807 */ /* 0x000fe20000000000 */
[C---:B------:R-:W-:Y:S01]  /*12810*/  IMAD R21, R5.reuse, UR7, R20 ;  /* 0x0000000705157c24 */ /* 0x040fe2000f8e0214 */
[----:B------:R-:W-:Y:S01]  /*12820*/  BSSY B1, `(.L_x_3229) ;  /* 0x000002b000017945 */ /* 0x000fe20003800000 */
        /* <DEDUP_REMOVED lines=42> */
.L_x_3230:
[----:B------:R-:W-:Y:S05]  /*12ad0*/  BSYNC B1 ;  /* 0x0000000000017941 */ /* 0x000fea0003800000 */
.L_x_3229:
[----:B---3--:R-:W-:Y:S01]  /*12ae0*/  VIADD R4, R86, 0x20 ;  /* 0x0000002056047836 */ /* 0x008fe20000000000 */
[----:B-----5:R3:W4:Y:S04]  /*12af0*/  SHFL.IDX PT, R9, R85, 0x1, 0x181f ;  /* 0x00381f0055097f89 */ /* 0x02072800000e0000 */
        /* <DEDUP_REMOVED lines=36> */
.L_x_3226:
[----:B------:R-:W0:Y:S08]  /*12d40*/  LDC.64 R8, c[0x0][0xd00] ;  /* 0x00034000ff087b82 */ /* 0x000e300000000a00 */
[----:B------:R-:W1:Y:S01]  /*12d50*/  LDC.64 R4, c[0x0][0xd00] ;  /* 0x00034000ff047b82 */ /* 0x000e620000000a00 */
[----:B------:R-:W-:Y:S01]  /*12d60*/  ULDC UR5, c[0x0][0xb88] ;  /* 0x0002e20000057ab9 */ /* 0x000fe20000000800 */
[----:B------:R-:W-:-:S06]  /*12d70*/  IMAD.MOV.U32 R3, RZ, RZ, RZ ;  /* 0x000000ffff037224 */ /* 0x000fcc00078e00ff */
[----:B------:R-:W2:Y:S01]  /*12d80*/  LDC R21, c[0x0][0xce8] ;  /* 0x00033a00ff157b82 */ /* 0x000ea20000000800 */
[----:B0-----:R-:W-:-:S04]  /*12d90*/  ISETP.NE.U32.AND P0, PT, R8, RZ, PT ;  /* 0x000000ff0800720c */ /* 0x001fc80003f05070 */
[----:B------:R-:W-:-:S03]  /*12da0*/  ISETP.NE.AND.EX P0, PT, R9, RZ, PT, P0 ;  /* 0x000000ff0900720c */ /* 0x000fc60003f05300 */
[----:B------:R-:W0:Y:S01]  /*12db0*/  LDC.64 R8, c[0x0][0xd08] ;  /* 0x00034200ff087b82 */ /* 0x000e220000000a00 */
[----:B-1----:R-:W-:-:S04]  /*12dc0*/  IMAD.WIDE R4, R192, 0x4, R4 ;  /* 0x00000004c0047825 */ /* 0x002fc800078e0204 */
[----:B------:R-:W-:-:S05]  /*12dd0*/  IMAD.U32 R0, RZ, RZ, UR5 ;  /* 0x00000005ff007e24 */ /* 0x000fca000f8e00ff */
[----:B------:R1:W5:Y:S01]  /*12de0*/  @P0 LDG.E R3, desc[UR38][R4.64] ;  /* 0x0000002604030981 */ /* 0x000362000c1e1900 */
[----:B0-----:R-:W-:-:S04]  /*12df0*/  ISETP.NE.U32.AND P1, PT, R8, RZ, PT ;  /* 0x000000ff0800720c */ /* 0x001fc80003f25070 */
[----:B------:R-:W-:-:S13]  /*12e00*/  ISETP.NE.AND.EX P1, PT, R9, RZ, PT, P1 ;  /* 0x000000ff0900720c */ /* 0x000fda0003f25310 */
[----:B------:R-:W0:Y:S02]  /*12e10*/  @P1 LDC.64 R8, c[0x0][0xd08] ;  /* 0x00034200ff081b82 */ /* 0x000e240000000a00 */
[----:B0-----:R-:W-:-:S05]  /*12e20*/  @P1 IMAD.WIDE R8, R192, 0x4, R8 ;  /* 0x00000004c0081825 */ /* 0x001fca00078e0208 */
[----:B------:R1:W5:Y:S01]  /*12e30*/  @P1 LDG.E R0, desc[UR38][R8.64] ;  /* 0x0000002608001981 */ /* 0x000362000c1e1900 */
[----:B------:R-:W-:Y:S02]  /*12e40*/  ISETP.GE.AND P2, PT, R205, 0x40, PT ;  /* 0x00000040cd00780c */ /* 0x000fe40003f46270 */
[----:B------:R-:W-:Y:S01]  /*12e50*/  SHF.R.S32.HI R10, RZ, 0x1f, R192 ;  /* 0x0000001fff0a7819 */ /* 0x000fe200000114c0 */
[----:B--2---:R-:W-:Y:S10]  /*12e60*/  @P1 BRA `(.L_x_3232) ;  /* 0x0000000000101947 */ /* 0x004ff40003800000 */
[----:B------:R-:W-:Y:S05]  /*12e70*/  @!P0 BRA `(.L_x_3232) ;  /* 0x00000000000c8947 */ /* 0x000fea0003800000 */
[----:B-1----:R-:W2:Y:S04]  /*12e80*/  LDG.E R9, desc[UR38][R4.64] ;  /* 0x0000002604097981 */ /* 0x002ea8000c1e1900 */
[----:B-----5:R-:W2:Y:S02]  /*12e90*/  LDG.E R0, desc[UR38][R4.64+0x4] ;  /* 0x0000042604007981 */ /* 0x020ea4000c1e1900 */
[----:B--2---:R-:W-:-:S07]  /*12ea0*/  IMAD.IADD R0, R0, 0x1, -R9 ;  /* 0x0000000100007824 */ /* 0x004fce00078e0a09 */
.L_x_3232:
[----:B------:R-:W-:Y:S01]  /*12eb0*/  BSSY B1, `(.L_x_3233) ;  /* 0x000002e000017945 */ /* 0x000fe20003800000 */
[----:B------:R-:W-:Y:S02]  /*12ec0*/  SHF.R.S32.HI R14, RZ, 0x1f, R191 ;  /* 0x0000001fff0e7819 */ /* 0x000fe400000114bf */
[----:B------:R-:W-:Y:S02]  /*12ed0*/  SEL R15, R192, RZ, !P0 ;  /* 0x000000ffc00f7207 */ /* 0x000fe40004000000 */
[----:B------:R-:W-:Y:S02]  /*12ee0*/  SEL R16, R10, RZ, !P0 ;  /* 0x000000ff0a107207 */ /* 0x000fe40004000000 */
[----:B-----5:R-:W-:Y:S01]  /*12ef0*/  SHF.R.S32.HI R12, RZ, 0x1f, R3 ;  /* 0x0000001fff0c7819 */ /* 0x020fe20000011403 */
[----:B------:R-:W-:Y:S06]  /*12f00*/  @P2 BRA `(.L_x_3234) ;  /* 0x0000000000a02947 */ /* 0x000fec0003800000 */
[----:B------:R-:W0:Y:S01]  /*12f10*/  S2R R13, SR_TID.X ;  /* 0x00000000000d7919 */ /* 0x000e220000002100 */
[----:B------:R-:W2:Y:S01]  /*12f20*/  LDC R20, c[0x0][0xce8] ;  /* 0x00033a00ff147b82 */ /* 0x000ea20000000800 */
[----:B-1----:R-:W-:Y:S02]  /*12f30*/  IMAD.U32 R8, RZ, RZ, UR40 ;  /* 0x00000028ff087e24 */ /* 0x002fe4000f8e00ff */
[----:B--2---:R-:W-:-:S03]  /*12f40*/  IMAD R4, R0, R20, RZ ;  /* 0x0000001400047224 */ /* 0x004fc600078e02ff */
        /* <DEDUP_REMOVED lines=10> */
[----:B------:R-:W0:Y:S01]  /*12ff0*/  @P0 LDC R8, c[0x0][0xcec] ;  /* 0x00033b00ff080b82 */ /* 0x000e220000000800 */
[----:B------:R-:W-:Y:S01]  /*13000*/  IMAD R11, R191, UR7, R10 ;  /* 0x00000007bf0b7c24 */ /* 0x000fe2000f8e020a */
[----:B------:R-:W-:-:S03]  /*13010*/  ULDC.64 UR6, c[0x0][0xc98] ;  /* 0x0003260000067ab9 */ /* 0x000fc60000000a00 */
[----:B------:R-:W-:-:S03]  /*13020*/  IMAD.IADD R5, R5, 0x1, R11 ;  /* 0x0000000105057824 */ /* 0x000fc600078e020b */
[----:B------:R-:W1:Y:S01]  /*13030*/  @P0 LDC R17, c[0x0][0xcf0] ;  /* 0x00033c00ff110b82 */ /* 0x000e620000000800 */
[----:B------:R-:W-:-:S04]  /*13040*/  IMAD.WIDE.U32 R4, R15, UR6, R4 ;  /* 0x000000060f047c25 */ /* 0x000fc8000f8e0004 */
[----:B0-----:R-:W-:-:S05]  /*13050*/  @P0 IMAD.HI.U32 R8, R13, R8, RZ ;  /* 0x000000080d080227 */ /* 0x001fca00078e00ff */
[----:B-1----:R-:W-:Y:S01]  /*13060*/  @P0 SHF.R.U32.HI R9, RZ, R17, R8 ;  /* 0x00000011ff090219 */ /* 0x002fe20000011608 */
[----:B------:R-:W-:-:S03]  /*13070*/  IMAD R8, R16, UR6, RZ ;  /* 0x0000000610087c24 */ /* 0x000fc6000f8e02ff */
[----:B------:R-:W-:Y:S01]  /*13080*/  IADD3 R4, P0, R9, R4, RZ ;  /* 0x0000000409047210 */ /* 0x000fe20007f1e0ff */
[----:B------:R-:W-:Y:S02]  /*13090*/  IMAD.MOV R11, RZ, RZ, -R9 ;  /* 0x000000ffff0b7224 */ /* 0x000fe400078e0a09 */
[----:B------:R-:W-:Y:S01]  /*130a0*/  IMAD R10, R15, UR7, R8 ;  /* 0x000000070f0a7c24 */ /* 0x000fe2000f8e0208 */
[----:B------:R-:W-:Y:S01]  /*130b0*/  ULDC.64 UR6, c[0x0][0xc88] ;  /* 0x0003220000067ab9 */ /* 0x000fe20000000a00 */
[----:B------:R-:W-:Y:S01]  /*130c0*/  IMAD R11, R20, R11, R13 ;  /* 0x0000000b140b7224 */ /* 0x000fe200078e020d */
[----:B------:R-:W-:-:S04]  /*130d0*/  SHF.R.S32.HI R13, RZ, 0x1f, R9 ;  /* 0x0000001fff0d7819 */ /* 0x000fc80000011409 */
        /* <DEDUP_REMOVED lines=11> */
.L_x_3234:
[----:B------:R-:W-:Y:S05]  /*13190*/  BSYNC B1 ;  /* 0x0000000000017941 */ /* 0x000fea0003800000 */
.L_x_3233:
[----:B------:R-:W-:Y:S01]  /*131a0*/  ISETP.NE.AND P0, PT, R21, 0x1, PT ;  /* 0x000000011500780c */ /* 0x000fe20003f05270 */
[----:B------:R-:W-:Y:S01]  /*131b0*/  ULDC.64 UR6, c[0x0][0xba0] ;  /* 0x0002e80000067ab9 */ /* 0x000fe20000000a00 */
[----:B------:R-:W-:Y:S01]  /*131c0*/  ULDC UR5, c[0x0][0xbc8] ;  /* 0x0002f20000057ab9 */ /* 0x000fe20000000800 */
[----:B01----:R-:W-:Y:S01]  /*131d0*/  IMAD R8, R12, UR6, RZ ;  /* 0x000000060c087c24 */ /* 0x003fe2000f8e02ff */
[----:B------:R-:W-:Y:S01]  /*131e0*/  ISETP.GE.AND P1, PT, R197, UR5, PT ;  /* 0x00000005c5007c0c */ /* 0x000fe2000bf26270 */
[----:B------:R-:W-:Y:S01]  /*131f0*/  IMAD.WIDE.U32 R4, R3, UR6, RZ ;  /* 0x0000000603047c25 */ /* 0x000fe2000f8e00ff */
[----:B------:R-:W-:Y:S01]  /*13200*/  ISETP.GE.AND P2, PT, R187, UR5, PT ;  /* 0x00000005bb007c0c */ /* 0x000fe2000bf46270 */
[----:B------:R-:W-:Y:S01]  /*13210*/  BSSY B1, `(.L_x_3235) ;  /* 0x0000064000017945 */ /* 0x000fe20003800000 */
[----:B------:R-:W-:Y:S01]  /*13220*/  SEL R9, RZ, 0xffffffff, P1 ;  /* 0xffffffffff097807 */ /* 0x000fe20000800000 */
[----:B------:R-:W-:Y:S01]  /*13230*/  IMAD R3, R3, UR7, R8 ;  /* 0x0000000703037c24 */ /* 0x000fe2000f8e0208 */
[----:B------:R-:W-:Y:S01]  /*13240*/  ULDC.64 UR6, c[0x0][0xbe8] ;  /* 0x0002fa0000067ab9 */ /* 0x000fe20000000a00 */
[----:B------:R-:W-:Y:S01]  /*13250*/  ISETP.GE.AND P1, PT, R196, UR5, PT ;  /* 0x00000005c4007c0c */ /* 0x000fe2000bf26270 */
[----:B------:R-:W-:Y:S01]  /*13260*/  IMAD R8, R14, UR6, RZ ;  /* 0x000000060e087c24 */ /* 0x000fe2000f8e02ff */
[----:B------:R-:W0:Y:S01]  /*13270*/  @P0 LDC R11, c[0x0][0xcec] ;  /* 0x00033b00ff0b0b82 */ /* 0x000e220000000800 */
[----:B------:R-:W-:-:S02]  /*13280*/  IMAD.IADD R5, R5, 0x1, R3 ;  /* 0x0000000105057824 */ /* 0x000fc400078e0203 */
[----:B------:R-:W-:Y:S01]  /*13290*/  IMAD R3, R191, UR7, R8 ;  /* 0x00000007bf037c24 */ /* 0x000fe2000f8e0208 */
[----:B------:R-:W-:Y:S01]  /*132a0*/  SEL R8, RZ, 0x1, P2 ;  /* 0x00000001ff087807 */ /* 0x000fe20001000000 */
[----:B------:R-:W-:Y:S01]  /*132b0*/  IMAD.SHL.U32 R9, R9, 0x2, RZ ;  /* 0x0000000209097824 */ /* 0x000fe200078e00ff */
[----:B------:R-:W-:Y:S01]  /*132c0*/  ISETP.GE.AND P2, PT, R202, UR5, PT ;  /* 0x00000005ca007c0c */ /* 0x000fe2000bf46270 */
[----:B------:R-:W-:Y:S01]  /*132d0*/  IMAD.WIDE.U32 R4, R191, UR6, R4 ;  /* 0x00000006bf047c25 */ /* 0x000fe2000f8e0004 */
[----:B------:R-:W1:Y:S01]  /*132e0*/  @P0 LDC R13, c[0x0][0xcf0] ;  /* 0x00033c00ff0d0b82 */ /* 0x000e620000000800 */
[----:B------:R-:W-:Y:S01]  /*132f0*/  ULDC.64 UR6, c[0x0][0xbf0] ;  /* 0x0002fc0000067ab9 */ /* 0x000fe20000000a00 */
[----:B------:R-:W-:Y:S01]  /*13300*/  LOP3.LUT R12, R9, 0x2, R8, 0xe2, !PT ;  /* 0x00000002090c7812 */ /* 0x000fe200078ee208 */
[----:B------:R-:W-:Y:S01]  /*13310*/  IMAD R8, R198, 0x20, R199 ;  /* 0x00000020c6087824 */ /* 0x000fe200078e02c7 */
[----:B------:R-:W-:Y:S01]  /*13320*/  SEL R9, RZ, 0xffffffff, P1 ;  /* 0xffffffffff097807 */ /* 0x000fe20000800000 */
[----:B------:R-:W-:Y:S01]  /*13330*/  IMAD.IADD R5, R5, 0x1, R3 ;  /* 0x0000000105057824 */ /* 0x000fe200078e0203 */
[----:B------:R-:W-:Y:S01]  /*13340*/  ISETP.GE.AND P1, PT, R195, UR5, PT ;  /* 0x00000005c3007c0c */ /* 0x000fe2000bf26270 */
[----:B------:R-:W-:-:S02]  /*13350*/  VIADD R10, R8, UR40 ;  /* 0x00000028080a7c36 */ /* 0x000fc40008000000 */
[----:B------:R-:W-:Y:S01]  /*13360*/  IMAD R3, R16, UR6, RZ ;  /* 0x0000000610037c24 */ /* 0x000fe2000f8e02ff */
[----:B------:R-:W-:Y:S01]  /*13370*/  SEL R14, RZ, 0xffffffff, P1 ;  /* 0xffffffffff0e7807 */ /* 0x000fe20000800000 */
[----:B------:R-:W-:Y:S02]  /*13380*/  IMAD.SHL.U32 R17, R9, 0x4, RZ ;  /* 0x0000000409117824 */ /* 0x000fe400078e00ff */
[----:B------:R-:W-:Y:S02]  /*13390*/  IMAD R9, R15, UR7, R3 ;  /* 0x000000070f097c24 */ /* 0x000fe4000f8e0203 */
[----:B------:R-:W-:Y:S01]  /*133a0*/  IMAD.MOV.U32 R3, RZ, RZ, R10 ;  /* 0x000000ffff037224 */ /* 0x000fe200078e000a */
[----:B------:R-:W-:Y:S01]  /*133b0*/  LOP3.LUT R12, R17, 0x4, R12, 0xe2, !PT ;  /* 0x00000004110c7812 */ /* 0x000fe200078ee20c */
[----:B0-----:R-:W-:-:S04]  /*133c0*/  @P0 IMAD.HI.U32 R8, R10, R11, RZ ;  /* 0x0000000b0a080227 */ /* 0x001fc800078e00ff */
[----:B------:R-:W-:Y:S01]  /*133d0*/  IMAD.WIDE.U32 R4, R15, UR6, R4 ;  /* 0x000000060f047c25 */ /* 0x000fe2000f8e0004 */
[----:B------:R-:W-:Y:S01]  /*133e0*/  ULDC.64 UR6, c[0x0][0xbe0] ;  /* 0x0002f80000067ab9 */ /* 0x000fe20000000a00 */
[----:B-1----:R-:W-:Y:S02]  /*133f0*/  @P0 SHF.R.U32.HI R3, RZ, R13, R8 ;  /* 0x0000000dff030219 */ /* 0x002fe40000011608 */
[----:B------:R-:W-:Y:S01]  /*13400*/  IMAD.SHL.U32 R11, R14, 0x8, RZ ;  /* 0x000000080e0b7824 */ /* 0x000fe200078e00ff */
[----:B------:R-:W-:Y:S01]  /*13410*/  ISETP.GE.AND P0, PT, R194, UR5, PT ;  /* 0x00000005c2007c0c */ /* 0x000fe2000bf06270 */
[----:B------:R-:W-:Y:S01]  /*13420*/  IMAD.IADD R5, R5, 0x1, R9 ;  /* 0x0000000105057824 */ /* 0x000fe200078e0209 */
[--C-:B------:R-:W-:Y:S01]  /*13430*/  SHF.R.S32.HI R8, RZ, 0x1f, R3.reuse ;  /* 0x0000001fff087819 */ /* 0x100fe20000011403 */
[----:B------:R-:W-:Y:S01]  /*13440*/  IMAD.MOV R9, RZ, RZ, -R3 ;  /* 0x000000ffff097224 */ /* 0x000fe200078e0a03 */
[----:B------:R-:W-:Y:S01]  /*13450*/  LOP3.LUT R12, R11, 0x8, R12, 0xe2, !PT ;  /* 0x000000080b0c7812 */ /* 0x000fe200078ee20c */
[----:B------:R-:W-:Y:S01]  /*13460*/  IMAD.WIDE.U32 R4, R3, UR6, R4 ;  /* 0x0000000603047c25 */ /* 0x000fe2000f8e0004 */
[----:B------:R-:W-:-:S02]  /*13470*/  SEL R11, RZ, 0xffffffff, P0 ;  /* 0xffffffffff0b7807 */ /* 0x000fc40000000000 */
[----:B------:R-:W-:Y:S01]  /*13480*/  ISETP.GE.AND P0, PT, R193, UR5, PT ;  /* 0x00000005c1007c0c */ /* 0x000fe2000bf06270 */
        /* <DEDUP_REMOVED lines=8> */
[----:B------:R-:W-:Y:S01]  /*13510*/  IMAD R25, R0, R21, RZ ;  /* 0x0000001500197224 */ /* 0x000fe200078e02ff */
[----:B------:R-:W-:Y:S01]  /*13520*/  LOP3.LUT R12, R13, 0x10, R12, 0xe2, !PT ;  /* 0x000000100d0c7812 */ /* 0x000fe200078ee20c */
[----:B------:R-:W-:Y:S01]  /*13530*/  IMAD.IADD R5, R5, 0x1, R11 ;  /* 0x0000000105057824 */ /* 0x000fe200078e020b */
[----:B------:R-:W-:Y:S01]  /*13540*/  SEL R0, RZ, 0x80, P2 ;  /* 0x00000080ff007807 */ /* 0x000fe20001000000 */
[----:B------:R-:W-:-:S02]  /*13550*/  IMAD R8, R3, UR6, RZ ;  /* 0x0000000603087c24 */ /* 0x000fc4000f8e02ff */
[----:B------:R-:W-:Y:S02]  /*13560*/  VIADD R26, R199, UR40 ;  /* 0x00000028c71a7c36 */ /* 0x000fe40008000000 */
[C---:B------:R-:W-:Y:S02]  /*13570*/  IMAD R3, R9.reuse, UR7, R8 ;  /* 0x0000000709037c24 */ /* 0x040fe4000f8e0208 */
[----:B------:R-:W-:Y:S01]  /*13580*/  IMAD.WIDE.U32 R4, R9, UR6, R4 ;  /* 0x0000000609047c25 */ /* 0x000fe2000f8e0004 */
        /* <DEDUP_REMOVED lines=44> */
.L_x_3236:
[----:B------:R-:W-:Y:S05]  /*13850*/  BSYNC B1 ;  /* 0x0000000000017941 */ /* 0x000fea0003800000 */
.L_x_3235:
        /* <DEDUP_REMOVED lines=36> */
.L_x_3231:
[----:B------:R-:W-:Y:S05]  /*13aa0*/  BSYNC B0 ;  /* 0x0000000000007941 */ /* 0x000fea0003800000 */
.L_x_3225:
[----:B------:R-:W-:Y:S02]  /*13ab0*/  ULDC UR5, c[0x0][0xd3c] ;  /* 0x00034f0000057ab9 */ /* 0x000fe40000000800 */
[----:B------:R-:W-:-:S13]  /*13ac0*/  ISETP.GE.AND P0, PT, R7, UR5, PT ;  /* 0x0000000507007c0c */ /* 0x000fda000bf06270 */
[----:B------:R-:W-:Y:S05]  /*13ad0*/  @!P0 BRA `(.L_x_3237) ;  /* 0xfffffed400648947 */ /* 0x000fea000383ffff */
[----:B------:R-:W-:Y:S05]  /*13ae0*/  EXIT ;  /* 0x000000000000794d */ /* 0x000fea0003800000 */
.L_x_3133:
        /* <DEDUP_REMOVED lines=18> */
.L_x_3238:
        /* <DEDUP_REMOVED lines=41> */
.L_x_3244:
        /* <DEDUP_REMOVED lines=12> */
.L_x_3243:
[----:B------:R-:W-:Y:S05]  /*13f60*/  BSYNC B0 ;  /* 0x0000000000007941 */ /* 0x000fea0003800000 */
.L_x_3242:
        /* <DEDUP_REMOVED lines=21> */
.L_x_3240:
        /* <DEDUP_REMOVED lines=18> */
[----:B------:R-:W-:-:S06]  /*141e0*/  VIADD R16, R7, 0xffffffff ;  /* 0xffffffff07107836 */ /* 0x000fcc0000000000 */
[----:B------:R2:W3:Y:S02]  /*141f0*/  SHFL.IDX PT, R16, R5, R16, 0x1f ;  /* 0x00001f1005107589 */ /* 0x0004e400000e0000 */
.L_x_3245:
[----:B-12---:R-:W-:Y:S01]  /*14200*/  IMAD.MOV R5, RZ, RZ, -R3 ;  /* 0x000000ffff057224 */ /* 0x006fe200078e0a03 */
[----:B------:R-:W-:Y:S01]  /*14210*/  IABS R7, R9 ;  /* 0x0000000900077213 */ /* 0x000fe20000000000 */
[----:B---3--:R-:W-:Y:S02]  /*14220*/  IMAD R16, R16, UR5, R8 ;  /* 0x0000000510107c24 */ /* 0x008fe4000f8e0208 */
[----:B------:R-:W-:Y:S02]  /*14230*/  IMAD R5, R5, R10, RZ ;  /* 0x0000000a05057224 */ /* 0x000fe400078e02ff */
[----:B------:R-:W-:Y:S02]  /*14240*/  IMAD.MOV.U32 R2, RZ, RZ, RZ ;  /* 0x000000ffff027224 */ /* 0x000fe400078e00ff */
[----:B------:R-:W-:Y:S02]  /*14250*/  IMAD.MOV R7, RZ, RZ, -R7 ;  /* 0x000000ffff077224 */ /* 0x000fe400078e0a07 */
[----:B------:R-:W-:Y:S01]  /*14260*/  IMAD.HI.U32 R3, R3, R5, R2 ;  /* 0x0000000503037227 */ /* 0x000fe200078e0002 */
[----:B------:R-:W-:-:S04]  /*14270*/  IADD3 R2, -R16, UR6, RZ ;  /* 0x0000000610027c10 */ /* 0x000fc8000fffe1ff */
        /* <DEDUP_REMOVED lines=17> */
[----:B------:R-:W-:Y:S01]  /*14390*/  VIADDMNMX R11, R10, UR5, R11, PT ;  /* 0x000000050a0b7c46 */ /* 0x000fe2000b80010b */
[----:B------:R-:W-:-:S03]  /*143a0*/  IMAD.IADD R5, R8, 0x1, R5 ;  /* 0x0000000108057824 */ /* 0x000fc600078e0205 */
        /* <DEDUP_REMOVED lines=12> */
[----:B------:R-:W-:-:S03]  /*14470*/  LOP3.LUT R3, R8, R11, RZ, 0x3c, !PT ;  /* 0x0000000b08037212 */ /* 0x000fc600078e3cff */
        /* <DEDUP_REMOVED lines=11> */
[----:B------:R-:W-:-:S03]  /*14530*/  IMAD.MOV R11, RZ, RZ, -R11 ;  /* 0x000000ffff0b7224 */ /* 0x000fc600078e0a0b */
[----:B------:R-:W-:Y:S01]  /*14540*/  LOP3.LUT R17, RZ, R2, RZ, 0x33, !PT ;  /* 0x00000002ff117212 */ /* 0x000fe200078e33ff */
[----:B------:R-:W-:-:S04]  /*14550*/  IMAD R18, R2, R11, R5 ;  /* 0x0000000b02127224 */ /* 0x000fc800078e0205 */
[----:B------:R-:W-:Y:S01]  /*14560*/  IMAD.IADD R17, R6, 0x1, R17 ;  /* 0x0000000106117824 */ /* 0x000fe200078e0211 */
[----:B------:R-:W-:Y:S06]  /*14570*/  BRA `(.L_x_3246) ;  /* 0x00000000000c7947 */ /* 0x000fec0003800000 */
.L_x_3241:
[----:B------:R-:W-:Y:S02]  /*14580*/  IMAD.MOV.U32 R17, RZ, RZ, RZ ;  /* 0x000000ffff117224 */ /* 0x000fe400078e00ff */
[----:B------:R-:W-:Y:S02]  /*14590*/  IMAD.U32 R16, RZ, RZ, UR6 ;  /* 0x00000006ff107e24 */ /* 0x000fe4000f8e00ff */
[----:B------:R-:W-:-:S07]  /*145a0*/  IMAD.MOV.U32 R18, RZ, RZ, RZ ;  /* 0x000000ffff127224 */ /* 0x000fce00078e00ff */
.L_x_3246:
[----:B------:R-:W-:-:S13]  /*145b0*/  ISETP.NE.AND P0, PT, R0, RZ, PT ;  /* 0x000000ff0000720c */ /* 0x000fda0003f05270 */
[----:B------:R-:W1:Y:S01]  /*145c0*/  @!P0 S2R R3, SR_CgaCtaId ;  /* 0x0000000000038919 */ /* 0x000e620000008800 */
[----:B------:R-:W-:-:S04]  /*145d0*/  @!P0 MOV R0, 0x400 ;  /* 0x0000040000008802 */ /* 0x000fc80000000f00 */
[----:B-1----:R-:W-:-:S05]  /*145e0*/  @!P0 LEA R0, R3, R0, 0x18 ;  /* 0x0000000003008211 */ /* 0x002fca00078ec0ff */
[----:B------:R1:W-:Y:S01]  /*145f0*/  @!P0 STS.128 [R0+0x388d0], R16 ;  /* 0x0388d01000008388 */ /* 0x0003e20000000c00 */
[----:B------:R-:W-:Y:S06]  /*14600*/  BAR.ARV 0x5, 0x180 ;  /* 0x0146000000007b1d */ /* 0x000fec0000002000 */
.L_x_3239:
        /* <DEDUP_REMOVED lines=18> */
[----:B------:R-:W-:Y:S01]  /*14730*/  IMAD.SHL.U32 R4, R4, 0x10, RZ ;  /* 0x0000001004047824 */ /* 0x000fe200078e00ff */
[----:B------:R-:W-:-:S02]  /*14740*/  LOP3.LUT R0, R0, 0x38, RZ, 0xc0, !PT ;  /* 0x0000003800007812 */ /* 0x000fc400078ec0ff */
[----:B------:R-:W-:Y:S02]  /*14750*/  LOP3.LUT R2, R3, 0x200, R2, 0xf8, !PT ;  /* 0x0000020003027812 */ /* 0x000fe400078ef802 */
[----:B------:R-:W-:Y:S02]  /*14760*/  LOP3.LUT R4, R5, 0x70, R4, 0xf8, !PT ;  /* 0x0000007005047812 */ /* 0x000fe400078ef804 */
[C---:B------:R-:W-:Y:S02]  /*14770*/  LOP3.LUT R4, R0.reuse, 0x40, RZ, 0xfc, !PT ;  /* 0x0000004000047812 */ /* 0x040fe400078efcff */
[----:B------:R-:W-:Y:S01]  /*14780*/  LOP3.LUT R4, R0, 0x100, RZ, 0xfc, !PT ;  /* 0x0000010000047812 */ /* 0x000fe200078efcff */
[----:B-1----:R-:W-:-:S06]  /*14790*/  ULEA UR4, UR5, UR4, 0x18 ;  /* 0x0000000405047291 */ /* 0x002fcc000f8ec03f */
[----:B------:R-:W-:-:S05]  /*147a0*/  IMAD.U32 R3, RZ, RZ, UR4 ;  /* 0x00000004ff037e24 */ /* 0x000fca000f8e00ff */
[----:B------:R0:W-:Y:S02]  /*147b0*/  STL [R1], R3 ;  /* 0x0000000301007387 */ /* 0x0001e40000100800 */
[----:B0-----:R-:W-:Y:S02]  /*147c0*/  IMAD R3, R2, 0x2, R3 ;  /* 0x0000000202037824 */ /* 0x001fe400078e0203 */
[----:B------:R-:W-:-:S03]  /*147d0*/  IMAD.MOV.U32 R2, RZ, RZ, 0x1 ;  /* 0x00000001ff027424 */ /* 0x000fc600078e00ff */
[----:B------:R0:W-:Y:S04]  /*147e0*/  STL [R1+0x10], R3 ;  /* 0x0000100301007387 */ /* 0x0001e80000100800 */
[----:B------:R-:W-:Y:S04]  /*147f0*/  STL [R1+0x60], RZ ;  /* 0x000060ff01007387 */ /* 0x000fe80000100800 */
[----:B------:R1:W-:Y:S01]  /*14800*/  STL [R1+0x14], R2 ;  /* 0x0000140201007387 */ /* 0x0003e20000100800 */
[----:B0-----:R-:W-:-:S03]  /*14810*/  LOP3.LUT R3, R0, 0x80, RZ, 0xfc, !PT ;  /* 0x0000008000037812 */ /* 0x001fc600078efcff */
[----:B------:R0:W-:Y:S01]  /*14820*/  STL [R1+0x8], RZ ;  /* 0x000008ff01007387 */ /* 0x0001e20000100800 */
[C---:B------:R-:W-:Y:S02]  /*14830*/  LOP3.LUT R3, R0.reuse, 0x140, RZ, 0xfc, !PT ;  /* 0x0000014000037812 */ /* 0x040fe400078efcff */
[C---:B-1----:R-:W-:Y:S02]  /*14840*/  LOP3.LUT R2, R0.reuse, 0xc0, RZ, 0xfc, !PT ;  /* 0x000000c000027812 */ /* 0x042fe400078efcff */
[C---:B------:R-:W-:Y:S02]  /*14850*/  LOP3.LUT R2, R0.reuse, 0x180, RZ, 0xfc, !PT ;  /* 0x0000018000027812 */ /* 0x040fe400078efcff */
[----:B0-----:R-:W-:-:S07]  /*14860*/  LOP3.LUT R0, R0, 0x1c0, RZ, 0xfc, !PT ;  /* 0x000001c000007812 */ /* 0x001fce00078efcff */
.L_x_3379:
[----:B------:R-:W-:Y:S05]  /*14870*/  YIELD ;  /* 0x0000000000007946 */ /* 0x000fea0003800000 */
[----:B------:R-:W-:Y:S01]  /*14880*/  ULDC.64 UR4, c[0x0][0xb20] ;  /* 0x0002c80000047ab9 */ /* 0x000fe20000000a00 */
[----:B---3--:R-:W-:Y:S01]  /*14890*/  IMAD.MOV.U32 R0, RZ, RZ, RZ ;  /* 0x000000ffff007224 */ /* 0x008fe200078e00ff */
[----:B------:R-:W-:Y:S01]  /*148a0*/  ISETP.NE.U32.AND P0, PT, RZ, UR4, PT ;  /* 0x00000004ff007c0c */ /* 0x000fe2000bf05070 */
[----:B0-----:R-:W0:Y:S01]  /*148b0*/  LDC.64 R4, c[0x0][0xaf8] ;  /* 0x0002be00ff047b82 */ /* 0x001e220000000a00 */
[----:B-1----:R-:W-:Y:S01]  /*148c0*/  CS2R R8, SRZ ;  /* 0x0000000000087805 */ /* 0x002fe2000001ff00 */
[----:B------:R-:W-:Y:S01]  /*148d0*/  ULDC.64 UR6, c[0x0][0xb00] ;  /* 0x0002c00000067ab9 */ /* 0x000fe20000000a00 */
[----:B------:R-:W-:Y:S01]  /*148e0*/  ISETP.NE.AND.EX P0, PT, RZ, UR5, PT, P0 ;  /* 0x00000005ff007c0c */ /* 0x000fe2000bf05300 */
[----:B------:R-:W-:-:S12]  /*148f0*/  ULDC.64 UR4, c[0x0][0xb10] ;  /* 0x0002c40000047ab9 */ /* 0x000fd80000000a00 */
[----:B------:R-:W1:Y:S02]  /*14900*/  @P0 LDC.64 R2, c[0x0][0xb20] ;  /* 0x0002c800ff020b82 */ /* 0x000e640000000a00 */
        /* <DEDUP_REMOVED lines=11> */
[----:B--2---:R-:W1:Y:S08]  /*149c0*/  @P2 LDC.64 R6, c[0x0][0xb10] ;  /* 0x0002c400ff062b82 */ /* 0x004e700000000a00 */
        /* <DEDUP_REMOVED lines=23> */
.L_x_3248:
        /* <DEDUP_REMOVED lines=10> */
.L_x_3249:
[----:B------:R-:W-:Y:S05]  /*14be0*/  @!P1 BRA `(.L_x_3250) ;  /* 0x00000000000c9947 */ /* 0x000fea0003800000 */
[----:B------:R-:W2:Y:S04]  /*14bf0*/  LDG.E R6, desc[UR38][R2.64] ;  /* 0x0000002602067981 */ /* 0x000ea8000c1e1900 */
[----:B------:R-:W2:Y:S02]  /*14c00*/  LDG.E R2, desc[UR38][R2.64+0x4] ;  /* 0x0000042602027981 */ /* 0x000ea4000c1e1900 */
[----:B--2---:R-:W-:-:S07]  /*14c10*/  IMAD.IADD R6, R2, 0x1, -R6 ;  /* 0x0000000102067824 */ /* 0x004fce00078e0a06 */
.L_x_3250:
        /* <DEDUP_REMOVED lines=28> */
.L_x_3253:
[----:B------:R-:W-:-:S13]  /*14de0*/  ISETP.NE.AND P0, PT, R3, 0x1, PT ;  /* 0x000000010300780c */ /* 0x000fda0003f05270 */
[----:B------:R-:W2:Y:S02]  /*14df0*/  @P0 LDC.64 R4, c[0x0][0xae0] ;  /* 0x0002b800ff040b82 */ /* 0x000ea40000000a00 */
[----:B--2---:R-:W-:-:S05]  /*14e00*/  @P0 IMAD.HI.U32 R4, R7, R4, RZ ;  /* 0x0000000407040227 */ /* 0x004fca00078e00ff */
[----:B------:R-:W-:-:S07]  /*14e10*/  @P0 SHF.R.U32.HI R7, RZ, R5, R4 ;  /* 0x00000005ff070219 */ /* 0x000fce0000011604 */
.L_x_3254:
[----:B------:R-:W-:Y:S05]  /*14e20*/  BSYNC B0 ;  /* 0x0000000000007941 */ /* 0x000fea0003800000 */
.L_x_3252:
[----:B------:R-:W-:-:S05]  /*14e30*/  IMAD R7, R7, R3, R3 ;  /* 0x0000000307077224 */ /* 0x000fca00078e0203 */
[----:B------:R-:W-:-:S07]  /*14e40*/  VIMNMX R2, R2, R7, PT ;  /* 0x0000000702027248 */ /* 0x000fce0003fe0100 */
.L_x_3251:
        /* <DEDUP_REMOVED lines=29> */
.L_x_3257:
[----:B------:R-:W-:-:S13]  /*15020*/  ISETP.NE.AND P0, PT, R3, 0x1, PT ;  /* 0x000000010300780c */ /* 0x000fda0003f05270 */
[----:B------:R-:W3:Y:S02]  /*15030*/  @P0 LDC.64 R4, c[0x0][0xae0] ;  /* 0x0002b800ff040b82 */ /* 0x000ee40000000a00 */
[----:B---3--:R-:W-:-:S05]  /*15040*/  @P0 IMAD.HI.U32 R4, R2, R4, RZ ;  /* 0x0000000402040227 */ /* 0x008fca00078e00ff */
[----:B------:R-:W-:-:S07]  /*15050*/  @P0 SHF.R.U32.HI R2, RZ, R5, R4 ;  /* 0x00000005ff020219 */ /* 0x000fce0000011604 */
.L_x_3258:
[----:B------:R-:W-:Y:S05]  /*15060*/  BSYNC B0 ;  /* 0x0000000000007941 */ /* 0x000fea0003800000 */
.L_x_3256:
[----:B------:R-:W-:-:S05]  /*15070*/  IMAD R2, R2, R3, RZ ;  /* 0x0000000302027224 */ /* 0x000fca00078e02ff */
[----:B------:R-:W-:-:S07]  /*15080*/  VIMNMX R0, R0, R2, !PT ;  /* 0x0000000200007248 */ /* 0x000fce0007fe0100 */
.L_x_3255:
        /* <DEDUP_REMOVED lines=18> */
[----:B----4-:R-:W3:Y:S04]  /*151b0*/  @P0 ATOMG.E.ADD.STRONG.GPU PT, R2, desc[UR38][R4.64], R2 ;  /* 0x00000002040209a8 */ /* 0x010ee800081ee1e6 */
[----:B---3--:R3:W4:Y:S02]  /*151c0*/  SHFL.IDX PT, R2, R2, R0, 0x1f ;  /* 0x00001f0002027589 */ /* 0x00872400000e0000 */
[----:B---3--:R-:W3:Y:S02]  /*151d0*/  S2R R0, SR_LTMASK ;  /* 0x0000000000007919 */ /* 0x008ee40000003900 */
[----:B---3--:R-:W-:-:S06]  /*151e0*/  LOP3.LUT R0, R0, UR4, RZ, 0xc0, !PT ;  /* 0x0000000400007c12 */ /* 0x008fcc000f8ec0ff */
[----:B------:R-:W4:Y:S02]  /*151f0*/  POPC R0, R0 ;  /* 0x0000000000007309 */ /* 0x000f240000000000 */
[----:B----4-:R-:W-:Y:S01]  /*15200*/  IADD3 R16, R2, UR36, R0 ;  /* 0x0000002402107c10 */ /* 0x010fe2000fffe000 */
[----:B------:R-:W-:Y:S06]  /*15210*/  BRA `(.L_x_3261) ;  /* 0x0000005c00047947 */ /* 0x000fec0003800000 */
.L_x_3260:
        /* <DEDUP_REMOVED lines=21> */
.L_x_3263:
[----:B------:R-:W-:Y:S05]  /*15370*/  BSYNC B6 ;  /* 0x0000000000067941 */ /* 0x000fea0003800000 */
.L_x_3262:
        /* <DEDUP_REMOVED lines=20> */
.L_x_3266:
        /* <DEDUP_REMOVED lines=15> */
.L_x_3265:
[----:B------:R-:W-:Y:S05]  /*155b0*/  BSYNC B6 ;  /* 0x0000000000067941 */ /* 0x000fea0003800000 */
.L_x_3264:
        /* <DEDUP_REMOVED lines=23> */
.L_x_3396:
        /* <DEDUP_REMOVED lines=11> */
.L_x_3399:
        /* <DEDUP_REMOVED lines=24> */
.L_x_3270:
[----:B--2---:R-:W2:Y:S04]  /*15960*/  LDL R7, [R1] ;  /* 0x0000000001077983 */ /* 0x004ea80000100800 */
[----:B----4-:R-:W2:Y:S04]  /*15970*/  LDL R0, [R1+0x8] ;  /* 0x0000080001007983 */ /* 0x010ea80000100800 */
[----:B---3--:R-:W3:Y:S01]  /*15980*/  LDL R2, [R1+0x14] ;  /* 0x0000140001027983 */ /* 0x008ee20000100800 */
[----:B--2---:R-:W-:Y:S01]  /*15990*/  IMAD R0, R0, 0x8, R7 ;  /* 0x0000000800007824 */ /* 0x004fe200078e0207 */
[----:B---3--:R-:W-:-:S04]  /*159a0*/  SHF.L.U32 R2, R2, 0x1f, RZ ;  /* 0x0000001f02027819 */ /* 0x008fc800000006ff */
[----:B------:R-:W2:Y:S02]  /*159b0*/  SYNCS.PHASECHK.TRANS64.TRYWAIT P0, [R0+URZ+0x38840], R2 ;  /* 0x03884002000075a7 */ /* 0x000ea4000800017f */
[----:B--2---:R-:W-:Y:S05]  /*159c0*/  @!P0 BRA `(.L_x_3271) ;  /* 0x0000006800688947 */ /* 0x004fea0003800000 */
.L_x_3400:
        /* <DEDUP_REMOVED lines=11> */
.L_x_3272:
        /* <DEDUP_REMOVED lines=26> */
.L_x_3268:
[----:B----4-:R-:W4:Y:S04]  /*15c20*/  LDL R0, [R1] ;  /* 0x0000000001007983 */ /* 0x010f280000100800 */
[----:B---3--:R-:W3:Y:S01]  /*15c30*/  LDL R2, [R1+0x2c] ;  /* 0x00002c0001027983 */ /* 0x008ee20000100800 */
[----:B------:R-:W-:Y:S05]  /*15c40*/  WARPSYNC.ALL ;  /* 0x0000000000007948 */ /* 0x000fea0003800000 */
[----:B------:R-:W-:Y:S01]  /*15c50*/  ULDC.64 UR4, c[0x0][0xaf8] ;  /* 0x0002be0000047ab9 */ /* 0x000fe20000000a00 */
[----:B------:R-:W-:Y:S01]  /*15c60*/  BSSY B6, `(.L_x_3273) ;  /* 0x0000020000067945 */ /* 0x000fe20003800000 */
[----:B------:R-:W-:Y:S01]  /*15c70*/  BAR.SYNC.DEFER_BLOCKING 0x8, 0x100 ;  /* 0x0204000000007b1d */ /* 0x000fe20000010000 */
[----:B------:R-:W-:-:S04]  /*15c80*/  ISETP.NE.U32.AND P0, PT, RZ, UR4, PT ;  /* 0x00000004ff007c0c */ /* 0x000fc8000bf05070 */
[----:B------:R-:W-:Y:S01]  /*15c90*/  ISETP.NE.AND.EX P0, PT, RZ, UR5, PT, P0 ;  /* 0x00000005ff007c0c */ /* 0x000fe2000bf05300 */
[----:B----4-:R-:W-:Y:S01]  /*15ca0*/  VIADD R0, R0, 0x20400 ;  /* 0x0002040000007836 */ /* 0x010fe20000000000 */
[----:B---3--:R-:W-:-:S04]  /*15cb0*/  SHF.R.S32.HI R3, RZ, 0x1f, R2 ;  /* 0x0000001fff037819 */ /* 0x008fc80000011402 */
[----:B------:R-:W-:Y:S02]  /*15cc0*/  LOP3.LUT P1, RZ, R0, 0x3ff, RZ, 0xc0, !PT ;  /* 0x000003ff00ff7812 */ /* 0x000fe4000782c0ff */
[----:B------:R-:W-:Y:S02]  /*15cd0*/  SHF.R.S32.HI R0, RZ, 0x1f, R19 ;  /* 0x0000001fff007819 */ /* 0x000fe40000011413 */
[----:B------:R-:W-:Y:S02]  /*15ce0*/  SHF.R.S32.HI R2, RZ, 0x1f, R18 ;  /* 0x0000001fff027819 */ /* 0x000fe40000011412 */
[----:B------:R-:W-:-:S05]  /*15cf0*/  SEL R0, R0, RZ, !P0 ;  /* 0x000000ff00007207 */ /* 0x000fca0004000000 */
[----:B------:R3:W-:Y:S04]  /*15d00*/  STL [R1+0x54], R0 ;  /* 0x0000540001007387 */ /* 0x0007e80000100800 */
[----:B------:R4:W-:Y:S01]  /*15d10*/  STL [R1+0x48], R3 ;  /* 0x0000480301007387 */ /* 0x0009e20000100800 */
[----:B---3--:R-:W-:-:S05]  /*15d20*/  SEL R0, R19, RZ, !P0 ;  /* 0x000000ff13007207 */ /* 0x008fca0004000000 */
[----:B------:R4:W-:Y:S04]  /*15d30*/  STL [R1+0x3c], R0 ;  /* 0x00003c0001007387 */ /* 0x0009e80000100800 */
[----:B------:R4:W-:Y:S01]  /*15d40*/  STL [R1+0x50], R2 ;  /* 0x0000500201007387 */ /* 0x0009e20000100800 */
[----:B------:R-:W-:Y:S05]  /*15d50*/  @!P1 BRA `(.L_x_3274) ;  /* 0x0000000000409947 */ /* 0x000fea0003800000 */
[----:B----4-:R-:W-:Y:S01]  /*15d60*/  MOV R2, 0x0 ;  /* 0x0000000000027802 */ /* 0x010fe20000000f00 */
        /* <DEDUP_REMOVED lines=15> */
.L_x_3274:
[----:B------:R-:W-:Y:S05]  /*15e60*/  BSYNC B6 ;  /* 0x0000000000067941 */ /* 0x000fea0003800000 */
.L_x_3273:
[----:B------:R-:W3:Y:S01]  /*15e70*/  LDL R11, [R1+0x38] ;  /* 0x00003800010b7983 */ /* 0x000ee20000100800 */
[----:B--2---:R-:W2:Y:S01]  /*15e80*/  LDC R7, c[0x0][0x448] ;  /* 0x00011200ff077b82 */ /* 0x004ea20000000800 */
[----:B------:R-:W-:Y:S01]  /*15e90*/  ULDC.64 UR4, c[0x0][0x298] ;  /* 0x0000a60000047ab9 */ /* 0x000fe20000000a00 */
[----:B------:R-:W-:Y:S01]  /*15ea0*/  ULDC.64 UR6, c[0x0][0x280] ;  /* 0x0000a00000067ab9 */ /* 0x000fe20000000a00 */
[----:B------:R-:W3:Y:S04]  /*15eb0*/  LDL R4, [R1+0x48] ;  /* 0x0000480001047983 */ /* 0x000ee80000100800 */
[----:B------:R-:W3:Y:S04]  /*15ec0*/  LDL R10, [R1+0x2c] ;  /* 0x00002c00010a7983 */ /* 0x000ee80000100800 */
[----:B01----:R-:W3:Y:S01]  /*15ed0*/  LDL R9, [R1+0x50] ;  /* 0x0000500001097983 */ /* 0x003ee20000100800 */
[----:B----4-:R-:W0:Y:S01]  /*15ee0*/  S2R R2, SR_TID.X ;  /* 0x0000000000027919 */ /* 0x010e220000002100 */
[----:B------:R-:W1:Y:S02]  /*15ef0*/  S2R R0, SR_TID.X ;  /* 0x0000000000007919 */ /* 0x000e640000002100 */
[----:B------:R-:W4:Y:S01]  /*15f00*/  LDL R8, [R1+0x54] ;  /* 0x0000540001087983 */ /* 0x000f220000100800 */
[----:B--2---:R-:W-:-:S03]  /*15f10*/  ISETP.NE.AND P0, PT, R7, 0x1, PT ;  /* 0x000000010700780c */ /* 0x004fc60003f05270 */
[----:B------:R-:W2:Y:S10]  /*15f20*/  LDL R6, [R1+0x3c] ;  /* 0x00003c0001067983 */ /* 0x000eb40000100800 */
[----:B------:R-:W3:Y:S01]  /*15f30*/  @P0 LDC R3, c[0x0][0x450] ;  /* 0x00011400ff030b82 */ /* 0x000ee20000000800 */
[----:B0-----:R-:W-:-:S04]  /*15f40*/  LOP3.LUT R2, R2, 0x7f, RZ, 0xc0, !PT ;  /* 0x0000007f02027812 */ /* 0x001fc800078ec0ff */
[----:B------:R-:W-:Y:S01]  /*15f50*/  SHF.R.U32.HI R2, RZ, 0x3, R2 ;  /* 0x00000003ff027819 */ /* 0x000fe20000011602 */
[----:B-1----:R-:W-:-:S05]  /*15f60*/  IMAD.SHL.U32 R0, R0, 0x10, RZ ;  /* 0x0000001000007824 */ /* 0x002fca00078e00ff */
[----:B------:R-:W-:Y:S02]  /*15f70*/  LOP3.LUT R0, R2, 0x70, R0, 0xf8, !PT ;  /* 0x0000007002007812 */ /* 0x000fe400078ef800 */
[----:B------:R-:W0:Y:S03]  /*15f80*/  @P0 LDC R2, c[0x0][0x44c] ;  /* 0x00011300ff020b82 */ /* 0x000e260000000800 */
[----:B---3--:R-:W-:-:S04]  /*15f90*/  IMAD.IADD R5, R0, 0x1, R11 ;  /* 0x0000000100057824 */ /* 0x008fc800078e020b */
[----:B0-----:R-:W-:-:S04]  /*15fa0*/  @P0 IMAD.HI.U32 R2, R5, R2, RZ ;  /* 0x0000000205020227 */ /* 0x001fc800078e00ff */
[----:B------:R-:W-:Y:S01]  /*15fb0*/  IMAD.MOV.U32 R0, RZ, RZ, R5 ;  /* 0x000000ffff007224 */ /* 0x000fe200078e0005 */
[----:B------:R-:W-:Y:S01]  /*15fc0*/  @P0 SHF.R.U32.HI R0, RZ, R3, R2 ;  /* 0x00000003ff000219 */ /* 0x000fe20000011602 */
[----:B------:R-:W-:-:S04]  /*15fd0*/  IMAD R2, R4, UR4, RZ ;  /* 0x0000000404027c24 */ /* 0x000fc8000f8e02ff */
[C---:B------:R-:W-:Y:S02]  /*15fe0*/  IMAD R4, R10.reuse, UR5, R2 ;  /* 0x000000050a047c24 */ /* 0x040fe4000f8e0202 */
[----:B------:R-:W-:Y:S01]  /*15ff0*/  IMAD.WIDE.U32 R2, R10, UR4, RZ ;  /* 0x000000040a027c25 */ /* 0x000fe2000f8e00ff */
[----:B------:R-:W-:Y:S01]  /*16000*/  ULDC.64 UR4, c[0x0][0x2d8] ;  /* 0x0000b60000047ab9 */ /* 0x000fe20000000a00 */
[----:B------:R0:W-:Y:S02]  /*16010*/  STL [R1+0x28], R5 ;  /* 0x0000280501007387 */ /* 0x0001e40000100800 */
[----:B------:R-:W-:Y:S02]  /*16020*/  IMAD.IADD R3, R3, 0x1, R4 ;  /* 0x0000000103037824 */ /* 0x000fe400078e0204 */
[----:B------:R-:W-:Y:S02]  /*16030*/  IMAD R4, R9, UR4, RZ ;  /* 0x0000000409047c24 */ /* 0x000fe4000f8e02ff */
[----:B------:R1:W5:Y:S01]  /*16040*/  LDL R9, [R1+0x10] ;  /* 0x0000100001097983 */ /* 0x0003620000100800 */
[----:B------:R-:W-:-:S04]  /*16050*/  IMAD.WIDE.U32 R2, R18, UR4, R2 ;  /* 0x0000000412027c25 */ /* 0x000fc8000f8e0002 */
[----:B------:R-:W-:Y:S01]  /*16060*/  IMAD R4, R18, UR5, R4 ;  /* 0x0000000512047c24 */ /* 0x000fe2000f8e0204 */
[----:B------:R-:W-:-:S03]  /*16070*/  ULDC.64 UR4, c[0x0][0x2e0] ;  /* 0x0000b80000047ab9 */ /* 0x000fc60000000a00 */
[----:B------:R-:W-:Y:S02]  /*16080*/  IMAD.IADD R3, R3, 0x1, R4 ;  /* 0x0000000103037824 */ /* 0x000fe400078e0204 */
[----:B----4-:R-:W-:Y:S01]  /*16090*/  IMAD R4, R8, UR4, RZ ;  /* 0x0000000408047c24 */ /* 0x010fe2000f8e02ff */
[----:B------:R-:W3:Y:S01]  /*160a0*/  S2R R10, SR_TID.X ;  /* 0x00000000000a7919 */ /* 0x000ee20000002100 */
[----:B--2---:R-:W-:-:S04]  /*160b0*/  IMAD.WIDE.U32 R2, R6, UR4, R2 ;  /* 0x0000000406027c25 */ /* 0x004fc8000f8e0002 */
[----:B------:R-:W-:Y:S01]  /*160c0*/  IMAD R4, R6, UR5, R4 ;  /* 0x0000000506047c24 */ /* 0x000fe2000f8e0204 */
[----:B------:R-:W-:-:S03]  /*160d0*/  ULDC.64 UR4, c[0x0][0x2d0] ;  /* 0x0000b40000047ab9 */ /* 0x000fc60000000a00 */
[----:B------:R-:W-:Y:S01]  /*160e0*/  IMAD.IADD R3, R3, 0x1, R4 ;  /* 0x0000000103037824 */ /* 0x000fe200078e0204 */
[----:B------:R-:W-:Y:S01]  /*160f0*/  SHF.R.S32.HI R4, RZ, 0x1f, R0 ;  /* 0x0000001fff047819 */ /* 0x000fe20000011400 */
[----:B------:R-:W2:Y:S04]  /*16100*/  S2R R8, SR_TID.X ;  /* 0x0000000000087919 */ /* 0x000ea80000002100 */
        /* <DEDUP_REMOVED lines=8> */
[----:B---3--:R-:W-:Y:S02]  /*16190*/  IMAD.SHL.U32 R10, R10, 0x8, RZ ;  /* 0x000000080a0a7824 */ /* 0x008fe400078e00ff */
[----:B------:R-:W-:Y:S02]  /*161a0*/  IMAD R6, R6, UR4, RZ ;  /* 0x0000000406067c24 */ /* 0x000fe4000f8e02ff */
[----:B0-----:R-:W-:Y:S01]  /*161b0*/  IMAD.WIDE.U32 R4, R0, UR4, R2 ;  /* 0x0000000400047c25 */ /* 0x001fe2000f8e0002 */
[----:B------:R-:W-:Y:S01]  /*161c0*/  LOP3.LUT R10, R10, 0x38, RZ, 0xc0, !PT ;  /* 0x000000380a0a7812 */ /* 0x000fe200078ec0ff */
[----:B------:R-:W-:Y:S02]  /*161d0*/  ULDC UR4, c[0x0][0x2b8] ;  /* 0x0000ae0000047ab9 */ /* 0x000fe40000000800 */
[----:B------:R-:W-:Y:S01]  /*161e0*/  IMAD R0, R0, UR5, R6 ;  /* 0x0000000500007c24 */ /* 0x000fe2000f8e0206 */
[----:B------:R-:W-:-:S03]  /*161f0*/  LEA R3, P1, R4, UR6, 0x1 ;  /* 0x0000000604037c11 */ /* 0x000fc6000f8208ff */
[----:B------:R-:W-:Y:S01]  /*16200*/  IMAD.IADD R0, R5, 0x1, R0 ;  /* 0x0000000105007824 */ /* 0x000fe200078e0200 */
[----:B------:R-:W-:Y:S01]  /*16210*/  ISETP.GE.AND P0, PT, R10, UR4, PT ;  /* 0x000000040a007c0c */ /* 0x000fe2000bf06270 */
[----:B------:R-:W-:Y:S01]  /*16220*/  UMOV UR4, 0xffffffff ;  /* 0xffffffff00047882 */ /* 0x000fe20000000000 */
[----:B--2---:R-:W-:Y:S02]  /*16230*/  LOP3.LUT R8, R8, 0x7f, RZ, 0xc0, !PT ;  /* 0x0000007f08087812 */ /* 0x004fe400078ec0ff */
[----:B------:R-:W-:Y:S02]  /*16240*/  LEA.HI.X R2, R4, UR7, R0, 0x1, P1 ;  /* 0x0000000704027c11 */ /* 0x000fe400088f0c00 */
[----:B------:R-:W-:Y:S01]  /*16250*/  SHF.R.U32.HI R8, RZ, 0x3, R8 ;  /* 0x00000003ff087819 */ /* 0x000fe20000011608 */
[----:B-1----:R-:W-:Y:S06]  /*16260*/  BRA.DIV UR4, `(.L_x_3275) ;  /* 0x0000006204547947 */ /* 0x002fec000b800000 */
[----:B------:R-:W2:Y:S04]  /*16270*/  LDL R11, [R1+0x34] ;  /* 0x00003400010b7983 */ /* 0x000ea80000100800 */
[----:B------:R-:W3:Y:S04]  /*16280*/  LDL.LU R6, [R1+0x38] ;  /* 0x0000380001067983 */ /* 0x000ee80000300800 */
[----:B------:R-:W0:Y:S04]  /*16290*/  SHFL.IDX PT, R5, R3, RZ, 0x181f ;  /* 0x00181fff03057589 */ /* 0x000e2800000e0000 */
[----:B------:R-:W1:Y:S01]  /*162a0*/  SHFL.IDX PT, R4, R2, RZ, 0x181f ;  /* 0x00181fff02047589 */ /* 0x000e6200000e0000 */
[----:B--2---:R-:W-:-:S02]  /*162b0*/  IMAD R0, R11, R7, RZ ;  /* 0x000000070b007224 */ /* 0x004fc400078e02ff */
[----:B---3--:R-:W-:Y:S02]  /*162c0*/  IMAD.IADD R8, R8, 0x1, R6 ;  /* 0x0000000108087824 */ /* 0x008fe400078e0206 */
[----:B------:R-:W-:Y:S02]  /*162d0*/  SHFL.IDX PT, R6, R2, 0x1, 0x181f ;  /* 0x00381f0002067f89 */ /* 0x000fe400000e0000 */
[C---:B------:R-:W-:Y:S01]  /*162e0*/  VIADD R7, R8.reuse, 0x10 ;  /* 0x0000001008077836 */ /* 0x040fe20000000000 */
[----:B------:R-:W-:Y:S01]  /*162f0*/  ISETP.GE.AND P1, PT, R8, R0, PT ;  /* 0x000000000800720c */ /* 0x000fe20003f26270 */
[----:B------:R-:W-:Y:S04]  /*16300*/  STL [R1+0x38], R8 ;  /* 0x0000380801007387 */ /* 0x000fe80000100800 */
[----:B------:R2:W-:Y:S08]  /*16310*/  STL [R1+0x40], R7 ;  /* 0x0000400701007387 */ /* 0x0005f00000100800 */
        /* <DEDUP_REMOVED lines=27> */
.L_x_3409:
[----:B0-----:R-:W3:Y:S04]  /*164d0*/  LDL R2, [R1+0x38] ;  /* 0x0000380001027983 */ /* 0x001ee80000100800 */
[----:B------:R0:W5:Y:S01]  /*164e0*/  LDL R8, [R1] ;  /* 0x0000000001087983 */ /* 0x0001620000100800 */
[----:B---3--:R-:W-:-:S05]  /*164f0*/  VIADD R2, R2, 0x30 ;  /* 0x0000003002027836 */ /* 0x008fca0000000000 */
[----:B------:R-:W-:Y:S01]  /*16500*/  ISETP.GE.AND P1, PT, R2, R0, PT ;  /* 0x000000000200720c */ /* 0x000fe20003f26270 */
[----:B------:R1:W-:-:S12]  /*16510*/  STL [R1+0x5c], R2 ;  /* 0x00005c0201007387 */ /* 0x0003d80000100800 */
[----:B-1----:R-:W-:-:S05]  /*16520*/  @!P1 LEA R2, P2, R10, R3, 0x1 ;  /* 0x000000030a029211 */ /* 0x002fca00078408ff */
[----:B--2---:R-:W-:-:S05]  /*16530*/  @!P1 IMAD.X R3, RZ, RZ, R4, P2 ;  /* 0x000000ffff039224 */ /* 0x004fca00010e0604 */
[----:B------:R-:W-:Y:S01]  /*16540*/  @!PT LDS RZ, [RZ] ;  /* 0x00000000fffff984 */ /* 0x000fe20000000800 */
[----:B------:R-:W-:Y:S01]  /*16550*/  @!PT LDS RZ, [RZ] ;  /* 0x00000000fffff984 */ /* 0x000fe20000000800 */
[----:B------:R-:W-:Y:S01]  /*16560*/  @!PT LDS RZ, [RZ] ;  /* 0x00000000fffff984 */ /* 0x000fe20000000800 */
[----:B------:R0:W-:Y:S01]  /*16570*/  @!P1 LDGSTS.E.BYPASS.LTC128B.128 [R9+0x21c00], desc[UR38][R2.64], !P0 ;  /* 0x21c0000002099fae */ /* 0x0001e2000c101d66 */
[----:B------:R-:W-:Y:S01]  /*16580*/  PLOP3.LUT P0, PT, PT, PT, PT, 0x80, 0x0 ;  /* 0x000000000000781c */ /* 0x000fe20003f0f070 */
[----:B------:R-:W-:-:S12]  /*16590*/  NOP ;  /* 0x0000000000007918 */ /* 0x000fd80000000000 */
.L_x_3276:
[----:B------:R-:W2:Y:S01]  /*165a0*/  LDL R0, [R1] ;  /* 0x0000000001007983 */ /* 0x000ea20000100800 */
[----:B------:R-:W-:Y:S02]  /*165b0*/  PLOP3.LUT P1, PT, P1, P0, PT, 0xa2, 0x0 ;  /* 0x000000000000781c */ /* 0x000fe40000f21472 */
[----:B--2---:R-:W-:-:S08]  /*165c0*/  @P0 R2UR P1, UR4, R0 ;  /* 0x00000000000402ca */ /* 0x004fd00000020000 */
[----:B------:R-:W-:-:S05]  /*165d0*/  @P0 PLOP3.LUT P0, PT, P1, PT, PT, 0x80, 0x0 ;  /* 0x000000000000081c */ /* 0x000fca0000f0f070 */
[----:B------:R-:W-:Y:S01]  /*165e0*/  @!P1 SYNCS.ARRIVE.TRANS64.RED.A0T1 RZ, [UR4+0x38800], RZ ;  /* 0x038800ffffff99a7 */ /* 0x000fe20008200404 */
[----:B------:R-:W-:Y:S07]  /*165f0*/  @!P1 ARRIVES.LDGSTSBAR.64.TRANSCNT [UR4+0x38800] ;  /* 0x03880000ff0099b0 */ /* 0x000fee0008000a84 */
[----:B------:R-:W-:Y:S05]  /*16600*/  @P0 BRA.U.ANY `(.L_x_3276) ;  /* 0xfffffffd00e40947 */ /* 0x000fea000393ffff */
[----:B------:R-:W-:Y:S01]  /*16610*/  NOP ;  /* 0x0000000000007918 */ /* 0x000fe20000000000 */
[----:B0-----:R-:W2:Y:S01]  /*16620*/  LDL.LU R2, [R1+0x48] ;  /* 0x0000480001027983 */ /* 0x001ea20000300800 */
        /* <DEDUP_REMOVED lines=29> */
.L_x_3278:
[----:B------:R-:W-:Y:S05]  /*16800*/  BSYNC B6 ;  /* 0x0000000000067941 */ /* 0x000fea0003800000 */
.L_x_3277:
        /* <DEDUP_REMOVED lines=11> */
[----:B-----5:R-:W3:Y:S01]  /*168c0*/  LDL.LU R8, [R1+0x4] ;  /* 0x0000040001087983 */ /* 0x020ee20000300800 */
        /* <DEDUP_REMOVED lines=8> */
[----:B------:R-:W1:Y:S01]  /*16950*/  S2R R10, SR_TID.X ;  /* 0x00000000000a7919 */ /* 0x000e620000002100 */
[----:B------:R-:W-:-:S03]  /*16960*/  ULDC.64 UR4, c[0x0][0x3d0] ;  /* 0x0000f40000047ab9 */ /* 0x000fc60000000a00 */
[----:B------:R-:W2:Y:S01]  /*16970*/  @P0 LDC R4, c[0x0][0x44c] ;  /* 0x00011300ff040b82 */ /* 0x000ea20000000800 */
[----:B------:R-:W-:Y:S02]  /*16980*/  IMAD.IADD R3, R3, 0x1, R0 ;  /* 0x0000000103037824 */ /* 0x000fe400078e0200 */
[----:B-1----:R-:W-:-:S05]  /*16990*/  IMAD.SHL.U32 R10, R10, 0x8, RZ ;  /* 0x000000080a0a7824 */ /* 0x002fca00078e00ff */
        /* <DEDUP_REMOVED lines=15> */
[----:B------:R-:W-:Y:S02]  /*16a90*/  IMAD R0, R0, UR4, RZ ;  /* 0x0000000400007c24 */ /* 0x000fe4000f8e02ff */
[----:B0-----:R-:W-:-:S05]  /*16aa0*/  IMAD.SHL.U32 R6, R6, 0x8, RZ ;  /* 0x0000000806067824 */ /* 0x001fca00078e00ff */
[----:B------:R-:W-:Y:S01]  /*16ab0*/  LOP3.LUT R6, R6, 0x38, RZ, 0xc0, !PT ;  /* 0x0000003806067812 */ /* 0x000fe200078ec0ff */
[----:B------:R-:W-:Y:S01]  /*16ac0*/  IMAD R4, R4, UR5, R0 ;  /* 0x0000000504047c24 */ /* 0x000fe2000f8e0200 */
[----:B------:R-:W-:Y:S02]  /*16ad0*/  ULDC.64 UR4, c[0x0][0x390] ;  /* 0x0000e40000047ab9 */ /* 0x000fe40000000a00 */
[C---:B------:R-:W-:Y:S02]  /*16ae0*/  LOP3.LUT R9, R6.reuse, 0x80, RZ, 0xfc, !PT ;  /* 0x0000008006097812 */ /* 0x040fe400078efcff */
[----:B------:R-:W-:Y:S02]  /*16af0*/  LOP3.LUT R6, R6, 0x40, RZ, 0xfc, !PT ;  /* 0x0000004006067812 */ /* 0x000fe400078efcff */
[----:B------:R-:W-:Y:S01]  /*16b00*/  LEA R0, P0, R2, UR4, 0x1 ;  /* 0x0000000402007c11 */ /* 0x000fe2000f8008ff */
[----:B------:R-:W-:Y:S02]  /*16b10*/  ULDC UR4, c[0x0][0x3b8] ;  /* 0x0000ee0000047ab9 */ /* 0x000fe40000000800 */
[----:B------:R-:W-:-:S02]  /*16b20*/  ISETP.GE.AND P1, PT, R6, UR4, PT ;  /* 0x0000000406007c0c */ /* 0x000fc4000bf26270 */
[----:B------:R-:W0:Y:S01]  /*16b30*/  S2R R6, SR_TID.X ;  /* 0x0000000000067919 */ /* 0x000e220000002100 */
        /* <DEDUP_REMOVED lines=8> */
[----:B------:R-:W-:Y:S01]  /*16bc0*/  @P1 LOP3.LUT R8, R8, 0x4, RZ, 0xfc, !PT ;  /* 0x0000000408081812 */ /* 0x000fe200078efcff */
[----:B------:R-:W-:Y:S01]  /*16bd0*/  IMAD.IADD R4, R3, 0x1, R4 ;  /* 0x0000000103047824 */ /* 0x000fe200078e0204 */
[----:B------:R-:W-:-:S03]  /*16be0*/  LOP3.LUT R6, R6, 0x38, RZ, 0xc0, !PT ;  /* 0x0000003806067812 */ /* 0x000fc600078ec0ff */
[----:B------:R0:W-:Y:S01]  /*16bf0*/  STL [R1+0x4], R8 ;  /* 0x0000040801007387 */ /* 0x0001e20000100800 */
[----:B------:R-:W-:Y:S02]  /*16c00*/  LEA.HI.X R4, R2, UR5, R4, 0x1, P0 ;  /* 0x0000000502047c11 */ /* 0x000fe400080f0c04 */
[C---:B0-----:R-:W-:Y:S02]  /*16c10*/  LOP3.LUT R8, R6.reuse, 0x100, RZ, 0xfc, !PT ;  /* 0x0000010006087812 */ /* 0x041fe400078efcff */
[----:B------:R-:W-:Y:S02]  /*16c20*/  LOP3.LUT R6, R6, 0xc0, RZ, 0xfc, !PT ;  /* 0x000000c006067812 */ /* 0x000fe400078efcff */
[----:B------:R-:W-:Y:S02]  /*16c30*/  ISETP.GE.AND P0, PT, R8, UR4, PT ;  /* 0x0000000408007c0c */ /* 0x000fe4000bf06270 */
[----:B------:R-:W0:Y:S01]  /*16c40*/  S2R R8, SR_TID.X ;  /* 0x0000000000087919 */ /* 0x000e220000002100 */
[----:B------:R-:W-:-:S02]  /*16c50*/  ISETP.GE.AND P5, PT, R6, UR4, PT ;  /* 0x0000000406007c0c */ /* 0x000fc4000bfa6270 */
[----:B------:R-:W1:Y:S01]  /*16c60*/  S2R R6, SR_TID.X ;  /* 0x0000000000067919 */ /* 0x000e620000002100 */
[----:B------:R-:W-:Y:S02]  /*16c70*/  SEL R5, RZ, 0x1, P3 ;  /* 0x00000001ff057807 */ /* 0x000fe40001800000 */
[----:B------:R-:W-:Y:S02]  /*16c80*/  SEL R3, RZ, 0x4, P2 ;  /* 0x00000004ff037807 */ /* 0x000fe40001000000 */
[----:B------:R-:W-:-:S04]  /*16c90*/  SEL R2, RZ, 0x2, P1 ;  /* 0x00000002ff027807 */ /* 0x000fc80000800000 */
[----:B------:R-:W-:Y:S02]  /*16ca0*/  IADD3 R2, R3, R2, R5 ;  /* 0x0000000203027210 */ /* 0x000fe40007ffe005 */
[----:B------:R-:W-:Y:S02]  /*16cb0*/  SEL R5, RZ, 0x10, P0 ;  /* 0x00000010ff057807 */ /* 0x000fe40000000000 */
[----:B------:R-:W-:Y:S01]  /*16cc0*/  SEL R3, RZ, 0x8, P5 ;  /* 0x00000008ff037807 */ /* 0x000fe20002800000 */
[----:B0-----:R-:W-:Y:S02]  /*16cd0*/  IMAD.SHL.U32 R8, R8, 0x8, RZ ;  /* 0x0000000808087824 */ /* 0x001fe400078e00ff */
[----:B-1----:R-:W-:-:S03]  /*16ce0*/  IMAD.SHL.U32 R6, R6, 0x8, RZ ;  /* 0x0000000806067824 */ /* 0x002fc600078e00ff */
[----:B------:R-:W-:-:S04]  /*16cf0*/  LOP3.LUT R8, R8, 0x38, RZ, 0xc0, !PT ;  /* 0x0000003808087812 */ /* 0x000fc800078ec0ff */
[----:B------:R-:W-:Y:S02]  /*16d00*/  LOP3.LUT R9, R8, 0x180, RZ, 0xfc, !PT ;  /* 0x0000018008097812 */ /* 0x000fe400078efcff */
[----:B------:R-:W-:Y:S02]  /*16d10*/  LOP3.LUT R6, R6, 0x38, RZ, 0xc0, !PT ;  /* 0x0000003806067812 */ /* 0x000fe400078ec0ff */
[----:B------:R-:W-:Y:S02]  /*16d20*/  ISETP.GE.AND P1, PT, R9, UR4, PT ;  /* 0x0000000409007c0c */ /* 0x000fe4000bf26270 */
[----:B------:R-:W-:Y:S02]  /*16d30*/  LOP3.LUT R8, R6, 0x140, RZ, 0xfc, !PT ;  /* 0x0000014006087812 */ /* 0x000fe400078efcff */
[----:B------:R-:W-:Y:S02]  /*16d40*/  IADD3 R2, R5, R2, R3 ;  /* 0x0000000205027210 */ /* 0x000fe40007ffe003 */
[----:B------:R-:W-:-:S02]  /*16d50*/  SEL R5, RZ, 0x40, P1 ;  /* 0x00000040ff057807 */ /* 0x000fc40000800000 */
[----:B------:R-:W-:Y:S02]  /*16d60*/  LOP3.LUT R6, R6, 0x1c0, RZ, 0xfc, !PT ;  /* 0x000001c006067812 */ /* 0x000fe400078efcff */
[----:B------:R-:W-:Y:S02]  /*16d70*/  ISETP.GE.AND P1, PT, R8, UR4, PT ;  /* 0x0000000408007c0c */ /* 0x000fe4000bf26270 */
        /* <DEDUP_REMOVED lines=10> */
[----:B------:R-:W5:Y:S04]  /*16e20*/  LDL.LU R12, [R1+0x4] ;  /* 0x00000400010c7983 */ /* 0x000f680000300800 */
[----:B------:R-:W5:Y:S04]  /*16e30*/  LDL R11, [R1+0x10] ;  /* 0x00001000010b7983 */ /* 0x000f680000100800 */
[----:B------:R-:W5:Y:S01]  /*16e40*/  LDL.LU R10, [R1+0x58] ;  /* 0x00005800010a7983 */ /* 0x000f620000300800 */
[----:B------:R-:W0:Y:S02]  /*16e50*/  S2R R13, SR_TID.X ;  /* 0x00000000000d7919 */ /* 0x000e240000002100 */
[----:B0-----:R-:W-:-:S05]  /*16e60*/  IMAD.SHL.U32 R13, R13, 0x8, RZ ;  /* 0x000000080d0d7824 */ /* 0x001fca00078e00ff */
[----:B------:R-:W-:Y:S01]  /*16e70*/  LOP3.LUT R13, R13, 0x38, RZ, 0xc0, !PT ;  /* 0x000000380d0d7812 */ /* 0x000fe200078ec0ff */
[----:B------:R-:W-:Y:S04]  /*16e80*/  SHFL.IDX PT, R14, R0, 0x1, 0x181f ;  /* 0x00381f00000e7f89 */ /* 0x000fe800000e0000 */
[----:B------:R-:W-:Y:S01]  /*16e90*/  SHFL.IDX PT, R9, R4, 0x1, 0x181f ;  /* 0x00381f0004097f89 */ /* 0x000fe200000e0000 */
[----:B--2---:R-:W-:-:S05]  /*16ea0*/  IMAD R7, R8, R7, RZ ;  /* 0x0000000708077224 */ /* 0x004fca00078e02ff */
[-C--:B---3--:R-:W-:Y:S02]  /*16eb0*/  ISETP.GE.AND P2, PT, R3, R7.reuse, PT ;  /* 0x000000070300720c */ /* 0x088fe40003f46270 */
[----:B----4-:R-:W-:Y:S02]  /*16ec0*/  ISETP.GE.AND P3, PT, R2, R7, PT ;  /* 0x000000070200720c */ /* 0x010fe40003f66270 */
[----:B-----5:R-:W-:-:S04]  /*16ed0*/  LOP3.LUT R12, R12, 0xffff7fff, RZ, 0xc0, !PT ;  /* 0xffff7fff0c0c7812 */ /* 0x020fc800078ec0ff */
[----:B------:R-:W-:-:S05]  /*16ee0*/  @P1 LOP3.LUT R12, R12, 0x8000, RZ, 0xfc, !PT ;  /* 0x000080000c0c1812 */ /* 0x000fca00078efcff */
[----:B------:R-:W-:Y:S02]  /*16ef0*/  @!P2 LOP3.LUT R2, R5, 0x40, RZ, 0xc0, !PT ;  /* 0x000000400502a812 */ /* 0x000fe400078ec0ff */
[C---:B------:R-:W-:Y:S02]  /*16f00*/  LOP3.LUT P1, RZ, R12.reuse, 0x8, RZ, 0xc0, !PT ;  /* 0x000000080cff7812 */ /* 0x040fe4000782c0ff */
[C---:B------:R-:W-:Y:S02]  /*16f10*/  LOP3.LUT P4, RZ, R12.reuse, 0x2, RZ, 0xc0, !PT ;  /* 0x000000020cff7812 */ /* 0x040fe4000788c0ff */
[----:B------:R-:W-:Y:S02]  /*16f20*/  LOP3.LUT R12, R12, 0xffffdfff, RZ, 0xc0, !PT ;  /* 0xffffdfff0c0c7812 */ /* 0x000fe400078ec0ff */
[----:B------:R-:W-:Y:S02]  /*16f30*/  @!P2 SHF.R.U32.HI R2, RZ, 0x2, R2 ;  /* 0x00000002ff02a819 */ /* 0x000fe40000011602 */
[----:B------:R-:W-:-:S02]  /*16f40*/  @P3 LOP3.LUT R12, R12, 0x2000, RZ, 0xfc, !PT ;  /* 0x000020000c0c3812 */ /* 0x000fc400078efcff */
[----:B------:R-:W-:Y:S02]  /*16f50*/  @!P2 ISETP.NE.U32.AND P3, PT, R2, RZ, PT ;  /* 0x000000ff0200a20c */ /* 0x000fe40003f65070 */
[----:B------:R-:W-:Y:S02]  /*16f60*/  @!P2 LOP3.LUT R2, R6, 0x80, RZ, 0xc0, !PT ;  /* 0x000000800602a812 */ /* 0x000fe400078ec0ff */
[----:B------:R-:W-:Y:S02]  /*16f70*/  LOP3.LUT R12, R12, 0xffffffdf, RZ, 0xc0, !PT ;  /* 0xffffffdf0c0c7812 */ /* 0x000fe400078ec0ff */
[----:B------:R-:W-:-:S07]  /*16f80*/  @!P2 SHF.R.U32.HI R2, RZ, 0x3, R2 ;  /* 0x00000003ff02a819 */ /* 0x000fce0000011602 */
[----:B------:R-:W-:Y:S02]  /*16f90*/  @P3 LOP3.LUT R12, R12, 0x20, RZ, 0xfc, !PT ;  /* 0x000000200c0c3812 */ /* 0x000fe400078efcff */
[----:B------:R-:W-:Y:S02]  /*16fa0*/  @!P2 ISETP.NE.U32.AND P3, PT, R2, RZ, PT ;  /* 0x000000ff0200a20c */ /* 0x000fe40003f65070 */
[----:B------:R-:W0:Y:S04]  /*16fb0*/  SHFL.IDX PT, R2, R0, RZ, 0x181f ;  /* 0x00181fff00027589 */ /* 0x000e2800000e0000 */
[----:B------:R-:W1:Y:S01]  /*16fc0*/  SHFL.IDX PT, R8, R4, RZ, 0x181f ;  /* 0x00181fff04087589 */ /* 0x000e6200000e0000 */
        /* <DEDUP_REMOVED lines=9> */
[----:B------:R-:W-:Y:S01]  /*17060*/  @!P2 LDGSTS.E.BYPASS.LTC128B.128 [R11+0x26400], desc[UR38][R2.64], !P1 ;  /* 0x26400000020bafae */ /* 0x000fe2000c901d66 */
        /* <DEDUP_REMOVED lines=56> */
.L_x_3419:
        /* <DEDUP_REMOVED lines=31> */
.L_x_3281:
[----:B------:R-:W-:Y:S05]  /*175e0*/  BSYNC B0 ;  /* 0x0000000000007941 */ /* 0x000fea0003800000 */
.L_x_3280:
[----:B--2---:R2:W5:Y:S01]  /*175f0*/  LDL R0, [R1] ;  /* 0x0000000001007983 */ /* 0x0045620000100800 */
[----:B------:R-:W-:Y:S01]  /*17600*/  PLOP3.LUT P0, PT, PT, PT, PT, 0x80, 0x0 ;  /* 0x000000000000781c */ /* 0x000fe20003f0f070 */
[----:B------:R-:W-:-:S12]  /*17610*/  NOP ;  /* 0x0000000000007918 */ /* 0x000fd80000000000 */
.L_x_3282:
[----:B0-----:R-:W3:Y:S01]  /*17620*/  LDL R2, [R1] ;  /* 0x0000000001027983 */ /* 0x001ee20000100800 */
        /* <DEDUP_REMOVED lines=18> */
.L_x_3420:
[----:B------:R-:W-:Y:S05]  /*17750*/  BSYNC B0 ;  /* 0x0000000000007941 */ /* 0x000fea0003800000 */
.L_x_3283:
[----:B0-----:R-:W3:Y:S01]  /*17760*/  LDL R2, [R1+0x4] ;  /* 0x0000040001027983 */ /* 0x001ee20000100800 */
[----:B------:R-:W-:Y:S01]  /*17770*/  BSSY B0, `(.L_x_3285) ;  /* 0x000009a000007945 */ /* 0x000fe20003800000 */
[----:B---3--:R-:W-:-:S13]  /*17780*/  LOP3.LUT P0, RZ, R2, 0x1, RZ, 0xc0, !PT ;  /* 0x0000000102ff7812 */ /* 0x008fda000780c0ff */
[----:B------:R-:W-:Y:S05]  /*17790*/  @!P0 BRA `(.L_x_3286) ;  /* 0x00000008005c8947 */ /* 0x000fea0003800000 */
[----:B------:R-:W3:Y:S04]  /*177a0*/  LDL R5, [R1] ;  /* 0x0000000001057983 */ /* 0x000ee80000100800 */
[----:B-1----:R-:W3:Y:S04]  /*177b0*/  LDL R4, [R1+0x8] ;  /* 0x0000080001047983 */ /* 0x002ee80000100800 */
[----:B------:R-:W4:Y:S01]  /*177c0*/  LDL R2, [R1+0x14] ;  /* 0x0000140001027983 */ /* 0x000f220000100800 */
[----:B------:R-:W-:Y:S01]  /*177d0*/  BSSY B1, `(.L_x_3287) ;  /* 0x0000008000017945 */ /* 0x000fe20003800000 */
[----:B------:R-:W0:Y:S02]  /*177e0*/  S2R R3, SR_TID.X ;  /* 0x0000000000037919 */ /* 0x000e240000002100 */
[----:B0-----:R-:W-:-:S04]  /*177f0*/  LOP3.LUT R3, R3, 0x7f, RZ, 0xc0, !PT ;  /* 0x0000007f03037812 */ /* 0x001fc800078ec0ff */
[----:B------:R-:W-:Y:S01]  /*17800*/  ISETP.NE.AND P1, PT, R3, RZ, PT ;  /* 0x000000ff0300720c */ /* 0x000fe20003f25270 */
[----:B---3--:R-:W-:Y:S01]  /*17810*/  IMAD R0, R4, 0x8, R5 ;  /* 0x0000000804007824 */ /* 0x008fe200078e0205 */
[----:B----4-:R-:W-:-:S04]  /*17820*/  SHF.L.U32 R2, R2, 0x1f, RZ ;  /* 0x0000001f02027819 */ /* 0x010fc800000006ff */
[----:B------:R-:W0:Y:S02]  /*17830*/  SYNCS.PHASECHK.TRANS64.TRYWAIT P0, [R0+URZ+0x38860], R2 ;  /* 0x03886002000075a7 */ /* 0x000e24000800017f */
[----:B0-----:R-:W-:Y:S05]  /*17840*/  @!P0 BRA `(.L_x_3288) ;  /* 0x0000005c00308947 */ /* 0x001fea0003800000 */
.L_x_3421:
[----:B------:R-:W-:Y:S05]  /*17850*/  BSYNC B1 ;  /* 0x0000000000017941 */ /* 0x000fea0003800000 */
.L_x_3287:
        /* <DEDUP_REMOVED lines=9> */
.L_x_3290:
[----:B------:R-:W-:Y:S05]  /*178f0*/  BSYNC B1 ;  /* 0x0000000000017941 */ /* 0x000fea0003800000 */
.L_x_3289:
[----:B------:R-:W3:Y:S04]  /*17900*/  LDL R5, [R1+0x1c] ;  /* 0x00001c0001057983 */ /* 0x000ee80000100800 */
[----:B------:R-:W3:Y:S04]  /*17910*/  LDL.LU R3, [R1+0x30] ;  /* 0x0000300001037983 */ /* 0x000ee80000300800 */
[----:B------:R-:W4:Y:S04]  /*17920*/  LDL R4, [R1] ;  /* 0x0000000001047983 */ /* 0x000f280000100800 */
[----:B0-----:R-:W4:Y:S01]  /*17930*/  LDL R2, [R1+0x8] ;  /* 0x0000080001027983 */ /* 0x001f220000100800 */
[----:B------:R-:W-:Y:S01]  /*17940*/  UIADD3 UR4, UP0, UR40, 0x470, URZ ;  /* 0x0000047028047890 */ /* 0x000fe2000ff1e03f */
[----:B------:R-:W-:Y:S01]  /*17950*/  PLOP3.LUT P0, PT, PT, PT, PT, 0x80, 0x0 ;  /* 0x000000000000781c */ /* 0x000fe20003f0f070 */
[----:B------:R-:W-:Y:S01]  /*17960*/  VIADD R0, R0, 0x38850 ;  /* 0x0003885000007836 */ /* 0x000fe20000000000 */
[----:B------:R-:W-:Y:S01]  /*17970*/  UMOV UR6, 0x0 ;  /* 0x0000000000067882 */ /* 0x000fe20000000000 */
[----:B------:R-:W-:Y:S01]  /*17980*/  UIADD3.X UR5, URZ, UR41, URZ, UP0, !UPT ;  /* 0x000000293f057290 */ /* 0x000fe200087fe43f */
[----:B------:R-:W-:Y:S01]  /*17990*/  UMOV UR7, 0x14f00000 ;  /* 0x14f0000000077882 */ /* 0x000fe20000000000 */
[----:B------:R-:W-:Y:S01]  /*179a0*/  UMOV UR10, URZ ;  /* 0x0000003f000a7c82 */ /* 0x000fe20008000000 */
[----:B---3--:R-:W-:-:S02]  /*179b0*/  IMAD R3, R3, 0x40, R5 ;  /* 0x0000004003037824 */ /* 0x008fc400078e0205 */
[----:B----4-:R-:W-:-:S04]  /*179c0*/  IMAD R2, R2, 0x10000, R4 ;  /* 0x0001000002027824 */ /* 0x010fc800078e0204 */
[----:B------:R-:W-:-:S07]  /*179d0*/  VIADD R4, R2, 0x400 ;  /* 0x0000040002047836 */ /* 0x000fce0000000000 */
.L_x_3291:
        /* <DEDUP_REMOVED lines=15> */
.L_x_3292:
        /* <DEDUP_REMOVED lines=15> */
.L_x_3293:
        /* <DEDUP_REMOVED lines=15> */
.L_x_3294:
        /* <DEDUP_REMOVED lines=15> */
.L_x_3295:
        /* <DEDUP_REMOVED lines=15> */
.L_x_3296:
        /* <DEDUP_REMOVED lines=15> */
.L_x_3297:
        /* <DEDUP_REMOVED lines=15> */
.L_x_3298:
        /* <DEDUP_REMOVED lines=10> */
.L_x_3286:
[----:B------:R-:W-:Y:S05]  /*18110*/  BSYNC B0 ;  /* 0x0000000000007941 */ /* 0x000fea0003800000 */
.L_x_3285:
[----:B-1----:R-:W3:Y:S04]  /*18120*/  LDL R4, [R1+0x24] ;  /* 0x0000240001047983 */ /* 0x002ee80000100800 */
[----:B------:R-:W4:Y:S01]  /*18130*/  LDL R5, [R1+0x20] ;  /* 0x0000200001057983 */ /* 0x000f220000100800 */
[----:B------:R-:W-:Y:S01]  /*18140*/  BSSY B0, `(.L_x_3299) ;  /* 0x00002b3000007945 */ /* 0x000fe20003800000 */
[----:B---3--:R-:W-:-:S05]  /*18150*/  VIADD R0, R4, 0xfffffffe ;  /* 0xfffffffe04007836 */ /* 0x008fca0000000000 */
[----:B----4-:R-:W-:-:S13]  /*18160*/  ISETP.GE.AND P0, PT, R0, R5, PT ;  /* 0x000000050000720c */ /* 0x010fda0003f06270 */
        /* <DEDUP_REMOVED lines=44> */
[----:B------:R1:W5:Y:S04]  /*18430*/  LDG.E R17, desc[UR38][R4.64] ;  /* 0x0000002604117981 */ /* 0x000368000c1e1900 */
.L_x_3305:
[----:B------:R-:W3:Y:S01]  /*18440*/  LDL R2, [R1] ;  /* 0x0000000001027983 */ /* 0x000ee20000100800 */
[----:B------:R-:W-:Y:S01]  /*18450*/  BSSY B3, `(.L_x_3306) ;  /* 0x0000008000037945 */ /* 0x000fe20003800000 */
[----:B-1----:R-:W1:Y:S02]  /*18460*/  S2R R4, SR_TID.X ;  /* 0x0000000000047919 */ /* 0x002e640000002100 */
[----:B-1----:R-:W-:-:S04]  /*18470*/  LOP3.LUT R4, R4, 0x7f, RZ, 0xc0, !PT ;  /* 0x0000007f04047812 */ /* 0x002fc800078ec0ff */
[----:B------:R-:W-:Y:S01]  /*18480*/  ISETP.NE.AND P1, PT, R4, RZ, PT ;  /* 0x000000ff0400720c */ /* 0x000fe20003f25270 */
[----:B---3--:R-:W-:Y:S01]  /*18490*/  IMAD R3, R8, 0x8, R2 ;  /* 0x0000000808037824 */ /* 0x008fe200078e0202 */
[----:B------:R-:W-:-:S04]  /*184a0*/  SHF.L.U32 R2, R7, 0x1f, RZ ;  /* 0x0000001f07027819 */ /* 0x000fc800000006ff */
[----:B------:R-:W1:Y:S02]  /*184b0*/  SYNCS.PHASECHK.TRANS64.TRYWAIT P0, [R3+URZ+0x38840], R2 ;  /* 0x03884002030075a7 */ /* 0x000e64000800017f */
[----:B-1----:R-:W-:Y:S05]  /*184c0*/  @!P0 BRA `(.L_x_3307) ;  /* 0x0000005000248947 */ /* 0x002fea0003800000 */
.L_x_3422:
[----:B------:R-:W-:Y:S05]  /*184d0*/  BSYNC B3 ;  /* 0x0000000000037941 */ /* 0x000fea0003800000 */
.L_x_3306:
[----:B------:R-:W-:Y:S04]  /*184e0*/  BSSY B3, `(.L_x_3308) ;  /* 0x0000009000037945 */ /* 0x000fe80003800000 */
[----:B------:R-:W-:Y:S05]  /*184f0*/  @P1 BRA `(.L_x_3309) ;  /* 0x00000000001c1947 */ /* 0x000fea0003800000 */
[----:B------:R-:W3:Y:S01]  /*18500*/  S2R R5, SR_TID.X ;  /* 0x0000000000057919 */ /* 0x000ee20000002100 */
[----:B------:R-:W-:-:S04]  /*18510*/  IMAD.MOV.U32 R4, RZ, RZ, 0x2000 ;  /* 0x00002000ff047424 */ /* 0x000fc800078e00ff */
[----:B------:R4:W-:Y:S01]  /*18520*/  SYNCS.ARRIVE.TRANS64 RZ, [R3+URZ+0x38830], R4 ;  /* 0x0388300403ff79a7 */ /* 0x0009e2000800003f */
[----:B---3--:R-:W-:-:S04]  /*18530*/  LOP3.LUT R5, R5, 0x1f, RZ, 0xc0, !PT ;  /* 0x0000001f05057812 */ /* 0x008fc800078ec0ff */
[----:B------:R-:W-:-:S13]  /*18540*/  ISETP.NE.AND P0, PT, R5, RZ, PT ;  /* 0x000000ff0500720c */ /* 0x000fda0003f05270 */
[----:B----4-:R-:W-:Y:S05]  /*18550*/  @!P0 BRA `(.L_x_3309) ;  /* 0x0000000000048947 */ /* 0x010fea0003800000 */
[----:B------:R-:W-:Y:S01]  /*18560*/  BPT.TRAP 0x1 ;  /* 0x000000040000795c */ /* 0x000fe20000300000 */
.L_x_3309:
[----:B------:R-:W-:Y:S05]  /*18570*/  BSYNC B3 ;  /* 0x0000000000037941 */ /* 0x000fea0003800000 */
.L_x_3308:
[----:B0-----:R-:W3:Y:S04]  /*18580*/  LDL R8, [R1] ;  /* 0x0000000001087983 */ /* 0x001ee80000100800 */
        /* <DEDUP_REMOVED lines=13> */
.L_x_3310:
        /* <DEDUP_REMOVED lines=13> */
.L_x_3423:
[----:B------:R-:W-:Y:S05]  /*18730*/  BSYNC B3 ;  /* 0x0000000000037941 */ /* 0x000fea0003800000 */
.L_x_3311:
        /* <DEDUP_REMOVED lines=11> */
.L_x_3314:
[----:B------:R-:W-:Y:S05]  /*187f0*/  BSYNC B3 ;  /* 0x0000000000037941 */ /* 0x000fea0003800000 */
.L_x_3313:
[----:B------:R-:W3:Y:S04]  /*18800*/  LDL R4, [R1] ;  /* 0x0000000001047983 */ /* 0x000ee80000100800 */
        /* <DEDUP_REMOVED lines=10> */
.L_x_3315:
        /* <DEDUP_REMOVED lines=15> */
.L_x_3316:
        /* <DEDUP_REMOVED lines=15> */
.L_x_3317:
        /* <DEDUP_REMOVED lines=15> */
.L_x_3318:
        /* <DEDUP_REMOVED lines=15> */
.L_x_3319:
        /* <DEDUP_REMOVED lines=15> */
.L_x_3320:
        /* <DEDUP_REMOVED lines=15> */
.L_x_3321:
        /* <DEDUP_REMOVED lines=15> */
.L_x_3322:
        /* <DEDUP_REMOVED lines=10> */
.L_x_3304:
[----:B------:R-:W-:Y:S05]  /*18fe0*/  BSYNC B1 ;  /* 0x0000000000017941 */ /* 0x000fea0003800000 */
.L_x_3303:
[----:B------:R-:W3:Y:S02]  /*18ff0*/  LDL R4, [R1+0x24] ;  /* 0x0000240001047983 */ /* 0x000ee40000100800 */
[----:B---3--:R-:W-:-:S07]  /*19000*/  VIADD R0, R4, 0xfffffffd ;  /* 0xfffffffd04007836 */ /* 0x008fce0000000000 */
.L_x_3302:
[----:B------:R-:W-:Y:S05]  /*19010*/  BSYNC B2 ;  /* 0x0000000000027941 */ /* 0x000fea0003800000 */
.L_x_3301:
[----:B------:R-:W3:Y:S01]  /*19020*/  LDL.LU R2, [R1+0x24] ;  /* 0x0000240001027983 */ /* 0x000ee20000300800 */
[----:B------:R-:W-:Y:S01]  /*19030*/  VIADD R6, R6, 0xfffffffe ;  /* 0xfffffffe06067836 */ /* 0x000fe20000000000 */
[----:B---3--:R-:W-:-:S04]  /*19040*/  LOP3.LUT R2, RZ, R2, RZ, 0x33, !PT ;  /* 0x00000002ff027212 */ /* 0x008fc800078e33ff */
[----:B------:R-:W-:-:S13]  /*19050*/  ISETP.NE.AND P0, PT, R6, R2, PT ;  /* 0x000000020600720c */ /* 0x000fda0003f05270 */
[----:B------:R-:W-:Y:S05]  /*19060*/  @!P0 BRA `(.L_x_3300) ;  /* 0x0000001c00008947 */ /* 0x000fea0003800000 */
.L_x_3363:
        /* <DEDUP_REMOVED lines=36> */
.L_x_3325:
        /* <DEDUP_REMOVED lines=9> */
.L_x_3424:
[----:B------:R-:W-:Y:S05]  /*19340*/  BSYNC B2 ;  /* 0x0000000000027941 */ /* 0x000fea0003800000 */
.L_x_3326:
[----:B------:R-:W-:Y:S04]  /*19350*/  BSSY B2, `(.L_x_3328) ;  /* 0x0000009000027945 */ /* 0x000fe80003800000 */
[----:B------:R-:W-:Y:S05]  /*19360*/  @P1 BRA `(.L_x_3329) ;  /* 0x00000000001c1947 */ /* 0x000fea0003800000 */
[----:B------:R-:W1:Y:S01]  /*19370*/  S2R R5, SR_TID.X ;  /* 0x0000000000057919 */ /* 0x000e620000002100 */
[----:B------:R-:W-:-:S04]  /*19380*/  IMAD.MOV.U32 R3, RZ, RZ, 0x2000 ;  /* 0x00002000ff037424 */ /* 0x000fc800078e00ff */
[----:B------:R3:W-:Y:S01]  /*19390*/  SYNCS.ARRIVE.TRANS64 RZ, [R4+URZ+0x38830], R3 ;  /* 0x0388300304ff79a7 */ /* 0x0007e2000800003f */
[----:B-1----:R-:W-:-:S04]  /*193a0*/  LOP3.LUT R5, R5, 0x1f, RZ, 0xc0, !PT ;  /* 0x0000001f05057812 */ /* 0x002fc800078ec0ff */
[----:B------:R-:W-:-:S13]  /*193b0*/  ISETP.NE.AND P0, PT, R5, RZ, PT ;  /* 0x000000ff0500720c */ /* 0x000fda0003f05270 */
[----:B---3--:R-:W-:Y:S05]  /*193c0*/  @!P0 BRA `(.L_x_3329) ;  /* 0x0000000000048947 */ /* 0x008fea0003800000 */
[----:B------:R-:W-:Y:S01]  /*193d0*/  BPT.TRAP 0x1 ;  /* 0x000000040000795c */ /* 0x000fe20000300000 */
.L_x_3329:
[----:B------:R-:W-:Y:S05]  /*193e0*/  BSYNC B2 ;  /* 0x0000000000027941 */ /* 0x000fea0003800000 */
.L_x_3328:
[----:B------:R-:W3:Y:S04]  /*193f0*/  LDL R3, [R1] ;  /* 0x0000000001037983 */ /* 0x000ee80000100800 */
        /* <DEDUP_REMOVED lines=12> */
.L_x_3330:
        /* <DEDUP_REMOVED lines=13> */
.L_x_3425:
[----:B------:R-:W-:Y:S05]  /*19590*/  BSYNC B2 ;  /* 0x0000000000027941 */ /* 0x000fea0003800000 */
.L_x_3331:
        /* <DEDUP_REMOVED lines=11> */
.L_x_3334:
[----:B------:R-:W-:Y:S05]  /*19650*/  BSYNC B2 ;  /* 0x0000000000027941 */ /* 0x000fea0003800000 */
.L_x_3333:
[----:B------:R-:W3:Y:S01]  /*19660*/  LDL R5, [R1] ;  /* 0x0000000001057983 */ /* 0x000ee20000100800 */
        /* <DEDUP_REMOVED lines=9> */
.L_x_3335:
        /* <DEDUP_REMOVED lines=15> */
.L_x_3336:
        /* <DEDUP_REMOVED lines=15> */
.L_x_3337:
        /* <DEDUP_REMOVED lines=15> */
.L_x_3338:
        /* <DEDUP_REMOVED lines=15> */
.L_x_3339:
        /* <DEDUP_REMOVED lines=15> */
.L_x_3340:
        /* <DEDUP_REMOVED lines=15> */
.L_x_3341:
        /* <DEDUP_REMOVED lines=15> */
.L_x_3342:
        /* <DEDUP_REMOVED lines=10> */
.L_x_3324:
[----:B------:R-:W-:Y:S05]  /*19e30*/  BSYNC B1 ;  /* 0x0000000000017941 */ /* 0x000fea0003800000 */
.L_x_3323:
[----:B------:R-:W3:Y:S01]  /*19e40*/  LDL R2, [R1+0x4] ;  /* 0x0000040001027983 */ /* 0x000ee20000100800 */
[----:B------:R-:W-:Y:S01]  /*19e50*/  VIADD R7, R7, 0x1 ;  /* 0x0000000107077836 */ /* 0x000fe20000000000 */
[----:B------:R-:W-:Y:S04]  /*19e60*/  BSSY B1, `(.L_x_3343) ;  /* 0x00000dc000017945 */ /* 0x000fe80003800000 */
[----:B------:R-:W-:-:S04]  /*19e70*/  ISETP.NE.AND P0, PT, R7, 0x2, PT ;  /* 0x000000020700780c */ /* 0x000fc80003f05270 */
[----:B------:R-:W-:Y:S02]  /*19e80*/  SEL R9, R7, RZ, P0 ;  /* 0x000000ff07097207 */ /* 0x000fe40000000000 */
[----:B---3--:R-:W-:Y:S02]  /*19e90*/  LOP3.LUT P2, RZ, R2, 0x1, RZ, 0xc0, !PT ;  /* 0x0000000102ff7812 */ /* 0x008fe4000784c0ff */
[----:B------:R-:W-:-:S04]  /*19ea0*/  SEL R2, RZ, 0x1, P0 ;  /* 0x00000001ff027807 */ /* 0x000fc80000000000 */
[----:B------:R-:W-:Y:S01]  /*19eb0*/  LOP3.LUT R8, R6, R2, RZ, 0x3c, !PT ;  /* 0x0000000206087212 */ /* 0x000fe200078e3cff */
        /* <DEDUP_REMOVED lines=28> */
.L_x_3345:
[----:B------:R-:W3:Y:S01]  /*1a080*/  LDL R2, [R1] ;  /* 0x0000000001027983 */ /* 0x000ee20000100800 */
[----:B------:R-:W-:Y:S01]  /*1a090*/  SHF.L.U32 R3, R8, 0x1f, RZ ;  /* 0x0000001f08037819 */ /* 0x000fe200000006ff */
[----:B------:R-:W-:Y:S01]  /*1a0a0*/  BSSY B2, `(.L_x_3346) ;  /* 0x0000007000027945 */ /* 0x000fe20003800000 */
[----:B-1----:R-:W1:Y:S02]  /*1a0b0*/  S2R R4, SR_TID.X ;  /* 0x0000000000047919 */ /* 0x002e640000002100 */
[----:B-1----:R-:W-:-:S04]  /*1a0c0*/  LOP3.LUT R4, R4, 0x7f, RZ, 0xc0, !PT ;  /* 0x0000007f04047812 */ /* 0x002fc800078ec0ff */
[----:B------:R-:W-:Y:S01]  /*1a0d0*/  ISETP.NE.AND P1, PT, R4, RZ, PT ;  /* 0x000000ff0400720c */ /* 0x000fe20003f25270 */
[----:B---3--:R-:W-:-:S04]  /*1a0e0*/  IMAD R2, R9, 0x8, R2 ;  /* 0x0000000809027824 */ /* 0x008fc800078e0202 */
[----:B------:R-:W1:Y:S02]  /*1a0f0*/  SYNCS.PHASECHK.TRANS64.TRYWAIT P0, [R2+URZ+0x38840], R3 ;  /* 0x03884003020075a7 */ /* 0x000e64000800017f */
[----:B-1----:R-:W-:Y:S06]  /*1a100*/  @!P0 BRA `(.L_x_3347) ;  /* 0x0000003400648947 */ /* 0x002fec0003800000 */
.L_x_3426:
[----:B------:R-:W-:Y:S05]  /*1a110*/  BSYNC B2 ;  /* 0x0000000000027941 */ /* 0x000fea0003800000 */
.L_x_3346:
        /* <DEDUP_REMOVED lines=9> */
.L_x_3349:
[----:B------:R-:W-:Y:S05]  /*1a1b0*/  BSYNC B2 ;  /* 0x0000000000027941 */ /* 0x000fea0003800000 */
.L_x_3348:
        /* <DEDUP_REMOVED lines=14> */
.L_x_3350:
        /* <DEDUP_REMOVED lines=13> */
.L_x_3427:
[----:B------:R-:W-:Y:S05]  /*1a370*/  BSYNC B2 ;  /* 0x0000000000027941 */ /* 0x000fea0003800000 */
.L_x_3351:
        /* <DEDUP_REMOVED lines=11> */
.L_x_3354:
[----:B------:R-:W-:Y:S05]  /*1a430*/  BSYNC B2 ;  /* 0x0000000000027941 */ /* 0x000fea0003800000 */
.L_x_3353:
        /* <DEDUP_REMOVED lines=11> */
.L_x_3355:
        /* <DEDUP_REMOVED lines=15> */
.L_x_3356:
        /* <DEDUP_REMOVED lines=15> */
.L_x_3357:
        /* <DEDUP_REMOVED lines=15> */
.L_x_3358:
        /* <DEDUP_REMOVED lines=15> */
.L_x_3359:
        /* <DEDUP_REMOVED lines=15> */
.L_x_3360:
        /* <DEDUP_REMOVED lines=15> */
.L_x_3361:
        /* <DEDUP_REMOVED lines=15> */
.L_x_3362:
        /* <DEDUP_REMOVED lines=10> */
.L_x_3344:
[----:B------:R-:W-:Y:S05]  /*1ac20*/  BSYNC B1 ;  /* 0x0000000000017941 */ /* 0x000fea0003800000 */
.L_x_3343:
[----:B------:R-:W3:Y:S01]  /*1ac30*/  LDL R5, [R1+0x20] ;  /* 0x0000200001057983 */ /* 0x000ee20000100800 */
[----:B------:R-:W-:Y:S01]  /*1ac40*/  VIADD R0, R0, 0xfffffffe ;  /* 0xfffffffe00007836 */ /* 0x000fe20000000000 */
[----:B---3--:R-:W-:-:S13]  /*1ac50*/  ISETP.GT.AND P0, PT, R6, R5, PT ;  /* 0x000000050600720c */ /* 0x008fda0003f04270 */
[----:B------:R-:W-:Y:S05]  /*1ac60*/  @P0 BRA `(.L_x_3363) ;  /* 0xffffffe400000947 */ /* 0x000fea000383ffff */
.L_x_3300:
[----:B------:R-:W-:Y:S05]  /*1ac70*/  BSYNC B0 ;  /* 0x0000000000007941 */ /* 0x000fea0003800000 */
.L_x_3299:
        /* <DEDUP_REMOVED lines=24> */
.L_x_3365:
[----:B------:R-:W-:Y:S05]  /*1ae00*/  BSYNC B0 ;  /* 0x0000000000007941 */ /* 0x000fea0003800000 */
.L_x_3364:
[----:B------:R-:W-:-:S05]  /*1ae10*/  SEL R0, R0, RZ, P0 ;  /* 0x000000ff00007207 */ /* 0x000fca0000000000 */
[----:B------:R3:W-:Y:S02]  /*1ae20*/  STL [R1+0x8], R0 ;  /* 0x0000080001007387 */ /* 0x0007e40000100800 */
.L_x_3261:
[----:B------:R-:W-:Y:S05]  /*1ae30*/  BSYNC B7 ;  /* 0x0000000000077941 */ /* 0x000fea0003800000 */
.L_x_3259:
        /* <DEDUP_REMOVED lines=10> */
[----:B------:R3:W-:Y:S01]  /*1aee0*/  STL [R1], R0 ;  /* 0x0000000001007387 */ /* 0x0007e20000100800 */
[----:B------:R-:W-:Y:S06]  /*1aef0*/  BAR.ARV 0x4, 0x180 ;  /* 0x0106000000007b1d */ /* 0x000fec0000002000 */
[----:B------:R-:W-:Y:S05]  /*1af00*/  BRA `(.L_x_3367) ;  /* 0x0000000800d87947 */ /* 0x000fea0003800000 */
.L_x_3366:
[----:B------:R-:W3:Y:S01]  /*1af10*/  S2R R6, SR_TID.X ;  /* 0x0000000000067919 */ /* 0x000ee20000002100 */
[----:B------:R-:W-:Y:S01]  /*1af20*/  UMOV UR4, 0xffffffff ;  /* 0xffffffff00047882 */ /* 0x000fe20000000000 */
[----:B---3--:R-:W-:-:S04]  /*1af30*/  LOP3.LUT R6, R6, 0x1f, RZ, 0xc0, !PT ;  /* 0x0000001f06067812 */ /* 0x008fc800078ec0ff */
[----:B------:R-:W-:Y:S01]  /*1af40*/  ISETP.NE.AND P0, PT, R6, 0x1f, PT ;  /* 0x0000001f0600780c */ /* 0x000fe20003f05270 */
[----:B------:R-:W-:-:S12]  /*1af50*/  BRA.DIV UR4, `(.L_x_3368) ;  /* 0x0000002604f87947 */ /* 0x000fd8000b800000 */
[----:B------:R-:W-:Y:S01]  /*1af60*/  IMAD.IADD R0, R19, 0x1, R6 ;  /* 0x0000000113007824 */ /* 0x000fe200078e0206 */
[----:B------:R-:W-:-:S04]  /*1af70*/  ULDC UR4, c[0x0][0xd3c] ;  /* 0x00034f0000047ab9 */ /* 0x000fc80000000800 */
[----:B------:R-:W-:-:S13]  /*1af80*/  ISETP.GE.OR P1, PT, R0, UR4, !P0 ;  /* 0x0000000400007c0c */ /* 0x000fda000c726670 */
[----:B-1----:R-:W1:Y:S02]  /*1af90*/  @!P1 LDC.64 R2, c[0x0][0xd80] ;  /* 0x00036000ff029b82 */ /* 0x002e640000000a00 */
[----:B-1----:R-:W-:-:S06]  /*1afa0*/  @!P1 IMAD.WIDE R2, R0, 0x4, R2 ;  /* 0x0000000400029825 */ /* 0x002fcc00078e0202 */
[----:B------:R1:W3:Y:S01]  /*1afb0*/  @!P1 LDG.E R3, desc[UR38][R2.64] ;  /* 0x0000002602039981 */ /* 0x0002e2000c1e1900 */
[C---:B------:R-:W-:Y:S02]  /*1afc0*/  ISETP.GE.U32.AND P2, PT, R6.reuse, 0x2, PT ;  /* 0x000000020600780c */ /* 0x040fe40003f46070 */
[C---:B------:R-:W-:Y:S01]  /*1afd0*/  ISETP.GE.U32.AND P3, PT, R6.reuse, 0x4, PT ;  /* 0x000000040600780c */ /* 0x040fe20003f66070 */
[----:B------:R-:W-:Y:S01]  /*1afe0*/  SHFL.IDX PT, R0, R16, RZ, 0x1f ;  /* 0x00001fff10007589 */ /* 0x000fe200000e0000 */
[C---:B------:R-:W-:Y:S02]  /*1aff0*/  ISETP.GE.U32.AND P4, PT, R6.reuse, 0x8, PT ;  /* 0x000000080600780c */ /* 0x040fe40003f86070 */
[C---:B------:R-:W-:Y:S01]  /*1b000*/  ISETP.GE.U32.AND P5, PT, R6.reuse, 0x10, PT ;  /* 0x000000100600780c */ /* 0x040fe20003fa6070 */
[----:B------:R-:W-:Y:S01]  /*1b010*/  SHFL.IDX PT, R5, R16, 0x1, 0x1f ;  /* 0x00201f0010057f89 */ /* 0x000fe200000e0000 */
[----:B-1----:R-:W-:Y:S02]  /*1b020*/  IMAD.MOV.U32 R2, RZ, RZ, RZ ;  /* 0x000000ffff027224 */ /* 0x002fe400078e00ff */
[----:B---3--:R-:W-:Y:S01]  /*1b030*/  @!P1 IMAD.MOV.U32 R2, RZ, RZ, R3 ;  /* 0x000000ffff029224 */ /* 0x008fe200078e0003 */
        /* <DEDUP_REMOVED lines=16> */
[----:B------:R1:W3:Y:S02]  /*1b140*/  SHFL.IDX PT, R16, R3, 0x1f, 0x1f ;  /* 0x03e01f0003107f89 */ /* 0x0002e400000e0000 */
.L_x_3437:
[----:B------:R-:W-:Y:S02]  /*1b150*/  ULDC UR4, c[0x0][0xd38] ;  /* 0x00034e0000047ab9 */ /* 0x000fe40000000800 */
[----:B------:R-:W-:-:S04]  /*1b160*/  IMAD.U32 R4, RZ, RZ, UR4 ;  /* 0x00000004ff047e24 */ /* 0x000fc8000f8e00ff */
[----:B---3--:R-:W-:-:S04]  /*1b170*/  IMAD R16, R16, R4, RZ ;  /* 0x0000000410107224 */ /* 0x008fc800078e02ff */
[----:B------:R-:W-:-:S05]  /*1b180*/  IMAD.IADD R5, R5, 0x1, R16 ;  /* 0x0000000105057824 */ /* 0x000fca00078e0210 */
[----:B------:R-:W-:-:S13]  /*1b190*/  ISETP.GT.AND P6, PT, R5, R0, PT ;  /* 0x000000000500720c */ /* 0x000fda0003fc4270 */
[----:B------:R-:W-:Y:S05]  /*1b1a0*/  @P6 BRA `(.L_x_3369) ;  /* 0x00000000009c6947 */ /* 0x000fea0003800000 */
.L_x_3374:
[----:B------:R-:W3:Y:S01]  /*1b1b0*/  LDC R2, c[0x0][0xd3c] ;  /* 0x00034f00ff027b82 */ /* 0x000ee20000000800 */
[----:B------:R-:W-:-:S05]  /*1b1c0*/  VIADD R19, R19, 0x1f ;  /* 0x0000001f13137836 */ /* 0x000fca0000000000 */
[----:B---3--:R-:W-:-:S13]  /*1b1d0*/  ISETP.GE.AND P6, PT, R19, R2, PT ;  /* 0x000000021300720c */ /* 0x008fda0003fc6270 */
[----:B------:R-:W-:Y:S05]  /*1b1e0*/  @P6 BRA `(.L_x_3370) ;  /* 0x0000000400d46947 */ /* 0x000fea0003800000 */
[----:B-1----:R-:W1:Y:S01]  /*1b1f0*/  S2R R3, SR_TID.X ;  /* 0x0000000000037919 */ /* 0x002e620000002100 */
[----:B------:R-:W-:Y:S01]  /*1b200*/  BSSY B0, `(.L_x_3371) ;  /* 0x0000009000007945 */ /* 0x000fe20003800000 */
[----:B-1----:R-:W-:-:S05]  /*1b210*/  LOP3.LUT R3, R3, 0x1f, RZ, 0xc0, !PT ;  /* 0x0000001f03037812 */ /* 0x002fca00078ec0ff */
[----:B------:R-:W-:-:S05]  /*1b220*/  IMAD.IADD R4, R19, 0x1, R3 ;  /* 0x0000000113047824 */ /* 0x000fca00078e0203 */
[----:B------:R-:W-:Y:S01]  /*1b230*/  ISETP.GE.OR P6, PT, R4, R2, !P0 ;  /* 0x000000020400720c */ /* 0x000fe200047c6670 */
[----:B------:R-:W-:-:S12]  /*1b240*/  IMAD.MOV.U32 R2, RZ, RZ, RZ ;  /* 0x000000ffff027224 */ /* 0x000fd800078e00ff */
[----:B------:R-:W-:Y:S05]  /*1b250*/  @P6 BRA `(.L_x_3372) ;  /* 0x00000000000c6947 */ /* 0x000fea0003800000 */
[----:B------:R-:W1:Y:S02]  /*1b260*/  LDC.64 R2, c[0x0][0xd80] ;  /* 0x00036000ff027b82 */ /* 0x000e640000000a00 */
[----:B-1----:R-:W-:-:S06]  /*1b270*/  IMAD.WIDE R2, R4, 0x4, R2 ;  /* 0x0000000404027825 */ /* 0x002fcc00078e0202 */
[----:B------:R1:W5:Y:S02]  /*1b280*/  LDG.E R2, desc[UR38][R2.64] ;  /* 0x0000002602027981 */ /* 0x000364000c1e1900 */
.L_x_3372:
[----:B------:R-:W-:Y:S05]  /*1b290*/  BSYNC B0 ;  /* 0x0000000000007941 */ /* 0x000fea0003800000 */
.L_x_3371:
[----:B------:R-:W-:-:S03]  /*1b2a0*/  UMOV UR4, 0xffffffff ;  /* 0xffffffff00047882 */ /* 0x000fc60000000000 */
[----:B------:R-:W-:Y:S05]  /*1b2b0*/  BRA.DIV UR4, `(.L_x_3373) ;  /* 0x0000002a045c7947 */ /* 0x000fea000b800000 */
[----:B-1---5:R-:W1:Y:S02]  /*1b2c0*/  SHFL.UP PT, R3, R2, 0x1, RZ ;  /* 0x0420000002037989 */ /* 0x022e6400000e00ff */
        /* <DEDUP_REMOVED lines=15> */
.L_x_3445:
[----:B------:R-:W-:Y:S02]  /*1b3c0*/  ULDC UR4, c[0x0][0xd38] ;  /* 0x00034e0000047ab9 */ /* 0x000fe40000000800 */
[----:B------:R-:W-:-:S04]  /*1b3d0*/  IMAD.U32 R4, RZ, RZ, UR4 ;  /* 0x00000004ff047e24 */ /* 0x000fc8000f8e00ff */
[----:B---3--:R-:W-:-:S04]  /*1b3e0*/  IMAD R16, R16, R4, RZ ;  /* 0x0000000410107224 */ /* 0x008fc800078e02ff */
[----:B------:R-:W-:-:S05]  /*1b3f0*/  IMAD.IADD R5, R16, 0x1, R5 ;  /* 0x0000000110057824 */ /* 0x000fca00078e0205 */
[----:B------:R-:W-:-:S13]  /*1b400*/  ISETP.GT.AND P6, PT, R5, R0, PT ;  /* 0x000000000500720c */ /* 0x000fda0003fc4270 */
[----:B------:R-:W-:Y:S05]  /*1b410*/  @!P6 BRA `(.L_x_3374) ;  /* 0xfffffffc0064e947 */ /* 0x000fea000383ffff */
.L_x_3369:
[----:B------:R-:W-:Y:S01]  /*1b420*/  IMAD.IADD R16, R5, 0x1, -R16 ;  /* 0x0000000105107824 */ /* 0x000fe200078e0a10 */
[----:B------:R-:W-:-:S03]  /*1b430*/  UMOV UR4, 0xffffffff ;  /* 0xffffffff00047882 */ /* 0x000fc60000000000 */
[----:B------:R-:W-:-:S05]  /*1b440*/  IMAD R5, R3, R4, R16 ;  /* 0x0000000403057224 */ /* 0x000fca00078e0210 */
[----:B------:R-:W-:Y:S01]  /*1b450*/  ISETP.GT.AND P6, PT, R5, R0, PT ;  /* 0x000000000500720c */ /* 0x000fe20003fc4270 */
[----:B------:R-:W-:-:S12]  /*1b460*/  BRA.DIV UR4, `(.L_x_3375) ;  /* 0x0000002a04c87947 */ /* 0x000fd8000b800000 */
[----:B------:R-:W-:-:S04]  /*1b470*/  VOTE.ANY R5, PT, !P6 ;  /* 0x0000000000057806 */ /* 0x000fc800070e0100 */
[----:B------:R-:W3:Y:S02]  /*1b480*/  POPC R6, R5 ;  /* 0x0000000500067309 */ /* 0x000ee40000000000 */
[----:B---3--:R3:W4:Y:S02]  /*1b490*/  SHFL.IDX PT, R17, R2, R6, 0x1f ;  /* 0x00001f0602117589 */ /* 0x00872400000e0000 */
.L_x_3449:
[----:B------:R-:W-:Y:S01]  /*1b4a0*/  ISETP.NE.AND P0, PT, R5, RZ, PT ;  /* 0x000000ff0500720c */ /* 0x000fe20003f05270 */
[----:B------:R-:W-:-:S12]  /*1b4b0*/  IMAD.MOV.U32 R5, RZ, RZ, RZ ;  /* 0x000000ffff057224 */ /* 0x000fd800078e00ff */
[----:B------:R-:W-:Y:S05]  /*1b4c0*/  @!P0 BRA `(.L_x_3376) ;  /* 0x0000000000148947 */ /* 0x000fea0003800000 */
[----:B------:R-:W-:Y:S01]  /*1b4d0*/  UMOV UR4, 0xffffffff ;  /* 0xffffffff00047882 */ /* 0x000fe20000000000 */
[----:B------:R-:W-:Y:S02]  /*1b4e0*/  VIADD R12, R6, 0xffffffff ;  /* 0xffffffff060c7836 */ /* 0x000fe40000000000 */
[----:B------:R-:W-:Y:S05]  /*1b4f0*/  BRA.DIV UR4, `(.L_x_3377) ;  /* 0x0000002a04ec7947 */ /* 0x000fea000b800000 */
[----:B-1----:R1:W0:Y:S02]  /*1b500*/  SHFL.IDX PT, R3, R3, R12, 0x1f ;  /* 0x00001f0c03037589 */ /* 0x00222400000e0000 */
.L_x_3452:
[----:B0-----:R-:W-:-:S07]  /*1b510*/  IMAD.MOV.U32 R5, RZ, RZ, R3 ;  /* 0x000000ffff057224 */ /* 0x001fce00078e0003 */
.L_x_3376:
[----:B-1-3--:R-:W1:Y:S01]  /*1b520*/  LDC.64 R2, c[0x0][0xd90] ;  /* 0x00036400ff027b82 */ /* 0x00ae620000000a00 */
[----:B------:R-:W-:-:S04]  /*1b530*/  IMAD.IADD R19, R6, 0x1, R19 ;  /* 0x0000000106137824 */ /* 0x000fc800078e0213 */
[----:B-1----:R-:W-:-:S05]  /*1b540*/  IMAD.WIDE R2, R19, 0x4, R2 ;  /* 0x0000000413027825 */ /* 0x002fca00078e0202 */
[----:B0-2---:R-:W4:Y:S01]  /*1b550*/  LDG.E R7, desc[UR38][R2.64] ;  /* 0x0000002602077981 */ /* 0x005f22000c1e1900 */
[----:B------:R-:W-:-:S04]  /*1b560*/  IMAD R16, R5, R4, R16 ;  /* 0x0000000405107224 */ /* 0x000fc800078e0210 */
[----:B------:R-:W-:Y:S02]  /*1b570*/  IMAD.IADD R0, R0, 0x1, -R16 ;  /* 0x0000000100007824 */ /* 0x000fe400078e0a10 */
[----:B----4-:R-:W-:-:S05]  /*1b580*/  IMAD R6, R17, R7, RZ ;  /* 0x0000000711067224 */ /* 0x010fca00078e02ff */
        /* <DEDUP_REMOVED lines=48> */
[C---:B------:R-:W-:Y:S01]  /*1b890*/  LOP3.LUT R3, R0.reuse, R4, RZ, 0x3c, !PT ;  /* 0x0000000400037212 */ /* 0x040fe200078e3cff */
[----:B------:R-:W-:-:S03]  /*1b8a0*/  IMAD.IADD R0, R0, 0x1, R5 ;  /* 0x0000000100007824 */ /* 0x000fc600078e0205 */
[----:B------:R-:W-:-:S07]  /*1b8b0*/  ISETP.GE.AND P2, PT, R3, RZ, PT ;  /* 0x000000ff0300720c */ /* 0x000fce0003f46270 */
        /* <DEDUP_REMOVED lines=8> */
.L_x_3370:
[----:B------:R-:W-:Y:S01]  /*1b940*/  UMOV UR4, URZ ;  /* 0x0000003f00047c82 */ /* 0x000fe20008000000 */
[----:B------:R-:W-:Y:S01]  /*1b950*/  UMOV UR5, URZ ;  /* 0x0000003f00057c82 */ /* 0x000fe20008000000 */
[----:B------:R-:W-:Y:S01]  /*1b960*/  ULDC UR6, c[0x0][0xd3c] ;  /* 0x00034f0000067ab9 */ /* 0x000fe20000000800 */
[----:B------:R-:W-:Y:S02]  /*1b970*/  IMAD.MOV.U32 R16, RZ, RZ, R0 ;  /* 0x000000ffff107224 */ /* 0x000fe400078e0000 */
[----:B------:R-:W-:Y:S02]  /*1b980*/  IMAD.U32 R17, RZ, RZ, UR4 ;  /* 0x00000004ff117e24 */ /* 0x000fe4000f8e00ff */
[----:B------:R-:W-:Y:S02]  /*1b990*/  IMAD.U32 R18, RZ, RZ, UR5 ;  /* 0x00000005ff127e24 */ /* 0x000fe4000f8e00ff */
[----:B------:R-:W-:-:S07]  /*1b9a0*/  IMAD.U32 R19, RZ, RZ, UR6 ;  /* 0x00000006ff137e24 */ /* 0x000fce000f8e00ff */
.L_x_3378:
[----:B-1----:R1:W3:Y:S01]  /*1b9b0*/  LDL R3, [R1] ;  /* 0x0000000001037983 */ /* 0x0022e20000100800 */
[----:B------:R-:W4:Y:S01]  /*1b9c0*/  S2R R0, SR_TID.X ;  /* 0x0000000000007919 */ /* 0x000f220000002100 */
[----:B------:R-:W-:Y:S05]  /*1b9d0*/  WARPSYNC.ALL ;  /* 0x0000000000007948 */ /* 0x000fea0003800000 */
[----:B----4-:R-:W-:Y:S01]  /*1b9e0*/  LOP3.LUT R0, R0, 0x1f, RZ, 0xc0, !PT ;  /* 0x0000001f00007812 */ /* 0x010fe200078ec0ff */
[----:B------:R-:W-:Y:S03]  /*1b9f0*/  BAR.SYNC.DEFER_BLOCKING 0x4, 0x180 ;  /* 0x0106000000007b1d */ /* 0x000fe60000010000 */
[----:B------:R-:W-:-:S13]  /*1ba00*/  ISETP.NE.AND P0, PT, R0, RZ, PT ;  /* 0x000000ff0000720c */ /* 0x000fda0003f05270 */
[----:B------:R-:W3:Y:S01]  /*1ba10*/  @!P0 S2R R0, SR_CgaCtaId ;  /* 0x0000000000008919 */ /* 0x000ee20000008800 */
[----:B------:R-:W-:-:S04]  /*1ba20*/  @!P0 MOV R2, 0x400 ;  /* 0x0000040000028802 */ /* 0x000fc80000000f00 */
[----:B---3--:R-:W-:-:S05]  /*1ba30*/  @!P0 LEA R3, R0, R2, 0x18 ;  /* 0x0000000200038211 */ /* 0x008fca00078ec0ff */
[----:B------:R1:W-:Y:S04]  /*1ba40*/  @!P0 STS.128 [R3+0x388d0], R16 ;  /* 0x0388d01003008388 */ /* 0x0003e80000000c00 */
[----:B------:R1:W-:Y:S01]  /*1ba50*/  @!P0 STL [R1], R3 ;  /* 0x0000000301008387 */ /* 0x0003e20000100800 */
[----:B------:R-:W-:Y:S06]  /*1ba60*/  BAR.ARV 0x5, 0x180 ;  /* 0x0146000000007b1d */ /* 0x000fec0000002000 */
.L_x_3367:
[----:B------:R-:W-:Y:S02]  /*1ba70*/  ULDC UR4, c[0x0][0xd3c] ;  /* 0x00034f0000047ab9 */ /* 0x000fe40000000800 */
[----:B----4-:R-:W-:-:S13]  /*1ba80*/  ISETP.GE.AND P0, PT, R19, UR4, PT ;  /* 0x0000000413007c0c */ /* 0x010fda000bf06270 */
[----:B------:R-:W-:Y:S05]  /*1ba90*/  @!P0 BRA `(.L_x_3379) ;  /* 0xffffff8c00748947 */ /* 0x000fea000383ffff */
[----:B------:R-:W-:Y:S05]  /*1baa0*/  BSYNC B8 ;  /* 0x0000000000087941 */ /* 0x000fea0003800000 */
.L_x_3247:
        /* <DEDUP_REMOVED lines=12> */
.L_x_3453:
[----:B------:R-:W-:Y:S05]  /*1bb70*/  BSYNC B0 ;  /* 0x0000000000007941 */ /* 0x000fea0003800000 */
.L_x_3380:
[----:B------:R-:W-:-:S03]  /*1bb80*/  UMOV UR4, 0xffffffff ;  /* 0xffffffff00047882 */ /* 0x000fc60000000000 */
[----:B------:R-:W-:Y:S05]  /*1bb90*/  BRA.DIV UR4, `(.L_x_3382) ;  /* 0x0000002604807947 */ /* 0x000fea000b800000 */
[----:B------:R-:W1:Y:S02]  /*1bba0*/  S2R R2, SR_TID.X ;  /* 0x0000000000027919 */ /* 0x000e640000002100 */
[----:B-1----:R-:W-:-:S04]  /*1bbb0*/  SHF.R.U32.HI R2, RZ, 0x5, R2 ;  /* 0x00000005ff027819 */ /* 0x002fc80000011602 */
[----:B------:R-:W-:-:S05]  /*1bbc0*/  LOP3.LUT R2, R2, 0x3, RZ, 0xc0, !PT ;  /* 0x0000000302027812 */ /* 0x000fca00078ec0ff */
[----:B------:R1:W3:Y:S02]  /*1bbd0*/  SHFL.IDX PT, R14, R2, RZ, 0x1f ;  /* 0x00001fff020e7589 */ /* 0x0002e400000e0000 */
.L_x_3456:
[----:B---3--:R-:W-:Y:S01]  /*1bbe0*/  ISETP.NE.AND P0, PT, R14, RZ, PT ;  /* 0x000000ff0e00720c */ /* 0x008fe20003f05270 */
[----:B------:R-:W-:-:S12]  /*1bbf0*/  BSSY B0, `(.L_x_3383) ;  /* 0x0000027000007945 */ /* 0x000fd80003800000 */
[----:B------:R-:W-:Y:S05]  /*1bc00*/  @P0 BRA `(.L_x_3384) ;  /* 0x0000000000940947 */ /* 0x000fea0003800000 */
[----:B------:R-:W-:-:S03]  /*1bc10*/  UMOV UR4, 0xffffffff ;  /* 0xffffffff00047882 */ /* 0x000fc60000000000 */
[----:B------:R-:W-:Y:S05]  /*1bc20*/  BRA.DIV UR4, `(.L_x_3385) ;  /* 0x0000002604907947 */ /* 0x000fea000b800000 */
[----:B------:R-:W-:-:S13]  /*1bc30*/  ELECT P6, URZ, PT ;  /* 0x00000000003f782f */ /* 0x000fda00038c0000 */
.L_x_3459:
[----:B------:R-:W-:Y:S05]  /*1bc40*/  @!P6 BRA `(.L_x_3384) ;  /* 0x000000000084e947 */ /* 0x000fea0003800000 */
[----:B-1----:R-:W3:Y:S02]  /*1bc50*/  LDL.LU R2, [R1+0x64] ;  /* 0x0000640001027983 */ /* 0x002ee40000300800 */
[----:B---3--:R-:W-:-:S04]  /*1bc60*/  LOP3.LUT R2, R2, 0x2, RZ, 0xfc, !PT ;  /* 0x0000000202027812 */ /* 0x008fc800078efcff */
[----:B------:R-:W-:-:S13]  /*1bc70*/  ISETP.NE.AND P2, PT, R2, 0x3, PT ;  /* 0x000000030200780c */ /* 0x000fda0003f45270 */
[----:B------:R-:W-:Y:S05]  /*1bc80*/  @!P2 BRA `(.L_x_3386) ;  /* 0x000000000004a947 */ /* 0x000fea0003800000 */
[----:B------:R-:W-:Y:S01]  /*1bc90*/  BPT.TRAP 0x1 ;  /* 0x000000040000795c */ /* 0x000fe20000300000 */
.L_x_3386:
[----:B0-----:R-:W3:Y:S04]  /*1bca0*/  LDL R3, [R1+0x8] ;  /* 0x0000080001037983 */ /* 0x001ee80000100800 */
[----:B--2---:R-:W2:Y:S01]  /*1bcb0*/  LDL.LU R7, [R1+0x14] ;  /* 0x0000140001077983 */ /* 0x004ea20000300800 */
[----:B------:R-:W-:-:S04]  /*1bcc0*/  VIADD R2, R0, 0x38840 ;  /* 0x0003884000027836 */ /* 0x000fc80000000000 */
[C---:B---3--:R-:W-:Y:S02]  /*1bcd0*/  IMAD R6, R3.reuse, 0x8, R2 ;  /* 0x0000000803067824 */ /* 0x048fe400078e0202 */
[----:B------:R-:W-:Y:S01]  /*1bce0*/  VIADD R3, R3, 0x1 ;  /* 0x0000000103037836 */ /* 0x000fe20000000000 */
[----:B--2---:R-:W-:-:S04]  /*1bcf0*/  SHF.L.U32 R5, R7, 0x1f, RZ ;  /* 0x0000001f07057819 */ /* 0x004fc800000006ff */
        /* <DEDUP_REMOVED lines=8> */
.L_x_3460:
[----:B------:R-:W1:Y:S02]  /*1bd80*/  SYNCS.PHASECHK.TRANS64.TRYWAIT P0, [R7+URZ], R2 ;  /* 0x00000002070075a7 */ /* 0x000e64000800017f */
[----:B-1----:R-:W-:Y:S05]  /*1bd90*/  @!P0 BRA `(.L_x_3388) ;  /* 0x0000002400688947 */ /* 0x002fea0003800000 */
.L_x_3461:
[----:B------:R-:W-:Y:S05]  /*1bda0*/  @!P2 BRA `(.L_x_3389) ;  /* 0x000000000004a947 */ /* 0x000fea0003800000 */
[----:B------:R-:W-:Y:S01]  /*1bdb0*/  BPT.TRAP 0x1 ;  /* 0x000000040000795c */ /* 0x000fe20000300000 */
.L_x_3389:
[----:B------:R-:W2:Y:S01]  /*1bdc0*/  LDL.LU R4, [R1+0x8] ;  /* 0x0000080001047983 */ /* 0x000ea20000300800 */
[----:B------:R-:W-:-:S04]  /*1bdd0*/  VIADD R0, R0, 0x38860 ;  /* 0x0003886000007836 */ /* 0x000fc80000000000 */
[----:B--2---:R-:W-:-:S04]  /*1bde0*/  IMAD R4, R4, 0x8, R0 ;  /* 0x0000000804047824 */ /* 0x004fc800078e0200 */
[----:B------:R-:W2:Y:S02]  /*1bdf0*/  SYNCS.PHASECHK.TRANS64.TRYWAIT P0, [R4+URZ], R5 ;  /* 0x00000005040075a7 */ /* 0x000ea4000800017f */
[----:B--2---:R-:W-:Y:S05]  /*1be00*/  @!P0 BRA `(.L_x_3390) ;  /* 0x0000002400608947 */ /* 0x004fea0003800000 */
.L_x_3462:
[----:B------:R-:W-:-:S07]  /*1be10*/  IMAD R3, R3, 0x8, R0 ;  /* 0x0000000803037824 */ /* 0x000fce00078e0200 */
.L_x_3391:
[----:B---3--:R3:W4:Y:S02]  /*1be20*/  SYNCS.PHASECHK.TRANS64.TRYWAIT P0, [R3+URZ], R2 ;  /* 0x00000002030075a7 */ /* 0x008724000800017f */
[----:B----4-:R-:W-:Y:S05]  /*1be30*/  @!P0 NANOSLEEP.SYNCS 0x989680 ;  /* 0x009896800000895d */ /* 0x010fea0003900000 */
[----:B------:R-:W4:Y:S02]  /*1be40*/  @!P0 SYNCS.PHASECHK.TRANS64 P0, [R3+URZ], R2 ;  /* 0x00000002030085a7 */ /* 0x000f24000800007f */
[----:B----4-:R-:W-:Y:S05]  /*1be50*/  @!P0 BRA `(.L_x_3391) ;  /* 0xfffffffc00f08947 */ /* 0x010fea000383ffff */
.L_x_3384:
[----:B------:R-:W-:Y:S05]  /*1be60*/  BSYNC B0 ;  /* 0x0000000000007941 */ /* 0x000fea0003800000 */
.L_x_3383:
[----:B------:R-:W-:Y:S05]  /*1be70*/  EXIT ;  /* 0x000000000000794d */ /* 0x000fea0003800000 */
.L_x_3155:
[----:B0-----:R-:W-:-:S04]  /*1be80*/  IMAD.U32 R3, RZ, RZ, UR37 ;  /* 0x00000025ff037e24 */ /* 0x001fc8000f8e00ff */
[----:B------:R0:W1:Y:S03]  /*1be90*/  SYNCS.PHASECHK.TRANS64.TRYWAIT P1, [R3+URZ+0x38800], R4 ;  /* 0x03880004030075a7 */ /* 0x000066000802017f */
[----:B-1----:R-:W-:Y:S05]  /*1bea0*/  @!P1 NANOSLEEP.SYNCS 0x989680 ;  /* 0x009896800000995d */ /* 0x002fea0003900000 */
[----:B------:R-:W1:Y:S02]  /*1beb0*/  @!P1 SYNCS.PHASECHK.TRANS64 P1, [R3+URZ+0x38800], R4 ;  /* 0x03880004030095a7 */ /* 0x000e64000802007f */
[----:B-1----:R-:W-:Y:S05]  /*1bec0*/  @!P1 BRA `(.L_x_3155) ;  /* 0xfffffffc00ec9947 */ /* 0x002fea000383ffff */
[----:B------:R-:W-:Y:S05]  /*1bed0*/  BRA `(.L_x_3392) ;  /* 0xfffffe7c00f07947 */ /* 0x000fea000383ffff */
.L_x_3159:
[----:B-1----:R1:W2:Y:S02]  /*1bee0*/  SYNCS.PHASECHK.TRANS64.TRYWAIT P1, [R3+URZ+0x38830], R6 ;  /* 0x03883006030075a7 */ /* 0x0022a4000802017f */
[----:B--2---:R-:W-:Y:S05]  /*1bef0*/  @!P1 NANOSLEEP.SYNCS 0x989680 ;  /* 0x009896800000995d */ /* 0x004fea0003900000 */
[----:B------:R-:W2:Y:S02]  /*1bf00*/  @!P1 SYNCS.PHASECHK.TRANS64 P1, [R3+URZ+0x38830], R6 ;  /* 0x03883006030095a7 */ /* 0x000ea4000802007f */
[----:B--2---:R-:W-:Y:S05]  /*1bf10*/  @!P1 BRA `(.L_x_3159) ;  /* 0xfffffffc00f09947 */ /* 0x004fea000383ffff */
[----:B------:R-:W-:Y:S05]  /*1bf20*/  BRA `(.L_x_3158) ;  /* 0xfffffe8000087947 */ /* 0x000fea000383ffff */
.L_x_3160:
[----:B--2---:R-:W-:-:S04]  /*1bf30*/  IMAD.U32 R5, RZ, RZ, UR37 ;  /* 0x00000025ff057e24 */ /* 0x004fc8000f8e00ff */
[----:B------:R2:W3:Y:S03]  /*1bf40*/  SYNCS.PHASECHK.TRANS64.TRYWAIT P1, [R5+URZ+0x38810], R4 ;  /* 0x03881004050075a7 */ /* 0x0004e6000802017f */
[----:B---3--:R-:W-:Y:S05]  /*1bf50*/  @!P1 NANOSLEEP.SYNCS 0x989680 ;  /* 0x009896800000995d */ /* 0x008fea0003900000 */
[----:B------:R-:W3:Y:S02]  /*1bf60*/  @!P1 SYNCS.PHASECHK.TRANS64 P1, [R5+URZ+0x38810], R4 ;  /* 0x03881004050095a7 */ /* 0x000ee4000802007f */
[----:B---3--:R-:W-:Y:S05]  /*1bf70*/  @!P1 BRA `(.L_x_3160) ;  /* 0xfffffffc00ec9947 */ /* 0x008fea000383ffff */
[----:B------:R-:W-:Y:S05]  /*1bf80*/  BRA `(.L_x_3393) ;  /* 0xfffffe8000907947 */ /* 0x000fea000383ffff */
.L_x_3164:
[----:B----4-:R4:W0:Y:S02]  /*1bf90*/  SYNCS.PHASECHK.TRANS64.TRYWAIT P1, [R3+URZ+0x38850], R6 ;  /* 0x03885006030075a7 */ /* 0x010824000802017f */
[----:B0-----:R-:W-:Y:S05]  /*1bfa0*/  @!P1 NANOSLEEP.SYNCS 0x989680 ;  /* 0x009896800000995d */ /* 0x001fea0003900000 */
[----:B------:R-:W0:Y:S02]  /*1bfb0*/  @!P1 SYNCS.PHASECHK.TRANS64 P1, [R3+URZ+0x38850], R6 ;  /* 0x03885006030095a7 */ /* 0x000e24000802007f */
[----:B0-----:R-:W-:Y:S05]  /*1bfc0*/  @!P1 BRA `(.L_x_3164) ;  /* 0xfffffffc00f09947 */ /* 0x001fea000383ffff */
[----:B------:R-:W-:Y:S05]  /*1bfd0*/  BRA `(.L_x_3163) ;  /* 0xfffffe80009c7947 */ /* 0x000fea000383ffff */
.L_x_3180:
[----:B-1----:R-:W-:-:S04]  /*1bfe0*/  IMAD.U32 R9, RZ, RZ, UR5 ;  /* 0x00000005ff097e24 */ /* 0x002fc8000f8e00ff */
[----:B------:R1:W2:Y:S03]  /*1bff0*/  SYNCS.PHASECHK.TRANS64.TRYWAIT P2, [R9+URZ+0x38830], R8 ;  /* 0x03883008090075a7 */ /* 0x0002a6000804017f */
[----:B--2---:R-:W-:Y:S05]  /*1c000*/  @!P2 NANOSLEEP.SYNCS 0x989680 ;  /* 0x009896800000a95d */ /* 0x004fea0003900000 */
[----:B------:R-:W2:Y:S02]  /*1c010*/  @!P2 SYNCS.PHASECHK.TRANS64 P2, [R9+URZ+0x38830], R8 ;  /* 0x038830080900a5a7 */ /* 0x000ea4000804007f */
[----:B--2---:R-:W-:Y:S05]  /*1c020*/  @!P2 BRA `(.L_x_3180) ;  /* 0xfffffffc00eca947 */ /* 0x004fea000383ffff */
[----:B------:R-:W-:Y:S05]  /*1c030*/  BRA `(.L_x_3179) ;  /* 0xfffffeb0000c7947 */ /* 0x000fea000383ffff */
.L_x_3184:
[----:B-1----:R-:W-:-:S04]  /*1c040*/  IMAD.U32 R9, RZ, RZ, UR5 ;  /* 0x00000005ff097e24 */ /* 0x002fc8000f8e00ff */
[----:B------:R1:W3:Y:S03]  /*1c050*/  SYNCS.PHASECHK.TRANS64.TRYWAIT P2, [R9+URZ+0x38850], R8 ;  /* 0x03885008090075a7 */ /* 0x0002e6000804017f */
[----:B---3--:R-:W-:Y:S05]  /*1c060*/  @!P2 NANOSLEEP.SYNCS 0x989680 ;  /* 0x009896800000a95d */ /* 0x008fea0003900000 */
[----:B------:R-:W3:Y:S02]  /*1c070*/  @!P2 SYNCS.PHASECHK.TRANS64 P2, [R9+URZ+0x38850], R8 ;  /* 0x038850080900a5a7 */ /* 0x000ee4000804007f */
[----:B---3--:R-:W-:Y:S05]  /*1c080*/  @!P2 BRA `(.L_x_3184) ;  /* 0xfffffffc00eca947 */ /* 0x008fea000383ffff */
[----:B------:R-:W-:Y:S05]  /*1c090*/  BRA `(.L_x_3183) ;  /* 0xfffffeb000687947 */ /* 0x000fea000383ffff */
.L_x_3201:
[----:B-1----:R-:W-:-:S04]  /*1c0a0*/  IMAD.U32 R6, RZ, RZ, UR5 ;  /* 0x00000005ff067e24 */ /* 0x002fc8000f8e00ff */
[----:B------:R1:W2:Y:S03]  /*1c0b0*/  SYNCS.PHASECHK.TRANS64.TRYWAIT P3, [R6+URZ+0x38830], R5 ;  /* 0x03883005060075a7 */ /* 0x0002a6000806017f */
[----:B--2---:R-:W-:Y:S05]  /*1c0c0*/  @!P3 NANOSLEEP.SYNCS 0x989680 ;  /* 0x009896800000b95d */ /* 0x004fea0003900000 */
[----:B------:R-:W2:Y:S02]  /*1c0d0*/  @!P3 SYNCS.PHASECHK.TRANS64 P3, [R6+URZ+0x38830], R5 ;  /* 0x038830050600b5a7 */ /* 0x000ea4000806007f */
[----:B--2---:R-:W-:Y:S05]  /*1c0e0*/  @!P3 BRA `(.L_x_3201) ;  /* 0xfffffffc00ecb947 */ /* 0x004fea000383ffff */
[----:B------:R-:W-:Y:S05]  /*1c0f0*/  BRA `(.L_x_3200) ;  /* 0xfffffee400747947 */ /* 0x000fea000383ffff */
.L_x_3205:
[----:B-1----:R-:W-:-:S04]  /*1c100*/  IMAD.U32 R6, RZ, RZ, UR5 ;  /* 0x00000005ff067e24 */ /* 0x002fc8000f8e00ff */
[----:B------:R1:W3:Y:S03]  /*1c110*/  SYNCS.PHASECHK.TRANS64.TRYWAIT P3, [R6+URZ+0x38850], R5 ;  /* 0x03885005060075a7 */ /* 0x0002e6000806017f */
[----:B---3--:R-:W-:Y:S05]  /*1c120*/  @!P3 NANOSLEEP.SYNCS 0x989680 ;  /* 0x009896800000b95d */ /* 0x008fea0003900000 */
[----:B------:R-:W3:Y:S02]  /*1c130*/  @!P3 SYNCS.PHASECHK.TRANS64 P3, [R6+URZ+0x38850], R5 ;  /* 0x038850050600b5a7 */ /* 0x000ee4000806007f */
[----:B---3--:R-:W-:Y:S05]  /*1c140*/  @!P3 BRA `(.L_x_3205) ;  /* 0xfffffffc00ecb947 */ /* 0x008fea000383ffff */
[----:B------:R-:W-:Y:S05]  /*1c150*/  BRA `(.L_x_3204) ;  /* 0xfffffee400d07947 */ /* 0x000fea000383ffff */
.L_x_3211:
[----:B--2---:R-:W-:-:S04]  /*1c160*/  IMAD.U32 R8, RZ, RZ, UR5 ;  /* 0x00000005ff087e24 */ /* 0x004fc8000f8e00ff */
[----:B------:R2:W3:Y:S03]  /*1c170*/  SYNCS.PHASECHK.TRANS64.TRYWAIT P2, [R8+URZ+0x38830], R5 ;  /* 0x03883005080075a7 */ /* 0x0004e6000804017f */
[----:B---3--:R-:W-:Y:S05]  /*1c180*/  @!P2 NANOSLEEP.SYNCS 0x989680 ;  /* 0x009896800000a95d */ /* 0x008fea0003900000 */
[----:B------:R-:W3:Y:S02]  /*1c190*/  @!P2 SYNCS.PHASECHK.TRANS64 P2, [R8+URZ+0x38830], R5 ;  /* 0x038830050800a5a7 */ /* 0x000ee4000804007f */
[----:B---3--:R-:W-:Y:S05]  /*1c1a0*/  @!P2 BRA `(.L_x_3211) ;  /* 0xfffffffc00eca947 */ /* 0x008fea000383ffff */
[----:B------:R-:W-:Y:S05]  /*1c1b0*/  BRA `(.L_x_3210) ;  /* 0xffffff0c00847947 */ /* 0x000fea000383ffff */
.L_x_3215:
[----:B--2---:R-:W-:-:S04]  /*1c1c0*/  IMAD.U32 R8, RZ, RZ, UR5 ;  /* 0x00000005ff087e24 */ /* 0x004fc8000f8e00ff */
[----:B------:R2:W3:Y:S03]  /*1c1d0*/  SYNCS.PHASECHK.TRANS64.TRYWAIT P2, [R8+URZ+0x38850], R5 ;  /* 0x03885005080075a7 */ /* 0x0004e6000804017f */
[----:B---3--:R-:W-:Y:S05]  /*1c1e0*/  @!P2 NANOSLEEP.SYNCS 0x989680 ;  /* 0x009896800000a95d */ /* 0x008fea0003900000 */
[----:B------:R-:W3:Y:S02]  /*1c1f0*/  @!P2 SYNCS.PHASECHK.TRANS64 P2, [R8+URZ+0x38850], R5 ;  /* 0x038850050800a5a7 */ /* 0x000ee4000804007f */
[----:B---3--:R-:W-:Y:S05]  /*1c200*/  @!P2 BRA `(.L_x_3215) ;  /* 0xfffffffc00eca947 */ /* 0x008fea000383ffff */
[----:B------:R-:W-:Y:S05]  /*1c210*/  BRA `(.L_x_3214) ;  /* 0xffffff0c00e07947 */ /* 0x000fea000383ffff */
.L_x_3267:
        /* <DEDUP_REMOVED lines=11> */
.L_x_3395:
[----:B------:R-:W-:Y:S05]  /*1c2d0*/  BSYNC B0 ;  /* 0x0000000000007941 */ /* 0x000fea0003800000 */
.L_x_3394:
[----:B------:R-:W-:Y:S05]  /*1c2e0*/  BRA `(.L_x_3396) ;  /* 0xffffff9400107947 */ /* 0x000fea000383ffff */
.L_x_3269:
[----:B------:R-:W-:Y:S01]  /*1c2f0*/  BSSY B0, `(.L_x_3397) ;  /* 0x0000006000007945 */ /* 0x000fe20003800000 */
[----:B------:R-:W-:-:S07]  /*1c300*/  IMAD.MOV.U32 R15, RZ, RZ, -0x1 ;  /* 0xffffffffff0f7424 */ /* 0x000fce00078e00ff */
[----:B012-4-:R-:W-:Y:S05]  /*1c310*/  WARPSYNC.COLLECTIVE R15, `(.L_x_3398) ;  /* 0x000000000f0c7348 */ /* 0x017fea0003c00000 */
[----:B------:R-:W-:Y:S02]  /*1c320*/  ELECT P6, UR62, PT ;  /* 0x00000000003e782f */ /* 0x000fe400038c0000 */
[----:B------:R-:W-:Y:S01]  /*1c330*/  MOV R14, UR62 ;  /* 0x0000003e000e7c02 */ /* 0x000fe20008000f00 */
[----:B012-4-:R-:W-:Y:S10]  /*1c340*/  ENDCOLLECTIVE ;  /* 0x000000000000791b */ /* 0x017ff40003800000 */
.L_x_3398:
[----:B------:R-:W-:Y:S05]  /*1c350*/  BSYNC B0 ;  /* 0x0000000000007941 */ /* 0x000fea0003800000 */
.L_x_3397:
[----:B------:R-:W-:Y:S05]  /*1c360*/  BRA `(.L_x_3399) ;  /* 0xffffff94001c7947 */ /* 0x000fea000383ffff */
.L_x_3271:
[----:B--2---:R2:W3:Y:S02]  /*1c370*/  SYNCS.PHASECHK.TRANS64.TRYWAIT P0, [R0+URZ+0x38840], R2 ;  /* 0x03884002000075a7 */ /* 0x0044e4000800017f */
[----:B---3--:R-:W-:Y:S05]  /*1c380*/  @!P0 NANOSLEEP.SYNCS 0x989680 ;  /* 0x009896800000895d */ /* 0x008fea0003900000 */
[----:B------:R-:W3:Y:S02]  /*1c390*/  @!P0 SYNCS.PHASECHK.TRANS64 P0, [R0+URZ+0x38840], R2 ;  /* 0x03884002000085a7 */ /* 0x000ee4000800007f */
[----:B---3--:R-:W-:Y:S05]  /*1c3a0*/  @!P0 BRA `(.L_x_3271) ;  /* 0xfffffffc00f08947 */ /* 0x008fea000383ffff */
[----:B------:R-:W-:Y:S05]  /*1c3b0*/  BRA `(.L_x_3400) ;  /* 0xffffff9400847947 */ /* 0x000fea000383ffff */
.L_x_3275:
[----:B------:R0:W5:Y:S01]  /*1c3c0*/  LDL R0, [R1+0x34] ;  /* 0x0000340001007983 */ /* 0x0001620000100800 */
[----:B------:R-:W-:Y:S02]  /*1c3d0*/  IMAD.MOV.U32 R6, RZ, RZ, R11 ;  /* 0x000000ffff067224 */ /* 0x000fe400078e000b */
[----:B------:R-:W-:Y:S02]  /*1c3e0*/  IMAD.MOV.U32 R13, RZ, RZ, R2 ;  /* 0x000000ffff0d7224 */ /* 0x000fe400078e0002 */
[----:B------:R-:W-:Y:S02]  /*1c3f0*/  IMAD.MOV.U32 R12, RZ, RZ, RZ ;  /* 0x000000ffff0c7224 */ /* 0x000fe400078e00ff */
[----:B------:R-:W-:Y:S02]  /*1c400*/  IMAD.MOV.U32 R11, RZ, RZ, 0x181f ;  /* 0x0000181fff0b7424 */ /* 0x000fe400078e00ff */
[----:B------:R-:W-:Y:S02]  /*1c410*/  IMAD.MOV.U32 R15, RZ, RZ, -0x1 ;  /* 0xffffffffff0f7424 */ /* 0x000fe400078e00ff */
[----:B0-----:R-:W-:-:S07]  /*1c420*/  IMAD.IADD R8, R8, 0x1, R6 ;  /* 0x0000000108087824 */ /* 0x001fce00078e0206 */
[----:B-----5:R-:W-:Y:S05]  /*1c430*/  WARPSYNC.COLLECTIVE R15, `(.L_x_3401) ;  /* 0x000000000f087348 */ /* 0x020fea0003c00000 */
[----:B------:R0:W1:Y:S02]  /*1c440*/  SHFL.IDX P6, R14, R13, R12, R11 ;  /* 0x0000000c0d0e7389 */ /* 0x00006400000c000b */
[----:B01---5:R-:W-:Y:S01]  /*1c450*/  ENDCOLLECTIVE ;  /* 0x000000000000791b */ /* 0x023fe20003800000 */
.L_x_3401:
[----:B------:R0:W-:Y:S01]  /*1c460*/  STL [R1+0x38], R8 ;  /* 0x0000380801007387 */ /* 0x0001e20000100800 */
[----:B------:R-:W-:Y:S02]  /*1c470*/  IMAD.MOV.U32 R13, RZ, RZ, R3 ;  /* 0x000000ffff0d7224 */ /* 0x000fe400078e0003 */
[----:B------:R-:W-:-:S07]  /*1c480*/  IMAD.MOV.U32 R4, RZ, RZ, R14 ;  /* 0x000000ffff047224 */ /* 0x000fce00078e000e */
[----:B0-----:R-:W-:Y:S05]  /*1c490*/  WARPSYNC.COLLECTIVE R15, `(.L_x_3402) ;  /* 0x000000000f087348 */ /* 0x001fea0003c00000 */
[----:B------:R1:W2:Y:S02]  /*1c4a0*/  SHFL.IDX P6, R14, R13, R12, R11 ;  /* 0x0000000c0d0e7389 */ /* 0x0002a400000c000b */
[----:B012---:R-:W-:Y:S01]  /*1c4b0*/  ENDCOLLECTIVE ;  /* 0x000000000000791b */ /* 0x007fe20003800000 */
.L_x_3402:
[----:B------:R-:W-:Y:S02]  /*1c4c0*/  IMAD.MOV.U32 R13, RZ, RZ, R2 ;  /* 0x000000ffff0d7224 */ /* 0x000fe400078e0002 */
[----:B------:R-:W-:Y:S02]  /*1c4d0*/  IMAD.MOV.U32 R12, RZ, RZ, 0x1 ;  /* 0x00000001ff0c7424 */ /* 0x000fe400078e00ff */
[----:B------:R-:W-:-:S07]  /*1c4e0*/  IMAD.MOV.U32 R5, RZ, RZ, R14 ;  /* 0x000000ffff057224 */ /* 0x000fce00078e000e */
[----:B------:R-:W-:Y:S05]  /*1c4f0*/  WARPSYNC.COLLECTIVE R15, `(.L_x_3403) ;  /* 0x000000000f087348 */ /* 0x000fea0003c00000 */
[----:B------:R0:W1:Y:S02]  /*1c500*/  SHFL.IDX P6, R14, R13, R12, R11 ;  /* 0x0000000c0d0e7389 */ /* 0x00006400000c000b */
[----:B01----:R-:W-:Y:S01]  /*1c510*/  ENDCOLLECTIVE ;  /* 0x000000000000791b */ /* 0x003fe20003800000 */
.L_x_3403:
[----:B------:R-:W-:Y:S02]  /*1c520*/  IMAD.MOV.U32 R13, RZ, RZ, R3 ;  /* 0x000000ffff0d7224 */ /* 0x000fe400078e0003 */
[----:B------:R-:W-:-:S07]  /*1c530*/  IMAD.MOV.U32 R6, RZ, RZ, R14 ;  /* 0x000000ffff067224 */ /* 0x000fce00078e000e */
[----:B------:R-:W-:Y:S05]  /*1c540*/  WARPSYNC.COLLECTIVE R15, `(.L_x_3404) ;  /* 0x000000000f087348 */ /* 0x000fea0003c00000 */
[----:B------:R0:W1:Y:S02]  /*1c550*/  SHFL.IDX P6, R14, R13, R12, R11 ;  /* 0x0000000c0d0e7389 */ /* 0x00006400000c000b */
[----:B01----:R-:W-:Y:S01]  /*1c560*/  ENDCOLLECTIVE ;  /* 0x000000000000791b */ /* 0x003fe20003800000 */
.L_x_3404:
[----:B------:R-:W-:Y:S02]  /*1c570*/  IMAD.MOV.U32 R13, RZ, RZ, R2 ;  /* 0x000000ffff0d7224 */ /* 0x000fe400078e0002 */
[----:B------:R-:W-:Y:S02]  /*1c580*/  IMAD.MOV.U32 R12, RZ, RZ, 0x2 ;  /* 0x00000002ff0c7424 */ /* 0x000fe400078e00ff */
[----:B------:R-:W-:Y:S02]  /*1c590*/  IMAD R0, R0, R7, RZ ;  /* 0x0000000700007224 */ /* 0x000fe400078e02ff */
[----:B------:R-:W-:-:S03]  /*1c5a0*/  VIADD R7, R8, 0x10 ;  /* 0x0000001008077836 */ /* 0x000fc60000000000 */
[----:B------:R-:W-:Y:S02]  /*1c5b0*/  ISETP.GE.AND P1, PT, R8, R0, PT ;  /* 0x000000000800720c */ /* 0x000fe40003f26270 */
[----:B------:R0:W-:Y:S11]  /*1c5c0*/  STL [R1+0x40], R7 ;  /* 0x0000400701007387 */ /* 0x0001f60000100800 */
[----:B------:R-:W-:-:S05]  /*1c5d0*/  @!P1 LEA R5, P2, R10, R5, 0x1 ;  /* 0x000000050a059211 */ /* 0x000fca00078408ff */
        /* <DEDUP_REMOVED lines=15> */
.L_x_3405:
        /* <DEDUP_REMOVED lines=10> */
.L_x_3406:
        /* <DEDUP_REMOVED lines=11> */
.L_x_3407:
        /* <DEDUP_REMOVED lines=14> */
.L_x_3408:
[----:B------:R-:W-:Y:S01]  /*1c900*/  IMAD.MOV.U32 R3, RZ, RZ, R14 ;  /* 0x000000ffff037224 */ /* 0x000fe200078e000e */
[----:B------:R-:W-:Y:S06]  /*1c910*/  BRA `(.L_x_3409) ;  /* 0xffffff9800ec7947 */ /* 0x000fec000383ffff */
.L_x_3279:
[----:B------:R-:W2:Y:S04]  /*1c920*/  LDL.LU R13, [R1+0x34] ;  /* 0x00003400010d7983 */ /* 0x000ea80000300800 */
[----:B------:R-:W3:Y:S04]  /*1c930*/  LDL.LU R12, [R1+0x38] ;  /* 0x00003800010c7983 */ /* 0x000ee80000300800 */
[----:B------:R-:W4:Y:S04]  /*1c940*/  LDL.LU R11, [R1+0x40] ;  /* 0x00004000010b7983 */ /* 0x000f280000300800 */
[----:B------:R-:W5:Y:S04]  /*1c950*/  LDL.LU R9, [R1+0x58] ;  /* 0x0000580001097983 */ /* 0x000f680000300800 */
[----:B------:R-:W5:Y:S01]  /*1c960*/  LDL.LU R8, [R1+0x4] ;  /* 0x0000040001087983 */ /* 0x000f620000300800 */
[----:B------:R-:W-:Y:S01]  /*1c970*/  BSSY B0, `(.L_x_3410) ;  /* 0x0000017000007945 */ /* 0x000fe20003800000 */
[----:B------:R-:W-:-:S02]  /*1c980*/  IMAD.MOV.U32 R15, RZ, RZ, -0x1 ;  /* 0xffffffffff0f7424 */ /* 0x000fc400078e00ff */
[----:B--2---:R-:W-:Y:S02]  /*1c990*/  IMAD R7, R13, R7, RZ ;  /* 0x000000070d077224 */ /* 0x004fe400078e02ff */
[----:B------:R-:W-:-:S03]  /*1c9a0*/  IMAD.MOV.U32 R13, RZ, RZ, R4 ;  /* 0x000000ffff0d7224 */ /* 0x000fc600078e0004 */
[-C--:B---3--:R-:W-:Y:S01]  /*1c9b0*/  ISETP.GE.AND P2, PT, R12, R7.reuse, PT ;  /* 0x000000070c00720c */ /* 0x088fe20003f46270 */
[----:B------:R-:W-:Y:S01]  /*1c9c0*/  IMAD.MOV.U32 R12, RZ, RZ, RZ ;  /* 0x000000ffff0c7224 */ /* 0x000fe200078e00ff */
[-C--:B----4-:R-:W-:Y:S01]  /*1c9d0*/  ISETP.GE.AND P3, PT, R11, R7.reuse, PT ;  /* 0x000000070b00720c */ /* 0x090fe20003f66270 */
[----:B------:R-:W-:Y:S01]  /*1c9e0*/  IMAD.MOV.U32 R11, RZ, RZ, 0x181f ;  /* 0x0000181fff0b7424 */ /* 0x000fe200078e00ff */
[----:B-----5:R-:W-:Y:S02]  /*1c9f0*/  ISETP.GE.AND P4, PT, R9, R7, PT ;  /* 0x000000070900720c */ /* 0x020fe40003f86270 */
[----:B------:R-:W-:-:S07]  /*1ca00*/  LOP3.LUT R8, R8, 0xffffffdf, RZ, 0xc0, !PT ;  /* 0xffffffdf08087812 */ /* 0x000fce00078ec0ff */
        /* <DEDUP_REMOVED lines=13> */
.L_x_3411:
[----:B------:R-:W-:Y:S05]  /*1cae0*/  BSYNC B0 ;  /* 0x0000000000007941 */ /* 0x000fea0003800000 */
.L_x_3410:
[----:B------:R0:W-:Y:S04]  /*1caf0*/  STL [R1+0x6c], R16 ;  /* 0x00006c1001007387 */ /* 0x0001e80000100800 */
[----:B0-----:R0:W5:Y:S04]  /*1cb00*/  LDL.LU R16, [R1+0x4] ;  /* 0x0000040001107983 */ /* 0x0011680000300800 */
[----:B------:R1:W-:Y:S04]  /*1cb10*/  STL [R1+0x68], R7 ;  /* 0x0000680701007387 */ /* 0x0003e80000100800 */
[----:B-1----:R0:W5:Y:S01]  /*1cb20*/  LDL R7, [R1+0x10] ;  /* 0x0000100001077983 */ /* 0x0021620000100800 */
[----:B------:R-:W-:-:S02]  /*1cb30*/  IMAD.MOV.U32 R13, RZ, RZ, R0 ;  /* 0x000000ffff0d7224 */ /* 0x000fc400078e0000 */
[----:B------:R-:W-:Y:S02]  /*1cb40*/  IMAD.MOV.U32 R12, RZ, RZ, RZ ;  /* 0x000000ffff0c7224 */ /* 0x000fe400078e00ff */
[----:B------:R-:W-:Y:S02]  /*1cb50*/  IMAD.MOV.U32 R11, RZ, RZ, 0x181f ;  /* 0x0000181fff0b7424 */ /* 0x000fe400078e00ff */
[----:B------:R-:W-:Y:S02]  /*1cb60*/  IMAD.MOV.U32 R15, RZ, RZ, -0x1 ;  /* 0xffffffffff0f7424 */ /* 0x000fe400078e00ff */
[----:B0-----:R-:W-:-:S07]  /*1cb70*/  IMAD.MOV.U32 R8, RZ, RZ, R14 ;  /* 0x000000ffff087224 */ /* 0x001fce00078e000e */
[----:B-----5:R-:W-:Y:S05]  /*1cb80*/  WARPSYNC.COLLECTIVE R15, `(.L_x_3412) ;  /* 0x000000000f087348 */ /* 0x020fea0003c00000 */
[----:B------:R0:W1:Y:S02]  /*1cb90*/  SHFL.IDX P6, R14, R13, R12, R11 ;  /* 0x0000000c0d0e7389 */ /* 0x00006400000c000b */
[----:B01---5:R-:W-:Y:S01]  /*1cba0*/  ENDCOLLECTIVE ;  /* 0x000000000000791b */ /* 0x023fe20003800000 */
.L_x_3412:
        /* <DEDUP_REMOVED lines=35> */
[C---:B------:R-:W-:Y:S02]  /*1cde0*/  LOP3.LUT P5, RZ, R16.reuse, 0x4, RZ, 0xc0, !PT ;  /* 0x0000000410ff7812 */ /* 0x040fe400078ac0ff */
[----:B------:R-:W-:Y:S01]  /*1cdf0*/  @!P3 LOP3.LUT R8, R5, 0x40, RZ, 0xc0, !PT ;  /* 0x000000400508b812 */ /* 0x000fe200078ec0ff */
[----:B------:R0:W-:Y:S01]  /*1ce00*/  @!P2 LDGSTS.E.BYPASS.LTC128B.128 [R7+0x32400], desc[UR38][R2.64+0x300], P6 ;  /* 0x324003000207afae */ /* 0x0001e2000b101d66 */
[----:B------:R-:W-:Y:S02]  /*1ce10*/  LOP3.LUT R16, R16, 0xfffdffff, RZ, 0xc0, !PT ;  /* 0xfffdffff10107812 */ /* 0x000fe400078ec0ff */
[----:B------:R-:W-:-:S07]  /*1ce20*/  @!P3 SHF.R.U32.HI R8, RZ, 0x2, R8 ;  /* 0x00000002ff08b819 */ /* 0x000fce0000011608 */
[----:B0-----:R-:W-:Y:S05]  /*1ce30*/  WARPSYNC.COLLECTIVE R15, `(.L_x_3413) ;  /* 0x000000000f087348 */ /* 0x001fea0003c00000 */
[----:B------:R1:W2:Y:S02]  /*1ce40*/  SHFL.IDX P6, R14, R13, R12, R11 ;  /* 0x0000000c0d0e7389 */ /* 0x0002a400000c000b */
[----:B012---:R-:W-:Y:S01]  /*1ce50*/  ENDCOLLECTIVE ;  /* 0x000000000000791b */ /* 0x007fe20003800000 */
.L_x_3413:
        /* <DEDUP_REMOVED lines=12> */
[----:B------:R-:W-:Y:S01]  /*1cf20*/  @!P3 ISETP.NE.U32.AND P4, PT, R8, RZ, PT ;  /* 0x000000ff0800b20c */ /* 0x000fe20003f85070 */
[----:B0-----:R-:W-:-:S12]  /*1cf30*/  IMAD.MOV.U32 R9, RZ, RZ, R14 ;  /* 0x000000ffff097224 */ /* 0x001fd800078e000e */
[----:B------:R-:W-:Y:S05]  /*1cf40*/  WARPSYNC.COLLECTIVE R15, `(.L_x_3414) ;  /* 0x000000000f087348 */ /* 0x000fea0003c00000 */
[----:B------:R0:W1:Y:S02]  /*1cf50*/  SHFL.IDX P6, R14, R13, R12, R11 ;  /* 0x0000000c0d0e7389 */ /* 0x00006400000c000b */
[----:B01----:R-:W-:Y:S01]  /*1cf60*/  ENDCOLLECTIVE ;  /* 0x000000000000791b */ /* 0x003fe20003800000 */
.L_x_3414:
        /* <DEDUP_REMOVED lines=29> */
.L_x_3415:
        /* <DEDUP_REMOVED lines=13> */
.L_x_3416:
[----:B------:R-:W-:Y:S02]  /*1d210*/  @!P4 LOP3.LUT R8, R6, 0x80, RZ, 0xc0, !PT ;  /* 0x000000800608c812 */ /* 0x000fe400078ec0ff */
[----:B------:R-:W-:Y:S02]  /*1d220*/  @!P4 LOP3.LUT R2, R5, 0x40, RZ, 0xc0, !PT ;  /* 0x000000400502c812 */ /* 0x000fe400078ec0ff */
[----:B------:R-:W-:Y:S02]  /*1d230*/  @!P4 SHF.R.U32.HI R8, RZ, 0x3, R8 ;  /* 0x00000003ff08c819 */ /* 0x000fe40000011608 */
[----:B------:R-:W-:Y:S02]  /*1d240*/  @!P4 SHF.R.U32.HI R9, RZ, 0x2, R2 ;  /* 0x00000002ff09c819 */ /* 0x000fe40000011602 */
[----:B------:R-:W-:Y:S01]  /*1d250*/  @!P4 ISETP.NE.U32.AND P3, PT, R8, RZ, PT ;  /* 0x000000ff0800c20c */ /* 0x000fe20003f65070 */
[----:B------:R-:W0:Y:S01]  /*1d260*/  S2R R15, SR_TID.X ;  /* 0x00000000000f7919 */ /* 0x000e220000002100 */
[----:B------:R-:W-:Y:S01]  /*1d270*/  IMAD.MOV.U32 R3, RZ, RZ, R14 ;  /* 0x000000ffff037224 */ /* 0x000fe200078e000e */
[----:B------:R-:W-:Y:S01]  /*1d280*/  @!P4 ISETP.NE.U32.AND P6, PT, R9, RZ, PT ;  /* 0x000000ff0900c20c */ /* 0x000fe20003fc5070 */
[----:B0-----:R-:W-:-:S05]  /*1d290*/  IMAD.SHL.U32 R15, R15, 0x8, RZ ;  /* 0x000000080f0f7824 */ /* 0x001fca00078e00ff */
[----:B------:R-:W-:-:S04]  /*1d2a0*/  LOP3.LUT R15, R15, 0x38, RZ, 0xc0, !PT ;  /* 0x000000380f0f7812 */ /* 0x000fc800078ec0ff */
        /* <DEDUP_REMOVED lines=11> */
[----:B------:R0:W5:Y:S10]  /*1d360*/  LDL.LU R16, [R1+0x6c] ;  /* 0x00006c0001107983 */ /* 0x0001740000300800 */
[----:B------:R0:W-:Y:S04]  /*1d370*/  @!P4 LDGSTS.E.BYPASS.LTC128B.128 [R7+0x2b400], desc[UR38][R2.64+0x100], !P2 ;  /* 0x2b4001000207cfae */ /* 0x0001e8000d101d66 */
[----:B------:R0:W-:Y:S04]  /*1d380*/  @!P4 LDGSTS.E.BYPASS.LTC128B.128 [R7+0x2d400], desc[UR38][R2.64+0x180], !P5 ;  /* 0x2d4001800207cfae */ /* 0x0001e8000e901d66 */
[----:B------:R0:W-:Y:S04]  /*1d390*/  @!P4 LDGSTS.E.BYPASS.LTC128B.128 [R7+0x2f400], desc[UR38][R2.64+0x200], !P0 ;  /* 0x2f4002000207cfae */ /* 0x0001e8000c101d66 */
[----:B------:R0:W-:Y:S04]  /*1d3a0*/  @!P4 LDGSTS.E.BYPASS.LTC128B.128 [R7+0x31400], desc[UR38][R2.64+0x280], !P1 ;  /* 0x314002800207cfae */ /* 0x0001e8000c901d66 */
[----:B------:R0:W-:Y:S04]  /*1d3b0*/  @!P4 LDGSTS.E.BYPASS.LTC128B.128 [R7+0x33400], desc[UR38][R2.64+0x300], P6 ;  /* 0x334003000207cfae */ /* 0x0001e8000b101d66 */
[----:B------:R0:W-:Y:S04]  /*1d3c0*/  @!P4 LDGSTS.E.BYPASS.LTC128B.128 [R7+0x35400], desc[UR38][R2.64+0x380], P3 ;  /* 0x354003800207cfae */ /* 0x0001e80009901d66 */
[----:B------:R0:W5:Y:S01]  /*1d3d0*/  LDL.LU R7, [R1+0x68] ;  /* 0x0000680001077983 */ /* 0x0001620000300800 */
[----:B------:R-:W-:-:S02]  /*1d3e0*/  IMAD.MOV.U32 R13, RZ, RZ, R4 ;  /* 0x000000ffff0d7224 */ /* 0x000fc400078e0004 */
[----:B------:R-:W-:Y:S02]  /*1d3f0*/  IMAD.MOV.U32 R12, RZ, RZ, 0x3 ;  /* 0x00000003ff0c7424 */ /* 0x000fe400078e00ff */
[----:B------:R-:W-:-:S07]  /*1d400*/  IMAD.MOV.U32 R15, RZ, RZ, -0x1 ;  /* 0xffffffffff0f7424 */ /* 0x000fce00078e00ff */
[----:B0----5:R-:W-:Y:S05]  /*1d410*/  WARPSYNC.COLLECTIVE R15, `(.L_x_3417) ;  /* 0x000000000f087348 */ /* 0x021fea0003c00000 */
[----:B------:R1:W2:Y:S02]  /*1d420*/  SHFL.IDX P6, R14, R13, R12, R11 ;  /* 0x0000000c0d0e7389 */ /* 0x0002a400000c000b */
[----:B012--5:R-:W-:Y:S01]  /*1d430*/  ENDCOLLECTIVE ;  /* 0x000000000000791b */ /* 0x027fe20003800000 */
.L_x_3417:
[----:B------:R-:W-:Y:S02]  /*1d440*/  IMAD.MOV.U32 R13, RZ, RZ, R0 ;  /* 0x000000ffff0d7224 */ /* 0x000fe400078e0000 */
[----:B------:R-:W-:-:S07]  /*1d450*/  IMAD.MOV.U32 R4, RZ, RZ, R14 ;  /* 0x000000ffff047224 */ /* 0x000fce00078e000e */
[----:B------:R-:W-:Y:S05]  /*1d460*/  WARPSYNC.COLLECTIVE R15, `(.L_x_3418) ;  /* 0x000000000f087348 */ /* 0x000fea0003c00000 */
[----:B------:R0:W1:Y:S02]  /*1d470*/  SHFL.IDX P6, R14, R13, R12, R11 ;  /* 0x0000000c0d0e7389 */ /* 0x00006400000c000b */
[----:B01----:R-:W-:Y:S01]  /*1d480*/  ENDCOLLECTIVE ;  /* 0x000000000000791b */ /* 0x003fe20003800000 */
.L_x_3418:
[----:B------:R-:W-:Y:S01]  /*1d490*/  IMAD.MOV.U32 R0, RZ, RZ, R14 ;  /* 0x000000ffff007224 */ /* 0x000fe200078e000e */
[----:B------:R-:W-:Y:S06]  /*1d4a0*/  BRA `(.L_x_3419) ;  /* 0xffffff9c00d07947 */ /* 0x000fec000383ffff */
.L_x_3284:
[----:B0-----:R-:W3:Y:S02]  /*1d4b0*/  LDL R2, [R1] ;  /* 0x0000000001027983 */ /* 0x001ee40000100800 */
[----:B---3--:R0:W3:Y:S02]  /*1d4c0*/  SYNCS.PHASECHK.TRANS64.TRYWAIT P0, [R2+URZ+0x38820], R0 ;  /* 0x03882000020075a7 */ /* 0x0080e4000800017f */
[----:B---3--:R-:W-:Y:S05]  /*1d4d0*/  @!P0 NANOSLEEP.SYNCS 0x989680 ;  /* 0x009896800000895d */ /* 0x008fea0003900000 */
[----:B------:R-:W3:Y:S02]  /*1d4e0*/  @!P0 SYNCS.PHASECHK.TRANS64 P0, [R2+URZ+0x38820], R0 ;  /* 0x03882000020085a7 */ /* 0x000ee4000800007f */
[----:B---3--:R-:W-:Y:S05]  /*1d4f0*/  @!P0 BRA `(.L_x_3284) ;  /* 0xfffffffc00ec8947 */ /* 0x008fea000383ffff */
[----:B------:R-:W-:Y:S05]  /*1d500*/  BRA `(.L_x_3420) ;  /* 0xffffffa000907947 */ /* 0x000fea000383ffff */
.L_x_3288:
[----:B0-----:R0:W1:Y:S02]  /*1d510*/  SYNCS.PHASECHK.TRANS64.TRYWAIT P0, [R0+URZ+0x38860], R2 ;  /* 0x03886002000075a7 */ /* 0x001064000800017f */
[----:B-1----:R-:W-:Y:S05]  /*1d520*/  @!P0 NANOSLEEP.SYNCS 0x989680 ;  /* 0x009896800000895d */ /* 0x002fea0003900000 */
[----:B------:R-:W1:Y:S02]  /*1d530*/  @!P0 SYNCS.PHASECHK.TRANS64 P0, [R0+URZ+0x38860], R2 ;  /* 0x03886002000085a7 */ /* 0x000e64000800007f */
[----:B-1----:R-:W-:Y:S05]  /*1d540*/  @!P0 BRA `(.L_x_3288) ;  /* 0xfffffffc00f08947 */ /* 0x002fea000383ffff */
[----:B------:R-:W-:Y:S05]  /*1d550*/  BRA `(.L_x_3421) ;  /* 0xffffffa000bc7947 */ /* 0x000fea000383ffff */
.L_x_3307:
[----:B-1----:R1:W3:Y:S02]  /*1d560*/  SYNCS.PHASECHK.TRANS64.TRYWAIT P0, [R3+URZ+0x38840], R2 ;  /* 0x03884002030075a7 */ /* 0x0022e4000800017f */
[----:B---3--:R-:W-:Y:S05]  /*1d570*/  @!P0 NANOSLEEP.SYNCS 0x989680 ;  /* 0x009896800000895d */ /* 0x008fea0003900000 */
[----:B------:R-:W3:Y:S02]  /*1d580*/  @!P0 SYNCS.PHASECHK.TRANS64 P0, [R3+URZ+0x38840], R2 ;  /* 0x03884002030085a7 */ /* 0x000ee4000800007f */
[----:B---3--:R-:W-:Y:S05]  /*1d590*/  @!P0 BRA `(.L_x_3307) ;  /* 0xfffffffc00f08947 */ /* 0x008fea000383ffff */
[----:B------:R-:W-:Y:S05]  /*1d5a0*/  BRA `(.L_x_3422) ;  /* 0xffffffac00c87947 */ /* 0x000fea000383ffff */
.L_x_3312:
[----:B0-----:R0:W3:Y:S02]  /*1d5b0*/  SYNCS.PHASECHK.TRANS64.TRYWAIT P0, [R3+URZ+0x38860], R2 ;  /* 0x03886002030075a7 */ /* 0x0010e4000800017f */
[----:B---3--:R-:W-:Y:S05]  /*1d5c0*/  @!P0 NANOSLEEP.SYNCS 0x989680 ;  /* 0x009896800000895d */ /* 0x008fea0003900000 */
[----:B------:R-:W3:Y:S02]  /*1d5d0*/  @!P0 SYNCS.PHASECHK.TRANS64 P0, [R3+URZ+0x38860], R2 ;  /* 0x03886002030085a7 */ /* 0x000ee4000800007f */
[----:B---3--:R-:W-:Y:S05]  /*1d5e0*/  @!P0 BRA `(.L_x_3312) ;  /* 0xfffffffc00f08947 */ /* 0x008fea000383ffff */
[----:B------:R-:W-:Y:S05]  /*1d5f0*/  BRA `(.L_x_3423) ;  /* 0xffffffb0004c7947 */ /* 0x000fea000383ffff */
.L_x_3327:
[----:B0-----:R0:W1:Y:S02]  /*1d600*/  SYNCS.PHASECHK.TRANS64.TRYWAIT P0, [R4+URZ+0x38840], R2 ;  /* 0x03884002040075a7 */ /* 0x001064000800017f */
[----:B-1----:R-:W-:Y:S05]  /*1d610*/  @!P0 NANOSLEEP.SYNCS 0x989680 ;  /* 0x009896800000895d */ /* 0x002fea0003900000 */
[----:B------:R-:W1:Y:S02]  /*1d620*/  @!P0 SYNCS.PHASECHK.TRANS64 P0, [R4+URZ+0x38840], R2 ;  /* 0x03884002040085a7 */ /* 0x000e64000800007f */
[----:B-1----:R-:W-:Y:S05]  /*1d630*/  @!P0 BRA `(.L_x_3327) ;  /* 0xfffffffc00f08947 */ /* 0x002fea000383ffff */
[----:B------:R-:W-:Y:S05]  /*1d640*/  BRA `(.L_x_3424) ;  /* 0xffffffbc003c7947 */ /* 0x000fea000383ffff */
.L_x_3332:
[----:B-1----:R1:W3:Y:S02]  /*1d650*/  SYNCS.PHASECHK.TRANS64.TRYWAIT P0, [R4+URZ+0x38860], R2 ;  /* 0x03886002040075a7 */ /* 0x0022e4000800017f */
[----:B---3--:R-:W-:Y:S05]  /*1d660*/  @!P0 NANOSLEEP.SYNCS 0x989680 ;  /* 0x009896800000895d */ /* 0x008fea0003900000 */
[----:B------:R-:W3:Y:S02]  /*1d670*/  @!P0 SYNCS.PHASECHK.TRANS64 P0, [R4+URZ+0x38860], R2 ;  /* 0x03886002040085a7 */ /* 0x000ee4000800007f */
[----:B---3--:R-:W-:Y:S05]  /*1d680*/  @!P0 BRA `(.L_x_3332) ;  /* 0xfffffffc00f08947 */ /* 0x008fea000383ffff */
[----:B------:R-:W-:Y:S05]  /*1d690*/  BRA `(.L_x_3425) ;  /* 0xffffffbc00bc7947 */ /* 0x000fea000383ffff */
.L_x_3347:
[----:B-1----:R1:W3:Y:S02]  /*1d6a0*/  SYNCS.PHASECHK.TRANS64.TRYWAIT P0, [R2+URZ+0x38840], R3 ;  /* 0x03884003020075a7 */ /* 0x0022e4000800017f */
[----:B---3--:R-:W-:Y:S05]  /*1d6b0*/  @!P0 NANOSLEEP.SYNCS 0x989680 ;  /* 0x009896800000895d */ /* 0x008fea0003900000 */
[----:B------:R-:W3:Y:S02]  /*1d6c0*/  @!P0 SYNCS.PHASECHK.TRANS64 P0, [R2+URZ+0x38840], R3 ;  /* 0x03884003020085a7 */ /* 0x000ee4000800007f */
[----:B---3--:R-:W-:Y:S05]  /*1d6d0*/  @!P0 BRA `(.L_x_3347) ;  /* 0xfffffffc00f08947 */ /* 0x008fea000383ffff */
[----:B------:R-:W-:Y:S05]  /*1d6e0*/  BRA `(.L_x_3426) ;  /* 0xffffffc800887947 */ /* 0x000fea000383ffff */
.L_x_3352:
[----:B0-----:R0:W3:Y:S02]  /*1d6f0*/  SYNCS.PHASECHK.TRANS64.TRYWAIT P0, [R2+URZ+0x38860], R3 ;  /* 0x03886003020075a7 */ /* 0x0010e4000800017f */
[----:B---3--:R-:W-:Y:S05]  /*1d700*/  @!P0 NANOSLEEP.SYNCS 0x989680 ;  /* 0x009896800000895d */ /* 0x008fea0003900000 */
[----:B------:R-:W3:Y:S02]  /*1d710*/  @!P0 SYNCS.PHASECHK.TRANS64 P0, [R2+URZ+0x38860], R3 ;  /* 0x03886003020085a7 */ /* 0x000ee4000800007f */
[----:B---3--:R-:W-:Y:S05]  /*1d720*/  @!P0 BRA `(.L_x_3352) ;  /* 0xfffffffc00f08947 */ /* 0x008fea000383ffff */
[----:B------:R-:W-:Y:S05]  /*1d730*/  BRA `(.L_x_3427) ;  /* 0xffffffcc000c7947 */ /* 0x000fea000383ffff */
.L_x_3368:
[----:B------:R-:W-:Y:S01]  /*1d740*/  BSSY B0, `(.L_x_3428) ;  /* 0x0000008000007945 */ /* 0x000fe20003800000 */
[----:B------:R-:W-:Y:S02]  /*1d750*/  IMAD.MOV.U32 R13, RZ, RZ, R16 ;  /* 0x000000ffff0d7224 */ /* 0x000fe400078e0010 */
[----:B------:R-:W-:Y:S02]  /*1d760*/  IMAD.MOV.U32 R12, RZ, RZ, RZ ;  /* 0x000000ffff0c7224 */ /* 0x000fe400078e00ff */
[----:B------:R-:W-:Y:S02]  /*1d770*/  IMAD.MOV.U32 R11, RZ, RZ, 0x1f ;  /* 0x0000001fff0b7424 */ /* 0x000fe400078e00ff */
[----:B------:R-:W-:-:S07]  /*1d780*/  IMAD.MOV.U32 R15, RZ, RZ, -0x1 ;  /* 0xffffffffff0f7424 */ /* 0x000fce00078e00ff */
[----:B012---:R-:W-:Y:S05]  /*1d790*/  WARPSYNC.COLLECTIVE R15, `(.L_x_3429) ;  /* 0x000000000f087348 */ /* 0x007fea0003c00000 */
[----:B------:R3:W4:Y:S02]  /*1d7a0*/  SHFL.IDX P6, R14, R13, R12, R11 ;  /* 0x0000000c0d0e7389 */ /* 0x00072400000c000b */
[----:B01234-:R-:W-:Y:S01]  /*1d7b0*/  ENDCOLLECTIVE ;  /* 0x000000000000791b */ /* 0x01ffe20003800000 */
.L_x_3429:
[----:B------:R-:W-:Y:S05]  /*1d7c0*/  BSYNC B0 ;  /* 0x0000000000007941 */ /* 0x000fea0003800000 */
.L_x_3428:
        /* <DEDUP_REMOVED lines=9> */
.L_x_3430:
        /* <DEDUP_REMOVED lines=18> */
.L_x_3431:
        /* <DEDUP_REMOVED lines=8> */
.L_x_3432:
        /* <DEDUP_REMOVED lines=8> */
.L_x_3433:
        /* <DEDUP_REMOVED lines=8> */
.L_x_3434:
        /* <DEDUP_REMOVED lines=8> */
.L_x_3435:
        /* <DEDUP_REMOVED lines=9> */
.L_x_3436:
[----:B------:R-:W-:Y:S01]  /*1dc10*/  IMAD.MOV.U32 R16, RZ, RZ, R14 ;  /* 0x000000ffff107224 */ /* 0x000fe200078e000e */
[----:B------:R-:W-:Y:S06]  /*1dc20*/  BRA `(.L_x_3437) ;  /* 0xffffffd400487947 */ /* 0x000fec000383ffff */
.L_x_3373:
        /* <DEDUP_REMOVED lines=8> */
.L_x_3439:
[----:B------:R-:W-:Y:S05]  /*1dcb0*/  BSYNC B0 ;  /* 0x0000000000007941 */ /* 0x000fea0003800000 */
.L_x_3438:
        /* <DEDUP_REMOVED lines=10> */
.L_x_3440:
        /* <DEDUP_REMOVED lines=8> */
.L_x_3441:
        /* <DEDUP_REMOVED lines=8> */
.L_x_3442:
        /* <DEDUP_REMOVED lines=8> */
.L_x_3443:
        /* <DEDUP_REMOVED lines=9> */
.L_x_3444:
[----:B------:R-:W-:Y:S01]  /*1df70*/  IMAD.MOV.U32 R16, RZ, RZ, R14 ;  /* 0x000000ffff107224 */ /* 0x000fe200078e000e */
[----:B------:R-:W-:Y:S06]  /*1df80*/  BRA `(.L_x_3445) ;  /* 0xffffffd4000c7947 */ /* 0x000fec000383ffff */
.L_x_3375:
[----:B------:R-:W-:Y:S01]  /*1df90*/  BSSY B0, `(.L_x_3446) ;  /* 0x0000006000007945 */ /* 0x000fe20003800000 */
[----:B------:R-:W-:Y:S01]  /*1dfa0*/  PLOP3.LUT P6, PT, P6, PT, PT, 0x8, 0x0 ;  /* 0x000000000000781c */ /* 0x000fe200037ce170 */
[----:B------:R-:W-:-:S12]  /*1dfb0*/  IMAD.MOV.U32 R15, RZ, RZ, -0x1 ;  /* 0xffffffffff0f7424 */ /* 0x000fd800078e00ff */
[----:B012---:R-:W-:Y:S05]  /*1dfc0*/  WARPSYNC.COLLECTIVE R15, `(.L_x_3447) ;  /* 0x000000000f087348 */ /* 0x007fea0003c00000 */
[----:B------:R-:W-:Y:S01]  /*1dfd0*/  VOTE.ANY R14, PT, P6 ;  /* 0x00000000000e7806 */ /* 0x000fe200030e0100 */
[----:B012---:R-:W-:Y:S06]  /*1dfe0*/  ENDCOLLECTIVE ;  /* 0x000000000000791b */ /* 0x007fec0003800000 */
.L_x_3447:
[----:B------:R-:W-:Y:S05]  /*1dff0*/  BSYNC B0 ;  /* 0x0000000000007941 */ /* 0x000fea0003800000 */
.L_x_3446:
        /* <DEDUP_REMOVED lines=9> */
.L_x_3448:
[----:B------:R-:W-:Y:S01]  /*1e090*/  IMAD.MOV.U32 R17, RZ, RZ, R14 ;  /* 0x000000ffff117224 */ /* 0x000fe200078e000e */
[----:B------:R-:W-:Y:S06]  /*1e0a0*/  BRA `(.L_x_3449) ;  /* 0xffffffd000fc7947 */ /* 0x000fec000383ffff */
.L_x_3377:
[----:B------:R-:W-:Y:S01]  /*1e0b0*/  BSSY B0, `(.L_x_3450) ;  /* 0x0000007000007945 */ /* 0x000fe20003800000 */
[----:B------:R-:W-:Y:S02]  /*1e0c0*/  IMAD.MOV.U32 R13, RZ, RZ, R3 ;  /* 0x000000ffff0d7224 */ /* 0x000fe400078e0003 */
[----:B------:R-:W-:Y:S02]  /*1e0d0*/  IMAD.MOV.U32 R11, RZ, RZ, 0x1f ;  /* 0x0000001fff0b7424 */ /* 0x000fe400078e00ff */
[----:B------:R-:W-:-:S07]  /*1e0e0*/  IMAD.MOV.U32 R15, RZ, RZ, -0x1 ;  /* 0xffffffffff0f7424 */ /* 0x000fce00078e00ff */
[----:B01234-:R-:W-:Y:S05]  /*1e0f0*/  WARPSYNC.COLLECTIVE R15, `(.L_x_3451) ;  /* 0x000000000f087348 */ /* 0x01ffea0003c00000 */
[----:B------:R0:W0:Y:S02]  /*1e100*/  SHFL.IDX P6, R14, R13, R12, R11 ;  /* 0x0000000c0d0e7389 */ /* 0x00002400000c000b */
[----:B01234-:R-:W-:Y:S01]  /*1e110*/  ENDCOLLECTIVE ;  /* 0x000000000000791b */ /* 0x01ffe20003800000 */
.L_x_3451:
[----:B------:R-:W-:Y:S05]  /*1e120*/  BSYNC B0 ;  /* 0x0000000000007941 */ /* 0x000fea0003800000 */
.L_x_3450:
[----:B------:R-:W-:Y:S01]  /*1e130*/  IMAD.MOV.U32 R3, RZ, RZ, R14 ;  /* 0x000000ffff037224 */ /* 0x000fe200078e000e */
[----:B------:R-:W-:Y:S06]  /*1e140*/  BRA `(.L_x_3452) ;  /* 0xffffffd000f07947 */ /* 0x000fec000383ffff */
.L_x_3381:
[----:B0-----:R0:W1:Y:S02]  /*1e150*/  SYNCS.PHASECHK.TRANS64.TRYWAIT P0, [R0+URZ+0x38820], R3 ;  /* 0x03882003000075a7 */ /* 0x001064000800017f */
[----:B-1----:R-:W-:Y:S05]  /*1e160*/  @!P0 NANOSLEEP.SYNCS 0x989680 ;  /* 0x009896800000895d */ /* 0x002fea0003900000 */
[----:B------:R-:W1:Y:S02]  /*1e170*/  @!P0 SYNCS.PHASECHK.TRANS64 P0, [R0+URZ+0x38820], R3 ;  /* 0x03882003000085a7 */ /* 0x000e64000800007f */
[----:B-1----:R-:W-:Y:S05]  /*1e180*/  @!P0 BRA `(.L_x_3381) ;  /* 0xfffffffc00f08947 */ /* 0x002fea000383ffff */
[----:B------:R-:W-:Y:S05]  /*1e190*/  BRA `(.L_x_3453) ;  /* 0xffffffd800747947 */ /* 0x000fea000383ffff */
.L_x_3382:
        /* <DEDUP_REMOVED lines=11> */
.L_x_3455:
[----:B------:R-:W-:Y:S05]  /*1e250*/  BSYNC B0 ;  /* 0x0000000000007941 */ /* 0x000fea0003800000 */
.L_x_3454:
[----:B------:R-:W-:Y:S05]  /*1e260*/  BRA `(.L_x_3456) ;  /* 0xffffffd8005c7947 */ /* 0x000fea000383ffff */
.L_x_3385:
[----:B------:R-:W-:Y:S01]  /*1e270*/  BSSY B1, `(.L_x_3457) ;  /* 0x0000006000017945 */ /* 0x000fe20003800000 */
[----:B------:R-:W-:-:S07]  /*1e280*/  IMAD.MOV.U32 R15, RZ, RZ, -0x1 ;  /* 0xffffffffff0f7424 */ /* 0x000fce00078e00ff */
[----:B012---:R-:W-:Y:S05]  /*1e290*/  WARPSYNC.COLLECTIVE R15, `(.L_x_3458) ;  /* 0x000000000f0c7348 */ /* 0x007fea0003c00000 */
[----:B------:R-:W-:Y:S02]  /*1e2a0*/  ELECT P6, UR62, PT ;  /* 0x00000000003e782f */ /* 0x000fe400038c0000 */
[----:B------:R-:W-:Y:S01]  /*1e2b0*/  MOV R14, UR62 ;  /* 0x0000003e000e7c02 */ /* 0x000fe20008000f00 */
[----:B012---:R-:W-:Y:S10]  /*1e2c0*/  ENDCOLLECTIVE ;  /* 0x000000000000791b */ /* 0x007ff40003800000 */
.L_x_3458:
[----:B------:R-:W-:Y:S05]  /*1e2d0*/  BSYNC B1 ;  /* 0x0000000000017941 */ /* 0x000fea0003800000 */
.L_x_3457:
[----:B------:R-:W-:Y:S05]  /*1e2e0*/  BRA `(.L_x_3459) ;  /* 0xffffffd800547947 */ /* 0x000fea000383ffff */
.L_x_3387:
[----:B0-----:R0:W1:Y:S02]  /*1e2f0*/  SYNCS.PHASECHK.TRANS64.TRYWAIT P0, [R6+URZ], R5 ;  /* 0x00000005060075a7 */ /* 0x001064000800017f */
[----:B-1----:R-:W-:Y:S05]  /*1e300*/  @!P0 NANOSLEEP.SYNCS 0x989680 ;  /* 0x009896800000895d */ /* 0x002fea0003900000 */
[----:B------:R-:W1:Y:S02]  /*1e310*/  @!P0 SYNCS.PHASECHK.TRANS64 P0, [R6+URZ], R5 ;  /* 0x00000005060085a7 */ /* 0x000e64000800007f */
[----:B-1----:R-:W-:Y:S05]  /*1e320*/  @!P0 BRA `(.L_x_3387) ;  /* 0xfffffffc00f08947 */ /* 0x002fea000383ffff */
[----:B------:R-:W-:Y:S05]  /*1e330*/  BRA `(.L_x_3460) ;  /* 0xffffffd800907947 */ /* 0x000fea000383ffff */
.L_x_3388:
[----:B-1----:R1:W2:Y:S02]  /*1e340*/  SYNCS.PHASECHK.TRANS64.TRYWAIT P0, [R7+URZ], R2 ;  /* 0x00000002070075a7 */ /* 0x0022a4000800017f */
[----:B--2---:R-:W-:Y:S05]  /*1e350*/  @!P0 NANOSLEEP.SYNCS 0x989680 ;  /* 0x009896800000895d */ /* 0x004fea0003900000 */
[----:B------:R-:W2:Y:S02]  /*1e360*/  @!P0 SYNCS.PHASECHK.TRANS64 P0, [R7+URZ], R2 ;  /* 0x00000002070085a7 */ /* 0x000ea4000800007f */
[----:B--2---:R-:W-:Y:S05]  /*1e370*/  @!P0 BRA `(.L_x_3388) ;  /* 0xfffffffc00f08947 */ /* 0x004fea000383ffff */
[----:B------:R-:W-:Y:S05]  /*1e380*/  BRA `(.L_x_3461) ;  /* 0xffffffd800847947 */ /* 0x000fea000383ffff */
.L_x_3390:
[----:B--2---:R2:W3:Y:S02]  /*1e390*/  SYNCS.PHASECHK.TRANS64.TRYWAIT P0, [R4+URZ], R5 ;  /* 0x00000005040075a7 */ /* 0x0044e4000800017f */
[----:B---3--:R-:W-:Y:S05]  /*1e3a0*/  @!P0 NANOSLEEP.SYNCS 0x989680 ;  /* 0x009896800000895d */ /* 0x008fea0003900000 */
[----:B------:R-:W3:Y:S02]  /*1e3b0*/  @!P0 SYNCS.PHASECHK.TRANS64 P0, [R4+URZ], R5 ;  /* 0x00000005040085a7 */ /* 0x000ee4000800007f */
[----:B---3--:R-:W-:Y:S05]  /*1e3c0*/  @!P0 BRA `(.L_x_3390) ;  /* 0xfffffffc00f08947 */ /* 0x008fea000383ffff */
[----:B------:R-:W-:Y:S05]  /*1e3d0*/  BRA `(.L_x_3462) ;  /* 0xffffffd8008c7947 */ /* 0x000fea000383ffff */
.L_x_3463:
        /* <DEDUP_REMOVED lines=10> */
.L_x_5877:


//--------------------- .text._ZN7cutlass13device_kernelIN5flash11enable_sm90INS1_16FlashAttnFwdSm90INS1_25CollectiveMainloopFwdSm90ILi2EN4cute5tupleIJNS5_1CILi1EEES8_S8_EEENS6_IJNS7_ILi64EEESA_SA_EEELi512ENS_6half_tEfNS_4arch4Sm90ELb0ELb1ELb0ELb1ELb0ELb1ELb1ELb0ELb0ELb1ELb0ELb0EEENS1_21CollectiveEpilogueFwdINS6_IJSA_NS7_ILi512EEESA_EEES9_SC_SE_Li256ELb1ELb1ELb0ELb0EEENS1_36VarlenDynamicPersistentTileSchedulerILi64ELi64ELi256ELi128ELb0ELb1ELb1ELb1ELb0ELb1EEEEEEEEEvNT_6ParamsE --------------------------
	.section	.text._ZN7cutlass13device_kernelIN5flash11enable_sm90INS1_16FlashAttnFwdSm90INS1_25CollectiveMainloopFwdSm90ILi2EN4cute5tupleIJNS5_1CILi1EEES8_S8_EEENS6_IJNS7_ILi64EEESA_SA_EEELi512ENS_6half_tEfNS_4arch4Sm90ELb0ELb1ELb0ELb1ELb0ELb1ELb1ELb0ELb0ELb1ELb0ELb0EEENS1_21CollectiveEpilogueFwdINS6_IJSA_NS7_ILi512EEESA_EEES9_SC_SE_Li256ELb1ELb1ELb0ELb0EEENS1_36VarlenDynamicPersistentTileSchedulerILi64ELi64ELi256ELi128ELb0ELb1ELb1ELb1ELb0ELb1EEEEEEEEEvNT_6ParamsE,"ax",@progbits
	.align	128
.text._ZN7cutlass13device_kernelIN5flash11enable_sm90INS1_16FlashAttnFwdSm90INS1_25CollectiveMainloopFwdSm90ILi2EN4cute5tupleIJNS5_1CILi1EEES8_S8_EEENS6_IJNS7_ILi64EEESA_SA_EEELi512ENS_6half_tEfNS_4arch4Sm90ELb0ELb1ELb0ELb1ELb0ELb1ELb1ELb0ELb0ELb1ELb0ELb0EEENS1_21CollectiveEpilogueFwdINS6_IJSA_NS7_ILi512EEESA_EEES9_SC_SE_Li256ELb1ELb1ELb0ELb0EEENS1_36VarlenDynamicPersistentTileSchedulerILi64ELi64ELi256ELi128ELb0ELb1ELb1ELb1ELb0ELb1EEEEEEEEEvNT_6ParamsE:
        .type           _ZN7cutlass13device_kernelIN5flash11enable_sm90INS1_16FlashAttnFwdSm90INS1_25CollectiveMainloopFwdSm90ILi2EN4cute5tupleIJNS5_1CILi1EEES8_S8_EEENS6_IJNS7_ILi64EEESA_SA_EEELi512ENS_6half_tEfNS_4arch4Sm90ELb0ELb1ELb0ELb1ELb0ELb1ELb1ELb0ELb0ELb1ELb0ELb0EEENS1_21CollectiveEpilogueFwdINS6_IJSA_NS7_ILi512EEESA_EEES9_SC_SE_Li256ELb1ELb1ELb0ELb0EEENS1_36VarlenDynamicPersistentTileSchedulerILi64ELi64ELi256ELi128ELb0ELb1ELb1ELb1ELb0ELb1EEEEEEEEEvNT_6ParamsE,@function
        .size           _ZN7cutlass13device_kernelIN5flash11enable_sm90INS1_16FlashAttnFwdSm90INS1_25CollectiveMainloopFwdSm90ILi2EN4cute5tupleIJNS5_1CILi1EEES8_S8_EEENS6_IJNS7_ILi64EEESA_SA_EEELi512ENS_6half_tEfNS_4arch4Sm90ELb0ELb1ELb0ELb1ELb0ELb1ELb1ELb0ELb0ELb1ELb0ELb0EEENS1_21CollectiveEpilogueFwdINS6_IJSA_NS7_ILi512EEESA_EEES9_SC_SE_Li256ELb1ELb1ELb0ELb0EEENS1_36VarlenDynamicPersistentTileSchedulerILi64ELi64ELi256ELi128ELb0ELb1ELb1ELb1ELb0ELb1EEEEEEEEEvNT_6ParamsE,(.L_x_5878 - _ZN7cutlass13device_kernelIN5flash11enable_sm90INS1_16FlashAttnFwdSm90INS1_25CollectiveMainloopFwdSm90ILi2EN4cute5tupleIJNS5_1CILi1EEES8_S8_EEENS6_IJNS7_ILi64EEESA_SA_EEELi512ENS_6half_tEfNS_4arch4Sm90ELb0ELb1ELb0ELb1ELb0ELb1ELb1ELb0ELb0ELb1ELb0ELb0EEENS1_21CollectiveEpilogueFwdINS6_IJSA_NS7_ILi512EEESA_EEES9_SC_SE_Li256ELb1ELb1ELb0ELb0EEENS1_36VarlenDynamicPersistentTileSchedulerILi64ELi64ELi256ELi128ELb0ELb1ELb1ELb1ELb0ELb1EEEEEEEEEvNT_6ParamsE)
        .other          _ZN7cutlass13device_kernelIN5flash11enable_sm90INS1_16FlashAttnFwdSm90INS1_25CollectiveMainloopFwdSm90ILi2EN4cute5tupleIJNS5_1CILi1EEES8_S8_EEENS6_IJNS7_ILi64EEESA_SA_EEELi512ENS_6half_tEfNS_4arch4Sm90ELb0ELb1ELb0ELb1ELb0ELb1ELb1ELb0ELb0ELb1ELb0ELb0EEENS1_21CollectiveEpilogueFwdINS6_IJSA_NS7_ILi512EEESA_EEES9_SC_SE_Li256ELb1ELb1ELb0ELb0EEENS1_36VarlenDynamicPersistentTileSchedulerILi64ELi64ELi256ELi128ELb0ELb1ELb1ELb1ELb0ELb1EEEEEEEEEvNT_6ParamsE,@"STO_CUDA_ENTRY STV_DEFAULT"
_ZN7cutlass13device_kernelIN5flash11enable_sm90INS1_16FlashAttnFwdSm90INS1_25CollectiveMainloopFwdSm90ILi2EN4cute5tupleIJNS5_1CILi1EEES8_S8_EEENS6_IJNS7_ILi64EEESA_SA_EEELi512ENS_6half_tEfNS_4arch4Sm90ELb0ELb1ELb0ELb1ELb0ELb1ELb1ELb0ELb0ELb1ELb0ELb0EEENS1_21CollectiveEpilogueFwdINS6_IJSA_NS7_ILi512EEESA_EEES9_SC_SE_Li256ELb1ELb1ELb0ELb0EEENS1_36VarlenDynamicPersistentTileSchedulerILi64ELi64ELi256ELi128ELb0ELb1ELb1ELb1ELb0ELb1EEEEEEEEEvNT_6ParamsE:
[----:B------:R-:W0:Y:S02]  /*0000*/  LDC R1, c[0x0][0x28] ;  /* 0x00000a00ff017b82 */ /* 0x000e240000000800 */
[----:B0-----:R-:W-:Y:S01]  /*0010*/  VIADD R1, R1, 0xffffff88 ;  /* 0xffffff8801017836 */ /* 0x001fe20000000000 */
[----:B------:R-:W0:Y:S01]  /*0020*/  S2R R4, SR_TID.X ;  /* 0x0000000000047919 */ /* 0x000e220000002100 */
[----:B------:R-:W-:Y:S01]  /*0030*/  ELECT P0, URZ, PT ;  /* 0x00000000003f782f */ /* 0x000fe20003800000 */
[----:B------:R-:W-:Y:S01]  /*0040*/  BSSY B0, `(.L_x_3464) ;  /* 0x0000014000007945 */ /* 0x000fe20003800000 */
[--C-:B0-----:R-:W-:Y:S02]  /*0050*/  SHF.R.U32.HI R0, RZ, 0x5, R4.reuse ;  /* 0x00000005ff007819 */ /* 0x101fe40000011604 */
[----:B------:R-:W-:-:S03]  /*0060*/  SHF.R.U32.HI R3, RZ, 0x7, R4 ;  /* 0x00000007ff037819 */ /* 0x000fc60000011604 */
        /* <DEDUP_REMOVED lines=17> */
.L_x_3465:
[----:B------:R-:W-:Y:S05]  /*0180*/  BSYNC B0 ;  /* 0x0000000000007941 */ /* 0x000fea0003800000 */
.L_x_3464:
        /* <DEDUP_REMOVED lines=21> */
[----:B0-----:R0:W1:Y:S01]  /*02e0*/  @UP1 SYNCS.EXCH.64 URZ, [UR8+0x38800], UR4 ;  /* 0x03880004083f15b2 */ /* 0x0010620008000100 */
[----:B------:R0:W2:Y:S04]  /*02f0*/  @UP2 SYNCS.EXCH.64 URZ, [UR8+0x38810], UR4 ;  /* 0x03881004083f25b2 */ /* 0x0000a80008000100 */
[----:B------:R0:W3:Y:S01]  /*0300*/  @UP3 SYNCS.EXCH.64 URZ, [UR8+0x38820], UR6 ;  /* 0x03882006083f35b2 */ /* 0x0000e20008000100 */
        /* <DEDUP_REMOVED lines=14> */
[----:B----4-:R-:W-:Y:S01]  /*03f0*/  NOP ;  /* 0x0000000000007918 */ /* 0x010fe20000000000 */
.L_x_3466:
[----:B------:R-:W4:Y:S01]  /*0400*/  SHFL.IDX PT, R2, R0, RZ, 0x1f ;  /* 0x00001fff00027589 */ /* 0x000f2200000e0000 */
[----:B------:R-:W-:Y:S01]  /*0410*/  NOP ;  /* 0x0000000000007918 */ /* 0x000fe20000000000 */
[----:B----4-:R-:W-:-:S13]  /*0420*/  ISETP.NE.AND P0, PT, R2, RZ, PT ;  /* 0x000000ff0200720c */ /* 0x010fda0003f05270 */
        /* <DEDUP_REMOVED lines=18> */
[----:B----4-:R-:W-:Y:S01]  /*0550*/  NOP ;  /* 0x0000000000007918 */ /* 0x010fe20000000000 */
.L_x_3467:
[----:B------:R-:W4:Y:S01]  /*0560*/  SHFL.IDX PT, R2, R0, RZ, 0x1f ;  /* 0x00001fff00027589 */ /* 0x000f2200000e0000 */
[----:B------:R-:W-:Y:S01]  /*0570*/  NOP ;  /* 0x0000000000007918 */ /* 0x000fe20000000000 */
[----:B----4-:R-:W-:-:S13]  /*0580*/  ISETP.NE.AND P0, PT, R2, RZ, PT ;  /* 0x000000ff0200720c */ /* 0x010fda0003f05270 */
        /* <DEDUP_REMOVED lines=15> */
.L_x_3468:
        /* <DEDUP_REMOVED lines=22> */
.L_x_3469:
        /* <DEDUP_REMOVED lines=22> */
.L_x_3470:
[----:B------:R-:W-:Y:S01]  /*0940*/  PLOP3.LUT P0, PT, PT, PT, UP0, 0x80, 0x0 ;  /* 0x000000000000781c */ /* 0x000fe20003f0f008 */
[----:B------:R-:W-:Y:S01]  /*0950*/  UMOV UR36, 0x1 ;  /* 0x0000000100247882 */ /* 0x000fe20000000000 */
[----:B------:R-:W-:Y:S01]  /*0960*/  NOP ;  /* 0x0000000000007918 */ /* 0x000fe20000000000 */
[----:B------:R-:W-:Y:S01]  /*0970*/  USEL UR36, UR36, 0x2, !UP0 ;  /* 0x0000000224247887 */ /* 0x000fe2000c000000 */
[----:B------:R-:W-:Y:S01]  /*0980*/  BSSY B9, `(.L_x_3471) ;  /* 0x00025cb000097945 */ /* 0x000fe20003800000 */
[----:B------:R-:W-:Y:S01]  /*0990*/  ULDC.64 UR50, c[0x0][0x208] ;  /* 0x0000820000327ab9 */ /* 0x000fe20000000a00 */
[----:B0123--:R-:W-:Y:S07]  /*09a0*/  BAR.SYNC.DEFER_BLOCKING 0x0 ;  /* 0x0000000000007b1d */ /* 0x00ffee0000010000 */
[----:B------:R-:W-:Y:S05]  /*09b0*/  @!P0 BRA `(.L_x_3472) ;  /* 0x000001b400f48947 */ /* 0x000fea0003800000 */
.L_x_3473:
[----:B------:R-:W-:-:S08]  /*09c0*/  NOP ;  /* 0x0000000000007918 */ /* 0x000fd00000000000 */
[----:B------:R-:W0:Y:S02]  /*09d0*/  USETMAXREG.TRY_ALLOC.CTAPOOL UP0, 0xf0 ;  /* 0x000000f0000079c8 */ /* 0x000e240008000600 */
[----:B0-----:R-:W-:-:S13]  /*09e0*/  PLOP3.LUT P0, PT, PT, PT, UP0, 0x80, 0x0 ;  /* 0x000000000000781c */ /* 0x001fda0003f0f008 */
[----:B------:R-:W-:Y:S05]  /*09f0*/  @!P0 BRA `(.L_x_3473) ;  /* 0xfffffffc00f08947 */ /* 0x000fea000383ffff */
[----:B------:R-:W-:Y:S01]  /*0a00*/  SHF.R.U32.HI R0, RZ, 0x7, R4 ;  /* 0x00000007ff007819 */ /* 0x000fe20000011604 */
[----:B------:R-:W0:Y:S01]  /*0a10*/  S2UR UR5, SR_CgaCtaId ;  /* 0x00000000000579c3 */ /* 0x000e220000008800 */
[----:B------:R-:W-:Y:S02]  /*0a20*/  UMOV UR4, 0x400 ;  /* 0x0000040000047882 */ /* 0x000fe40000000000 */
[----:B------:R-:W-:-:S13]  /*0a30*/  ISETP.NE.AND P0, PT, R0, 0x1, PT ;  /* 0x000000010000780c */ /* 0x000fda0003f05270 */
[----:B------:R-:W-:Y:S06]  /*0a40*/  @!P0 BAR.ARV 0x8, 0x100 ;  /* 0x0204000000008b1d */ /* 0x000fec0000002000 */
[----:B------:R-:W-:Y:S01]  /*0a50*/  ISETP.GE.U32.AND P0, PT, R4, 0x100, PT ;  /* 0x000001000400780c */ /* 0x000fe20003f06070 */
[----:B0-----:R-:W-:-:S06]  /*0a60*/  ULEA UR4, UR5, UR4, 0x18 ;  /* 0x0000000405047291 */ /* 0x001fcc000f8ec03f */
[----:B------:R-:W-:Y:S01]  /*0a70*/  IMAD.U32 R18, RZ, RZ, UR4 ;  /* 0x00000004ff127e24 */ /* 0x000fe2000f8e00ff */
[----:B------:R-:W-:-:S05]  /*0a80*/  ULDC UR4, c[0x0][0xd3c] ;  /* 0x00034f0000047ab9 */ /* 0x000fca0000000800 */
[----:B------:R-:W-:Y:S08]  /*0a90*/  @P0 BAR.ARV 0xf, 0x100 ;  /* 0x03c4000000000b1d */ /* 0x000ff00000002000 */
[----:B------:R-:W-:Y:S06]  /*0aa0*/  BAR.SYNC.DEFER_BLOCKING 0x5, 0x180 ;  /* 0x0146000000007b1d */ /* 0x000fec0000010000 */
[----:B------:R-:W0:Y:S02]  /*0ab0*/  LDS.128 R24, [R18+0x388d0] ;  /* 0x0388d00012187984 */ /* 0x000e240000000c00 */
[----:B------:R-:W-:Y:S06]  /*0ac0*/  BAR.ARV 0x4, 0x180 ;  /* 0x0106000000007b1d */ /* 0x000fec0000002000 */
[----:B0-----:R-:W-:-:S13]  /*0ad0*/  ISETP.GE.AND P0, PT, R27, UR4, PT ;  /* 0x000000041b007c0c */ /* 0x001fda000bf06270 */
[----:B------:R-:W-:Y:S05]  /*0ae0*/  @P0 BRA `(.L_x_3474) ;  /* 0x0000025800d00947 */ /* 0x000fea0003800000 */
[----:B------:R-:W-:Y:S01]  /*0af0*/  VIADD R14, R4, 0xffffff80 ;  /* 0xffffff80040e7836 */ /* 0x000fe20000000000 */
[----:B------:R-:W-:Y:S01]  /*0b00*/  ULOP3.LUT UR47, UR36, 0x1, URZ, 0xfc, !UPT ;  /* 0x00000001242f7892 */ /* 0x000fe2000f8efc3f */
[----:B------:R-:W-:Y:S02]  /*0b10*/  IMAD.MOV.U32 R210, RZ, RZ, 0x40 ;  /* 0x00000040ffd27424 */ /* 0x000fe400078e00ff */
[----:B------:R-:W-:Y:S01]  /*0b20*/  IMAD.MOV.U32 R187, RZ, RZ, RZ ;  /* 0x000000ffffbb7224 */ /* 0x000fe200078e00ff */
[----:B------:R-:W-:Y:S01]  /*0b30*/  SHF.R.S32.HI R0, RZ, 0x1f, R14 ;  /* 0x0000001fff007819 */ /* 0x000fe2000001140e */
[----:B------:R-:W-:Y:S02]  /*0b40*/  IMAD.MOV.U32 R190, RZ, RZ, RZ ;  /* 0x000000ffffbe7224 */ /* 0x000fe400078e00ff */
[----:B------:R-:W-:Y:S01]  /*0b50*/  IMAD.MOV.U32 R22, RZ, RZ, RZ ;  /* 0x000000ffff167224 */ /* 0x000fe200078e00ff */
[CC--:B------:R-:W-:Y:S01]  /*0b60*/  LEA.HI R2, R0.reuse, R14.reuse, RZ, 0x4 ;  /* 0x0000000e00027211 */ /* 0x0c0fe200078f20ff */
[----:B------:R-:W-:Y:S01]  /*0b70*/  IMAD.MOV.U32 R19, RZ, RZ, RZ ;  /* 0x000000ffff137224 */ /* 0x000fe200078e00ff */
[----:B------:R-:W-:Y:S01]  /*0b80*/  LEA.HI R5, R0, R14, RZ, 0x5 ;  /* 0x0000000e00057211 */ /* 0x000fe200078f28ff */
[----:B------:R-:W-:Y:S01]  /*0b90*/  IMAD.MOV.U32 R224, RZ, RZ, RZ ;  /* 0x000000ffffe07224 */ /* 0x000fe200078e00ff */
[----:B------:R-:W-:-:S02]  /*0ba0*/  LOP3.LUT R3, R2, 0xfffffff0, RZ, 0xc0, !PT ;  /* 0xfffffff002037812 */ /* 0x000fc400078ec0ff */
[--C-:B------:R-:W-:Y:S02]  /*0bb0*/  SHF.R.S32.HI R216, RZ, 0x5, R5.reuse ;  /* 0x00000005ffd87819 */ /* 0x100fe40000011405 */
[----:B------:R-:W-:Y:S01]  /*0bc0*/  SHF.R.S32.HI R5, RZ, 0x1f, R5 ;  /* 0x0000001fff057819 */ /* 0x000fe20000011405 */
[----:B------:R-:W-:Y:S01]  /*0bd0*/  IMAD.IADD R4, R14, 0x1, -R3 ;  /* 0x000000010e047824 */ /* 0x000fe200078e0a03 */
[----:B------:R-:W-:Y:S02]  /*0be0*/  SHF.R.S32.HI R3, RZ, 0x4, R2 ;  /* 0x00000004ff037819 */ /* 0x000fe40000011402 */
[----:B------:R-:W-:Y:S02]  /*0bf0*/  LEA.HI R6, R0, R14, RZ, 0x7 ;  /* 0x0000000e00067211 */ /* 0x000fe400078f38ff */
[----:B------:R-:W-:Y:S02]  /*0c00*/  SHF.R.S32.HI R9, RZ, 0x1f, R4 ;  /* 0x0000001fff097819 */ /* 0x000fe40000011404 */
[----:B------:R-:W-:-:S02]  /*0c10*/  LEA.HI R2, R2, R3, RZ, 0x1 ;  /* 0x0000000302027211 */ /* 0x000fc400078f08ff */
[----:B------:R-:W-:Y:S02]  /*0c20*/  LEA.HI R12, R9, R4, RZ, 0x3 ;  /* 0x00000004090c7211 */ /* 0x000fe400078f18ff */
[----:B------:R-:W-:Y:S02]  /*0c30*/  LEA.HI R5, R5, R216, RZ, 0x2 ;  /* 0x000000d805057211 */ /* 0x000fe400078f10ff */
[C---:B------:R-:W-:Y:S01]  /*0c40*/  LOP3.LUT R13, R12.reuse, 0xfffffff8, RZ, 0xc0, !PT ;  /* 0xfffffff80c0d7812 */ /* 0x040fe200078ec0ff */
[----:B------:R-:W-:Y:S01]  /*0c50*/  IMAD.SHL.U32 R12, R12, 0x40, RZ ;  /* 0x000000400c0c7824 */ /* 0x000fe200078e00ff */
[----:B------:R-:W-:Y:S02]  /*0c60*/  LOP3.LUT R2, R2, 0x1ffffffe, RZ, 0xc0, !PT ;  /* 0x1ffffffe02027812 */ /* 0x000fe400078ec0ff */
        /* <DEDUP_REMOVED lines=9> */
[----:B------:R-:W-:-:S02]  /*0d00*/  IMAD.SHL.U32 R3, R13, 0x40, RZ ;  /* 0x000000400d037824 */ /* 0x000fc400078e00ff */
[----:B------:R-:W-:Y:S01]  /*0d10*/  IMAD R5, R5, 0x10, R4 ;  /* 0x0000001005057824 */ /* 0x000fe200078e0204 */
[----:B------:R-:W-:Y:S01]  /*0d20*/  LOP3.LUT R6, R6, 0xfffffe, RZ, 0xc0, !PT ;  /* 0x00fffffe06067812 */ /* 0x000fe200078ec0ff */
[----:B------:R-:W-:Y:S01]  /*0d30*/  IMAD.SHL.U32 R2, R2, 0x8, RZ ;  /* 0x0000000802027824 */ /* 0x000fe200078e00ff */
[----:B------:R-:W-:Y:S01]  /*0d40*/  LOP3.LUT R3, R3, 0x1c0, RZ, 0xc0, !PT ;  /* 0x000001c003037812 */ /* 0x000fe200078ec0ff */
[----:B------:R-:W-:Y:S01]  /*0d50*/  IMAD.IADD R7, R14, 0x1, -R7 ;  /* 0x000000010e077824 */ /* 0x000fe200078e0a07 */
[----:B------:R-:W-:Y:S01]  /*0d60*/  SEL R210, R210, 0xffffffc0, !P2 ;  /* 0xffffffc0d2d27807 */ /* 0x000fe20005000000 */
[--C-:B------:R-:W-:Y:S01]  /*0d70*/  IMAD.U32 R237, R5, 0x40, R2.reuse ;  /* 0x0000004005ed7824 */ /* 0x100fe200078e0002 */
[----:B------:R-:W-:Y:S01]  /*0d80*/  LOP3.LUT R2, R3, 0x8, R2, 0xf8, !PT ;  /* 0x0000000803027812 */ /* 0x000fe200078ef802 */
[----:B------:R-:W-:Y:S01]  /*0d90*/  IMAD.IADD R6, R227, 0x1, -R6 ;  /* 0x00000001e3067824 */ /* 0x000fe200078e0a06 */
[----:B------:R-:W-:Y:S02]  /*0da0*/  SHF.R.U32.HI R5, RZ, 0x3, R3 ;  /* 0x00000003ff057819 */ /* 0x000fe40000011603 */
[----:B------:R-:W-:Y:S01]  /*0db0*/  LOP3.LUT R3, R12, 0x7ffffe00, RZ, 0xc0, !PT ;  /* 0x7ffffe000c037812 */ /* 0x000fe200078ec0ff */
[----:B------:R-:W-:Y:S01]  /*0dc0*/  IMAD.SHL.U32 R197, R6, 0x100, RZ ;  /* 0x0000010006c57824 */ /* 0x000fe200078e00ff */
[----:B------:R-:W-:-:S02]  /*0dd0*/  LOP3.LUT R2, R2, R5, RZ, 0x3c, !PT ;  /* 0x0000000502027212 */ /* 0x000fc400078e3cff */
[----:B------:R-:W-:Y:S01]  /*0de0*/  SHF.R.S32.HI R8, RZ, 0x1f, R7 ;  /* 0x0000001fff087819 */ /* 0x000fe20000011407 */
[----:B------:R-:W-:-:S03]  /*0df0*/  IMAD R3, R216, 0x400, R3 ;  /* 0x00000400d8037824 */ /* 0x000fc600078e0203 */
[-C--:B------:R-:W-:Y:S01]  /*0e00*/  LEA.HI R9, R8, R7.reuse, RZ, 0x2 ;  /* 0x0000000708097211 */ /* 0x080fe200078f10ff */
[----:B------:R-:W-:Y:S01]  /*0e10*/  IMAD.IADD R3, R3, 0x1, R2 ;  /* 0x0000000103037824 */ /* 0x000fe200078e0202 */
[CC--:B------:R-:W-:Y:S02]  /*0e20*/  LEA.HI R2, R0.reuse, R14.reuse, RZ, 0x3 ;  /* 0x0000000e00027211 */ /* 0x0c0fe400078f18ff */
[----:B------:R-:W-:Y:S01]  /*0e30*/  LEA.HI R0, R0, R14, RZ, 0x2 ;  /* 0x0000000e00007211 */ /* 0x000fe200078f10ff */
[----:B------:R-:W-:Y:S01]  /*0e40*/  IMAD R198, R3, 0x2, R18 ;  /* 0x0000000203c67824 */ /* 0x000fe200078e0212 */
[----:B------:R-:W-:Y:S02]  /*0e50*/  LOP3.LUT R4, R9, 0x7ffffffc, RZ, 0xc0, !PT ;  /* 0x7ffffffc09047812 */ /* 0x000fe400078ec0ff */
[----:B------:R-:W-:Y:S01]  /*0e60*/  SHF.R.S32.HI R186, RZ, 0x2, R0 ;  /* 0x00000002ffba7819 */ /* 0x000fe20000011400 */
[----:B------:R-:W-:Y:S01]  /*0e70*/  VIADD R211, R198, 0x36400 ;  /* 0x00036400c6d37836 */ /* 0x000fe20000000000 */
[----:B------:R-:W-:Y:S01]  /*0e80*/  LEA.HI R8, R8, R7, RZ, 0x5 ;  /* 0x0000000708087211 */ /* 0x000fe200078f28ff */
[----:B------:R-:W-:Y:S01]  /*0e90*/  IMAD.IADD R4, R7, 0x1, -R4 ;  /* 0x0000000107047824 */ /* 0x000fe200078e0a04 */
[--C-:B------:R-:W-:Y:S01]  /*0ea0*/  SHF.R.S32.HI R10, RZ, 0x2, R9.reuse ;  /* 0x00000002ff0a7819 */ /* 0x100fe20000011409 */
[----:B------:R-:W-:Y:S01]  /*0eb0*/  VIADD R7, R186, 0x20 ;  /* 0x00000020ba077836 */ /* 0x000fe20000000000 */
[----:B------:R-:W-:Y:S01]  /*0ec0*/  SHF.R.S32.HI R11, RZ, 0x1f, R9 ;  /* 0x0000001fff0b7819 */ /* 0x000fe20000011409 */
[----:B------:R-:W-:Y:S01]  /*0ed0*/  VIADD R199, R198, 0x36420 ;  /* 0x00036420c6c77836 */ /* 0x000fe20000000000 */
[----:B------:R-:W-:Y:S01]  /*0ee0*/  SHF.R.S32.HI R226, RZ, 0x3, R2 ;  /* 0x00000003ffe27819 */ /* 0x000fe20000011402 */
[----:B------:R-:W-:Y:S01]  /*0ef0*/  IMAD.SHL.U32 R235, R7, 0x40, RZ ;  /* 0x0000004007eb7824 */ /* 0x000fe200078e00ff */
[----:B------:R-:W-:Y:S01]  /*0f00*/  LOP3.LUT R225, R2, 0xfffffff8, RZ, 0xc0, !PT ;  /* 0xfffffff802e17812 */ /* 0x000fe200078ec0ff */
[----:B------:R-:W-:Y:S01]  /*0f10*/  @P1 VIADD R199, R211, 0xffffffe0 ;  /* 0xffffffe0d3c71836 */ /* 0x000fe20000000000 */
[----:B------:R-:W-:Y:S01]  /*0f20*/  LEA.HI R11, R11, R10, RZ, 0x3 ;  /* 0x0000000a0b0b7211 */ /* 0x000fe200078f18ff */
[----:B------:R-:W-:Y:S01]  /*0f30*/  IMAD.IADD R211, R211, 0x1, R210 ;  /* 0x00000001d3d37824 */ /* 0x000fe200078e02d2 */
[----:B------:R-:W-:Y:S01]  /*0f40*/  LOP3.LUT R231, R0, 0xfffffffc, RZ, 0xc0, !PT ;  /* 0xfffffffc00e77812 */ /* 0x000fe200078ec0ff */
[----:B------:R-:W-:Y:S01]  /*0f50*/  IMAD.IADD R225, R14, 0x1, -R225 ;  /* 0x000000010ee17824 */ /* 0x000fe200078e0ae1 */
[----:B------:R-:W-:Y:S01]  /*0f60*/  SHF.R.S32.HI R2, RZ, 0x1f, R7 ;  /* 0x0000001fff027819 */ /* 0x000fe20000011407 */
[----:B------:R-:W-:Y:S01]  /*0f70*/  IMAD.SHL.U32 R185, R4, 0x2, RZ ;  /* 0x0000000204b97824 */ /* 0x000fe200078e00ff */
[----:B------:R-:W-:Y:S01]  /*0f80*/  LOP3.LUT R11, R11, 0xfffffff8, RZ, 0xc0, !PT ;  /* 0xfffffff80b0b7812 */ /* 0x000fe200078ec0ff */
[----:B------:R-:W-:Y:S01]  /*0f90*/  IMAD.IADD R231, R14, 0x1, -R231 ;  /* 0x000000010ee77824 */ /* 0x000fe200078e0ae7 */
[----:B------:R-:W-:Y:S01]  /*0fa0*/  LEA.HI R2, R2, R7, RZ, 0x3 ;  /* 0x0000000702027211 */ /* 0x000fe200078f18ff */
[----:B------:R-:W-:Y:S01]  /*0fb0*/  IMAD.SHL.U32 R213, R225, 0x8, RZ ;  /* 0x00000008e1d57824 */ /* 0x000fe200078e00ff */
[----:B------:R-:W-:Y:S01]  /*0fc0*/  SHF.R.S32.HI R5, RZ, 0x1f, R0 ;  /* 0x0000001fff057819 */ /* 0x000fe20000011400 */
[----:B------:R-:W-:Y:S01]  /*0fd0*/  IMAD.IADD R11, R10, 0x1, -R11 ;  /* 0x000000010a0b7824 */ /* 0x000fe200078e0a0b */
[----:B------:R-:W-:Y:S01]  /*0fe0*/  SHF.R.S32.HI R8, RZ, 0x5, R8 ;  /* 0x00000005ff087819 */ /* 0x000fe20000011408 */
[----:B------:R-:W-:Y:S01]  /*0ff0*/  IMAD.SHL.U32 R16, R231, 0x8, RZ ;  /* 0x00000008e7107824 */ /* 0x000fe200078e00ff */
[----:B------:R-:W-:Y:S01]  /*1000*/  LEA.HI R5, R5, R186, RZ, 0x3 ;  /* 0x000000ba05057211 */ /* 0x000fe200078f18ff */
[----:B------:R-:W-:Y:S01]  /*1010*/  IMAD.SHL.U32 R2, R2, 0x40, RZ ;  /* 0x0000004002027824 */ /* 0x000fe200078e00ff */
[----:B------:R-:W-:Y:S01]  /*1020*/  LEA.HI R0, R231, R231, RZ, 0x1 ;  /* 0x000000e7e7007211 */ /* 0x000fe200078f08ff */
[----:B------:R-:W-:Y:S01]  /*1030*/  IMAD R194, R8, 0x10, R11 ;  /* 0x0000001008c27824 */ /* 0x000fe200078e020b */
[----:B------:R-:W-:Y:S01]  /*1040*/  LOP3.LUT R235, R235, 0x1c0, RZ, 0xc0, !PT ;  /* 0x000001c0ebeb7812 */ /* 0x000fe200078ec0ff */
[----:B------:R-:W-:Y:S01]  /*1050*/  IMAD.SHL.U32 R188, R231, 0x4, RZ ;  /* 0x00000004e7bc7824 */ /* 0x000fe200078e00ff */
[----:B------:R-:W-:Y:S01]  /*1060*/  LOP3.LUT R5, R5, 0xfffffff8, RZ, 0xc0, !PT ;  /* 0xfffffff805057812 */ /* 0x000fe200078ec0ff */
[C---:B------:R-:W-:Y:S01]  /*1070*/  VIADD R221, R213.reuse, 0xc0 ;  /* 0x000000c0d5dd7836 */ /* 0x040fe20000000000 */
[----:B------:R-:W-:Y:S01]  /*1080*/  LOP3.LUT R0, R0, 0x1ffffffe, RZ, 0xc0, !PT ;  /* 0x1ffffffe00007812 */ /* 0x000fe200078ec0ff */
[----:B------:R-:W-:Y:S01]  /*1090*/  VIADD R222, R213, 0x80 ;  /* 0x00000080d5de7836 */ /* 0x000fe20000000000 */
[----:B------:R-:W-:Y:S01]  /*10a0*/  LOP3.LUT R7, R235, 0x38, R16, 0xf8, !PT ;  /* 0x00000038eb077812 */ /* 0x000fe200078ef810 */
[C---:B------:R-:W-:Y:S01]  /*10b0*/  VIADD R219, R213.reuse, 0x140 ;  /* 0x00000140d5db7836 */ /* 0x040fe20000000000 */
[----:B------:R-:W-:Y:S01]  /*10c0*/  SHF.R.U32.HI R8, RZ, 0x3, R235 ;  /* 0x00000003ff087819 */ /* 0x000fe200000116eb */
[----:B------:R-:W-:Y:S01]  /*10d0*/  IMAD.IADD R196, R186, 0x1, -R5 ;  /* 0x00000001bac47824 */ /* 0x000fe200078e0a05 */
[----:B------:R-:W-:Y:S01]  /*10e0*/  LOP3.LUT R236, R2, 0xfffffe00, RZ, 0xc0, !PT ;  /* 0xfffffe0002ec7812 */ /* 0x000fe200078ec0ff */
[C---:B------:R-:W-:Y:S01]  /*10f0*/  VIADD R223, R213.reuse, 0x40 ;  /* 0x00000040d5df7836 */ /* 0x040fe20000000000 */
[----:B------:R-:W-:Y:S01]  /*1100*/  SHF.R.S32.HI R6, RZ, 0x1f, R222 ;  /* 0x0000001fff067819 */ /* 0x000fe200000114de */
[C---:B------:R-:W-:Y:S01]  /*1110*/  VIADD R220, R213.reuse, 0x100 ;  /* 0x00000100d5dc7836 */ /* 0x040fe20000000000 */
        /* <DEDUP_REMOVED lines=9> */
[----:B------:R-:W-:Y:S01]  /*11b0*/  IMAD R234, R7, 0x2, R18 ;  /* 0x0000000207ea7824 */ /* 0x000fe200078e0212 */
[----:B------:R-:W-:Y:S01]  /*11c0*/  SHF.R.S32.HI R0, RZ, 0x1f, R219 ;  /* 0x0000001fff007819 */ /* 0x000fe200000114db */
[----:B------:R-:W-:Y:S01]  /*11d0*/  IMAD R214, R5, 0x8, R194 ;  /* 0x0000000805d67824 */ /* 0x000fe200078e02c2 */
[----:B------:R-:W-:Y:S01]  /*11e0*/  SHF.R.S32.HI R3, RZ, 0x1f, R229 ;  /* 0x0000001fff037819 */ /* 0x000fe200000114e5 */
[----:B------:R-:W-:Y:S01]  /*11f0*/  IMAD.IADD R210, R210, 0x1, R199 ;  /* 0x00000001d2d27824 */ /* 0x000fe200078e02c7 */
[----:B------:R-:W-:-:S07]  /*1200*/  SHF.R.S32.HI R0, RZ, 0x1f, R228 ;  /* 0x0000001fff007819 */ /* 0x000fce00000114e4 */
.L_x_3676:
[----:B------:R-:W-:Y:S01]  /*1210*/  ULDC.64 UR4, c[0x0][0xb20] ;  /* 0x0002c80000047ab9 */ /* 0x000fe20000000a00 */
[----:B0123--:R-:W0:Y:S01]  /*1220*/  LDC.64 R4, c[0x0][0xb00] ;  /* 0x0002c000ff047b82 */ /* 0x00fe220000000a00 */
[----:B------:R-:W-:Y:S01]  /*1230*/  ISETP.NE.U32.AND P0, PT, RZ, UR4, PT ;  /* 0x00000004ff007c0c */ /* 0x000fe2000bf05070 */
[----:B------:R-:W-:Y:S01]  /*1240*/  IMAD.MOV.U32 R11, RZ, RZ, RZ ;  /* 0x000000ffff0b7224 */ /* 0x000fe200078e00ff */
[----:B------:R-:W-:Y:S01]  /*1250*/  ULDC.64 UR6, c[0x0][0xb18] ;  /* 0x0002c60000067ab9 */ /* 0x000fe20000000a00 */
[----:B----4-:R-:W-:Y:S01]  /*1260*/  IMAD.MOV.U32 R29, RZ, RZ, RZ ;  /* 0x000000ffff1d7224 */ /* 0x010fe200078e00ff */
[----:B------:R-:W-:Y:S01]  /*1270*/  ISETP.NE.AND.EX P0, PT, RZ, UR5, PT, P0 ;  /* 0x00000005ff007c0c */ /* 0x000fe2000bf05300 */
[----:B------:R-:W-:Y:S02]  /*1280*/  ULDC.64 UR4, c[0x0][0xb10] ;  /* 0x0002c40000047ab9 */ /* 0x000fe40000000a00 */
[----:B------:R-:W-:-:S04]  /*1290*/  ISETP.NE.U32.AND P1, PT, RZ, UR4, PT ;  /* 0x00000004ff007c0c */ /* 0x000fc8000bf25070 */
[----:B------:R-:W-:Y:S01]  /*12a0*/  ISETP.NE.AND.EX P1, PT, RZ, UR5, PT, P1 ;  /* 0x00000005ff007c0c */ /* 0x000fe2000bf25310 */
[----:B------:R-:W-:Y:S02]  /*12b0*/  ULDC.64 UR4, c[0x0][0xb00] ;  /* 0x0002c00000047ab9 */ /* 0x000fe40000000a00 */
[----:B------:R-:W-:-:S03]  /*12c0*/  ISETP.NE.U32.AND P3, PT, RZ, UR4, PT ;  /* 0x00000004ff007c0c */ /* 0x000fc6000bf65070 */
[----:B------:R-:W1:Y:S01]  /*12d0*/  @P0 LDC.64 R2, c[0x0][0xb20] ;  /* 0x0002c800ff020b82 */ /* 0x000e620000000a00 */
        /* <DEDUP_REMOVED lines=32> */
.L_x_3475:
[----:B------:R-:W-:Y:S02]  /*14e0*/  IMAD.U32 R44, RZ, RZ, UR5 ;  /* 0x00000005ff2c7e24 */ /* 0x000fe4000f8e00ff */
[----:B------:R-:W-:Y:S01]  /*14f0*/  IMAD.U32 R24, RZ, RZ, UR4 ;  /* 0x00000004ff187e24 */ /* 0x000fe2000f8e00ff */
[----:B------:R-:W-:Y:S06]  /*1500*/  @!P2 BRA `(.L_x_3476) ;  /* 0x000000000010a947 */ /* 0x000fec0003800000 */
[----:B------:R-:W0:Y:S02]  /*1510*/  LDC.64 R2, c[0x0][0xb18] ;  /* 0x0002c600ff027b82 */ /* 0x000e240000000a00 */
[----:B0-----:R-:W-:-:S05]  /*1520*/  IMAD.WIDE R2, R27, 0x4, R2 ;  /* 0x000000041b027825 */ /* 0x001fca00078e0202 */
[----:B------:R0:W5:Y:S01]  /*1530*/  LDG.E R24, desc[UR50][R2.64] ;  /* 0x0000003202187981 */ /* 0x000162000c1e1900 */
[----:B------:R-:W-:Y:S05]  /*1540*/  BRA `(.L_x_3477) ;  /* 0x0000000000107947 */ /* 0x000fea0003800000 */
.L_x_3476:
[----:B------:R-:W-:Y:S05]  /*1550*/  @!P3 BRA `(.L_x_3477) ;  /* 0x00000000000cb947 */ /* 0x000fea0003800000 */
[----:B------:R-:W2:Y:S04]  /*1560*/  LDG.E R3, desc[UR50][R8.64] ;  /* 0x0000003208037981 */ /* 0x000ea8000c1e1900 */
[----:B------:R-:W2:Y:S02]  /*1570*/  LDG.E R24, desc[UR50][R8.64+0x4] ;  /* 0x0000043208187981 */ /* 0x000ea4000c1e1900 */
[----:B--2---:R-:W-:-:S07]  /*1580*/  IMAD.IADD R24, R24, 0x1, -R3 ;  /* 0x0000000118187824 */ /* 0x004fce00078e0a03 */
.L_x_3477:
        /* <DEDUP_REMOVED lines=27> */
[----:B0-----:R-:W-:Y:S01]  /*1740*/  IMAD.MOV.U32 R5, RZ, RZ, R0 ;  /* 0x000000ffff057224 */ /* 0x001fe200078e0000 */
[----:B--2---:R-:W-:Y:S01]  /*1750*/  @P1 SHF.R.U32.HI R5, RZ, R13, R2 ;  /* 0x0000000dff051219 */ /* 0x004fe20000011602 */
[----:B------:R-:W-:-:S04]  /*1760*/  VIADD R0, R184, 0x3f ;  /* 0x0000003fb8007836 */ /* 0x000fc80000000000 */
[----:B------:R-:W-:Y:S01]  /*1770*/  IMAD.IADD R7, R42, 0x1, R5 ;  /* 0x000000012a077824 */ /* 0x000fe200078e0205 */
        /* <DEDUP_REMOVED lines=16> */
.L_x_3480:
[----:B------:R-:W-:-:S13]  /*1880*/  ISETP.NE.AND P0, PT, R15, 0x1, PT ;  /* 0x000000010f00780c */ /* 0x000fda0003f05270 */
[----:B------:R-:W0:Y:S02]  /*1890*/  @P0 LDC.64 R4, c[0x0][0xae0] ;  /* 0x0002b800ff040b82 */ /* 0x000e240000000a00 */
[----:B0-----:R-:W-:-:S05]  /*18a0*/  @P0 IMAD.HI.U32 R4, R2, R4, RZ ;  /* 0x0000000402040227 */ /* 0x001fca00078e00ff */
[----:B------:R-:W-:-:S07]  /*18b0*/  @P0 SHF.R.U32.HI R2, RZ, R5, R4 ;  /* 0x00000005ff020219 */ /* 0x000fce0000011604 */
.L_x_3481:
[----:B------:R-:W-:Y:S05]  /*18c0*/  BSYNC B0 ;  /* 0x0000000000007941 */ /* 0x000fea0003800000 */
.L_x_3479:
[----:B------:R-:W-:-:S05]  /*18d0*/  IMAD R3, R2, R15, R15 ;  /* 0x0000000f02037224 */ /* 0x000fca00078e020f */
[----:B------:R-:W-:-:S07]  /*18e0*/  VIMNMX R0, R0, R3, PT ;  /* 0x0000000300007248 */ /* 0x000fce0003fe0100 */
.L_x_3478:
[----:B------:R-:W0:Y:S01]  /*18f0*/  @P1 LDC R2, c[0x0][0x44c] ;  /* 0x00011300ff021b82 */ /* 0x000e220000000800 */
[----:B------:R-:W-:Y:S01]  /*1900*/  IMAD.IADD R169, R184, 0x1, -R23 ;  /* 0x00000001b8a97824 */ /* 0x000fe200078e0a17 */
[----:B------:R-:W-:-:S06]  /*1910*/  ULDC UR4, c[0x0][0xad4] ;  /* 0x0002b50000047ab9 */ /* 0x000fcc0000000800 */
[----:B------:R-:W1:Y:S01]  /*1920*/  @P1 LDC R4, c[0x0][0x450] ;  /* 0x00011400ff041b82 */ /* 0x000e620000000800 */
[----:B0-----:R-:W-:-:S04]  /*1930*/  @P1 IMAD.HI.U32 R3, R195, R2, RZ ;  /* 0x00000002c3031227 */ /* 0x001fc800078e00ff */
[----:B------:R-:W-:Y:S01]  /*1940*/  IMAD.MOV.U32 R2, RZ, RZ, R195 ;  /* 0x000000ffff027224 */ /* 0x000fe200078e00c3 */
        /* <DEDUP_REMOVED lines=14> */
.L_x_3484:
[----:B------:R-:W-:-:S13]  /*1a30*/  ISETP.NE.AND P0, PT, R15, 0x1, PT ;  /* 0x000000010f00780c */ /* 0x000fda0003f05270 */
[----:B------:R-:W0:Y:S02]  /*1a40*/  @P0 LDC.64 R4, c[0x0][0xae0] ;  /* 0x0002b800ff040b82 */ /* 0x000e240000000a00 */
[----:B0-----:R-:W-:-:S05]  /*1a50*/  @P0 IMAD.HI.U32 R4, R2, R4, RZ ;  /* 0x0000000402040227 */ /* 0x001fca00078e00ff */
[----:B------:R-:W-:-:S07]  /*1a60*/  @P0 SHF.R.U32.HI R2, RZ, R5, R4 ;  /* 0x00000005ff020219 */ /* 0x000fce0000011604 */
.L_x_3485:
[----:B------:R-:W-:Y:S05]  /*1a70*/  BSYNC B0 ;  /* 0x0000000000007941 */ /* 0x000fea0003800000 */
.L_x_3483:
[----:B------:R-:W-:-:S05]  /*1a80*/  IMAD R2, R2, R15, RZ ;  /* 0x0000000f02027224 */ /* 0x000fca00078e02ff */
[----:B------:R-:W-:-:S07]  /*1a90*/  VIMNMX R3, R3, R2, !PT ;  /* 0x0000000203037248 */ /* 0x000fce0007fe0100 */
.L_x_3482:
        /* <DEDUP_REMOVED lines=43> */
.L_x_3488:
[----:B------:R-:W-:Y:S05]  /*1d50*/  BSYNC B6 ;  /* 0x0000000000067941 */ /* 0x000fea0003800000 */
.L_x_3487:
        /* <DEDUP_REMOVED lines=20> */
.L_x_3490:
[----:B------:R-:W-:Y:S05]  /*1ea0*/  BSYNC B6 ;  /* 0x0000000000067941 */ /* 0x000fea0003800000 */
.L_x_3489:
[----:B------:R-:W-:Y:S01]  /*1eb0*/  ULDC.64 UR4, c[0x0][0xaf0] ;  /* 0x0002bc0000047ab9 */ /* 0x000fe20000000a00 */
[----:B------:R-:W0:Y:S01]  /*1ec0*/  LDC.64 R4, c[0x0][0x300] ;  /* 0x0000c000ff047b82 */ /* 0x000e220000000a00 */
[----:B------:R-:W-:Y:S01]  /*1ed0*/  ISETP.NE.U32.AND P0, PT, RZ, UR4, PT ;  /* 0x00000004ff007c0c */ /* 0x000fe2000bf05070 */
[----:B------:R-:W-:Y:S01]  /*1ee0*/  IMAD.IADD R39, R29, 0x1, R24 ;  /* 0x000000011d277824 */ /* 0x000fe200078e0218 */
[----:B------:R-:W-:Y:S02]  /*1ef0*/  ULDC.64 UR6, c[0x0][0x330] ;  /* 0x0000cc0000067ab9 */ /* 0x000fe40000000a00 */
[----:B------:R-:W-:Y:S01]  /*1f00*/  ISETP.NE.AND.EX P0, PT, RZ, UR5, PT, P0 ;  /* 0x00000005ff007c0c */ /* 0x000fe2000bf05300 */
[----:B------:R-:W-:Y:S02]  /*1f10*/  ULDC.64 UR4, c[0x0][0x308] ;  /* 0x0000c20000047ab9 */ /* 0x000fe40000000a00 */
[----:B------:R-:W1:Y:S01]  /*1f20*/  LDC R41, c[0x0][0x3f4] ;  /* 0x0000fd00ff297b82 */ /* 0x000e620000000800 */
[----:B------:R-:W-:-:S07]  /*1f30*/  SHF.R.S32.HI R17, RZ, 0x1f, R16 ;  /* 0x0000001fff117819 */ /* 0x000fce0000011410 */
[----:B------:R-:W2:Y:S08]  /*1f40*/  LDC.64 R32, c[0x0][0x3f8] ;  /* 0x0000fe00ff207b82 */ /* 0x000eb00000000a00 */
[----:B------:R-:W3:Y:S02]  /*1f50*/  @P0 LDC.64 R2, c[0x0][0xaf0] ;  /* 0x0002bc00ff020b82 */ /* 0x000ee40000000a00 */
[----:B---3--:R-:W-:-:S05]  /*1f60*/  @P0 IMAD.WIDE R2, R27, 0x4, R2 ;  /* 0x000000041b020825 */ /* 0x008fca00078e0202 */
[----:B------:R3:W4:Y:S01]  /*1f70*/  @P0 LDG.E R27, desc[UR50][R2.64] ;  /* 0x00000032021b0981 */ /* 0x000722000c1e1900 */
[----:B------:R-:W-:Y:S01]  /*1f80*/  SHF.R.S32.HI R40, RZ, 0x1f, R39 ;  /* 0x0000001fff287819 */ /* 0x000fe20000011427 */
[-C--:B0-----:R-:W-:Y:S01]  /*1f90*/  IMAD.WIDE.U32 R6, R39, R4.reuse, RZ ;  /* 0x0000000427067225 */ /* 0x081fe200078e00ff */
[----:B------:R-:W-:Y:S01]  /*1fa0*/  SHF.R.S32.HI R45, RZ, 0x1f, R186 ;  /* 0x0000001fff2d7819 */ /* 0x000fe200000114ba */
[----:B------:R-:W0:Y:S01]  /*1fb0*/  S2R R38, SR_TID.X ;  /* 0x0000000000267919 */ /* 0x000e220000002100 */
[----:B-1----:R-:W-:Y:S01]  /*1fc0*/  ISETP.GE.AND P1, PT, R16, R41, PT ;  /* 0x000000291000720c */ /* 0x002fe20003f26270 */
[----:B------:R-:W-:Y:S01]  /*1fd0*/  IMAD R0, R40, R4, RZ ;  /* 0x0000000428007224 */ /* 0x000fe200078e02ff */
[----:B------:R-:W-:Y:S01]  /*1fe0*/  SHF.R.S32.HI R189, RZ, 0x1f, R188 ;  /* 0x0000001fffbd7819 */ /* 0x000fe200000114bc */
[----:B------:R-:W-:Y:S01]  /*1ff0*/  IMAD.SHL.U32 R53, R196, 0x40, RZ ;  /* 0x00000040c4357824 */ /* 0x000fe200078e00ff */
[----:B------:R-:W-:Y:S01]  /*2000*/  SEL R25, R41, RZ, P1 ;  /* 0x000000ff29197207 */ /* 0x000fe20000800000 */
[----:B------:R-:W-:Y:S01]  /*2010*/  IMAD R9, R39, R5, R0 ;  /* 0x0000000527097224 */ /* 0x000fe200078e0200 */
[----:B------:R-:W-:Y:S01]  /*2020*/  SHF.R.S32.HI R0, RZ, 0x1f, R26 ;  /* 0x0000001fff007819 */ /* 0x000fe2000001141a */
[C---:B------:R-:W-:Y:S01]  /*2030*/  IMAD.SHL.U32 R51, R4.reuse, 0x40, RZ ;  /* 0x0000004004337824 */ /* 0x040fe200078e00ff */
[----:B------:R-:W-:Y:S01]  /*2040*/  LOP3.LUT R53, R53, 0x1c0, RZ, 0xc0, !PT ;  /* 0x000001c035357812 */ /* 0x000fe200078ec0ff */
[----:B------:R-:W-:Y:S01]  /*2050*/  IMAD.IADD R7, R7, 0x1, R9 ;  /* 0x0000000107077824 */ /* 0x000fe200078e0209 */
[----:B------:R-:W-:Y:S01]  /*2060*/  SHF.L.U64.HI R48, R4, 0x6, R5 ;  /* 0x0000000604307819 */ /* 0x000fe20000010205 */
[C---:B------:R-:W-:Y:S01]  /*2070*/  IMAD R9, R0.reuse, UR6, RZ ;  /* 0x0000000600097c24 */ /* 0x040fe2000f8e02ff */
[----:B------:R-:W-:Y:S01]  /*2080*/  SHF.R.U32.HI R56, RZ, 0x3, R53 ;  /* 0x00000003ff387819 */ /* 0x000fe20000011635 */
[----:B---3--:R-:W-:Y:S01]  /*2090*/  IMAD R3, R0, UR4, RZ ;  /* 0x0000000400037c24 */ /* 0x008fe2000f8e02ff */
[----:B--2---:R-:W-:Y:S01]  /*20a0*/  SHF.L.U64.HI R50, R32, 0x6, R33 ;  /* 0x0000000620327819 */ /* 0x004fe20000010221 */
[C---:B------:R-:W-:Y:S01]  /*20b0*/  IMAD R13, R26.reuse, UR7, R9 ;  /* 0x000000071a0d7c24 */ /* 0x040fe2000f8e0209 */
[----:B------:R-:W-:Y:S01]  /*20c0*/  P2R R68, PR, RZ, 0x2 ;  /* 0x00000002ff447803 */ /* 0x000fe20000000000 */
[----:B------:R-:W-:Y:S01]  /*20d0*/  IMAD.WIDE.U32 R8, R26, UR6, R16 ;  /* 0x000000061a087c25 */ /* 0x000fe2000f8e0010 */
[----:B------:R-:W-:-:S02]  /*20e0*/  ULDC.64 UR6, c[0x0][0xb00] ;  /* 0x0002c00000067ab9 */ /* 0x000fc40000000a00 */
[----:B------:R-:W-:Y:S01]  /*20f0*/  ISETP.NE.U32.AND P0, PT, RZ, UR6, PT ;  /* 0x00000006ff007c0c */ /* 0x000fe2000bf05070 */
[C---:B------:R-:W-:Y:S02]  /*2100*/  IMAD R11, R26.reuse, UR5, R3 ;  /* 0x000000051a0b7c24 */ /* 0x040fe4000f8e0203 */
[----:B------:R-:W-:Y:S01]  /*2110*/  IMAD.WIDE.U32 R2, R26, UR4, R6 ;  /* 0x000000041a027c25 */ /* 0x000fe2000f8e0006 */
[----:B------:R-:W-:Y:S01]  /*2120*/  ISETP.NE.AND.EX P0, PT, RZ, UR7, PT, P0 ;  /* 0x00000007ff007c0c */ /* 0x000fe2000bf05300 */
[----:B------:R-:W1:Y:S01]  /*2130*/  LDC.64 R6, c[0x0][0x408] ;  /* 0x00010200ff067b82 */ /* 0x000e620000000a00 */
[----:B------:R-:W-:Y:S01]  /*2140*/  ULDC.64 UR6, c[0x0][0x338] ;  /* 0x0000ce0000067ab9 */ /* 0x000fe20000000a00 */
[----:B------:R-:W-:Y:S01]  /*2150*/  ULDC.64 UR4, c[0x0][0x310] ;  /* 0x0000c40000047ab9 */ /* 0x000fe20000000a00 */
[----:B------:R-:W-:Y:S02]  /*2160*/  IMAD.IADD R9, R9, 0x1, R13 ;  /* 0x0000000109097824 */ /* 0x000fe400078e020d */
[----:B------:R-:W-:Y:S01]  /*2170*/  IMAD.IADD R3, R3, 0x1, R11 ;  /* 0x0000000103037824 */ /* 0x000fe200078e020b */
[----:B0-----:R-:W-:Y:S01]  /*2180*/  SHF.R.U32.HI R38, RZ, 0x7, R38 ;  /* 0x00000007ff267819 */ /* 0x001fe20000011626 */
[----:B------:R-:W-:-:S02]  /*2190*/  IMAD.IADD R25, R16, 0x1, R25 ;  /* 0x0000000110197824 */ /* 0x000fc400078e0219 */
[----:B------:R-:W-:-:S03]  /*21a0*/  IMAD.WIDE.U32 R12, R186, R32, R16 ;  /* 0x00000020ba0c7225 */ /* 0x000fc600078e0010 */
[----:B------:R-:W-:Y:S01]  /*21b0*/  SHF.R.S32.HI R24, RZ, 0x1f, R25 ;  /* 0x0000001fff187819 */ /* 0x000fe20000011419 */
[----:B------:R-:W-:Y:S02]  /*21c0*/  IMAD.SHL.U32 R52, R32, 0x40, RZ ;  /* 0x0000004020347824 */ /* 0x000fe400078e00ff */
[----:B------:R-:W-:Y:S01]  /*21d0*/  VIADD R57, R38, 0x8 ;  /* 0x0000000826397836 */ /* 0x000fe20000000000 */
[----:B------:R-:W-:Y:S01]  /*21e0*/  LEA.HI R49, R24, R25, RZ, 0x3 ;  /* 0x0000001918317211 */ /* 0x000fe200078f18ff */
[----:B------:R-:W-:Y:S01]  /*21f0*/  VIADD R70, R16, 0x20 ;  /* 0x0000002010467836 */ /* 0x000fe20000000000 */
[----:B------:R-:W-:Y:S01]  /*2200*/  IADD3 R38, P2, R186, R39, RZ ;  /* 0x00000027ba267210 */ /* 0x000fe20007f5e0ff */
[----:B------:R-:W-:Y:S01]  /*2210*/  IMAD.SHL.U32 R58, R41, 0x2, RZ ;  /* 0x00000002293a7824 */ /* 0x000fe200078e00ff */
[----:B------:R-:W-:-:S03]  /*2220*/  LOP3.LUT R63, R49, 0xfffffff8, RZ, 0xc0, !PT ;  /* 0xfffffff8313f7812 */ /* 0x000fc600078ec0ff */
[----:B------:R-:W-:Y:S01]  /*2230*/  IMAD.X R39, R40, 0x1, R45, P2 ;  /* 0x0000000128277824 */ /* 0x000fe200010e062d */
[C---:B-1----:R-:W-:Y:S01]  /*2240*/  SHF.L.U64.HI R54, R6.reuse, 0x6, R7 ;  /* 0x0000000606367819 */ /* 0x042fe20000010207 */
[-C--:B------:R-:W-:Y:S01]  /*2250*/  IMAD R14, R45, R6.reuse, RZ ;  /* 0x000000062d0e7224 */ /* 0x080fe200078e02ff */
[----:B------:R-:W-:Y:S01]  /*2260*/  SHF.R.S32.HI R69, RZ, 0x1f, R63 ;  /* 0x0000001fff457819 */ /* 0x000fe2000001143f */
[----:B------:R-:W-:Y:S02]  /*2270*/  IMAD.SHL.U32 R55, R6, 0x40, RZ ;  /* 0x0000004006377824 */ /* 0x000fe400078e00ff */
[C---:B------:R-:W-:Y:S02]  /*2280*/  IMAD R29, R186.reuse, R7, R14 ;  /* 0x00000007ba1d7224 */ /* 0x040fe400078e020e */
[----:B------:R-:W-:-:S04]  /*2290*/  IMAD.WIDE.U32 R14, R186, R6, R16 ;  /* 0x00000006ba0e7225 */ /* 0x000fc800078e0010 */
[----:B------:R-:W-:Y:S02]  /*22a0*/  IMAD.IADD R15, R29, 0x1, R15 ;  /* 0x000000011d0f7824 */ /* 0x000fe400078e020f */
[----:B-----5:R-:W-:Y:S01]  /*22b0*/  IMAD.WIDE.U32 R34, R37, R6, R14 ;  /* 0x0000000625227225 */ /* 0x020fe200078e000e */
[----:B----4-:R-:W-:Y:S02]  /*22c0*/  SHF.R.S32.HI R0, RZ, 0x1f, R27 ;  /* 0x0000001fff007819 */ /* 0x010fe4000001141b */
[----:B------:R-:W-:Y:S02]  /*22d0*/  SEL R27, R27, RZ, !P0 ;  /* 0x000000ff1b1b7207 */ /* 0x000fe40004000000 */
[----:B------:R-:W-:-:S03]  /*22e0*/  SEL R0, R0, RZ, !P0 ;  /* 0x000000ff00007207 */ /* 0x000fc60004000000 */
[----:B------:R-:W-:-:S04]  /*22f0*/  IMAD.WIDE.U32 R20, R27, UR6, R8 ;  /* 0x000000061b147c25 */ /* 0x000fc8000f8e0008 */
[C---:B------:R-:W-:Y:S02]  /*2300*/  IMAD R10, R0.reuse, UR6, RZ ;  /* 0x00000006000a7c24 */ /* 0x040fe4000f8e02ff */
[----:B------:R-:W-:Y:S02]  /*2310*/  IMAD R0, R0, UR4, RZ ;  /* 0x0000000400007c24 */ /* 0x000fe4000f8e02ff */
[C---:B------:R-:W-:Y:S01]  /*2320*/  IMAD.WIDE.U32 R2, R27.reuse, UR4, R2 ;  /* 0x000000041b027c25 */ /* 0x040fe2000f8e0002 */
[----:B------:R-:W-:Y:S02]  /*2330*/  ULDC UR4, c[0x0][0x2f4] ;  /* 0x0000bd0000047ab9 */ /* 0x000fe40000000800 */
[----:B------:R-:W-:Y:S01]  /*2340*/  ISETP.GE.AND P1, PT, R70, UR4, PT ;  /* 0x0000000446007c0c */ /* 0x000fe2000bf26270 */
[----:B------:R-:W-:Y:S02]  /*2350*/  IMAD R9, R27, UR5, R0 ;  /* 0x000000051b097c24 */ /* 0x000fe4000f8e0200 */
[----:B------:R-:W-:-:S02]  /*2360*/  IMAD R0, R45, R4, RZ ;  /* 0x000000042d007224 */ /* 0x000fc400078e02ff */
[----:B------:R-:W-:Y:S02]  /*2370*/  IMAD R8, R45, R32, RZ ;  /* 0x000000202d087224 */ /* 0x000fe400078e02ff */
[----:B------:R-:W-:Y:S02]  /*2380*/  IMAD R71, R27, UR7, R10 ;  /* 0x000000071b477c24 */ /* 0x000fe4000f8e020a */
[----:B------:R-:W-:-:S04]  /*2390*/  IMAD.WIDE.U32 R10, R186, R4, R16 ;  /* 0x00000004ba0a7225 */ /* 0x000fc800078e0010 */
[----:B------:R-:W-:Y:S01]  /*23a0*/  IMAD R47, R186, R5, R0 ;  /* 0x00000005ba2f7224 */ /* 0x000fe200078e0200 */
[----:B------:R-:W-:Y:S01]  /*23b0*/  LOP3.LUT R5, R53, 0x18, R16, 0xf8, !PT ;  /* 0x0000001835057812 */ /* 0x000fe200078ef810 */
[----:B------:R-:W-:Y:S01]  /*23c0*/  IMAD.IADD R0, R3, 0x1, R9 ;  /* 0x0000000103007824 */ /* 0x000fe200078e0209 */
[----:B------:R-:W-:Y:S01]  /*23d0*/  IADD3 R46, P0, R2, R10, RZ ;  /* 0x0000000a022e7210 */ /* 0x000fe20007f1e0ff */
[C---:B------:R-:W-:Y:S01]  /*23e0*/  IMAD R27, R186.reuse, R33, R8 ;  /* 0x00000021ba1b7224 */ /* 0x040fe200078e0208 */
[----:B------:R-:W-:Y:S01]  /*23f0*/  LOP3.LUT R5, R5, R56, RZ, 0x3c, !PT ;  /* 0x0000003805057212 */ /* 0x000fe200078e3cff */
[----:B------:R-:W-:Y:S01]  /*2400*/  IMAD.WIDE.U32 R8, R186, R32, R188 ;  /* 0x00000020ba087225 */ /* 0x000fe200078e00bc */
[----:B------:R-:W-:Y:S02]  /*2410*/  IADD3.X R47, R0, R11, R47, P0, !PT ;  /* 0x0000000b002f7210 */ /* 0x000fe400007fe42f */
[----:B------:R-:W-:Y:S01]  /*2420*/  ISETP.GE.AND P0, PT, R16, UR4, PT ;  /* 0x0000000410007c0c */ /* 0x000fe2000bf06270 */
[----:B------:R-:W-:-:S02]  /*2430*/  IMAD.IADD R9, R9, 0x1, R27 ;  /* 0x0000000109097824 */ /* 0x000fc400078e021b */
[----:B------:R-:W-:Y:S01]  /*2440*/  IMAD.IADD R13, R27, 0x1, R13 ;  /* 0x000000011b0d7824 */ /* 0x000fe200078e020d */
[----:B------:R-:W-:Y:S01]  /*2450*/  SHF.R.S32.HI R27, RZ, 0x1f, R37 ;  /* 0x0000001fff1b7819 */ /* 0x000fe20000011425 */
[----:B------:R-:W-:-:S04]  /*2460*/  IMAD.WIDE.U32 R10, R186, R6, R188 ;  /* 0x00000006ba0a7225 */ /* 0x000fc800078e00bc */
[----:B------:R-:W-:Y:S02]  /*2470*/  IMAD R24, R27, R32, RZ ;  /* 0x000000201b187224 */ /* 0x000fe400078e02ff */
[----:B------:R-:W-:Y:S01]  /*2480*/  IMAD R60, R216, 0x200, R5 ;  /* 0x00000200d83c7824 */ /* 0x000fe200078e0205 */
[----:B------:R-:W-:Y:S01]  /*2490*/  LOP3.LUT R5, R53, 0x38, R49, 0xf8, !PT ;  /* 0x0000003835057812 */ /* 0x000fe200078ef831 */
[----:B------:R-:W-:Y:S02]  /*24a0*/  IMAD.IADD R11, R11, 0x1, R29 ;  /* 0x000000010b0b7824 */ /* 0x000fe400078e021d */
[----:B------:R-:W-:Y:S01]  /*24b0*/  IMAD R4, R27, R6, RZ ;  /* 0x000000061b047224 */ /* 0x000fe200078e02ff */
[----:B------:R-:W-:Y:S01]  /*24c0*/  LOP3.LUT R5, R5, R56, RZ, 0x3c, !PT ;  /* 0x0000003805057212 */ /* 0x000fe200078e3cff */
[C---:B------:R-:W-:Y:S02]  /*24d0*/  IMAD R61, R37.reuse, R33, R24 ;  /* 0x00000021253d7224 */ /* 0x040fe400078e0218 */
[----:B------:R-:W-:-:S04]  /*24e0*/  IMAD.WIDE.U32 R28, R37, R32, R8 ;  /* 0x00000020251c7225 */ /* 0x000fc800078e0008 */
[----:B------:R-:W-:-:S04]  /*24f0*/  IMAD.WIDE.U32 R30, R37, R32, R12 ;  /* 0x00000020251e7225 */ /* 0x000fc800078e000c */
[C---:B------:R-:W-:Y:S02]  /*2500*/  IMAD R67, R37.reuse, R7, R4 ;  /* 0x0000000725437224 */ /* 0x040fe400078e0204 */
[----:B------:R-:W-:-:S04]  /*2510*/  IMAD.WIDE.U32 R32, R37, R6, R10 ;  /* 0x0000000625207225 */ /* 0x000fc800078e000a */
[----:B------:R-:W-:Y:S02]  /*2520*/  IMAD.IADD R59, R29, 0x1, R61 ;  /* 0x000000011d3b7824 */ /* 0x000fe400078e023d */
[----:B------:R-:W-:Y:S02]  /*2530*/  IMAD.IADD R65, R33, 0x1, R67 ;  /* 0x0000000121417824 */ /* 0x000fe400078e0243 */
[----:B------:R-:W-:Y:S02]  /*2540*/  IMAD.IADD R61, R61, 0x1, R31 ;  /* 0x000000013d3d7824 */ /* 0x000fe400078e021f */
[----:B------:R-:W-:Y:S02]  /*2550*/  IMAD.IADD R67, R67, 0x1, R35 ;  /* 0x0000000143437824 */ /* 0x000fe400078e0223 */
[----:B------:R-:W-:Y:S02]  /*2560*/  IMAD R62, R216, 0x200, R5 ;  /* 0x00000200d83e7824 */ /* 0x000fe400078e0205 */
[----:B------:R-:W-:-:S07]  /*2570*/  IMAD.IADD R71, R21, 0x1, R71 ;  /* 0x0000000115477824 */ /* 0x000fce00078e0247 */
.L_x_3520:
[----:B-1--4-:R-:W0:Y:S01]  /*2580*/  LDC.64 R40, c[0x0][0x2e8] ;  /* 0x0000ba00ff287b82 */ /* 0x012e220000000a00 */
        /* <DEDUP_REMOVED lines=56> */
.L_x_3495:
[----:B------:R-:W-:Y:S05]  /*2910*/  BSYNC B1 ;  /* 0x0000000000017941 */ /* 0x000fea0003800000 */
.L_x_3494:
[----:B------:R-:W-:Y:S01]  /*2920*/  UISETP.NE.AND UP0, UPT, UR47, 0x3, UPT ;  /* 0x000000032f00788c */ /* 0x000fe2000bf05270 */
[----:B0----5:R-:W-:Y:S02]  /*2930*/  IMAD.MOV.U32 R4, RZ, RZ, R8 ;  /* 0x000000ffff047224 */ /* 0x021fe400078e0008 */
[----:B------:R-:W-:Y:S02]  /*2940*/  IMAD.MOV.U32 R5, RZ, RZ, R9 ;  /* 0x000000ffff057224 */ /* 0x000fe400078e0009 */
[----:B------:R-:W-:Y:S01]  /*2950*/  IMAD.MOV.U32 R6, RZ, RZ, R24 ;  /* 0x000000ffff067224 */ /* 0x000fe200078e0018 */
        /* <DEDUP_REMOVED lines=12> */
.L_x_3496:
[----:B------:R-:W-:Y:S01]  /*2a20*/  IMAD R64, R187, 0x8, R18 ;  /* 0x00000008bb407824 */ /* 0x000fe200078e0212 */
[----:B------:R-:W-:Y:S01]  /*2a30*/  SHF.L.U32 R75, R190, 0x1f, RZ ;  /* 0x0000001fbe4b7819 */ /* 0x000fe200000006ff */
[----:B------:R-:W-:Y:S03]  /*2a40*/  BSSY B1, `(.L_x_3497) ;  /* 0x0000003000017945 */ /* 0x000fe60003800000 */
[----:B------:R-:W0:Y:S02]  /*2a50*/  SYNCS.PHASECHK.TRANS64.TRYWAIT P5, [R64+URZ+0x38890], R75 ;  /* 0x0388904b400075a7 */ /* 0x000e2400080a017f */
[----:B0-----:R-:W-:Y:S05]  /*2a60*/  @!P5 BRA `(.L_x_3498) ;  /* 0x0000023800f8d947 */ /* 0x001fea0003800000 */
.L_x_3883:
[----:B------:R-:W-:Y:S05]  /*2a70*/  BSYNC B1 ;  /* 0x0000000000017941 */ /* 0x000fea0003800000 */
.L_x_3497:
        /* <DEDUP_REMOVED lines=33> */
[----:B------:R-:W-:Y:S02]  /*2c90*/  HADD2.F32 R14, -RZ, R14.H0_H0 ;  /* 0x2000000eff0e7230 */ /* 0x000fe40000004100 */
[-C--:B------:R-:W-:Y:S01]  /*2ca0*/  FMUL.FTZ R79, R6, R25.reuse ;  /* 0x00000019064f7220 */ /* 0x080fe20000410000 */
[--C-:B------:R-:W-:Y:S02]  /*2cb0*/  HADD2.F32 R7, -RZ, R41.reuse.H0_H0 ;  /* 0x20000029ff077230 */ /* 0x100fe40000004100 */
[----:B------:R-:W-:Y:S02]  /*2cc0*/  HADD2.F32 R15, -RZ, R41.H1_H1 ;  /* 0x30000029ff0f7230 */ /* 0x000fe40000004100 */
[-C--:B------:R-:W-:Y:S01]  /*2cd0*/  FMUL.FTZ R41, R5, R24.reuse ;  /* 0x0000001805297220 */ /* 0x080fe20000410000 */
[----:B------:R-:W-:Y:S01]  /*2ce0*/  FMUL.FTZ R24, R4, R24 ;  /* 0x0000001804187220 */ /* 0x000fe20000410000 */
[----:B------:R-:W-:-:S02]  /*2cf0*/  FMUL.FTZ R25, R14, R25 ;  /* 0x000000190e197220 */ /* 0x000fc40000410000 */
[-C--:B------:R-:W-:Y:S01]  /*2d00*/  FFMA.FTZ R41, R4, R7.reuse, -R41 ;  /* 0x0000000704297223 */ /* 0x080fe20000010829 */
[----:B------:R-:W-:Y:S01]  /*2d10*/  FFMA.FTZ R24, R5, R7, R24 ;  /* 0x0000000705187223 */ /* 0x000fe20000010018 */
[-C--:B------:R-:W-:Y:S01]  /*2d20*/  FFMA.FTZ R79, R14, R15.reuse, -R79 ;  /* 0x0000000f0e4f7223 */ /* 0x080fe2000001084f */
[----:B------:R-:W-:Y:S01]  /*2d30*/  FFMA.FTZ R6, R6, R15, R25 ;  /* 0x0000000f06067223 */ /* 0x000fe20000010019 */
[----:B------:R-:W-:Y:S02]  /*2d40*/  F2FP.F16.F32.PACK_AB R5, R77, R66 ;  /* 0x000000424d05723e */ /* 0x000fe400000000ff */
[----:B------:R-:W-:Y:S02]  /*2d50*/  F2FP.F16.F32.PACK_AB R7, R81, R72 ;  /* 0x000000485107723e */ /* 0x000fe400000000ff */
[----:B------:R-:W-:Y:S02]  /*2d60*/  F2FP.F16.F32.PACK_AB R4, R24, R41 ;  /* 0x000000291804723e */ /* 0x000fe400000000ff */
[----:B------:R-:W-:-:S07]  /*2d70*/  F2FP.F16.F32.PACK_AB R6, R6, R79 ;  /* 0x0000004f0606723e */ /* 0x000fce00000000ff */
.L_x_3503:
[----:B------:R-:W-:Y:S05]  /*2d80*/  BSYNC B2 ;  /* 0x0000000000027941 */ /* 0x000fea0003800000 */
.L_x_3502:
[----:B--2---:R1:W-:Y:S02]  /*2d90*/  STG.E.128 desc[UR50][R12.64], R4 ;  /* 0x000000040c007986 */ /* 0x0043e4000c101d32 */
.L_x_3501:
[----:B------:R-:W-:Y:S05]  /*2da0*/  BSYNC B1 ;  /* 0x0000000000017941 */ /* 0x000fea0003800000 */
.L_x_3500:
        /* <DEDUP_REMOVED lines=51> */
.L_x_3505:
[----:B------:R-:W-:Y:S05]  /*30e0*/  BSYNC B1 ;  /* 0x0000000000017941 */ /* 0x000fea0003800000 */
.L_x_3504:
[----:B-1----:R2:W-:Y:S01]  /*30f0*/  STG.E.128 desc[UR50][R12.64+0x40], R4 ;  /* 0x000040040c007986 */ /* 0x0025e2000c101d32 */
[----:B------:R-:W-:Y:S05]  /*3100*/  BRA `(.L_x_3499) ;  /* 0x0000000c00147947 */ /* 0x000fea0003800000 */
.L_x_3493:
[----:B------:R-:W-:Y:S01]  /*3110*/  IMAD R73, R43, -0x40, R44 ;  /* 0xffffffc02b497824 */ /* 0x000fe200078e022c */
[----:B------:R-:W-:-:S04]  /*3120*/  ISETP.GE.AND P4, PT, R16, R83, PT ;  /* 0x000000531000720c */ /* 0x000fc80003f86270 */
[----:B------:R-:W-:-:S04]  /*3130*/  VIMNMX R73, R73, 0x40, PT ;  /* 0x0000004049497848 */ /* 0x000fc80003fe0100 */
[----:B------:R-:W-:-:S13]  /*3140*/  ISETP.GE.OR P3, PT, R186, R73, P4 ;  /* 0x00000049ba00720c */ /* 0x000fda0002766670 */
[----:B------:R-:W0:Y:S01]  /*3150*/  @!P3 LDC.64 R12, c[0x0][0x3e8] ;  /* 0x0000fa00ff0cbb82 */ /* 0x000e220000000a00 */
[----:B------:R-:W-:Y:S01]  /*3160*/  @!P3 IMAD R6, R54, R43, RZ ;  /* 0x0000002b3606b224 */ /* 0x000fe200078e02ff */
[----:B------:R-:W-:-:S03]  /*3170*/  @!P3 IADD3 R4, P5, R30, R4, RZ ;  /* 0x000000041e04b210 */ /* 0x000fc60007fbe0ff */
[-C--:B------:R-:W-:Y:S01]  /*3180*/  @!P3 IMAD R11, R66, R55.reuse, R6 ;  /* 0x00000037420bb224 */ /* 0x080fe200078e0206 */
[----:B------:R-:W-:Y:S01]  /*3190*/  CS2R R6, SRZ ;  /* 0x0000000000067805 */ /* 0x000fe2000001ff00 */
[----:B------:R-:W-:Y:S01]  /*31a0*/  @!P3 IMAD.MOV.U32 R66, RZ, RZ, R34 ;  /* 0x000000ffff42b224 */ /* 0x000fe200078e0022 */
[----:B------:R-:W1:Y:S01]  /*31b0*/  @!P3 LDC.64 R24, c[0x0][0x400] ;  /* 0x00010000ff18bb82 */ /* 0x000e620000000a00 */
[----:B------:R-:W-:Y:S02]  /*31c0*/  @!P3 IMAD.X R5, R72, 0x1, R61, P5 ;  /* 0x000000014805b824 */ /* 0x000fe400028e063d */
[----:B------:R-:W-:-:S04]  /*31d0*/  @!P3 IMAD.WIDE.U32 R8, R43, R55, R66 ;  /* 0x000000372b08b225 */ /* 0x000fc800078e0042 */
        /* <DEDUP_REMOVED lines=14> */
[----:B------:R-:W-:Y:S01]  /*32c0*/  IMAD.MOV.U32 R26, RZ, RZ, R6 ;  /* 0x000000ffff1a7224 */ /* 0x000fe200078e0006 */
[----:B------:R-:W-:Y:S01]  /*32d0*/  PRMT R84, R84, 0x5410, R64 ;  /* 0x0000541054547816 */ /* 0x000fe20000000040 */
[----:B------:R-:W-:Y:S01]  /*32e0*/  IMAD.MOV.U32 R66, RZ, RZ, R4 ;  /* 0x000000ffff427224 */ /* 0x000fe200078e0004 */
[----:B------:R-:W-:Y:S01]  /*32f0*/  PRMT R80, R80, 0x5410, R72 ;  /* 0x0000541050507816 */ /* 0x000fe20000000048 */
[----:B---3--:R-:W-:Y:S02]  /*3300*/  IMAD.MOV.U32 R12, RZ, RZ, R10 ;  /* 0x000000ffff0c7224 */ /* 0x008fe400078e000a */
        /* <DEDUP_REMOVED lines=9> */
.L_x_3506:
[----:B------:R-:W-:Y:S01]  /*33a0*/  IMAD R64, R187, 0x8, R18 ;  /* 0x00000008bb407824 */ /* 0x000fe200078e0212 */
[----:B------:R-:W-:Y:S01]  /*33b0*/  SHF.L.U32 R75, R190, 0x1f, RZ ;  /* 0x0000001fbe4b7819 */ /* 0x000fe200000006ff */
[----:B------:R-:W-:Y:S03]  /*33c0*/  BSSY B1, `(.L_x_3507) ;  /* 0x0000003000017945 */ /* 0x000fe60003800000 */
[----:B------:R-:W0:Y:S02]  /*33d0*/  SYNCS.PHASECHK.TRANS64.TRYWAIT P5, [R64+URZ+0x38890], R75 ;  /* 0x0388904b400075a7 */ /* 0x000e2400080a017f */
[----:B0-----:R-:W-:Y:S05]  /*33e0*/  @!P5 BRA `(.L_x_3508) ;  /* 0x0000023000acd947 */ /* 0x001fea0003800000 */
.L_x_3884:
[----:B------:R-:W-:Y:S05]  /*33f0*/  BSYNC B1 ;  /* 0x0000000000017941 */ /* 0x000fea0003800000 */
.L_x_3507:
[C---:B------:R-:W-:Y:S01]  /*3400*/  ISETP.GE.OR P5, PT, R186.reuse, R73, P0 ;  /* 0x00000049ba00720c */ /* 0x040fe200007a6670 */
        /* <DEDUP_REMOVED lines=45> */
[CC--:B------:R-:W-:Y:S01]  /*36e0*/  FMUL.FTZ R74, R4.reuse, R7.reuse ;  /* 0x00000007044a7220 */ /* 0x0c0fe20000410000 */
[----:B------:R-:W-:Y:S02]  /*36f0*/  HADD2.F32 R6, -RZ, R80.H1_H1 ;  /* 0x30000050ff067230 */ /* 0x000fe40000004100 */
[-C--:B------:R-:W-:Y:S01]  /*3700*/  FMUL.FTZ R80, R25, R10.reuse ;  /* 0x0000000a19507220 */ /* 0x080fe20000410000 */
[----:B------:R-:W-:Y:S02]  /*3710*/  HADD2.F32 R8, -RZ, R72.H0_H0 ;  /* 0x20000048ff087230 */ /* 0x000fe40000004100 */
[----:B------:R-:W-:Y:S01]  /*3720*/  FMUL.FTZ R9, R5, R7 ;  /* 0x0000000705097220 */ /* 0x000fe20000410000 */
[----:B------:R-:W-:Y:S01]  /*3730*/  FMUL.FTZ R10, R13, R10 ;  /* 0x0000000a0d0a7220 */ /* 0x000fe20000410000 */
[-C--:B------:R-:W-:Y:S01]  /*3740*/  FFMA.FTZ R74, R5, R6.reuse, R74 ;  /* 0x00000006054a7223 */ /* 0x080fe2000001004a */
[--C-:B------:R-:W-:Y:S02]  /*3750*/  HADD2.F32 R5, -RZ, R27.reuse.H0_H0 ;  /* 0x2000001bff057230 */ /* 0x100fe40000004100 */
[----:B------:R-:W-:Y:S01]  /*3760*/  FFMA.FTZ R72, R4, R6, -R9 ;  /* 0x0000000604487223 */ /* 0x000fe20000010809 */
[----:B------:R-:W-:Y:S01]  /*3770*/  FFMA.FTZ R25, R25, R8, R10 ;  /* 0x0000000819197223 */ /* 0x000fe2000001000a */
[----:B------:R-:W-:-:S02]  /*3780*/  HADD2.F32 R27, -RZ, R27.H1_H1 ;  /* 0x3000001bff1b7230 */ /* 0x000fc40000004100 */
[----:B------:R-:W-:Y:S01]  /*3790*/  FFMA.FTZ R85, R13, R8, -R80 ;  /* 0x000000080d557223 */ /* 0x000fe20000010850 */
[----:B------:R-:W-:Y:S02]  /*37a0*/  HADD2.F32 R4, -RZ, R15.H0_H0 ;  /* 0x2000000fff047230 */ /* 0x000fe40000004100 */
[----:B------:R-:W-:Y:S01]  /*37b0*/  HADD2.F32 R10, -RZ, R11.H0_H0 ;  /* 0x2000000bff0a7230 */ /* 0x000fe20000004100 */
[----:B------:R-:W-:Y:S01]  /*37c0*/  F2FP.F16.F32.PACK_AB R25, R25, R74 ;  /* 0x0000004a1919723e */ /* 0x000fe200000000ff */
[--C-:B------:R-:W-:Y:S01]  /*37d0*/  HADD2.F32 R7, -RZ, R84.reuse.H0_H0 ;  /* 0x20000054ff077230 */ /* 0x100fe20000004100 */
[----:B------:R-:W-:Y:S01]  /*37e0*/  F2FP.F16.F32.PACK_AB R72, R85, R72 ;  /* 0x000000485548723e */ /* 0x000fe200000000ff */
[----:B------:R-:W-:Y:S02]  /*37f0*/  HADD2.F32 R15, -RZ, R15.H1_H1 ;  /* 0x3000000fff0f7230 */ /* 0x000fe40000004100 */
[----:B------:R-:W-:Y:S02]  /*3800*/  HADD2.F32 R6, -RZ, R84.H1_H1 ;  /* 0x30000054ff067230 */ /* 0x000fe40000004100 */
[----:B------:R-:W-:Y:S01]  /*3810*/  FMUL.FTZ R84, R27, R10 ;  /* 0x0000000a1b547220 */ /* 0x000fe20000410000 */
[----:B------:R-:W-:-:S02]  /*3820*/  HADD2.F32 R8, -RZ, R82.H0_H0 ;  /* 0x20000052ff087230 */ /* 0x000fc40000004100 */
[CC--:B------:R-:W-:Y:S01]  /*3830*/  FMUL.FTZ R82, R4.reuse, R7.reuse ;  /* 0x0000000704527220 */ /* 0x0c0fe20000410000 */
[----:B------:R-:W-:Y:S01]  /*3840*/  FMUL.FTZ R10, R15, R10 ;  /* 0x0000000a0f0a7220 */ /* 0x000fe20000410000 */
[C---:B------:R-:W-:Y:S01]  /*3850*/  FMUL.FTZ R9, R5.reuse, R7 ;  /* 0x0000000705097220 */ /* 0x040fe20000410000 */
[----:B------:R-:W-:Y:S02]  /*3860*/  HADD2.F32 R7, -RZ, R91.H0_H0 ;  /* 0x2000005bff077230 */ /* 0x000fe40000004100 */
[----:B------:R-:W-:Y:S01]  /*3870*/  FFMA.FTZ R82, R5, R6, R82 ;  /* 0x0000000605527223 */ /* 0x000fe20000010052 */
[-C--:B------:R-:W-:Y:S01]  /*3880*/  FFMA.FTZ R87, R15, R8.reuse, -R84 ;  /* 0x000000080f577223 */ /* 0x080fe20000010854 */
[----:B------:R-:W-:Y:S01]  /*3890*/  FFMA.FTZ R89, R27, R8, R10 ;  /* 0x000000081b597223 */ /* 0x000fe2000001000a */
[----:B------:R-:W-:Y:S01]  /*38a0*/  FFMA.FTZ R80, R4, R6, -R9 ;  /* 0x0000000604507223 */ /* 0x000fe20000010809 */
[----:B------:R-:W-:Y:S02]  /*38b0*/  HADD2.F32 R8, -RZ, R92.H1_H1 ;  /* 0x3000005cff087230 */ /* 0x000fe40000004100 */
[----:B------:R-:W-:-:S02]  /*38c0*/  HADD2.F32 R5, -RZ, R24.H0_H0 ;  /* 0x20000018ff057230 */ /* 0x000fc40000004100 */
[----:B------:R-:W-:Y:S01]  /*38d0*/  HADD2.F32 R9, -RZ, R88.H0_H0 ;  /* 0x20000058ff097230 */ /* 0x000fe20000004100 */
[----:B------:R-:W-:Y:S01]  /*38e0*/  F2FP.F16.F32.PACK_AB R80, R87, R80 ;  /* 0x000000505750723e */ /* 0x000fe200000000ff */
[----:B------:R-:W-:Y:S02]  /*38f0*/  HADD2.F32 R4, -RZ, R12.H0_H0 ;  /* 0x2000000cff047230 */ /* 0x000fe40000004100 */
[-C--:B------:R-:W-:Y:S01]  /*3900*/  FMUL.FTZ R11, R5, R8.reuse ;  /* 0x00000008050b7220 */ /* 0x080fe20000410000 */
[----:B------:R-:W-:Y:S02]  /*3910*/  HADD2.F32 R24, -RZ, R24.H1_H1 ;  /* 0x30000018ff187230 */ /* 0x000fe40000004100 */
[----:B------:R-:W-:Y:S02]  /*3920*/  HADD2.F32 R12, -RZ, R12.H1_H1 ;  /* 0x3000000cff0c7230 */ /* 0x000fe40000004100 */
[----:B------:R-:W-:Y:S01]  /*3930*/  FMUL.FTZ R8, R4, R8 ;  /* 0x0000000804087220 */ /* 0x000fe20000410000 */
[----:B------:R-:W-:-:S02]  /*3940*/  HADD2.F32 R6, -RZ, R93.H1_H1 ;  /* 0x3000005dff067230 */ /* 0x000fc40000004100 */
[-C--:B------:R-:W-:Y:S01]  /*3950*/  FMUL.FTZ R13, R24, R9.reuse ;  /* 0x00000009180d7220 */ /* 0x080fe20000410000 */
[C---:B------:R-:W-:Y:S02]  /*3960*/  FMUL.FTZ R9, R12.reuse, R9 ;  /* 0x000000090c097220 */ /* 0x040fe40000410000 */
[-C--:B------:R-:W-:Y:S01]  /*3970*/  FFMA.FTZ R10, R5, R6.reuse, R8 ;  /* 0x00000006050a7223 */ /* 0x080fe20000010008 */
[-C--:B------:R-:W-:Y:S01]  /*3980*/  FFMA.FTZ R12, R12, R7.reuse, -R13 ;  /* 0x000000070c0c7223 */ /* 0x080fe2000001080d */
[----:B------:R-:W-:Y:S01]  /*3990*/  FFMA.FTZ R11, R4, R6, -R11 ;  /* 0x00000006040b7223 */ /* 0x000fe2000001080b */
        /* <DEDUP_REMOVED lines=24> */
.L_x_3510:
[----:B------:R-:W-:Y:S05]  /*3b20*/  BSYNC B1 ;  /* 0x0000000000017941 */ /* 0x000fea0003800000 */
.L_x_3509:
        /* <DEDUP_REMOVED lines=10> */
.L_x_3492:
[----:B------:R-:W-:-:S06]  /*3bd0*/  UISETP.NE.AND UP0, UPT, UR47, 0x3, UPT ;  /* 0x000000032f00788c */ /* 0x000fcc000bf05270 */
[----:B------:R-:W-:-:S13]  /*3be0*/  PLOP3.LUT P3, PT, PT, PT, UP0, 0x80, 0x0 ;  /* 0x000000000000781c */ /* 0x000fda0003f6f008 */
[----:B------:R-:W-:Y:S05]  /*3bf0*/  @!P3 BRA `(.L_x_3511) ;  /* 0x000000000004b947 */ /* 0x000fea0003800000 */
[----:B------:R-:W-:Y:S01]  /*3c00*/  BPT.TRAP 0x1 ;  /* 0x000000040000795c */ /* 0x000fe20000300000 */
.L_x_3511:
        /* <DEDUP_REMOVED lines=8> */
.L_x_3885:
[----:B------:R-:W-:Y:S05]  /*3c90*/  BSYNC B1 ;  /* 0x0000000000017941 */ /* 0x000fea0003800000 */
.L_x_3512:
[----:B------:R-:W-:Y:S05]  /*3ca0*/  @P4 BRA `(.L_x_3499) ;  /* 0x00000000002c4947 */ /* 0x000fea0003800000 */
[----:B------:R-:W-:Y:S01]  /*3cb0*/  @!P1 LOP3.LUT P4, RZ, R196, 0x4, RZ, 0xc0, !PT ;  /* 0x00000004c4ff9812 */ /* 0x000fe2000788c0ff */
[----:B------:R-:W-:Y:S01]  /*3cc0*/  @!P1 VIADD R4, R60, 0x20 ;  /* 0x000000203c049836 */ /* 0x000fe20000000000 */
[----:B------:R-:W-:Y:S02]  /*3cd0*/  PLOP3.LUT P5, PT, PT, PT, PT, 0x8, 0x0 ;  /* 0x000000000000781c */ /* 0x000fe40003fae170 */
[----:B------:R-:W-:-:S13]  /*3ce0*/  @!P1 PLOP3.LUT P5, PT, P4, PT, PT, 0x80, 0x0 ;  /* 0x000000000000981c */ /* 0x000fda00027af070 */
[----:B------:R-:W-:-:S04]  /*3cf0*/  @P5 VIADD R4, R60, 0xffffffe0 ;  /* 0xffffffe03c045836 */ /* 0x000fc80000000000 */
[----:B------:R-:W-:Y:S02]  /*3d00*/  @!P1 IMAD.IADD R27, R27, 0x1, R4 ;  /* 0x000000011b1b9824 */ /* 0x000fe400078e0204 */
[----:B------:R-:W1:Y:S02]  /*3d10*/  @!P0 LDS.128 R4, [R26+0x22400] ;  /* 0x022400001a048984 */ /* 0x000e640000000c00 */
[----:B------:R-:W-:-:S06]  /*3d20*/  @!P1 IMAD R8, R27, 0x2, R18 ;  /* 0x000000021b089824 */ /* 0x000fcc00078e0212 */
[----:B------:R-:W2:Y:S04]  /*3d30*/  @!P1 LDS.128 R8, [R8+0x22400] ;  /* 0x0224000008089984 */ /* 0x000ea80000000c00 */
[----:B-1----:R1:W-:Y:S04]  /*3d40*/  @!P0 STG.E.128 desc[UR50][R12.64], R4 ;  /* 0x000000040c008986 */ /* 0x0023e8000c101d32 */
[----:B--2---:R1:W-:Y:S02]  /*3d50*/  @!P1 STG.E.128 desc[UR50][R12.64+0x40], R8 ;  /* 0x000040080c009986 */ /* 0x0043e4000c101d32 */
.L_x_3499:
[----:B------:R-:W-:Y:S05]  /*3d60*/  BSYNC B0 ;  /* 0x0000000000007941 */ /* 0x000fea0003800000 */
.L_x_3491:
        /* <DEDUP_REMOVED lines=17> */
.L_x_3515:
[----:B------:R-:W-:Y:S05]  /*3e80*/  BSYNC B0 ;  /* 0x0000000000007941 */ /* 0x000fea0003800000 */
.L_x_3514:
[----:B------:R-:W2:Y:S01]  /*3e90*/  SYNCS.PHASECHK.TRANS64.TRYWAIT P5, [R64+URZ+0x388b0], R75 ;  /* 0x0388b04b400075a7 */ /* 0x000ea200080a017f */
[----:B------:R-:W-:Y:S01]  /*3ea0*/  BSSY B0, `(.L_x_3516) ;  /* 0x0000003000007945 */ /* 0x000fe20003800000 */
[----:B------:R-:W-:-:S03]  /*3eb0*/  ISETP.GE.AND P3, PT, R186, R73, PT ;  /* 0x00000049ba00720c */ /* 0x000fc60003f66270 */
[----:B--2---:R-:W-:Y:S10]  /*3ec0*/  @!P5 BRA `(.L_x_3517) ;  /* 0x00000228001cd947 */ /* 0x004ff40003800000 */
.L_x_3886:
[----:B------:R-:W-:Y:S05]  /*3ed0*/  BSYNC B0 ;  /* 0x0000000000007941 */ /* 0x000fea0003800000 */
.L_x_3516:
[----:B------:R-:W-:Y:S04]  /*3ee0*/  BSSY B0, `(.L_x_3518) ;  /* 0x0000052000007945 */ /* 0x000fe80003800000 */
[----:B------:R-:W-:Y:S05]  /*3ef0*/  @P3 BRA `(.L_x_3519) ;  /* 0x0000000400403947 */ /* 0x000fea0003800000 */
[----:B-1----:R-:W-:Y:S01]  /*3f00*/  IMAD.WIDE R4, R43, 0x40, R38 ;  /* 0x000000402b047825 */ /* 0x002fe200078e0226 */
[----:B------:R-:W-:Y:S01]  /*3f10*/  ULDC.64 UR4, c[0x0][0x328] ;  /* 0x0000ca0000047ab9 */ /* 0x000fe20000000a00 */
[----:B------:R-:W-:Y:S02]  /*3f20*/  LOP3.LUT P3, RZ, R196, 0x4, RZ, 0xc0, !PT ;  /* 0x00000004c4ff7812 */ /* 0x000fe4000786c0ff */
[----:B------:R-:W-:Y:S02]  /*3f30*/  IMAD R5, R5, UR4, RZ ;  /* 0x0000000405057c24 */ /* 0x000fe4000f8e02ff */
[----:B------:R-:W-:Y:S02]  /*3f40*/  IMAD.MOV.U32 R6, RZ, RZ, R20 ;  /* 0x000000ffff067224 */ /* 0x000fe400078e0014 */
[----:B------:R-:W-:Y:S02]  /*3f50*/  IMAD.MOV.U32 R7, RZ, RZ, R71 ;  /* 0x000000ffff077224 */ /* 0x000fe400078e0047 */
[----:B------:R-:W-:-:S02]  /*3f60*/  IMAD R5, R4, UR5, R5 ;  /* 0x0000000504057c24 */ /* 0x000fc4000f8e0205 */
[----:B------:R-:W-:Y:S01]  /*3f70*/  IMAD.WIDE.U32 R6, R4, UR4, R6 ;  /* 0x0000000404067c25 */ /* 0x000fe2000f8e0006 */
[----:B------:R-:W-:-:S03]  /*3f80*/  ULDC.64 UR4, c[0x0][0x318] ;  /* 0x0000c60000047ab9 */ /* 0x000fc60000000a00 */
[----:B------:R-:W-:Y:S01]  /*3f90*/  IMAD R9, R187, 0x8000, R60 ;  /* 0x00008000bb097824 */ /* 0x000fe200078e023c */
[----:B----4-:R-:W-:Y:S01]  /*3fa0*/  LEA R40, P5, R6, UR4, 0x1 ;  /* 0x0000000406287c11 */ /* 0x010fe2000f8a08ff */
[----:B------:R-:W-:Y:S01]  /*3fb0*/  IMAD.IADD R5, R7, 0x1, R5 ;  /* 0x0000000107057824 */ /* 0x000fe200078e0205 */
[----:B------:R-:W-:Y:S01]  /*3fc0*/  ULDC UR4, c[0x0][0x320] ;  /* 0x0000c80000047ab9 */ /* 0x000fe20000000800 */
[----:B------:R-:W-:Y:S02]  /*3fd0*/  VIADD R4, R16, 0x40 ;  /* 0x0000004010047836 */ /* 0x000fe40000000000 */
[C---:B------:R-:W-:Y:S01]  /*3fe0*/  VIADD R73, R9.reuse, 0x20 ;  /* 0x0000002009497836 */ /* 0x040fe20000000000 */
[----:B------:R-:W-:Y:S01]  /*3ff0*/  LEA.HI.X R41, R6, UR5, R5, 0x1, P5 ;  /* 0x0000000506297c11 */ /* 0x000fe2000a8f0c05 */
        /* <DEDUP_REMOVED lines=9> */
[----:B------:R-:W1:Y:S04]  /*4090*/  @!P5 LDS.128 R4, [R74+0x400] ;  /* 0x000400004a04d984 */ /* 0x000e680000000c00 */
[----:B------:R-:W3:Y:S04]  /*40a0*/  @!P3 LDS.128 R8, [R74+0x2400] ;  /* 0x002400004a08b984 */ /* 0x000ee80000000c00 */
[----:B-1----:R-:W-:Y:S01]  /*40b0*/  @!P5 STG.E.128 desc[UR50][R40.64], R4 ;  /* 0x000000042800d986 */ /* 0x002fe2000c101d32 */
[----:B------:R-:W-:-:S03]  /*40c0*/  ISETP.GE.AND P5, PT, R12, UR4, PT ;  /* 0x000000040c007c0c */ /* 0x000fc6000bfa6270 */
[----:B---3--:R-:W-:Y:S01]  /*40d0*/  @!P3 STG.E.128 desc[UR50][R40.64+0x80], R8 ;  /* 0x000080082800b986 */ /* 0x008fe2000c101d32 */
[----:B------:R-:W-:-:S09]  /*40e0*/  ISETP.GE.AND P3, PT, R13, UR4, PT ;  /* 0x000000040d007c0c */ /* 0x000fd2000bf66270 */
[----:B------:R-:W1:Y:S04]  /*40f0*/  @!P5 LDS.128 R12, [R74+0x4400] ;  /* 0x004400004a0cd984 */ /* 0x000e680000000c00 */
[----:B------:R-:W3:Y:S04]  /*4100*/  @!P3 LDS.128 R24, [R74+0x6400] ;  /* 0x006400004a18b984 */ /* 0x000ee80000000c00 */
[----:B-1----:R-:W-:Y:S01]  /*4110*/  @!P5 STG.E.128 desc[UR50][R40.64+0x100], R12 ;  /* 0x0001000c2800d986 */ /* 0x002fe2000c101d32 */
[----:B------:R-:W-:Y:S01]  /*4120*/  ISETP.GE.AND P5, PT, R66, UR4, PT ;  /* 0x0000000442007c0c */ /* 0x000fe2000bfa6270 */
[----:B------:R-:W-:-:S02]  /*4130*/  VIADD R66, R16, 0x180 ;  /* 0x0000018010427836 */ /* 0x000fc40000000000 */
[----:B---3--:R-:W-:Y:S01]  /*4140*/  @!P3 STG.E.128 desc[UR50][R40.64+0x180], R24 ;  /* 0x000180182800b986 */ /* 0x008fe2000c101d32 */
[----:B------:R-:W-:Y:S01]  /*4150*/  ISETP.GE.AND P3, PT, R72, UR4, PT ;  /* 0x0000000448007c0c */ /* 0x000fe2000bf66270 */
[----:B------:R-:W-:-:S08]  /*4160*/  VIADD R72, R16, 0x1c0 ;  /* 0x000001c010487836 */ /* 0x000fd00000000000 */
        /* <DEDUP_REMOVED lines=11> */
[----:B------:R-:W-:-:S03]  /*4220*/  ISETP.GE.AND P5, PT, R70, UR4, PT ;  /* 0x0000000446007c0c */ /* 0x000fc6000bfa6270 */
        /* <DEDUP_REMOVED lines=27> */
[----:B-1----:R1:W-:Y:S04]  /*43e0*/  @!P5 STG.E.128 desc[UR50][R40.64+0x340], R12 ;  /* 0x0003400c2800d986 */ /* 0x0023e8000c101d32 */
[----:B---3--:R1:W-:Y:S02]  /*43f0*/  @!P3 STG.E.128 desc[UR50][R40.64+0x3c0], R24 ;  /* 0x0003c0182800b986 */ /* 0x0083e4000c101d32 */
.L_x_3519:
[----:B------:R-:W-:Y:S05]  /*4400*/  BSYNC B0 ;  /* 0x0000000000007941 */ /* 0x000fea0003800000 */
.L_x_3518:
        /* <DEDUP_REMOVED lines=13> */
[----:B------:R-:W-:Y:S02]  /*44e0*/  SEL R5, RZ, 0x1, P4 ;  /* 0x00000001ff057807 */ /* 0x000fe40002000000 */
[----:B------:R-:W-:Y:S02]  /*44f0*/  SEL R187, R187, RZ, P4 ;  /* 0x000000ffbbbb7207 */ /* 0x000fe40002000000 */
[----:B------:R-:W-:Y:S01]  /*4500*/  LOP3.LUT R190, R190, R5, RZ, 0x3c, !PT ;  /* 0x00000005bebe7212 */ /* 0x000fe200078e3cff */
[----:B0-----:R-:W-:Y:S06]  /*4510*/  @P2 BRA `(.L_x_3520) ;  /* 0xffffffe000182947 */ /* 0x001fec000383ffff */
.L_x_3486:
[----:B------:R-:W-:Y:S04]  /*4520*/  BSSY B0, `(.L_x_3521) ;  /* 0x0000004000007945 */ /* 0x000fe80003800000 */
[----:B------:R-:W-:Y:S05]  /*4530*/  @P3 BRA `(.L_x_3522) ;  /* 0x0000000000083947 */ /* 0x000fea0003800000 */
[----:B------:R-:W0:Y:S02]  /*4540*/  FENCE.VIEW.ASYNC.G ;  /* 0x00000000000073c6 */ /* 0x000e240000000100 */
[----:B0-----:R-:W-:Y:S06]  /*4550*/  BAR.ARV 0xc, 0x180 ;  /* 0x0306000000007b1d */ /* 0x001fec0000002000 */
.L_x_3522:
[----:B------:R-:W-:Y:S05]  /*4560*/  BSYNC B0 ;  /* 0x0000000000007941 */ /* 0x000fea0003800000 */
.L_x_3521:
[----:B------:R-:W-:Y:S01]  /*4570*/  UISETP.NE.AND UP0, UPT, UR37, 0x1, UPT ;  /* 0x000000012500788c */ /* 0x000fe2000bf05270 */
[----:B------:R-:W-:Y:S05]  /*4580*/  BSSY B7, `(.L_x_3523) ;  /* 0x00014d1000077945 */ /* 0x000fea0003800000 */
[----:B------:R-:W-:-:S13]  /*4590*/  PLOP3.LUT P0, PT, PT, PT, UP0, 0x80, 0x0 ;  /* 0x000000000000781c */ /* 0x000fda0003f0f008 */
[----:B------:R-:W-:Y:S05]  /*45a0*/  @!P0 BRA `(.L_x_3524) ;  /* 0x0000002000508947 */ /* 0x000fea0003800000 */
[----:B------:R-:W0:Y:S01]  /*45b0*/  LDC R0, c[0x0][0x448] ;  /* 0x00011200ff007b82 */ /* 0x000e220000000800 */
[----:B------:R-:W-:-:S07]  /*45c0*/  VIADD R3, R195, 0x3f ;  /* 0x0000003fc3037836 */ /* 0x000fce0000000000 */
[----:B------:R-:W2:Y:S01]  /*45d0*/  LDC.64 R6, c[0x0][0xad8] ;  /* 0x0002b600ff067b82 */ /* 0x000ea20000000a00 */
[----:B0-----:R-:W-:Y:S02]  /*45e0*/  ISETP.NE.AND P1, PT, R0, 0x1, PT ;  /* 0x000000010000780c */ /* 0x001fe40003f25270 */
[----:B--2---:R-:W-:-:S11]  /*45f0*/  ISETP.GE.AND P2, PT, R7, 0x1, PT ;  /* 0x000000010700780c */ /* 0x004fd60003f46270 */
[----:B------:R-:W0:Y:S08]  /*4600*/  @P1 LDC R0, c[0x0][0x44c] ;  /* 0x00011300ff001b82 */ /* 0x000e300000000800 */
[----:B------:R-:W2:Y:S01]  /*4610*/  @P1 LDC R5, c[0x0][0x450] ;  /* 0x00011400ff051b82 */ /* 0x000ea20000000800 */
[----:B0-----:R-:W-:-:S05]  /*4620*/  @P1 IMAD.HI.U32 R0, R3, R0, RZ ;  /* 0x0000000003001227 */ /* 0x001fca00078e00ff */
[----:B--2---:R-:W-:-:S05]  /*4630*/  @P1 SHF.R.U32.HI R3, RZ, R5, R0 ;  /* 0x00000005ff031219 */ /* 0x004fca0000011600 */
        /* <DEDUP_REMOVED lines=9> */
[----:B-1----:R-:W0:Y:S02]  /*46d0*/  @P0 LDC.64 R4, c[0x0][0xae0] ;  /* 0x0002b800ff040b82 */ /* 0x002e240000000a00 */
[----:B0-----:R-:W-:-:S05]  /*46e0*/  @P0 IMAD.HI.U32 R2, R3, R4, RZ ;  /* 0x0000000403020227 */ /* 0x001fca00078e00ff */
[----:B------:R-:W-:-:S04]  /*46f0*/  @P0 SHF.R.U32.HI R3, RZ, R5, R2 ;  /* 0x00000005ff030219 */ /* 0x000fc80000011602 */
[----:B------:R-:W-:Y:S01]  /*4700*/  LOP3.LUT R2, RZ, R3, RZ, 0x33, !PT ;  /* 0x00000003ff027212 */ /* 0x000fe200078e33ff */
[----:B------:R-:W-:Y:S06]  /*4710*/  BRA `(.L_x_3528) ;  /* 0x0000000000107947 */ /* 0x000fec0003800000 */
.L_x_3527:
[----:B------:R-:W-:-:S13]  /*4720*/  ISETP.NE.AND P0, PT, R7, 0x1, PT ;  /* 0x000000010700780c */ /* 0x000fda0003f05270 */
[----:B-1----:R-:W0:Y:S02]  /*4730*/  @P0 LDC.64 R4, c[0x0][0xae0] ;  /* 0x0002b800ff040b82 */ /* 0x002e240000000a00 */
[----:B0-----:R-:W-:-:S05]  /*4740*/  @P0 IMAD.HI.U32 R4, R2, R4, RZ ;  /* 0x0000000402040227 */ /* 0x001fca00078e00ff */
[----:B------:R-:W-:-:S07]  /*4750*/  @P0 SHF.R.U32.HI R2, RZ, R5, R4 ;  /* 0x00000005ff020219 */ /* 0x000fce0000011604 */
.L_x_3528:
[----:B------:R-:W-:Y:S05]  /*4760*/  BSYNC B0 ;  /* 0x0000000000007941 */ /* 0x000fea0003800000 */
.L_x_3526:
[----:B------:R-:W-:-:S05]  /*4770*/  IMAD R3, R2, R7, R7 ;  /* 0x0000000702037224 */ /* 0x000fca00078e0207 */
[----:B------:R-:W-:-:S07]  /*4780*/  VIMNMX R0, R0, R3, PT ;  /* 0x0000000300007248 */ /* 0x000fce0003fe0100 */
.L_x_3525:
[----:B------:R-:W1:Y:S01]  /*4790*/  @P1 LDC R2, c[0x0][0x44c] ;  /* 0x00011300ff021b82 */ /* 0x000e620000000800 */
[----:B------:R-:W-:Y:S01]  /*47a0*/  VIADD R0, R0, 0x3f ;  /* 0x0000003f00007836 */ /* 0x000fe20000000000 */
[----:B------:R-:W-:-:S04]  /*47b0*/  ULDC UR4, c[0x0][0xad4] ;  /* 0x0002b50000047ab9 */ /* 0x000fc80000000800 */
[----:B------:R-:W-:Y:S02]  /*47c0*/  SHF.R.S32.HI R3, RZ, 0x1f, R0 ;  /* 0x0000001fff037819 */ /* 0x000fe40000011400 */
[----:B------:R-:W0:Y:S02]  /*47d0*/  @P1 LDC R5, c[0x0][0x450] ;  /* 0x00011400ff051b82 */ /* 0x000e240000000800 */
[----:B------:R-:W-:-:S04]  /*47e0*/  LEA.HI R3, R3, R0, RZ, 0x6 ;  /* 0x0000000003037211 */ /* 0x000fc800078f30ff */
[----:B------:R-:W-:-:S04]  /*47f0*/  SHF.R.S32.HI R3, RZ, 0x6, R3 ;  /* 0x00000006ff037819 */ /* 0x000fc80000011403 */
[----:B------:R-:W-:Y:S01]  /*4800*/  VIMNMX R8, R168, R3, PT ;  /* 0x00000003a8087248 */ /* 0x000fe20003fe0100 */
[----:B-1----:R-:W-:-:S04]  /*4810*/  @P1 IMAD.HI.U32 R4, R195, R2, RZ ;  /* 0x00000002c3041227 */ /* 0x002fc800078e00ff */
[----:B------:R-:W-:Y:S01]  /*4820*/  IMAD.MOV.U32 R2, RZ, RZ, R195 ;  /* 0x000000ffff027224 */ /* 0x000fe200078e00c3 */
[----:B0-----:R-:W-:-:S05]  /*4830*/  @P1 SHF.R.U32.HI R2, RZ, R5, R4 ;  /* 0x00000005ff021219 */ /* 0x001fca0000011604 */
        /* <DEDUP_REMOVED lines=13> */
.L_x_3531:
[----:B------:R-:W-:-:S13]  /*4910*/  ISETP.NE.AND P0, PT, R7, 0x1, PT ;  /* 0x000000010700780c */ /* 0x000fda0003f05270 */
[----:B------:R-:W0:Y:S02]  /*4920*/  @P0 LDC.64 R2, c[0x0][0xae0] ;  /* 0x0002b800ff020b82 */ /* 0x000e240000000a00 */
[----:B0-----:R-:W-:-:S05]  /*4930*/  @P0 IMAD.HI.U32 R2, R169, R2, RZ ;  /* 0x00000002a9020227 */ /* 0x001fca00078e00ff */
[----:B------:R-:W-:-:S07]  /*4940*/  @P0 SHF.R.U32.HI R169, RZ, R3, R2 ;  /* 0x00000003ffa90219 */ /* 0x000fce0000011602 */
.L_x_3532:
[----:B------:R-:W-:Y:S05]  /*4950*/  BSYNC B0 ;  /* 0x0000000000007941 */ /* 0x000fea0003800000 */
.L_x_3530:
[----:B------:R-:W-:-:S05]  /*4960*/  IMAD R169, R169, R7, RZ ;  /* 0x00000007a9a97224 */ /* 0x000fca00078e02ff */
[----:B------:R-:W-:-:S07]  /*4970*/  VIMNMX R0, R0, R169, !PT ;  /* 0x000000a900007248 */ /* 0x000fce0007fe0100 */
.L_x_3529:
[----:B------:R-:W-:Y:S02]  /*4980*/  SHF.R.S32.HI R3, RZ, 0x1f, R0 ;  /* 0x0000001fff037819 */ /* 0x000fe40000011400 */
[----:B------:R-:W-:Y:S02]  /*4990*/  CS2R R150, SRZ ;  /* 0x0000000000967805 */ /* 0x000fe4000001ff00 */
[----:B------:R-:W-:Y:S02]  /*49a0*/  PLOP3.LUT P0, PT, PT, PT, PT, 0x80, 0x0 ;  /* 0x000000000000781c */ /* 0x000fe40003f0f070 */
[----:B------:R-:W-:Y:S02]  /*49b0*/  CS2R R148, SRZ ;  /* 0x0000000000947805 */ /* 0x000fe4000001ff00 */
[----:B------:R-:W-:Y:S02]  /*49c0*/  LEA.HI R0, R3, R0, RZ, 0x6 ;  /* 0x0000000003007211 */ /* 0x000fe400078f30ff */
[----:B------:R-:W-:-:S02]  /*49d0*/  CS2R R2, SRZ ;  /* 0x0000000000027805 */ /* 0x000fc4000001ff00 */
[----:B------:R-:W-:Y:S02]  /*49e0*/  CS2R R146, SRZ ;  /* 0x0000000000927805 */ /* 0x000fe4000001ff00 */
[----:B------:R-:W-:Y:S02]  /*49f0*/  CS2R R144, SRZ ;  /* 0x0000000000907805 */ /* 0x000fe4000001ff00 */
[----:B------:R-:W-:Y:S02]  /*4a00*/  SHF.R.S32.HI R0, RZ, 0x6, R0 ;  /* 0x00000006ff007819 */ /* 0x000fe40000011400 */
[----:B------:R-:W-:Y:S02]  /*4a10*/  CS2R R142, SRZ ;  /* 0x00000000008e7805 */ /* 0x000fe4000001ff00 */
[----:B------:R-:W-:Y:S02]  /*4a20*/  CS2R R140, SRZ ;  /* 0x00000000008c7805 */ /* 0x000fe4000001ff00 */
[----:B------:R-:W-:-:S02]  /*4a30*/  CS2R R138, SRZ ;  /* 0x00000000008a7805 */ /* 0x000fc4000001ff00 */
[----:B------:R-:W-:Y:S02]  /*4a40*/  VIMNMX R4, RZ, R0, !PT ;  /* 0x00000000ff047248 */ /* 0x000fe40007fe0100 */
[----:B------:R-:W-:Y:S02]  /*4a50*/  CS2R R136, SRZ ;  /* 0x0000000000887805 */ /* 0x000fe4000001ff00 */
[----:B------:R-:W-:Y:S02]  /*4a60*/  CS2R R134, SRZ ;  /* 0x0000000000867805 */ /* 0x000fe4000001ff00 */
[----:B------:R-:W-:Y:S02]  /*4a70*/  CS2R R132, SRZ ;  /* 0x0000000000847805 */ /* 0x000fe4000001ff00 */
[----:B------:R-:W-:Y:S02]  /*4a80*/  ISETP.GT.AND P1, PT, R8, R4, PT ;  /* 0x000000040800720c */ /* 0x000fe40003f24270 */
        /* <DEDUP_REMOVED lines=30> */
[----:B---3--:R-:W-:-:S02]  /*4c70*/  CS2R R78, SRZ ;  /* 0x00000000004e7805 */ /* 0x008fc4000001ff00 */
        /* <DEDUP_REMOVED lines=21> */
[----:B------:R-:W-:Y:S02]  /*4dd0*/  CS2R R6, SRZ ;  /* 0x0000000000067805 */ /* 0x000fe4000001ff00 */
[----:B------:R-:W-:Y:S01]  /*4de0*/  CS2R R178, SRZ ;  /* 0x0000000000b27805 */ /* 0x000fe2000001ff00 */
[----:B------:R-:W-:Y:S02]  /*4df0*/  IMAD.MOV.U32 R0, RZ, RZ, RZ ;  /* 0x000000ffff007224 */ /* 0x000fe400078e00ff */
[----:B------:R-:W-:Y:S01]  /*4e00*/  IMAD.MOV.U32 R5, RZ, RZ, RZ ;  /* 0x000000ffff057224 */ /* 0x000fe200078e00ff */
[----:B------:R-:W-:Y:S06]  /*4e10*/  @!P1 BRA `(.L_x_3533) ;  /* 0x00000144001c9947 */ /* 0x000fec0003800000 */
[----:B------:R-:W0:Y:S01]  /*4e20*/  SHFL.IDX PT, R0, R227, RZ, 0x1f ;  /* 0x00001fffe3007589 */ /* 0x000e2200000e0000 */
[----:B------:R-:W-:Y:S01]  /*4e30*/  IMAD.MOV.U32 R11, RZ, RZ, 0x40000040 ;  /* 0x40000040ff0b7424 */ /* 0x000fe200078e00ff */
[----:B------:R-:W-:Y:S01]  /*4e40*/  BSSY B0, `(.L_x_3534) ;  /* 0x00000fc000007945 */ /* 0x000fe20003800000 */
[----:B------:R-:W-:Y:S01]  /*4e50*/  IMAD.MOV.U32 R13, RZ, RZ, 0x40000040 ;  /* 0x40000040ff0d7424 */ /* 0x000fe200078e00ff */
[----:B------:R-:W-:Y:S01]  /*4e60*/  BAR.SYNC.DEFER_BLOCKING 0xe, 0x100 ;  /* 0x0384000000007b1d */ /* 0x000fe20000010000 */
[----:B------:R-:W-:Y:S01]  /*4e70*/  IMAD.MOV.U32 R7, RZ, RZ, 0x40000040 ;  /* 0x40000040ff077424 */ /* 0x000fe200078e00ff */
[----:B------:R-:W-:Y:S01]  /*4e80*/  R2UR UR5, R11 ;  /* 0x000000000b0572ca */ /* 0x000fe200000e0000 */
[----:B------:R-:W-:Y:S01]  /*4e90*/  IMAD.MOV.U32 R15, RZ, RZ, 0x40000040 ;  /* 0x40000040ff0f7424 */ /* 0x000fe200078e00ff */
[----:B------:R-:W-:Y:S01]  /*4ea0*/  R2UR UR7, R13 ;  /* 0x000000000d0772ca */ /* 0x000fe200000e0000 */
[----:B------:R-:W-:Y:S02]  /*4eb0*/  IMAD.MOV.U32 R13, RZ, RZ, 0x40000040 ;  /* 0x40000040ff0d7424 */ /* 0x000fe400078e00ff */
[----:B------:R-:W-:Y:S01]  /*4ec0*/  VIADD R5, R8, 0xfffffffe ;  /* 0xfffffffe08057836 */ /* 0x000fe20000000000 */
[----:B------:R-:W1:Y:S04]  /*4ed0*/  S2R R9, SR_TID.X ;  /* 0x0000000000097919 */ /* 0x000e680000002100 */
[----:B------:R-:W-:-:S02]  /*4ee0*/  ISETP.GE.AND P0, PT, R5, R4, PT ;  /* 0x000000040500720c */ /* 0x000fc40003f06270 */
[----:B0-----:R-:W-:-:S04]  /*4ef0*/  LEA.HI R2, R0, R0, RZ, 0x1 ;  /* 0x0000000000027211 */ /* 0x001fc800078f08ff */
[----:B------:R-:W-:Y:S01]  /*4f00*/  LOP3.LUT R3, R2, 0x1fffe, RZ, 0xc0, !PT ;  /* 0x0001fffe02037812 */ /* 0x000fe200078ec0ff */
[----:B----45:R-:W-:-:S04]  /*4f10*/  WARPGROUP.ARRIVE ;  /* 0x00000000000079c5 */ /* 0x030fc80000000000 */
        /* <DEDUP_REMOVED lines=11> */
[----:B------:R-:W-:Y:S01]  /*4fd0*/  LOP3.LUT R20, R3, 0x2000000, RZ, 0xfc, !PT ;  /* 0x0200000003147812 */ /* 0x000fe200078efcff */
[----:B------:R-:W-:Y:S01]  /*4fe0*/  IMAD.MOV.U32 R3, RZ, RZ, 0x40000040 ;  /* 0x40000040ff037424 */ /* 0x000fe200078e00ff */
        /* <DEDUP_REMOVED lines=42> */
.L_x_3536:
[----:B------:R-:W-:Y:S01]  /*5290*/  BAR.SYNC.DEFER_BLOCKING 0xe, 0x100 ;  /* 0x0384000000007b1d */ /* 0x000fe20000010000 */
[C---:B------:R-:W-:Y:S01]  /*52a0*/  IMAD R9, R19.reuse, 0x40, R194 ;  /* 0x0000004013097824 */ /* 0x040fe200078e02c2 */
[----:B------:R-:W-:Y:S01]  /*52b0*/  R2UR UR4, R10 ;  /* 0x000000000a0472ca */ /* 0x000fe200000e0000 */
[----:B------:R-:W-:Y:S01]  /*52c0*/  VIADD R19, R19, 0x1 ;  /* 0x0000000113137836 */ /* 0x000fe20000000000 */
[----:B------:R-:W-:Y:S01]  /*52d0*/  R2UR UR5, R11 ;  /* 0x000000000b0572ca */ /* 0x000fe200000e0000 */
[----:B01----:R-:W-:Y:S01]  /*52e0*/  IMAD R0, R9, 0x4, R18 ;  /* 0x0000000409007824 */ /* 0x003fe200078e0212 */
[----:B------:R-:W-:Y:S01]  /*52f0*/  ISETP.GT.AND P1, PT, R5, R4, PT ;  /* 0x000000040500720c */ /* 0x000fe20003f24270 */
[----:B------:R-:W-:Y:S01]  /*5300*/  IMAD.MOV.U32 R9, RZ, RZ, 0x40000040 ;  /* 0x40000040ff097424 */ /* 0x000fe200078e00ff */
[----:B------:R-:W-:Y:S01]  /*5310*/  ISETP.NE.AND P0, PT, R19, 0x2, PT ;  /* 0x000000021300780c */ /* 0x000fe20003f05270 */
[----:B------:R-:W-:-:S03]  /*5320*/  VIADD R5, R5, 0xffffffff ;  /* 0xffffffff05057836 */ /* 0x000fc60000000000 */
[----:B------:R-:W-:Y:S02]  /*5330*/  SEL R19, R19, RZ, P0 ;  /* 0x000000ff13137207 */ /* 0x000fe40000000000 */
[----:B------:R-:W-:Y:S01]  /*5340*/  R2UR UR7, R9 ;  /* 0x00000000090772ca */ /* 0x000fe200000e0000 */
[----:B------:R-:W-:Y:S02]  /*5350*/  IMAD.MOV.U32 R9, RZ, RZ, 0x40000040 ;  /* 0x40000040ff097424 */ /* 0x000fe400078e00ff */
[----:B------:R-:W-:-:S05]  /*5360*/  IMAD R8, R19, 0x1000, R20 ;  /* 0x0000100013087824 */ /* 0x000fca00078e0214 */
[----:B------:R-:W-:Y:S01]  /*5370*/  R2UR UR6, R8 ;  /* 0x00000000080672ca */ /* 0x000fe200000e0000 */
[----:B------:R-:W0:Y:S04]  /*5380*/  LDS R14, [R0+0x38400] ;  /* 0x03840000000e7984 */ /* 0x000e280000000800 */
[----:B------:R1:W2:Y:S02]  /*5390*/  LDS R15, [R0+0x38420] ;  /* 0x03842000000f7984 */ /* 0x0002a40000000800 */
[----:B-1----:R-:W-:-:S04]  /*53a0*/  @!P2 IMAD R0, R19, 0x8, R18 ;  /* 0x000000081300a824 */ /* 0x002fc800078e0212 */
        /* <DEDUP_REMOVED lines=131> */
[----:B------:R-:W-:-:S03]  /*5be0*/  IMAD.MOV.U32 R15, RZ, RZ, 0x40000040 ;  /* 0x40000040ff0f7424 */ /* 0x000fc600078e00ff */
[----:B------:R-:W-:-:S06]  /*5bf0*/  WARPGROUP.ARRIVE ;  /* 0x00000000000079c5 */ /* 0x000fcc0000000000 */
        /* <DEDUP_REMOVED lines=22> */
[----:B------:R-:W-:Y:S02]  /*5d60*/  R2UR UR7, R9 ;  /* 0x00000000090772ca */ /* 0x000fe400000e0000 */
[----:B------:R-:W-:-:S04]  /*5d70*/  SEL R9, RZ, 0x1, P0 ;  /* 0x00000001ff097807 */ /* 0x000fc80000000000 */
[----:B------:R-:W-:Y:S01]  /*5d80*/  LOP3.LUT R22, R22, R9, RZ, 0x3c, !PT ;  /* 0x0000000916167212 */ /* 0x000fe200078e3cff */
[----:B------:R-:W-:Y:S02]  /*5d90*/  WARPGROUP.DEPBAR.LE gsb0, 0x0 ;  /* 0x00008000000079c5 */ /* 0x000fe40000010000 */
[----:B------:R-:W-:-:S12]  /*5da0*/  WARPGROUP.ARRIVE ;  /* 0x00000000000079c5 */ /* 0x000fd80000000000 */
[----:B------:R-:W-:Y:S03]  /*5db0*/  HGMMA.64x256x16.F32 R24, gdesc[UR4].tnspB, R24, gsb0 ;  /* 0x43e00000041879f0 */ /* 0x000fe60008000818 */
[----:B------:R-:W-:Y:S02]  /*5dc0*/  WARPGROUP.DEPBAR.LE gsb0, 0x0 ;  /* 0x00008000000079c5 */ /* 0x000fe40000010000 */
[----:B------:R-:W-:Y:S06]  /*5dd0*/  BAR.ARV 0xf, 0x100 ;  /* 0x03c4000000007b1d */ /* 0x000fec0000002000 */
[----:B------:R1:W-:Y:S01]  /*5de0*/  @!P2 SYNCS.ARRIVE.TRANS64.RED.A1T0 RZ, [R0+URZ], RZ ;  /* 0x000000ff00ffa9a7 */ /* 0x0003e2000810043f */
[----:B------:R-:W-:Y:S05]  /*5df0*/  @P1 BRA `(.L_x_3536) ;  /* 0xfffffff400241947 */ /* 0x000fea000383ffff */
.L_x_3535:
[----:B------:R-:W-:Y:S05]  /*5e00*/  BSYNC B0 ;  /* 0x0000000000007941 */ /* 0x000fea0003800000 */
.L_x_3534:
        /* <DEDUP_REMOVED lines=139> */
[----:B------:R-:W-:Y:S01]  /*66c0*/  CS2R R2, SRZ ;  /* 0x0000000000027805 */ /* 0x000fe2000001ff00 */
[----:B------:R-:W-:Y:S06]  /*66d0*/  BAR.ARV 0xf, 0x100 ;  /* 0x03c4000000007b1d */ /* 0x000fec0000002000 */
[----:B------:R-:W-:Y:S05]  /*66e0*/  BRA `(.L_x_3533) ;  /* 0x0000012800e87947 */ /* 0x000fea0003800000 */
.L_x_3524:
        /* <DEDUP_REMOVED lines=23> */
.L_x_3539:
[----:B------:R-:W-:-:S13]  /*6860*/  ISETP.NE.AND P0, PT, R7, 0x1, PT ;  /* 0x000000010700780c */ /* 0x000fda0003f05270 */
[----:B-1----:R-:W0:Y:S02]  /*6870*/  @P0 LDC.64 R4, c[0x0][0xae0] ;  /* 0x0002b800ff040b82 */ /* 0x002e240000000a00 */
[----:B0-----:R-:W-:-:S05]  /*6880*/  @P0 IMAD.HI.U32 R4, R2, R4, RZ ;  /* 0x0000000402040227 */ /* 0x001fca00078e00ff */
[----:B------:R-:W-:-:S07]  /*6890*/  @P0 SHF.R.U32.HI R2, RZ, R5, R4 ;  /* 0x00000005ff020219 */ /* 0x000fce0000011604 */
.L_x_3540:
[----:B------:R-:W-:Y:S05]  /*68a0*/  BSYNC B0 ;  /* 0x0000000000007941 */ /* 0x000fea0003800000 */
.L_x_3538:
[----:B------:R-:W-:-:S05]  /*68b0*/  IMAD R3, R2, R7, R7 ;  /* 0x0000000702037224 */ /* 0x000fca00078e0207 */
[----:B------:R-:W-:-:S07]  /*68c0*/  VIMNMX R0, R0, R3, PT ;  /* 0x0000000300007248 */ /* 0x000fce0003fe0100 */
.L_x_3537:
        /* <DEDUP_REMOVED lines=24> */
.L_x_3543:
[----:B------:R-:W-:-:S13]  /*6a50*/  ISETP.NE.AND P0, PT, R7, 0x1, PT ;  /* 0x000000010700780c */ /* 0x000fda0003f05270 */
[----:B------:R-:W0:Y:S02]  /*6a60*/  @P0 LDC.64 R4, c[0x0][0xae0] ;  /* 0x0002b800ff040b82 */ /* 0x000e240000000a00 */
[----:B0-----:R-:W-:-:S05]  /*6a70*/  @P0 IMAD.HI.U32 R2, R0, R4, RZ ;  /* 0x0000000400020227 */ /* 0x001fca00078e00ff */
[----:B------:R-:W-:-:S07]  /*6a80*/  @P0 SHF.R.U32.HI R0, RZ, R5, R2 ;  /* 0x00000005ff000219 */ /* 0x000fce0000011602 */
.L_x_3544:
[----:B------:R-:W-:Y:S05]  /*6a90*/  BSYNC B0 ;  /* 0x0000000000007941 */ /* 0x000fea0003800000 */
.L_x_3542:
[----:B------:R-:W-:-:S05]  /*6aa0*/  IMAD R0, R0, R7, RZ ;  /* 0x0000000700007224 */ /* 0x000fca00078e02ff */
[----:B------:R-:W-:-:S07]  /*6ab0*/  VIMNMX R3, R3, R0, !PT ;  /* 0x0000000003037248 */ /* 0x000fce0007fe0100 */
.L_x_3541:
        /* <DEDUP_REMOVED lines=103> */
.L_x_3546:
[----:B------:R-:W-:Y:S05]  /*7130*/  BSYNC B6 ;  /* 0x0000000000067941 */ /* 0x000fea0003800000 */
.L_x_3545:
        /* <DEDUP_REMOVED lines=12> */
.L_x_3550:
[----:B-1----:R1:W2:Y:S02]  /*7200*/  SYNCS.PHASECHK.TRANS64.TRYWAIT P0, [R18+URZ+0x38800], R3 ;  /* 0x03880003120075a7 */ /* 0x0022a4000800017f */
[----:B--2---:R-:W-:Y:S05]  /*7210*/  @!P0 NANOSLEEP.SYNCS 0x989680 ;  /* 0x009896800000895d */ /* 0x004fea0003900000 */
[----:B------:R-:W2:Y:S02]  /*7220*/  @!P0 SYNCS.PHASECHK.TRANS64 P0, [R18+URZ+0x38800], R3 ;  /* 0x03880003120085a7 */ /* 0x000ea4000800007f */
[----:B--2---:R-:W-:Y:S05]  /*7230*/  @!P0 BRA `(.L_x_3550) ;  /* 0xfffffffc00f08947 */ /* 0x004fea000383ffff */
.L_x_3549:
[----:B------:R-:W-:Y:S05]  /*7240*/  BSYNC B0 ;  /* 0x0000000000007941 */ /* 0x000fea0003800000 */
.L_x_3548:
[----:B------:R-:W-:Y:S05]  /*7250*/  BRA `(.L_x_3551) ;  /* 0x0000002800c07947 */ /* 0x000fea0003800000 */
.L_x_3547:
        /* <DEDUP_REMOVED lines=31> */
.L_x_3553:
[----:B------:R-:W-:Y:S05]  /*7450*/  BSYNC B6 ;  /* 0x0000000000067941 */ /* 0x000fea0003800000 */
.L_x_3552:
        /* <DEDUP_REMOVED lines=24> */
[----:B------:R-:W-:-:S04]  /*75e0*/  IMAD.WIDE.U32 R2, R7, UR6, R2 ;  /* 0x0000000607027c25 */ /* 0x000fc8000f8e0002 */
[----:B------:R-:W-:Y:S01]  /*75f0*/  IMAD R7, R7, UR7, R0 ;  /* 0x0000000707077c24 */ /* 0x000fe2000f8e0200 */
[----:B------:R-:W-:Y:S01]  /*7600*/  ULDC.64 UR6, c[0x0][0x400] ;  /* 0x0001000000067ab9 */ /* 0x000fe20000000a00 */
[----:B------:R-:W-:Y:S01]  /*7610*/  IMAD.IADD R5, R5, 0x1, R9 ;  /* 0x0000000105057824 */ /* 0x000fe200078e0209 */
[----:B------:R-:W-:Y:S01]  /*7620*/  LEA R0, P0, R4, UR4, 0x1 ;  /* 0x0000000404007c11 */ /* 0x000fe2000f8008ff */
[----:B------:R-:W-:Y:S01]  /*7630*/  IMAD.IADD R7, R3, 0x1, R7 ;  /* 0x0000000103077824 */ /* 0x000fe200078e0207 */
[----:B------:R-:W-:Y:S01]  /*7640*/  LEA R6, P1, R2, UR6, 0x1 ;  /* 0x0000000602067c11 */ /* 0x000fe2000f8208ff */
[----:B------:R-:W-:Y:S01]  /*7650*/  UMOV UR4, 0xffffffff ;  /* 0xffffffff00047882 */ /* 0x000fe20000000000 */
[----:B------:R-:W-:Y:S02]  /*7660*/  LEA.HI.X R4, R4, UR5, R5, 0x1, P0 ;  /* 0x0000000504047c11 */ /* 0x000fe400080f0c05 */
[----:B------:R-:W-:Y:S01]  /*7670*/  LEA.HI.X R7, R2, UR7, R7, 0x1, P1 ;  /* 0x0000000702077c11 */ /* 0x000fe200088f0c07 */
[----:B------:R-:W-:Y:S08]  /*7680*/  BRA.DIV UR4, `(.L_x_3556) ;  /* 0x000001f204407947 */ /* 0x000ff0000b800000 */
[----:B------:R0:W1:Y:S04]  /*7690*/  SHFL.IDX PT, R3, R4, RZ, 0x1c1f ;  /* 0x001c1fff04037589 */ /* 0x00006800000e0000 */
[----:B------:R0:W2:Y:S04]  /*76a0*/  SHFL.IDX PT, R2, R0, RZ, 0x1c1f ;  /* 0x001c1fff00027589 */ /* 0x0000a800000e0000 */
[----:B------:R0:W3:Y:S04]  /*76b0*/  SHFL.IDX PT, R5, R7, RZ, 0x1c1f ;  /* 0x001c1fff07057589 */ /* 0x0000e800000e0000 */
[----:B------:R0:W4:Y:S02]  /*76c0*/  SHFL.IDX PT, R14, R6, RZ, 0x1c1f ;  /* 0x001c1fff060e7589 */ /* 0x00012400000e0000 */
.L_x_3892:
        /* <DEDUP_REMOVED lines=9> */
[----:B------:R-:W-:Y:S02]  /*7760*/  CS2R R30, SRZ ;  /* 0x00000000001e7805 */ /* 0x000fe4000001ff00 */
[----:B------:R-:W-:Y:S02]  /*7770*/  ISETP.GE.AND P3, PT, R212, UR4, PT ;  /* 0x00000004d4007c0c */ /* 0x000fe4000bf66270 */
[----:B------:R-:W-:Y:S01]  /*7780*/  ISETP.GE.AND P2, PT, R188, UR4, PT ;  /* 0x00000004bc007c0c */ /* 0x000fe2000bf46270 */
[----:B---3--:R-:W-:-:S10]  /*7790*/  IMAD.MOV.U32 R15, RZ, RZ, R5 ;  /* 0x000000ffff0f7224 */ /* 0x008fd400078e0005 */
[C---:B------:R-:W-:Y:S01]  /*77a0*/  @!P3 IMAD.SHL.U32 R21, R212.reuse, 0x2, RZ ;  /* 0x00000002d415b824 */ /* 0x040fe200078e00ff */
[----:B------:R-:W-:Y:S01]  /*77b0*/  @!P3 SHF.L.U64.HI R8, R212, 0x1, R232 ;  /* 0x00000001d408b819 */ /* 0x000fe200000102e8 */
[----:B-12---:R-:W-:-:S03]  /*77c0*/  @!P2 IMAD.WIDE R10, R188, 0x2, R2 ;  /* 0x00000002bc0aa825 */ /* 0x006fc600078e0202 */
[-C--:B------:R-:W-:Y:S02]  /*77d0*/  @!P3 IADD3 R2, P0, R2, R21.reuse, RZ ;  /* 0x000000150202b210 */ /* 0x080fe40007f1e0ff */
[----:B----4-:R-:W-:Y:S02]  /*77e0*/  @!P3 IADD3 R20, P1, R14, R21, RZ ;  /* 0x000000150e14b210 */ /* 0x010fe40007f3e0ff */
[----:B------:R-:W-:Y:S02]  /*77f0*/  CS2R R32, SRZ ;  /* 0x0000000000207805 */ /* 0x000fe4000001ff00 */
[----:B------:R-:W-:Y:S01]  /*7800*/  CS2R R24, SRZ ;  /* 0x0000000000187805 */ /* 0x000fe2000001ff00 */
[--C-:B------:R-:W-:Y:S01]  /*7810*/  @!P3 IMAD.X R3, R3, 0x1, R8.reuse, P0 ;  /* 0x000000010303b824 */ /* 0x100fe200000e0608 */
[----:B------:R1:W5:Y:S01]  /*7820*/  @!P2 LD.E.64 R30, desc[UR50][R10.64] ;  /* 0x000000320a1ea980 */ /* 0x000362000c101b00 */
[----:B------:R-:W-:Y:S01]  /*7830*/  @!P3 IMAD.X R21, R5, 0x1, R8, P1 ;  /* 0x000000010515b824 */ /* 0x000fe200008e0608 */
[----:B------:R-:W-:Y:S01]  /*7840*/  CS2R R8, SRZ ;  /* 0x0000000000087805 */ /* 0x000fe2000001ff00 */
[----:B------:R-:W-:Y:S01]  /*7850*/  @!P2 IMAD.WIDE R12, R188, 0x2, R14 ;  /* 0x00000002bc0ca825 */ /* 0x000fe200078e020e */
[----:B------:R1:W5:Y:S04]  /*7860*/  @!P3 LD.E.64 R24, desc[UR50][R2.64] ;  /* 0x000000320218b980 */ /* 0x000368000c101b00 */
[----:B------:R1:W5:Y:S04]  /*7870*/  @!P2 LD.E.64 R32, desc[UR50][R12.64] ;  /* 0x000000320c20a980 */ /* 0x000368000c101b00 */
[----:B------:R1:W5:Y:S02]  /*7880*/  @!P3 LD.E.64 R8, desc[UR50][R20.64] ;  /* 0x000000321408b980 */ /* 0x000364000c101b00 */
.L_x_3558:
[----:B------:R-:W-:Y:S05]  /*7890*/  BSYNC B1 ;  /* 0x0000000000017941 */ /* 0x000fea0003800000 */
.L_x_3557:
[----:B-12--5:R-:W-:Y:S01]  /*78a0*/  IMAD.MOV.U32 R2, RZ, RZ, R32 ;  /* 0x000000ffff027224 */ /* 0x026fe200078e0020 */
[----:B------:R-:W-:Y:S01]  /*78b0*/  UMOV UR4, 0xffffffff ;  /* 0xffffffff00047882 */ /* 0x000fe20000000000 */
[----:B------:R-:W-:Y:S01]  /*78c0*/  IMAD.MOV.U32 R3, RZ, RZ, R33 ;  /* 0x000000ffff037224 */ /* 0x000fe200078e0021 */
        /* <DEDUP_REMOVED lines=18> */
.L_x_3898:
        /* <DEDUP_REMOVED lines=15> */
[----:B------:R-:W-:Y:S01]  /*7ae0*/  ISETP.GE.AND P2, PT, R188, UR4, PT ;  /* 0x00000004bc007c0c */ /* 0x000fe2000bf46270 */
[----:B------:R-:W-:Y:S01]  /*7af0*/  IMAD.MOV.U32 R15, RZ, RZ, R5 ;  /* 0x000000ffff0f7224 */ /* 0x000fe200078e0005 */
[----:B------:R-:W-:-:S09]  /*7b00*/  CS2R R26, SRZ ;  /* 0x00000000001a7805 */ /* 0x000fd2000001ff00 */
[C---:B------:R-:W-:Y:S01]  /*7b10*/  @!P3 IMAD.SHL.U32 R11, R212.reuse, 0x2, RZ ;  /* 0x00000002d40bb824 */ /* 0x040fe200078e00ff */
[----:B------:R-:W-:Y:S01]  /*7b20*/  @!P3 SHF.L.U64.HI R0, R212, 0x1, R232 ;  /* 0x00000001d400b819 */ /* 0x000fe200000102e8 */
[----:B--23--:R-:W-:-:S03]  /*7b30*/  @!P2 IMAD.WIDE R6, R188, 0x2, R2 ;  /* 0x00000002bc06a825 */ /* 0x00cfc600078e0202 */
[-C--:B------:R-:W-:Y:S02]  /*7b40*/  @!P3 IADD3 R2, P0, R2, R11.reuse, RZ ;  /* 0x0000000b0202b210 */ /* 0x080fe40007f1e0ff */
[----:B----4-:R-:W-:Y:S02]  /*7b50*/  @!P3 IADD3 R4, P1, R14, R11, RZ ;  /* 0x0000000b0e04b210 */ /* 0x010fe40007f3e0ff */
[----:B------:R-:W-:Y:S02]  /*7b60*/  CS2R R12, SRZ ;  /* 0x00000000000c7805 */ /* 0x000fe4000001ff00 */
[----:B------:R-:W-:Y:S01]  /*7b70*/  CS2R R10, SRZ ;  /* 0x00000000000a7805 */ /* 0x000fe2000001ff00 */
[----:B------:R-:W-:Y:S01]  /*7b80*/  @!P2 IMAD.WIDE R14, R188, 0x2, R14 ;  /* 0x00000002bc0ea825 */ /* 0x000fe200078e020e */
[----:B------:R0:W5:Y:S03]  /*7b90*/  @!P2 LD.E.64 R28, desc[UR50][R6.64] ;  /* 0x00000032061ca980 */ /* 0x000166000c101b00 */
[--C-:B------:R-:W-:Y:S01]  /*7ba0*/  @!P3 IMAD.X R3, R3, 0x1, R0.reuse, P0 ;  /* 0x000000010303b824 */ /* 0x100fe200000e0600 */
[----:B------:R0:W5:Y:S01]  /*7bb0*/  @!P2 LD.E.64 R26, desc[UR50][R14.64] ;  /* 0x000000320e1aa980 */ /* 0x000162000c101b00 */
[----:B------:R-:W-:-:S03]  /*7bc0*/  @!P3 IMAD.X R5, R5, 0x1, R0, P1 ;  /* 0x000000010505b824 */ /* 0x000fc600008e0600 */
[----:B------:R0:W5:Y:S04]  /*7bd0*/  @!P3 LD.E.64 R12, desc[UR50][R2.64] ;  /* 0x00000032020cb980 */ /* 0x000168000c101b00 */
[----:B------:R0:W5:Y:S02]  /*7be0*/  @!P3 LD.E.64 R10, desc[UR50][R4.64] ;  /* 0x00000032040ab980 */ /* 0x000164000c101b00 */
.L_x_3561:
[----:B------:R-:W-:Y:S05]  /*7bf0*/  BSYNC B1 ;  /* 0x0000000000017941 */ /* 0x000fea0003800000 */
.L_x_3560:
[----:B------:R-:W1:Y:S01]  /*7c00*/  SYNCS.PHASECHK.TRANS64.TRYWAIT P0, [R18+URZ+0x38800], R21 ;  /* 0x03880015120075a7 */ /* 0x000e62000800017f */
[----:B0-2---:R-:W-:Y:S01]  /*7c10*/  LOP3.LUT R3, R34, 0x1c0, RZ, 0xc0, !PT ;  /* 0x000001c022037812 */ /* 0x005fe200078ec0ff */
[----:B---3-5:R-:W-:Y:S01]  /*7c20*/  IMAD.MOV.U32 R2, RZ, RZ, R26 ;  /* 0x000000ffff027224 */ /* 0x028fe200078e001a */
[----:B------:R-:W-:Y:S01]  /*7c30*/  VIADDMNMX R41, R35, -R195, 0x40, PT ;  /* 0x0000004023297446 */ /* 0x000fe200038009c3 */
[----:B------:R-:W-:Y:S01]  /*7c40*/  IMAD.MOV.U32 R4, RZ, RZ, R11 ;  /* 0x000000ffff047224 */ /* 0x000fe200078e000b */
[----:B------:R-:W-:Y:S01]  /*7c50*/  LOP3.LUT R0, R3, 0x18, R16, 0xf8, !PT ;  /* 0x0000001803007812 */ /* 0x000fe200078ef810 */
[----:B------:R-:W-:Y:S01]  /*7c60*/  IMAD.MOV.U32 R5, RZ, RZ, R28 ;  /* 0x000000ffff057224 */ /* 0x000fe200078e001c */
[----:B------:R-:W-:Y:S01]  /*7c70*/  SHF.R.U32.HI R3, RZ, 0x3, R3 ;  /* 0x00000003ff037819 */ /* 0x000fe20000011603 */
[----:B------:R-:W-:Y:S01]  /*7c80*/  BSSY B1, `(.L_x_3562) ;  /* 0x0000014000017945 */ /* 0x000fe20003800000 */
[----:B------:R-:W-:Y:S01]  /*7c90*/  PRMT R44, R2, 0x7610, R44 ;  /* 0x00007610022c7816 */ /* 0x000fe2000000002c */
[----:B------:R-:W-:Y:S01]  /*7ca0*/  IMAD.MOV.U32 R2, RZ, RZ, R10 ;  /* 0x000000ffff027224 */ /* 0x000fe200078e000a */
[----:B------:R-:W-:Y:S01]  /*7cb0*/  LOP3.LUT R3, R0, R3, RZ, 0x3c, !PT ;  /* 0x0000000300037212 */ /* 0x000fe200078e3cff */
[----:B------:R-:W-:Y:S01]  /*7cc0*/  IMAD.MOV.U32 R0, RZ, RZ, R27 ;  /* 0x000000ffff007224 */ /* 0x000fe200078e001b */
[----:B------:R-:W-:-:S02]  /*7cd0*/  PRMT R46, R5, 0x7610, R46 ;  /* 0x00007610052e7816 */ /* 0x000fc4000000002e */
[----:B------:R-:W-:Y:S01]  /*7ce0*/  PRMT R45, R2, 0x5410, R4 ;  /* 0x00005410022d7816 */ /* 0x000fe20000000004 */
[----:B------:R-:W-:Y:S01]  /*7cf0*/  IMAD R3, R216, 0x200, R3 ;  /* 0x00000200d8037824 */ /* 0x000fe200078e0203 */
[----:B------:R-:W-:Y:S01]  /*7d00*/  PRMT R44, R44, 0x5410, R0 ;  /* 0x000054102c2c7816 */ /* 0x000fe20000000000 */
[----:B------:R-:W-:Y:S01]  /*7d10*/  IMAD.MOV.U32 R0, RZ, RZ, R29 ;  /* 0x000000ffff007224 */ /* 0x000fe200078e001d */
[----:B------:R-:W-:Y:S01]  /*7d20*/  LOP3.LUT P2, RZ, R196, 0x4, RZ, 0xc0, !PT ;  /* 0x00000004c4ff7812 */ /* 0x000fe2000784c0ff */
[----:B------:R-:W-:Y:S01]  /*7d30*/  IMAD.MOV.U32 R4, RZ, RZ, R12 ;  /* 0x000000ffff047224 */ /* 0x000fe200078e000c */
[----:B------:R-:W-:Y:S01]  /*7d40*/  ISETP.GE.AND P1, PT, R186, R41, PT ;  /* 0x00000029ba00720c */ /* 0x000fe20003f26270 */
[----:B------:R-:W-:Y:S01]  /*7d50*/  IMAD R2, R3, 0x2, R18 ;  /* 0x0000000203027824 */ /* 0x000fe200078e0212 */
[----:B------:R-:W-:Y:S02]  /*7d60*/  PRMT R46, R46, 0x5410, R0 ;  /* 0x000054102e2e7816 */ /* 0x000fe40000000000 */
[----:B------:R-:W-:Y:S01]  /*7d70*/  PRMT R47, R4, 0x7610, R47 ;  /* 0x00007610042f7816 */ /* 0x000fe2000000002f */
[----:B------:R-:W-:-:S02]  /*7d80*/  IMAD.MOV.U32 R4, RZ, RZ, R13 ;  /* 0x000000ffff047224 */ /* 0x000fc400078e000d */
[C---:B------:R-:W-:Y:S02]  /*7d90*/  VIADD R3, R2.reuse, 0x20400 ;  /* 0x0002040002037836 */ /* 0x040fe40000000000 */
[----:B------:R-:W-:Y:S01]  /*7da0*/  VIADD R0, R2, 0x20440 ;  /* 0x0002044002007836 */ /* 0x000fe20000000000 */
[----:B-1----:R-:W-:Y:S06]  /*7db0*/  @!P0 BRA `(.L_x_3563) ;  /* 0x000001ec00548947 */ /* 0x002fec0003800000 */
.L_x_3899:
[----:B------:R-:W-:Y:S05]  /*7dc0*/  BSYNC B1 ;  /* 0x0000000000017941 */ /* 0x000fea0003800000 */
.L_x_3562:
        /* <DEDUP_REMOVED lines=9> */
[----:B------:R-:W0:Y:S01]  /*7e60*/  LDS.128 R4, [R2+0x20400] ;  /* 0x0204000002047984 */ /* 0x000e220000000c00 */
[----:B------:R-:W-:Y:S02]  /*7e70*/  SHF.R.U32.HI R34, RZ, 0x10, R33 ;  /* 0x00000010ff227819 */ /* 0x000fe40000011621 */
[--C-:B----4-:R-:W-:Y:S02]  /*7e80*/  SHF.R.U32.HI R14, RZ, 0x10, R31.reuse ;  /* 0x00000010ff0e7819 */ /* 0x110fe4000001161f */
[----:B------:R-:W-:Y:S01]  /*7e90*/  SHF.R.U64 R39, R30, 0x10, R31 ;  /* 0x000000101e277819 */ /* 0x000fe2000000121f */
[----:B------:R-:W-:Y:S01]  /*7ea0*/  HADD2.F32 R34, -RZ, R34.H0_H0 ;  /* 0x20000022ff227230 */ /* 0x000fe20000004100 */
[----:B------:R-:W-:Y:S01]  /*7eb0*/  SHF.R.U64 R37, R32, 0x10, R33 ;  /* 0x0000001020257819 */ /* 0x000fe20000001221 */
[----:B------:R-:W-:Y:S02]  /*7ec0*/  HADD2.F32 R31, -RZ, R36.H0_H0 ;  /* 0x20000024ff1f7230 */ /* 0x000fe40000004100 */
[----:B------:R-:W-:-:S02]  /*7ed0*/  HADD2.F32 R32, -RZ, R14.H0_H0 ;  /* 0x2000000eff207230 */ /* 0x000fc40000004100 */
[----:B------:R-:W-:Y:S02]  /*7ee0*/  HADD2.F32 R30, -RZ, R36.H1_H1 ;  /* 0x30000024ff1e7230 */ /* 0x000fe40000004100 */
[--C-:B0-----:R-:W-:Y:S02]  /*7ef0*/  HADD2.F32 R21, -RZ, R7.reuse.H1_H1 ;  /* 0x30000007ff157230 */ /* 0x101fe40000004100 */
[--C-:B------:R-:W-:Y:S02]  /*7f00*/  HADD2.F32 R3, -RZ, R4.reuse.H0_H0 ;  /* 0x20000004ff037230 */ /* 0x100fe40000004100 */
[----:B------:R-:W-:Y:S02]  /*7f10*/  HADD2.F32 R4, -RZ, R4.H1_H1 ;  /* 0x30000004ff047230 */ /* 0x000fe40000004100 */
[C---:B------:R-:W-:Y:S01]  /*7f20*/  FMUL.FTZ R38, R21.reuse, R34 ;  /* 0x0000002215267220 */ /* 0x040fe20000410000 */
[----:B------:R-:W-:Y:S02]  /*7f30*/  HADD2.F32 R15, -RZ, R7.H0_H0 ;  /* 0x20000007ff0f7230 */ /* 0x000fe40000004100 */
[----:B------:R-:W-:Y:S01]  /*7f40*/  FMUL.FTZ R21, R21, R32 ;  /* 0x0000002015157220 */ /* 0x000fe20000410000 */
[----:B------:R-:W-:-:S02]  /*7f50*/  HADD2.F32 R7, -RZ, R6.H0_H0 ;  /* 0x20000006ff077230 */ /* 0x000fc40000004100 */
[CC--:B------:R-:W-:Y:S01]  /*7f60*/  FMUL.FTZ R36, R4.reuse, R31.reuse ;  /* 0x0000001f04247220 */ /* 0x0c0fe20000410000 */
[----:B------:R-:W-:Y:S02]  /*7f70*/  HADD2.F32 R14, -RZ, R6.H1_H1 ;  /* 0x30000006ff0e7230 */ /* 0x000fe40000004100 */
[C---:B------:R-:W-:Y:S01]  /*7f80*/  FFMA.FTZ R38, R15.reuse, R32, -R38 ;  /* 0x000000200f267223 */ /* 0x040fe20000010826 */
[----:B------:R-:W-:Y:S01]  /*7f90*/  FFMA.FTZ R35, R15, R34, R21 ;  /* 0x000000220f237223 */ /* 0x000fe20000010015 */
[-C--:B------:R-:W-:Y:S01]  /*7fa0*/  FMUL.FTZ R32, R4, R30.reuse ;  /* 0x0000001e04207220 */ /* 0x080fe20000410000 */
[C---:B------:R-:W-:Y:S01]  /*7fb0*/  FFMA.FTZ R36, R3.reuse, R30, -R36 ;  /* 0x0000001e03247223 */ /* 0x040fe20000010824 */
[----:B------:R-:W-:Y:S02]  /*7fc0*/  HADD2.F32 R6, -RZ, R5.H0_H0 ;  /* 0x20000005ff067230 */ /* 0x000fe40000004100 */
[----:B------:R-:W-:Y:S02]  /*7fd0*/  HADD2.F32 R30, -RZ, R40.H0_H0 ;  /* 0x20000028ff1e7230 */ /* 0x000fe40000004100 */
[----:B------:R-:W-:Y:S01]  /*7fe0*/  FFMA.FTZ R3, R3, R31, R32 ;  /* 0x0000001f03037223 */ /* 0x000fe20000010020 */
[----:B------:R-:W-:-:S02]  /*7ff0*/  HADD2.F32 R15, -RZ, R42.H1_H1 ;  /* 0x3000002aff0f7230 */ /* 0x000fc40000004100 */
[----:B------:R-:W-:Y:S02]  /*8000*/  HADD2.F32 R5, -RZ, R5.H1_H1 ;  /* 0x30000005ff057230 */ /* 0x000fe40000004100 */
[CC--:B------:R-:W-:Y:S01]  /*8010*/  FMUL.FTZ R32, R14.reuse, R30.reuse ;  /* 0x0000001e0e207220 */ /* 0x0c0fe20000410000 */
[----:B------:R-:W-:Y:S02]  /*8020*/  HADD2.F32 R21, -RZ, R37.H0_H0 ;  /* 0x20000025ff157230 */ /* 0x000fe40000004100 */
[-C--:B------:R-:W-:Y:S01]  /*8030*/  FMUL.FTZ R33, R14, R15.reuse ;  /* 0x0000000f0e217220 */ /* 0x080fe20000410000 */
[----:B------:R-:W-:Y:S02]  /*8040*/  HADD2.F32 R4, -RZ, R39.H0_H0 ;  /* 0x20000027ff047230 */ /* 0x000fe40000004100 */
[----:B------:R-:W-:Y:S01]  /*8050*/  FFMA.FTZ R32, R7, R15, -R32 ;  /* 0x0000000f07207223 */ /* 0x000fe20000010820 */
[-C--:B------:R-:W-:Y:S01]  /*8060*/  FMUL.FTZ R31, R5, R21.reuse ;  /* 0x00000015051f7220 */ /* 0x080fe20000410000 */
[----:B------:R-:W-:Y:S01]  /*8070*/  FFMA.FTZ R33, R7, R30, R33 ;  /* 0x0000001e07217223 */ /* 0x000fe20000010021 */
[----:B------:R-:W-:Y:S01]  /*8080*/  FMUL.FTZ R14, R5, R4 ;  /* 0x00000004050e7220 */ /* 0x000fe20000410000 */
[----:B------:R-:W-:Y:S01]  /*8090*/  F2FP.F16.F32.PACK_AB R7, R35, R38 ;  /* 0x000000262307723e */ /* 0x000fe200000000ff */
[C---:B------:R-:W-:Y:S01]  /*80a0*/  FFMA.FTZ R5, R6.reuse, R4, -R31 ;  /* 0x0000000406057223 */ /* 0x040fe2000001081f */
[----:B------:R-:W-:Y:S01]  /*80b0*/  F2FP.F16.F32.PACK_AB R4, R3, R36 ;  /* 0x000000240304723e */ /* 0x000fe200000000ff */
[----:B------:R-:W-:Y:S01]  /*80c0*/  FFMA.FTZ R14, R6, R21, R14 ;  /* 0x00000015060e7223 */ /* 0x000fe2000001000e */
[----:B------:R-:W-:-:S04]  /*80d0*/  F2FP.F16.F32.PACK_AB R6, R33, R32 ;  /* 0x000000202106723e */ /* 0x000fc800000000ff */
[----:B------:R-:W-:-:S05]  /*80e0*/  F2FP.F16.F32.PACK_AB R5, R14, R5 ;  /* 0x000000050e05723e */ /* 0x000fca00000000ff */
[----:B------:R1:W-:Y:S02]  /*80f0*/  STS.128 [R2+0x20400], R4 ;  /* 0x0204000402007388 */ /* 0x0003e40000000c00 */
.L_x_3567:
[----:B------:R-:W-:Y:S05]  /*8100*/  BSYNC B2 ;  /* 0x0000000000027941 */ /* 0x000fea0003800000 */
.L_x_3566:
[----:B------:R-:W-:Y:S05]  /*8110*/  @P1 BRA `(.L_x_3565) ;  /* 0x0000000000a81947 */ /* 0x000fea0003800000 */
[----:B-1----:R-:W4:Y:S01]  /*8120*/  LDS.128 R4, [R0] ;  /* 0x0000000000047984 */ /* 0x002f220000000c00 */
[--C-:B------:R-:W-:Y:S01]  /*8130*/  SHF.R.U64 R34, R24, 0x10, R25.reuse ;  /* 0x0000001018227819 */ /* 0x100fe20000001219 */
[----:B------:R-:W-:Y:S01]  /*8140*/  HADD2.F32 R24, -RZ, R40.H1_H1 ;  /* 0x30000028ff187230 */ /* 0x000fe20000004100 */
[----:B0-----:R-:W-:Y:S01]  /*8150*/  SHF.R.U32.HI R21, RZ, 0x10, R25 ;  /* 0x00000010ff157819 */ /* 0x001fe20000011619 */
[----:B------:R-:W-:Y:S01]  /*8160*/  HADD2.F32 R15, -RZ, R43.H0_H0 ;  /* 0x2000002bff0f7230 */ /* 0x000fe20000004100 */
[--C-:B------:R-:W-:Y:S02]  /*8170*/  SHF.R.U32.HI R25, RZ, 0x10, R9.reuse ;  /* 0x00000010ff197819 */ /* 0x100fe40000011609 */
[----:B------:R-:W-:Y:S01]  /*8180*/  SHF.R.U64 R33, R8, 0x10, R9 ;  /* 0x0000001008217819 */ /* 0x000fe20000001209 */
[----:B------:R-:W-:Y:S02]  /*8190*/  HADD2.F32 R21, -RZ, R21.H0_H0 ;  /* 0x20000015ff157230 */ /* 0x000fe40000004100 */
[----:B------:R-:W-:-:S02]  /*81a0*/  HADD2.F32 R25, -RZ, R25.H0_H0 ;  /* 0x20000019ff197230 */ /* 0x000fc40000004100 */
[--C-:B----4-:R-:W-:Y:S02]  /*81b0*/  HADD2.F32 R14, -RZ, R7.reuse.H1_H1 ;  /* 0x30000007ff0e7230 */ /* 0x110fe40000004100 */
[--C-:B------:R-:W-:Y:S02]  /*81c0*/  HADD2.F32 R3, -RZ, R4.reuse.H0_H0 ;  /* 0x20000004ff037230 */ /* 0x100fe40000004100 */
[----:B------:R-:W-:Y:S02]  /*81d0*/  HADD2.F32 R4, -RZ, R4.H1_H1 ;  /* 0x30000004ff047230 */ /* 0x000fe40000004100 */
[C---:B------:R-:W-:Y:S01]  /*81e0*/  FMUL.FTZ R30, R14.reuse, R25 ;  /* 0x000000190e1e7220 */ /* 0x040fe20000410000 */
[----:B------:R-:W-:Y:S02]  /*81f0*/  HADD2.F32 R9, -RZ, R7.H0_H0 ;  /* 0x20000007ff097230 */ /* 0x000fe40000004100 */
[----:B------:R-:W-:Y:S01]  /*8200*/  FMUL.FTZ R32, R14, R21 ;  /* 0x000000150e207220 */ /* 0x000fe20000410000 */
[----:B------:R-:W-:-:S02]  /*8210*/  HADD2.F32 R7, -RZ, R6.H0_H0 ;  /* 0x20000006ff077230 */ /* 0x000fc40000004100 */
[C---:B------:R-:W-:Y:S01]  /*8220*/  FMUL.FTZ R14, R4.reuse, R24 ;  /* 0x00000018040e7220 */ /* 0x040fe20000410000 */
[----:B------:R-:W-:Y:S02]  /*8230*/  HADD2.F32 R8, -RZ, R6.H1_H1 ;  /* 0x30000006ff087230 */ /* 0x000fe40000004100 */
[----:B------:R-:W-:Y:S01]  /*8240*/  FFMA.FTZ R31, R9, R21, -R30 ;  /* 0x00000015091f7223 */ /* 0x000fe2000001081e */
[--C-:B------:R-:W-:Y:S02]  /*8250*/  HADD2.F32 R6, -RZ, R5.reuse.H0_H0 ;  /* 0x20000005ff067230 */ /* 0x100fe40000004100 */
[-C--:B------:R-:W-:Y:S01]  /*8260*/  FMUL.FTZ R30, R4, R15.reuse ;  /* 0x0000000f041e7220 */ /* 0x080fe20000410000 */
[----:B------:R-:W-:Y:S01]  /*8270*/  FFMA.FTZ R21, R3, R15, -R14 ;  /* 0x0000000f03157223 */ /* 0x000fe2000001080e */
[----:B------:R-:W-:Y:S02]  /*8280*/  HADD2.F32 R5, -RZ, R5.H1_H1 ;  /* 0x30000005ff057230 */ /* 0x000fe40000004100 */
[----:B------:R-:W-:Y:S01]  /*8290*/  FFMA.FTZ R32, R9, R25, R32 ;  /* 0x0000001909207223 */ /* 0x000fe20000010020 */
[----:B------:R-:W-:-:S02]  /*82a0*/  HADD2.F32 R15, -RZ, R42.H0_H0 ;  /* 0x2000002aff0f7230 */ /* 0x000fc40000004100 */
[----:B------:R-:W-:Y:S01]  /*82b0*/  FFMA.FTZ R30, R3, R24, R30 ;  /* 0x00000018031e7223 */ /* 0x000fe2000001001e */
[----:B------:R-:W-:Y:S02]  /*82c0*/  HADD2.F32 R14, -RZ, R33.H0_H0 ;  /* 0x20000021ff0e7230 */ /* 0x000fe40000004100 */
[----:B------:R-:W-:Y:S02]  /*82d0*/  HADD2.F32 R9, -RZ, R43.H1_H1 ;  /* 0x3000002bff097230 */ /* 0x000fe40000004100 */
[C---:B------:R-:W-:Y:S01]  /*82e0*/  FMUL.FTZ R24, R8.reuse, R15 ;  /* 0x0000000f08187220 */ /* 0x040fe20000410000 */
        /* <DEDUP_REMOVED lines=11> */
[----:B------:R-:W-:-:S05]  /*83a0*/  F2FP.F16.F32.PACK_AB R5, R14, R3 ;  /* 0x000000030e05723e */ /* 0x000fca00000000ff */
[----:B------:R2:W-:Y:S02]  /*83b0*/  STS.128 [R0], R4 ;  /* 0x0000000400007388 */ /* 0x0005e40000000c00 */
.L_x_3565:
[----:B------:R-:W-:Y:S05]  /*83c0*/  BSYNC B1 ;  /* 0x0000000000017941 */ /* 0x000fea0003800000 */
.L_x_3564:
[----:B------:R-:W-:-:S05]  /*83d0*/  VIADD R3, R186, 0x20 ;  /* 0x00000020ba037836 */ /* 0x000fca0000000000 */
[----:B------:R-:W-:-:S13]  /*83e0*/  ISETP.GE.AND P0, PT, R3, R41, PT ;  /* 0x000000290300720c */ /* 0x000fda0003f06270 */
[----:B------:R-:W-:Y:S05]  /*83f0*/  @P0 BRA `(.L_x_3568) ;  /* 0x0000001800340947 */ /* 0x000fea0003800000 */
[----:B------:R-:W3:Y:S01]  /*8400*/  LDC R3, c[0x0][0x3f4] ;  /* 0x0000fd00ff037b82 */ /* 0x000ee20000000800 */
[----:B------:R-:W-:Y:S01]  /*8410*/  BSSY B1, `(.L_x_3569) ;  /* 0x000002e000017945 */ /* 0x000fe20003800000 */
[-C--:B---3--:R-:W-:Y:S02]  /*8420*/  ISETP.GE.AND P0, PT, R188, R3.reuse, PT ;  /* 0x00000003bc00720c */ /* 0x088fe40003f06270 */
[----:B------:R-:W-:-:S11]  /*8430*/  ISETP.GE.AND P1, PT, R212, R3, PT ;  /* 0x00000003d400720c */ /* 0x000fd60003f26270 */
[----:B------:R-:W-:Y:S05]  /*8440*/  @P0 BRA `(.L_x_3570) ;  /* 0x0000000000a80947 */ /* 0x000fea0003800000 */
[----:B-12---:R-:W4:Y:S01]  /*8450*/  LDS.128 R4, [R2+0x21400] ;  /* 0x0214000002047984 */ /* 0x006f220000000c00 */
[----:B0-----:R-:W-:Y:S01]  /*8460*/  SHF.R.U32.HI R21, RZ, 0x10, R29 ;  /* 0x00000010ff157819 */ /* 0x001fe2000001161d */
[----:B------:R-:W-:Y:S01]  /*8470*/  HADD2.F32 R24, -RZ, R44.H0_H0 ;  /* 0x2000002cff187230 */ /* 0x000fe20000004100 */
[----:B------:R-:W-:Y:S01]  /*8480*/  SHF.R.U32.HI R25, RZ, 0x10, R27 ;  /* 0x00000010ff197819 */ /* 0x000fe2000001161b */
[----:B------:R-:W-:Y:S01]  /*8490*/  HADD2.F32 R15, -RZ, R46.H0_H0 ;  /* 0x2000002eff0f7230 */ /* 0x000fe20000004100 */
[----:B------:R-:W-:Y:S01]  /*84a0*/  SHF.R.U64 R30, R28, 0x10, R29 ;  /* 0x000000101c1e7819 */ /* 0x000fe2000000121d */
[----:B------:R-:W-:Y:S01]  /*84b0*/  HADD2.F32 R21, -RZ, R21.H0_H0 ;  /* 0x20000015ff157230 */ /* 0x000fe20000004100 */
[----:B------:R-:W-:Y:S01]  /*84c0*/  SHF.R.U64 R29, R26, 0x10, R27 ;  /* 0x000000101a1d7819 */ /* 0x000fe2000000121b */
[----:B------:R-:W-:Y:S02]  /*84d0*/  HADD2.F32 R25, -RZ, R25.H0_H0 ;  /* 0x20000019ff197230 */ /* 0x000fe40000004100 */
[----:B----4-:R-:W-:-:S02]  /*84e0*/  HADD2.F32 R14, -RZ, R7.H1_H1 ;  /* 0x30000007ff0e7230 */ /* 0x010fc40000004100 */
[--C-:B------:R-:W-:Y:S02]  /*84f0*/  HADD2.F32 R3, -RZ, R4.reuse.H0_H0 ;  /* 0x20000004ff037230 */ /* 0x100fe40000004100 */
[----:B------:R-:W-:Y:S02]  /*8500*/  HADD2.F32 R4, -RZ, R4.H1_H1 ;  /* 0x30000004ff047230 */ /* 0x000fe40000004100 */
[C---:B------:R-:W-:Y:S01]  /*8510*/  FMUL.FTZ R26, R14.reuse, R25 ;  /* 0x000000190e1a7220 */ /* 0x040fe20000410000 */
[----:B------:R-:W-:Y:S02]  /*8520*/  HADD2.F32 R9, -RZ, R7.H0_H0 ;  /* 0x20000007ff097230 */ /* 0x000fe40000004100 */
[----:B------:R-:W-:Y:S01]  /*8530*/  FMUL.FTZ R28, R14, R21 ;  /* 0x000000150e1c7220 */ /* 0x000fe20000410000 */
[--C-:B------:R-:W-:Y:S02]  /*8540*/  HADD2.F32 R7, -RZ, R6.reuse.H0_H0 ;  /* 0x20000006ff077230 */ /* 0x100fe40000004100 */
[----:B------:R-:W-:Y:S01]  /*8550*/  FMUL.FTZ R14, R4, R24 ;  /* 0x00000018040e7220 */ /* 0x000fe20000410000 */
[----:B------:R-:W-:-:S02]  /*8560*/  HADD2.F32 R8, -RZ, R6.H1_H1 ;  /* 0x30000006ff087230 */ /* 0x000fc40000004100 */
[----:B------:R-:W-:Y:S01]  /*8570*/  FFMA.FTZ R27, R9, R21, -R26 ;  /* 0x00000015091b7223 */ /* 0x000fe2000001081a */
[--C-:B------:R-:W-:Y:S02]  /*8580*/  HADD2.F32 R6, -RZ, R5.reuse.H0_H0 ;  /* 0x20000005ff067230 */ /* 0x100fe40000004100 */
[-C--:B------:R-:W-:Y:S01]  /*8590*/  FMUL.FTZ R26, R4, R15.reuse ;  /* 0x0000000f041a7220 */ /* 0x080fe20000410000 */
[----:B------:R-:W-:Y:S01]  /*85a0*/  FFMA.FTZ R21, R3, R15, -R14 ;  /* 0x0000000f03157223 */ /* 0x000fe2000001080e */
[----:B------:R-:W-:Y:S02]  /*85b0*/  HADD2.F32 R5, -RZ, R5.H1_H1 ;  /* 0x30000005ff057230 */ /* 0x000fe40000004100 */
[----:B------:R-:W-:Y:S01]  /*85c0*/  FFMA.FTZ R28, R9, R25, R28 ;  /* 0x00000019091c7223 */ /* 0x000fe2000001001c */
[----:B------:R-:W-:Y:S02]  /*85d0*/  HADD2.F32 R15, -RZ, R44.H1_H1 ;  /* 0x3000002cff0f7230 */ /* 0x000fe40000004100 */
[----:B------:R-:W-:Y:S01]  /*85e0*/  FFMA.FTZ R26, R3, R24, R26 ;  /* 0x00000018031a7223 */ /* 0x000fe2000001001a */
[----:B------:R-:W-:-:S02]  /*85f0*/  HADD2.F32 R14, -RZ, R29.H0_H0 ;  /* 0x2000001dff0e7230 */ /* 0x000fc40000004100 */
        /* <DEDUP_REMOVED lines=14> */
[----:B------:R3:W-:Y:S02]  /*86e0*/  STS.128 [R2+0x21400], R4 ;  /* 0x0214000402007388 */ /* 0x0007e40000000c00 */
.L_x_3570:
[----:B------:R-:W-:Y:S05]  /*86f0*/  BSYNC B1 ;  /* 0x0000000000017941 */ /* 0x000fea0003800000 */
.L_x_3569:
[----:B------:R-:W-:Y:S05]  /*8700*/  @P1 BRA `(.L_x_3568) ;  /* 0x0000001400701947 */ /* 0x000fea0003800000 */
[----:B-123--:R-:W1:Y:S01]  /*8710*/  LDS.128 R4, [R0+0x1000] ;  /* 0x0010000000047984 */ /* 0x00ee620000000c00 */
[----:B------:R-:W-:Y:S02]  /*8720*/  SHF.R.U64 R26, R12, 0x10, R13 ;  /* 0x000000100c1a7819 */ /* 0x000fe4000000120d */
[----:B------:R-:W-:Y:S02]  /*8730*/  SHF.R.U32.HI R12, RZ, 0x10, R11 ;  /* 0x00000010ff0c7819 */ /* 0x000fe4000001160b */
[----:B------:R-:W-:Y:S01]  /*8740*/  SHF.R.U32.HI R3, RZ, 0x10, R13 ;  /* 0x00000010ff037819 */ /* 0x000fe2000001160d */
[----:B------:R-:W-:Y:S01]  /*8750*/  HADD2.F32 R13, -RZ, R45.H0_H0 ;  /* 0x2000002dff0d7230 */ /* 0x000fe20000004100 */
[----:B----4-:R-:W-:Y:S01]  /*8760*/  SHF.R.U64 R14, R10, 0x10, R11 ;  /* 0x000000100a0e7819 */ /* 0x010fe2000000120b */
[----:B------:R-:W-:Y:S02]  /*8770*/  HADD2.F32 R12, -RZ, R12.H0_H0 ;  /* 0x2000000cff0c7230 */ /* 0x000fe40000004100 */
[----:B------:R-:W-:-:S02]  /*8780*/  HADD2.F32 R10, -RZ, R3.H0_H0 ;  /* 0x20000003ff0a7230 */ /* 0x000fc40000004100 */
[----:B------:R-:W-:Y:S02]  /*8790*/  HADD2.F32 R11, -RZ, R47.H0_H0 ;  /* 0x2000002fff0b7230 */ /* 0x000fe40000004100 */
[--C-:B-1----:R-:W-:Y:S02]  /*87a0*/  HADD2.F32 R9, -RZ, R7.reuse.H1_H1 ;  /* 0x30000007ff097230 */ /* 0x102fe40000004100 */
[--C-:B------:R-:W-:Y:S02]  /*87b0*/  HADD2.F32 R2, -RZ, R4.reuse.H0_H0 ;  /* 0x20000004ff027230 */ /* 0x100fe40000004100 */
[----:B------:R-:W-:Y:S02]  /*87c0*/  HADD2.F32 R4, -RZ, R4.H1_H1 ;  /* 0x30000004ff047230 */ /* 0x000fe40000004100 */
[C---:B------:R-:W-:Y:S01]  /*87d0*/  FMUL.FTZ R15, R9.reuse, R12 ;  /* 0x0000000c090f7220 */ /* 0x040fe20000410000 */
[----:B------:R-:W-:Y:S02]  /*87e0*/  HADD2.F32 R8, -RZ, R7.H0_H0 ;  /* 0x20000007ff087230 */ /* 0x000fe40000004100 */
[----:B------:R-:W-:Y:S01]  /*87f0*/  FMUL.FTZ R25, R9, R10 ;  /* 0x0000000a09197220 */ /* 0x000fe20000410000 */
[----:B------:R-:W-:-:S02]  /*8800*/  HADD2.F32 R7, -RZ, R6.H0_H0 ;  /* 0x20000006ff077230 */ /* 0x000fc40000004100 */
[----:B------:R-:W-:Y:S01]  /*8810*/  FMUL.FTZ R9, R4, R13 ;  /* 0x0000000d04097220 */ /* 0x000fe20000410000 */
[----:B------:R-:W-:Y:S02]  /*8820*/  HADD2.F32 R6, -RZ, R6.H1_H1 ;  /* 0x30000006ff067230 */ /* 0x000fe40000004100 */
[----:B0-----:R-:W-:Y:S01]  /*8830*/  FFMA.FTZ R21, R8, R10, -R15 ;  /* 0x0000000a08157223 */ /* 0x001fe2000001080f */
[-C--:B------:R-:W-:Y:S01]  /*8840*/  FMUL.FTZ R15, R4, R11.reuse ;  /* 0x0000000b040f7220 */ /* 0x080fe20000410000 */
[----:B------:R-:W-:Y:S01]  /*8850*/  FFMA.FTZ R24, R8, R12, R25 ;  /* 0x0000000c08187223 */ /* 0x000fe20000010019 */
[C---:B------:R-:W-:Y:S01]  /*8860*/  FFMA.FTZ R11, R2.reuse, R11, -R9 ;  /* 0x0000000b020b7223 */ /* 0x040fe20000010809 */
[----:B------:R-:W-:Y:S02]  /*8870*/  HADD2.F32 R3, -RZ, R5.H0_H0 ;  /* 0x20000005ff037230 */ /* 0x000fe40000004100 */
[----:B------:R-:W-:Y:S01]  /*8880*/  FFMA.FTZ R2, R2, R13, R15 ;  /* 0x0000000d02027223 */ /* 0x000fe2000001000f */
[----:B------:R-:W-:-:S02]  /*8890*/  HADD2.F32 R9, -RZ, R45.H1_H1 ;  /* 0x3000002dff097230 */ /* 0x000fc40000004100 */
[----:B------:R-:W-:Y:S02]  /*88a0*/  HADD2.F32 R8, -RZ, R47.H1_H1 ;  /* 0x3000002fff087230 */ /* 0x000fe40000004100 */
[----:B------:R-:W-:Y:S02]  /*88b0*/  HADD2.F32 R5, -RZ, R5.H1_H1 ;  /* 0x30000005ff057230 */ /* 0x000fe40000004100 */
[CC--:B------:R-:W-:Y:S01]  /*88c0*/  FMUL.FTZ R12, R6.reuse, R9.reuse ;  /* 0x00000009060c7220 */ /* 0x0c0fe20000410000 */
[----:B------:R-:W-:Y:S02]  /*88d0*/  HADD2.F32 R10, -RZ, R14.H0_H0 ;  /* 0x2000000eff0a7230 */ /* 0x000fe40000004100 */
[-C--:B------:R-:W-:Y:S01]  /*88e0*/  FMUL.FTZ R14, R6, R8.reuse ;  /* 0x00000008060e7220 */ /* 0x080fe20000410000 */
[----:B------:R-:W-:Y:S02]  /*88f0*/  HADD2.F32 R4, -RZ, R26.H0_H0 ;  /* 0x2000001aff047230 */ /* 0x000fe40000004100 */
[----:B------:R-:W-:Y:S01]  /*8900*/  FFMA.FTZ R12, R7, R8, -R12 ;  /* 0x00000008070c7223 */ /* 0x000fe2000001080c */
[----:B------:R-:W-:Y:S01]  /*8910*/  FMUL.FTZ R6, R5, R10 ;  /* 0x0000000a05067220 */ /* 0x000fe20000410000 */
[----:B------:R-:W-:Y:S01]  /*8920*/  FFMA.FTZ R9, R7, R9, R14 ;  /* 0x0000000907097223 */ /* 0x000fe2000001000e */
[-C--:B------:R-:W-:Y:S01]  /*8930*/  FMUL.FTZ R13, R5, R4.reuse ;  /* 0x00000004050d7220 */ /* 0x080fe20000410000 */
[----:B------:R-:W-:Y:S01]  /*8940*/  F2FP.F16.F32.PACK_AB R7, R24, R21 ;  /* 0x000000151807723e */ /* 0x000fe200000000ff */
[C---:B------:R-:W-:Y:S01]  /*8950*/  FFMA.FTZ R5, R3.reuse, R4, -R6 ;  /* 0x0000000403057223 */ /* 0x040fe20000010806 */
[----:B------:R-:W-:Y:S01]  /*8960*/  F2FP.F16.F32.PACK_AB R4, R2, R11 ;  /* 0x0000000b0204723e */ /* 0x000fe200000000ff */
[----:B------:R-:W-:Y:S01]  /*8970*/  FFMA.FTZ R10, R3, R10, R13 ;  /* 0x0000000a030a7223 */ /* 0x000fe2000001000d */
[----:B------:R-:W-:-:S04]  /*8980*/  F2FP.F16.F32.PACK_AB R6, R9, R12 ;  /* 0x0000000c0906723e */ /* 0x000fc800000000ff */
[----:B------:R-:W-:-:S05]  /*8990*/  F2FP.F16.F32.PACK_AB R5, R10, R5 ;  /* 0x000000050a05723e */ /* 0x000fca00000000ff */
[----:B------:R0:W-:Y:S01]  /*89a0*/  STS.128 [R0+0x1000], R4 ;  /* 0x0010000400007388 */ /* 0x0001e20000000c00 */
[----:B------:R-:W-:Y:S05]  /*89b0*/  BRA `(.L_x_3568) ;  /* 0x0000001000c47947 */ /* 0x000fea0003800000 */
.L_x_3555:
        /* <DEDUP_REMOVED lines=34> */
.L_x_3905:
        /* <DEDUP_REMOVED lines=12> */
[----:B-12---:R-:W-:-:S04]  /*8ca0*/  IMAD.WIDE R2, R16, 0x2, R2 ;  /* 0x0000000210027825 */ /* 0x006fc800078e0202 */
[----:B----4-:R-:W-:Y:S01]  /*8cb0*/  IMAD.WIDE R14, R16, 0x2, R14 ;  /* 0x00000002100e7825 */ /* 0x010fe200078e020e */
[----:B------:R3:W5:Y:S04]  /*8cc0*/  LD.E.128 R24, desc[UR50][R2.64] ;  /* 0x0000003202187980 */ /* 0x000768000c101d00 */
[----:B------:R3:W5:Y:S02]  /*8cd0*/  LD.E.128 R28, desc[UR50][R14.64] ;  /* 0x000000320e1c7980 */ /* 0x000764000c101d00 */
.L_x_3573:
[----:B------:R-:W-:Y:S05]  /*8ce0*/  BSYNC B1 ;  /* 0x0000000000017941 */ /* 0x000fea0003800000 */
.L_x_3572:
[----:B--23-5:R-:W-:Y:S01]  /*8cf0*/  IMAD.MOV.U32 R2, RZ, RZ, R28 ;  /* 0x000000ffff027224 */ /* 0x02cfe200078e001c */
[----:B------:R-:W-:Y:S01]  /*8d00*/  UMOV UR4, 0xffffffff ;  /* 0xffffffff00047882 */ /* 0x000fe20000000000 */
[----:B------:R-:W-:Y:S02]  /*8d10*/  IMAD.MOV.U32 R4, RZ, RZ, R30 ;  /* 0x000000ffff047224 */ /* 0x000fe400078e001e */
[----:B------:R-:W-:Y:S02]  /*8d20*/  IMAD.MOV.U32 R5, RZ, RZ, R31 ;  /* 0x000000ffff057224 */ /* 0x000fe400078e001f */
[----:B-1----:R-:W-:Y:S01]  /*8d30*/  IMAD.MOV.U32 R3, RZ, RZ, R29 ;  /* 0x000000ffff037224 */ /* 0x002fe200078e001d */
        /* <DEDUP_REMOVED lines=8> */
[----:B------:R-:W-:Y:S02]  /*8dc0*/  PRMT R44, R44, 0x5410, R5 ;  /* 0x000054102c2c7816 */ /* 0x000fe40000000005 */
[----:B------:R-:W-:Y:S02]  /*8dd0*/  CS2R R4, SRZ ;  /* 0x0000000000047805 */ /* 0x000fe4000001ff00 */
[----:B------:R-:W-:Y:S01]  /*8de0*/  PRMT R38, R38, 0x5410, R3 ;  /* 0x0000541026267816 */ /* 0x000fe20000000003 */
[----:B------:R-:W-:Y:S06]  /*8df0*/  BRA.DIV UR4, `(.L_x_3574) ;  /* 0x000001de04c87947 */ /* 0x000fec000b800000 */
[----:B------:R1:W2:Y:S04]  /*8e00*/  SHFL.IDX PT, R3, R6, 0x1, 0x1c1f ;  /* 0x003c1f0006037f89 */ /* 0x0002a800000e0000 */
[----:B------:R1:W3:Y:S04]  /*8e10*/  SHFL.IDX PT, R2, R0, 0x1, 0x1c1f ;  /* 0x003c1f0000027f89 */ /* 0x0002e800000e0000 */
[----:B0-----:R-:W0:Y:S04]  /*8e20*/  SHFL.IDX PT, R7, R7, 0x1, 0x1c1f ;  /* 0x003c1f0007077f89 */ /* 0x001e2800000e0000 */
[----:B----4-:R1:W4:Y:S02]  /*8e30*/  SHFL.IDX PT, R14, R8, 0x1, 0x1c1f ;  /* 0x003c1f00080e7f89 */ /* 0x01032400000e0000 */
.L_x_3911:
[----:B------:R-:W2:Y:S01]  /*8e40*/  LDC R33, c[0x0][0x3f4] ;  /* 0x0000fd00ff217b82 */ /* 0x000ea20000000800 */
[----:B------:R-:W-:Y:S01]  /*8e50*/  VIADD R34, R34, 0x20 ;  /* 0x0000002022227836 */ /* 0x000fe20000000000 */
[----:B-1----:R-:W-:Y:S01]  /*8e60*/  LEA.HI R0, R224, R224, RZ, 0x1 ;  /* 0x000000e0e0007211 */ /* 0x002fe200078f08ff */
[----:B------:R-:W-:Y:S01]  /*8e70*/  BSSY B1, `(.L_x_3575) ;  /* 0x0000014000017945 */ /* 0x000fe20003800000 */
[----:B0-----:R-:W-:Y:S01]  /*8e80*/  IMAD.MOV.U32 R15, RZ, RZ, R7 ;  /* 0x000000ffff0f7224 */ /* 0x001fe200078e0007 */
[----:B------:R-:W-:Y:S02]  /*8e90*/  CS2R R6, SRZ ;  /* 0x0000000000067805 */ /* 0x000fe4000001ff00 */
[----:B------:R-:W-:Y:S02]  /*8ea0*/  ISETP.GE.AND P0, PT, R34, R21, PT ;  /* 0x000000152200720c */ /* 0x000fe40003f06270 */
[----:B------:R-:W-:Y:S02]  /*8eb0*/  CS2R R10, SRZ ;  /* 0x00000000000a7805 */ /* 0x000fe4000001ff00 */
[----:B------:R-:W-:-:S05]  /*8ec0*/  LOP3.LUT R9, R0, 0xfffffffe, RZ, 0xc0, !PT ;  /* 0xfffffffe00097812 */ /* 0x000fca00078ec0ff */
[----:B------:R-:W-:Y:S01]  /*8ed0*/  IMAD.IADD R20, R224, 0x1, -R9 ;  /* 0x00000001e0147824 */ /* 0x000fe200078e0a09 */
[----:B------:R-:W-:-:S04]  /*8ee0*/  CS2R R8, SRZ ;  /* 0x0000000000087805 */ /* 0x000fc8000001ff00 */
        /* <DEDUP_REMOVED lines=8> */
[----:B--23--:R-:W-:-:S04]  /*8f70*/  IMAD.WIDE R2, R16, 0x2, R2 ;  /* 0x0000000210027825 */ /* 0x00cfc800078e0202 */
[----:B----4-:R-:W-:Y:S01]  /*8f80*/  IMAD.WIDE R14, R16, 0x2, R14 ;  /* 0x00000002100e7825 */ /* 0x010fe200078e020e */
[----:B------:R0:W5:Y:S04]  /*8f90*/  LD.E.128 R8, desc[UR50][R2.64] ;  /* 0x0000003202087980 */ /* 0x000168000c101d00 */
[----:B------:R0:W5:Y:S02]  /*8fa0*/  LD.E.128 R4, desc[UR50][R14.64] ;  /* 0x000000320e047980 */ /* 0x000164000c101d00 */
.L_x_3576:
[----:B------:R-:W-:Y:S05]  /*8fb0*/  BSYNC B1 ;  /* 0x0000000000017941 */ /* 0x000fea0003800000 */
.L_x_3575:
[----:B------:R-:W1:Y:S01]  /*8fc0*/  SYNCS.PHASECHK.TRANS64.TRYWAIT P1, [R18+URZ+0x38800], R13 ;  /* 0x0388000d120075a7 */ /* 0x000e62000802017f */
[----:B-----5:R-:W-:Y:S01]  /*8fd0*/  IMAD.MOV.U32 R0, RZ, RZ, R4 ;  /* 0x000000ffff007224 */ /* 0x020fe200078e0004 */
[----:B0-2---:R-:W-:Y:S01]  /*8fe0*/  VIADDMNMX R3, R21, -R195, 0x40, PT ;  /* 0x0000004015037446 */ /* 0x005fe200038009c3 */
[----:B---3--:R-:W-:Y:S01]  /*8ff0*/  IMAD.MOV.U32 R2, RZ, RZ, R5 ;  /* 0x000000ffff027224 */ /* 0x008fe200078e0005 */
[----:B------:R-:W-:Y:S01]  /*9000*/  ISETP.GE.AND P0, PT, R16, R33, PT ;  /* 0x000000211000720c */ /* 0x000fe20003f06270 */
[----:B------:R-:W-:Y:S01]  /*9010*/  VIADD R12, R186, 0x20 ;  /* 0x00000020ba0c7836 */ /* 0x000fe20000000000 */
[----:B------:R-:W-:Y:S02]  /*9020*/  BSSY B1, `(.L_x_3577) ;  /* 0x000000c000017945 */ /* 0x000fe40003800000 */
[----:B------:R-:W-:Y:S01]  /*9030*/  PRMT R51, R0, 0x5410, R2 ;  /* 0x0000541000337816 */ /* 0x000fe20000000002 */
[----:B------:R-:W-:Y:S01]  /*9040*/  IMAD.MOV.U32 R0, RZ, RZ, R6 ;  /* 0x000000ffff007224 */ /* 0x000fe200078e0006 */
[-C--:B------:R-:W-:Y:S01]  /*9050*/  ISETP.GE.OR P2, PT, R186, R3.reuse, P0 ;  /* 0x00000003ba00720c */ /* 0x080fe20000746670 */
[----:B------:R-:W-:Y:S01]  /*9060*/  IMAD.MOV.U32 R2, RZ, RZ, R7 ;  /* 0x000000ffff027224 */ /* 0x000fe200078e0007 */
[----:B------:R-:W-:Y:S01]  /*9070*/  ISETP.GE.OR P0, PT, R12, R3, P0 ;  /* 0x000000030c00720c */ /* 0x000fe20000706670 */
[----:B------:R-:W-:-:S02]  /*9080*/  IMAD.MOV.U32 R3, RZ, RZ, R8 ;  /* 0x000000ffff037224 */ /* 0x000fc400078e0008 */
[----:B------:R-:W-:Y:S01]  /*9090*/  IMAD.MOV.U32 R12, RZ, RZ, R9 ;  /* 0x000000ffff0c7224 */ /* 0x000fe200078e0009 */
[----:B------:R-:W-:Y:S01]  /*90a0*/  PRMT R52, R0, 0x5410, R2 ;  /* 0x0000541000347816 */ /* 0x000fe20000000002 */
[----:B------:R-:W-:-:S03]  /*90b0*/  IMAD.IADD R0, R16, 0x1, R33 ;  /* 0x0000000110007824 */ /* 0x000fc600078e0221 */
[----:B------:R-:W-:Y:S01]  /*90c0*/  PRMT R53, R3, 0x5410, R12 ;  /* 0x0000541003357816 */ /* 0x000fe2000000000c */
[----:B-1----:R-:W-:Y:S06]  /*90d0*/  @!P1 BRA `(.L_x_3578) ;  /* 0x000001dc00809947 */ /* 0x002fec0003800000 */
.L_x_3912:
[----:B------:R-:W-:Y:S05]  /*90e0*/  BSYNC B1 ;  /* 0x0000000000017941 */ /* 0x000fea0003800000 */
.L_x_3577:
[----:B------:R-:W-:Y:S01]  /*90f0*/  BSSY B1, `(.L_x_3579) ;  /* 0x0000063000017945 */ /* 0x000fe20003800000 */
[----:B------:R-:W-:Y:S01]  /*9100*/  IMAD.MOV.U32 R54, RZ, RZ, R10 ;  /* 0x000000ffff367224 */ /* 0x000fe200078e000a */
[----:B------:R-:W-:Y:S01]  /*9110*/  LOP3.LUT R0, R0, 0x38, RZ, 0xc0, !PT ;  /* 0x0000003800007812 */ /* 0x000fe200078ec0ff */
[----:B------:R-:W-:Y:S01]  /*9120*/  IMAD.MOV.U32 R55, RZ, RZ, R11 ;  /* 0x000000ffff377224 */ /* 0x000fe200078e000b */
[----:B------:R-:W-:Y:S06]  /*9130*/  @P2 BRA `(.L_x_3580) ;  /* 0x0000000400782947 */ /* 0x000fec0003800000 */
[----:B------:R-:W-:Y:S01]  /*9140*/  IMAD.SHL.U32 R2, R196, 0x40, RZ ;  /* 0x00000040c4027824 */ /* 0x000fe200078e00ff */
[----:B------:R-:W-:Y:S02]  /*9150*/  SHF.R.U64 R47, R26, 0x10, R27 ;  /* 0x000000101a2f7819 */ /* 0x000fe4000000121b */
[----:B------:R-:W-:Y:S01]  /*9160*/  SHF.R.U64 R45, R30, 0x10, R31 ;  /* 0x000000101e2d7819 */ /* 0x000fe2000000121f */
[----:B------:R-:W-:Y:S01]  /*9170*/  HADD2.F32 R30, -RZ, R38.H0_H0 ;  /* 0x20000026ff1e7230 */ /* 0x000fe20000004100 */
[----:B0-----:R-:W-:Y:S02]  /*9180*/  LOP3.LUT R13, R2, 0x1c0, RZ, 0xc0, !PT ;  /* 0x000001c0020d7812 */ /* 0x001fe400078ec0ff */
[----:B------:R-:W-:Y:S02]  /*9190*/  SHF.R.U64 R46, R28, 0x10, R29 ;  /* 0x000000101c2e7819 */ /* 0x000fe4000000121d */
[----:B------:R-:W-:Y:S02]  /*91a0*/  LOP3.LUT R2, R13, 0x38, R16, 0xf8, !PT ;  /* 0x000000380d027812 */ /* 0x000fe400078ef810 */
[----:B------:R-:W-:-:S02]  /*91b0*/  SHF.R.U32.HI R15, RZ, 0x3, R13 ;  /* 0x00000003ff0f7819 */ /* 0x000fc4000001160d */
[----:B------:R-:W-:Y:S01]  /*91c0*/  SHF.R.U32.HI R36, RZ, 0x10, R29 ;  /* 0x00000010ff247819 */ /* 0x000fe2000001161d */
[----:B------:R-:W-:Y:S01]  /*91d0*/  HADD2.F32 R29, -RZ, R38.H1_H1 ;  /* 0x30000026ff1d7230 */ /* 0x000fe20000004100 */
[----:B------:R-:W-:Y:S02]  /*91e0*/  LOP3.LUT R3, R2, R15, RZ, 0x3c, !PT ;  /* 0x0000000f02037212 */ /* 0x000fe400078e3cff */
[----:B------:R-:W-:Y:S01]  /*91f0*/  SHF.R.U32.HI R42, RZ, 0x10, R25 ;  /* 0x00000010ff2a7819 */ /* 0x000fe20000011619 */
[----:B------:R-:W-:Y:S01]  /*9200*/  HADD2.F32 R36, -RZ, R36.H0_H0 ;  /* 0x20000024ff247230 */ /* 0x000fe20000004100 */
[----:B------:R-:W-:Y:S01]  /*9210*/  SHF.R.U32.HI R37, RZ, 0x10, R31 ;  /* 0x00000010ff257819 */ /* 0x000fe2000001161f */
[----:B------:R-:W-:Y:S01]  /*9220*/  IMAD R3, R216, 0x200, R3 ;  /* 0x00000200d8037824 */ /* 0x000fe200078e0203 */
[----:B------:R-:W-:Y:S02]  /*9230*/  SHF.R.U32.HI R39, RZ, 0x10, R27 ;  /* 0x00000010ff277819 */ /* 0x000fe4000001161b */
[----:B------:R-:W-:Y:S01]  /*9240*/  SHF.R.U64 R48, R24, 0x10, R25 ;  /* 0x0000001018307819 */ /* 0x000fe20000001219 */
[----:B------:R-:W-:Y:S01]  /*9250*/  IMAD R41, R3, 0x2, R18 ;  /* 0x0000000203297824 */ /* 0x000fe200078e0212 */
[----:B------:R-:W-:-:S04]  /*9260*/  LOP3.LUT R3, R15, R0, R13, 0x1e, !PT ;  /* 0x000000000f037212 */ /* 0x000fc800078e1e0d */
[----:B----4-:R-:W0:Y:S01]  /*9270*/  LDS.128 R12, [R41+0x20400] ;  /* 0x02040000290c7984 */ /* 0x010e220000000c00 */
        /* <DEDUP_REMOVED lines=15> */
[----:B------:R-:W-:Y:S01]  /*9370*/  FFMA.FTZ R38, R3, R29, -R38 ;  /* 0x0000001d03267223 */ /* 0x000fe20000010826 */
[----:B------:R-:W-:-:S02]  /*9380*/  HADD2.F32 R29, -RZ, R44.H0_H0 ;  /* 0x2000002cff1d7230 */ /* 0x000fc40000004100 */
[----:B------:R-:W-:Y:S01]  /*9390*/  FFMA.FTZ R40, R3, R30, R40 ;  /* 0x0000001e03287223 */ /* 0x000fe20000010028 */
[----:B------:R-:W-:Y:S02]  /*93a0*/  HADD2.F32 R3, -RZ, R44.H1_H1 ;  /* 0x3000002cff037230 */ /* 0x000fe40000004100 */
[-C--:B------:R-:W-:Y:S01]  /*93b0*/  FMUL.FTZ R44, R33, R26.reuse ;  /* 0x0000001a212c7220 */ /* 0x080fe20000410000 */
[C---:B------:R-:W-:Y:S01]  /*93c0*/  FFMA.FTZ R31, R13.reuse, R26, -R42 ;  /* 0x0000001a0d1f7223 */ /* 0x040fe2000001082a */
[C---:B------:R-:W-:Y:S01]  /*93d0*/  FMUL.FTZ R26, R28.reuse, R29 ;  /* 0x0000001d1c1a7220 */ /* 0x040fe20000410000 */
[----:B------:R-:W-:Y:S02]  /*93e0*/  HADD2.F32 R35, -RZ, R35.H1_H1 ;  /* 0x30000023ff237230 */ /* 0x000fe40000004100 */
[----:B------:R-:W-:Y:S01]  /*93f0*/  FMUL.FTZ R28, R28, R3 ;  /* 0x000000031c1c7220 */ /* 0x000fe20000410000 */
[----:B------:R-:W-:Y:S02]  /*9400*/  HADD2.F32 R30, -RZ, R37.H0_H0 ;  /* 0x20000025ff1e7230 */ /* 0x000fe40000004100 */
[----:B------:R-:W-:Y:S01]  /*9410*/  FFMA.FTZ R33, R13, R36, R44 ;  /* 0x000000240d217223 */ /* 0x000fe2000001002c */
[----:B------:R-:W-:-:S02]  /*9420*/  HADD2.F32 R13, -RZ, R39.H0_H0 ;  /* 0x20000027ff0d7230 */ /* 0x000fc40000004100 */
[C---:B------:R-:W-:Y:S01]  /*9430*/  FFMA.FTZ R37, R21.reuse, R3, -R26 ;  /* 0x0000000315257223 */ /* 0x040fe2000001081a */
[----:B------:R-:W-:Y:S01]  /*9440*/  FFMA.FTZ R39, R21, R29, R28 ;  /* 0x0000001d15277223 */ /* 0x000fe2000001001c */
[----:B------:R-:W-:Y:S02]  /*9450*/  HADD2.F32 R25, -RZ, R32.H0_H0 ;  /* 0x20000020ff197230 */ /* 0x000fe40000004100 */
[C---:B------:R-:W-:Y:S01]  /*9460*/  FMUL.FTZ R29, R35.reuse, R30 ;  /* 0x0000001e231d7220 */ /* 0x040fe20000410000 */
[----:B------:R-:W-:Y:S02]  /*9470*/  HADD2.F32 R3, -RZ, R50.H0_H0 ;  /* 0x20000032ff037230 */ /* 0x000fe40000004100 */
[-C--:B------:R-:W-:Y:S01]  /*9480*/  FMUL.FTZ R35, R35, R13.reuse ;  /* 0x0000000d23237220 */ /* 0x080fe20000410000 */
[----:B------:R-:W-:Y:S02]  /*9490*/  HADD2.F32 R21, -RZ, R49.H0_H0 ;  /* 0x20000031ff157230 */ /* 0x000fe40000004100 */
[----:B------:R-:W-:Y:S01]  /*94a0*/  FFMA.FTZ R42, R24, R13, -R29 ;  /* 0x0000000d182a7223 */ /* 0x000fe2000001081d */
[----:B------:R-:W-:-:S02]  /*94b0*/  HADD2.F32 R27, -RZ, R34.H0_H0 ;  /* 0x20000022ff1b7230 */ /* 0x000fc40000004100 */
[C---:B------:R-:W-:Y:S01]  /*94c0*/  FMUL.FTZ R36, R25.reuse, R3 ;  /* 0x0000000319247220 */ /* 0x040fe20000410000 */
[----:B------:R-:W-:Y:S02]  /*94d0*/  HADD2.F32 R28, -RZ, R49.H1_H1 ;  /* 0x30000031ff1c7230 */ /* 0x000fe40000004100 */
[----:B------:R-:W-:Y:S01]  /*94e0*/  FMUL.FTZ R13, R25, R21 ;  /* 0x00000015190d7220 */ /* 0x000fe20000410000 */
[----:B------:R-:W-:Y:S02]  /*94f0*/  HADD2.F32 R26, -RZ, R50.H1_H1 ;  /* 0x30000032ff1a7230 */ /* 0x000fe40000004100 */
[----:B------:R-:W-:Y:S01]  /*9500*/  FFMA.FTZ R44, R24, R30, R35 ;  /* 0x0000001e182c7223 */ /* 0x000fe20000010023 */
[----:B------:R-:W-:Y:S02]  /*9510*/  HADD2.F32 R15, -RZ, R14.H0_H0 ;  /* 0x2000000eff0f7230 */ /* 0x000fe40000004100 */
[C---:B------:R-:W-:Y:S01]  /*9520*/  FFMA.FTZ R24, R2.reuse, R3, -R13 ;  /* 0x0000000302187223 */ /* 0x040fe2000001080d */
[----:B------:R-:W-:Y:S01]  /*9530*/  FFMA.FTZ R36, R2, R21, R36 ;  /* 0x0000001502247223 */ /* 0x000fe20000010024 */
[----:B------:R-:W-:-:S02]  /*9540*/  HADD2.F32 R32, -RZ, R32.H1_H1 ;  /* 0x30000020ff207230 */ /* 0x000fc40000004100 */
[C---:B------:R-:W-:Y:S01]  /*9550*/  FMUL.FTZ R30, R27.reuse, R28 ;  /* 0x0000001c1b1e7220 */ /* 0x040fe20000410000 */
[----:B------:R-:W-:Y:S02]  /*9560*/  HADD2.F32 R34, -RZ, R34.H1_H1 ;  /* 0x30000022ff227230 */ /* 0x000fe40000004100 */
[-C--:B------:R-:W-:Y:S01]  /*9570*/  FMUL.FTZ R2, R27, R26.reuse ;  /* 0x0000001a1b027220 */ /* 0x080fe20000410000 */
[----:B------:R-:W-:Y:S02]  /*9580*/  HADD2.F32 R21, -RZ, R46.H0_H0 ;  /* 0x2000002eff157230 */ /* 0x000fe40000004100 */
[C---:B------:R-:W-:Y:S01]  /*9590*/  FFMA.FTZ R30, R15.reuse, R26, -R30 ;  /* 0x0000001a0f1e7223 */ /* 0x040fe2000001081e */
[----:B------:R-:W-:Y:S02]  /*95a0*/  HADD2.F32 R25, -RZ, R45.H0_H0 ;  /* 0x2000002dff197230 */ /* 0x000fe40000004100 */
[----:B------:R-:W-:Y:S01]  /*95b0*/  FFMA.FTZ R2, R15, R28, R2 ;  /* 0x0000001c0f027223 */ /* 0x000fe20000010002 */
[----:B------:R-:W-:-:S02]  /*95c0*/  HADD2.F32 R3, -RZ, R48.H0_H0 ;  /* 0x20000030ff037230 */ /* 0x000fc40000004100 */
[----:B------:R-:W-:Y:S01]  /*95d0*/  FMUL.FTZ R15, R32, R21 ;  /* 0x00000015200f7220 */ /* 0x000fe20000410000 */
[----:B------:R-:W-:Y:S02]  /*95e0*/  HADD2.F32 R13, -RZ, R47.H0_H0 ;  /* 0x2000002fff0d7230 */ /* 0x000fe40000004100 */
        /* <DEDUP_REMOVED lines=19> */
.L_x_3580:
[----:B------:R-:W-:Y:S05]  /*9720*/  BSYNC B1 ;  /* 0x0000000000017941 */ /* 0x000fea0003800000 */
.L_x_3579:
[----:B------:R-:W-:Y:S01]  /*9730*/  PRMT R39, R54, 0x5410, R55 ;  /* 0x0000541036277816 */ /* 0x000fe20000000037 */
[----:B------:R-:W-:Y:S06]  /*9740*/  @P0 BRA `(.L_x_3568) ;  /* 0x0000000400600947 */ /* 0x000fec0003800000 */
[----:B------:R-:W-:Y:S01]  /*9750*/  SHF.R.U32.HI R2, RZ, 0x3, R235 ;  /* 0x00000003ff027819 */ /* 0x000fe200000116eb */
[----:B01--4-:R-:W0:Y:S01]  /*9760*/  LDS.128 R12, [R234+0x20400] ;  /* 0x02040000ea0c7984 */ /* 0x013e220000000c00 */
[----:B------:R-:W-:Y:S01]  /*9770*/  SHF.R.U64 R35, R6, 0x10, R7 ;  /* 0x0000001006237819 */ /* 0x000fe20000001207 */
[----:B------:R-:W-:Y:S01]  /*9780*/  HADD2.F32 R21, -RZ, R51.H1_H1 ;  /* 0x30000033ff157230 */ /* 0x000fe20000004100 */
[----:B------:R-:W-:Y:S02]  /*9790*/  LOP3.LUT R3, R2, R0, R235, 0x1e, !PT ;  /* 0x0000000002037212 */ /* 0x000fe400078e1eeb */
[----:B------:R-:W-:Y:S02]  /*97a0*/  SHF.R.U32.HI R33, RZ, 0x10, R7 ;  /* 0x00000010ff217819 */ /* 0x000fe40000011607 */
[----:B------:R-:W-:Y:S01]  /*97b0*/  SHF.R.U64 R37, R10, 0x10, R11 ;  /* 0x000000100a257819 */ /* 0x000fe2000000120b */
[----:B------:R-:W-:Y:S01]  /*97c0*/  IMAD.IADD R3, R236, 0x1, R3 ;  /* 0x00000001ec037824 */ /* 0x000fe200078e0203 */
[----:B------:R-:W-:Y:S01]  /*97d0*/  SHF.R.U32.HI R34, RZ, 0x10, R11 ;  /* 0x00000010ff227819 */ /* 0x000fe2000001160b */
[----:B------:R-:W-:Y:S01]  /*97e0*/  HADD2.F32 R10, -RZ, R53.H1_H1 ;  /* 0x30000035ff0a7230 */ /* 0x000fe20000004100 */
[----:B------:R-:W-:Y:S01]  /*97f0*/  SHF.R.U32.HI R30, RZ, 0x10, R9 ;  /* 0x00000010ff1e7819 */ /* 0x000fe20000011609 */
[----:B------:R-:W-:Y:S01]  /*9800*/  IMAD R3, R3, 0x2, R18 ;  /* 0x0000000203037824 */ /* 0x000fe200078e0212 */
[----:B------:R-:W-:-:S02]  /*9810*/  SHF.R.U32.HI R28, RZ, 0x10, R5 ;  /* 0x00000010ff1c7819 */ /* 0x000fc40000011605 */
[----:B------:R-:W-:Y:S02]  /*9820*/  SHF.R.U64 R38, R8, 0x10, R9 ;  /* 0x0000001008267819 */ /* 0x000fe40000001209 */
[----:B------:R-:W1:Y:S01]  /*9830*/  LDS.128 R24, [R3+0x20400] ;  /* 0x0204000003187984 */ /* 0x000e620000000c00 */
[----:B------:R-:W-:Y:S01]  /*9840*/  HADD2.F32 R28, -RZ, R28.H0_H0 ;  /* 0x2000001cff1c7230 */ /* 0x000fe20000004100 */
[----:B------:R-:W-:Y:S01]  /*9850*/  SHF.R.U64 R36, R4, 0x10, R5 ;  /* 0x0000001004247819 */ /* 0x000fe20000001205 */
[--C-:B0-----:R-:W-:Y:S02]  /*9860*/  HADD2.F32 R2, -RZ, R13.reuse.H0_H0 ;  /* 0x2000000dff027230 */ /* 0x101fe40000004100 */
[----:B------:R-:W-:Y:S02]  /*9870*/  HADD2.F32 R13, -RZ, R13.H1_H1 ;  /* 0x3000000dff0d7230 */ /* 0x000fe40000004100 */
[----:B------:R-:W-:Y:S02]  /*9880*/  HADD2.F32 R0, -RZ, R12.H0_H0 ;  /* 0x2000000cff007230 */ /* 0x000fe40000004100 */
[----:B------:R-:W-:-:S02]  /*9890*/  HADD2.F32 R5, -RZ, R15.H0_H0 ;  /* 0x2000000fff057230 */ /* 0x000fc40000004100 */
[----:B------:R-:W-:Y:S02]  /*98a0*/  HADD2.F32 R4, -RZ, R14.H0_H0 ;  /* 0x2000000eff047230 */ /* 0x000fe40000004100 */
[----:B------:R-:W-:Y:S02]  /*98b0*/  HADD2.F32 R15, -RZ, R15.H1_H1 ;  /* 0x3000000fff0f7230 */ /* 0x000fe40000004100 */
[----:B------:R-:W-:Y:S02]  /*98c0*/  HADD2.F32 R12, -RZ, R12.H1_H1 ;  /* 0x3000000cff0c7230 */ /* 0x000fe40000004100 */
[----:B------:R-:W-:Y:S02]  /*98d0*/  HADD2.F32 R14, -RZ, R14.H1_H1 ;  /* 0x3000000eff0e7230 */ /* 0x000fe40000004100 */
[--C-:B-1----:R-:W-:Y:S02]  /*98e0*/  HADD2.F32 R7, -RZ, R25.reuse.H0_H0 ;  /* 0x20000019ff077230 */ /* 0x102fe40000004100 */
[----:B------:R-:W-:-:S02]  /*98f0*/  HADD2.F32 R25, -RZ, R25.H1_H1 ;  /* 0x30000019ff197230 */ /* 0x000fc40000004100 */
[----:B------:R-:W-:Y:S02]  /*9900*/  HADD2.F32 R6, -RZ, R24.H0_H0 ;  /* 0x20000018ff067230 */ /* 0x000fe40000004100 */
[CC--:B------:R-:W-:Y:S01]  /*9910*/  FMUL.FTZ R11, R7.reuse, R21.reuse ;  /* 0x00000015070b7220 */ /* 0x0c0fe20000410000 */
[----:B------:R-:W-:Y:S01]  /*9920*/  FMUL.FTZ R7, R7, R10 ;  /* 0x0000000a07077220 */ /* 0x000fe20000410000 */
[----:B------:R-:W-:Y:S01]  /*9930*/  FMUL.FTZ R32, R25, R28 ;  /* 0x0000001c19207220 */ /* 0x000fe20000410000 */
[----:B------:R-:W-:Y:S02]  /*9940*/  HADD2.F32 R9, -RZ, R27.H0_H0 ;  /* 0x2000001bff097230 */ /* 0x000fe40000004100 */
[C---:B------:R-:W-:Y:S01]  /*9950*/  FFMA.FTZ R29, R2.reuse, R10, -R11 ;  /* 0x0000000a021d7223 */ /* 0x040fe2000001080b */
[----:B------:R-:W-:Y:S02]  /*9960*/  HADD2.F32 R10, -RZ, R30.H0_H0 ;  /* 0x2000001eff0a7230 */ /* 0x000fe40000004100 */
[----:B------:R-:W-:Y:S01]  /*9970*/  FFMA.FTZ R30, R2, R21, R7 ;  /* 0x00000015021e7223 */ /* 0x000fe20000010007 */
[----:B------:R-:W-:-:S02]  /*9980*/  HADD2.F32 R11, -RZ, R51.H0_H0 ;  /* 0x20000033ff0b7230 */ /* 0x000fc40000004100 */
[----:B------:R-:W-:Y:S02]  /*9990*/  HADD2.F32 R7, -RZ, R53.H0_H0 ;  /* 0x20000035ff077230 */ /* 0x000fe40000004100 */
[-C--:B------:R-:W-:Y:S01]  /*99a0*/  FMUL.FTZ R2, R25, R10.reuse ;  /* 0x0000000a19027220 */ /* 0x080fe20000410000 */
[----:B------:R-:W-:Y:S01]  /*99b0*/  FFMA.FTZ R32, R13, R10, -R32 ;  /* 0x0000000a0d207223 */ /* 0x000fe20000010820 */
[C---:B------:R-:W-:Y:S01]  /*99c0*/  FMUL.FTZ R25, R6.reuse, R11 ;  /* 0x0000000b06197220 */ /* 0x040fe20000410000 */
[----:B------:R-:W-:Y:S02]  /*99d0*/  HADD2.F32 R8, -RZ, R26.H0_H0 ;  /* 0x2000001aff087230 */ /* 0x000fe40000004100 */
[-C--:B------:R-:W-:Y:S01]  /*99e0*/  FMUL.FTZ R6, R6, R7.reuse ;  /* 0x0000000706067220 */ /* 0x080fe20000410000 */
[----:B------:R-:W-:Y:S02]  /*99f0*/  HADD2.F32 R21, -RZ, R52.H0_H0 ;  /* 0x20000034ff157230 */ /* 0x000fe40000004100 */
[----:B------:R-:W-:Y:S01]  /*9a00*/  FFMA.FTZ R25, R0, R7, -R25 ;  /* 0x0000000700197223 */ /* 0x000fe20000010819 */
[----:B------:R-:W-:-:S02]  /*9a10*/  HADD2.F32 R7, -RZ, R39.H0_H0 ;  /* 0x20000027ff077230 */ /* 0x000fc40000004100 */
[----:B------:R-:W-:Y:S01]  /*9a20*/  FFMA.FTZ R10, R0, R11, R6 ;  /* 0x0000000b000a7223 */ /* 0x000fe20000010006 */
[----:B------:R-:W-:Y:S02]  /*9a30*/  HADD2.F32 R6, -RZ, R52.H1_H1 ;  /* 0x30000034ff067230 */ /* 0x000fe40000004100 */
[----:B------:R-:W-:Y:S01]  /*9a40*/  FFMA.FTZ R31, R13, R28, R2 ;  /* 0x0000001c0d1f7223 */ /* 0x000fe20000010002 */
[----:B------:R-:W-:Y:S02]  /*9a50*/  HADD2.F32 R0, -RZ, R39.H1_H1 ;  /* 0x30000027ff007230 */ /* 0x000fe40000004100 */
[C---:B------:R-:W-:Y:S01]  /*9a60*/  FMUL.FTZ R11, R8.reuse, R21 ;  /* 0x00000015080b7220 */ /* 0x040fe20000410000 */
[----:B------:R-:W-:Y:S02]  /*9a70*/  HADD2.F32 R2, -RZ, R34.H0_H0 ;  /* 0x20000022ff027230 */ /* 0x000fe40000004100 */
[C---:B------:R-:W-:Y:S01]  /*9a80*/  FMUL.FTZ R34, R9.reuse, R6 ;  /* 0x0000000609227220 */ /* 0x040fe20000410000 */
[----:B------:R-:W-:Y:S01]  /*9a90*/  FMUL.FTZ R13, R8, R7 ;  /* 0x00000007080d7220 */ /* 0x000fe20000410000 */
[----:B------:R-:W-:Y:S01]  /*9aa0*/  FMUL.FTZ R9, R9, R0 ;  /* 0x0000000009097220 */ /* 0x000fe20000410000 */
[----:B------:R-:W-:-:S02]  /*9ab0*/  HADD2.F32 R27, -RZ, R27.H1_H1 ;  /* 0x3000001bff1b7230 */ /* 0x000fc40000004100 */
[C---:B------:R-:W-:Y:S01]  /*9ac0*/  FFMA.FTZ R28, R4.reuse, R7, -R11 ;  /* 0x00000007041c7223 */ /* 0x040fe2000001080b */
[----:B------:R-:W-:Y:S02]  /*9ad0*/  HADD2.F32 R8, -RZ, R33.H0_H0 ;  /* 0x20000021ff087230 */ /* 0x000fe40000004100 */
[C---:B------:R-:W-:Y:S01]  /*9ae0*/  FFMA.FTZ R6, R5.reuse, R6, R9 ;  /* 0x0000000605067223 */ /* 0x040fe20000010009 */
[----:B------:R-:W-:Y:S02]  /*9af0*/  HADD2.F32 R24, -RZ, R24.H1_H1 ;  /* 0x30000018ff187230 */ /* 0x000fe40000004100 */
[----:B------:R-:W-:Y:S01]  /*9b00*/  FFMA.FTZ R21, R4, R21, R13 ;  /* 0x0000001504157223 */ /* 0x000fe2000001000d */
[----:B------:R-:W-:Y:S01]  /*9b10*/  FFMA.FTZ R34, R5, R0, -R34 ;  /* 0x0000000005227223 */ /* 0x000fe20000010822 */
[----:B------:R-:W-:Y:S02]  /*9b20*/  HADD2.F32 R9, -RZ, R36.H0_H0 ;  /* 0x20000024ff097230 */ /* 0x000fe40000004100 */
[----:B------:R-:W-:Y:S01]  /*9b30*/  FMUL.FTZ R4, R27, R8 ;  /* 0x000000081b047220 */ /* 0x000fe20000410000 */
[----:B------:R-:W-:-:S02]  /*9b40*/  HADD2.F32 R26, -RZ, R26.H1_H1 ;  /* 0x3000001aff1a7230 */ /* 0x000fc40000004100 */
[-C--:B------:R-:W-:Y:S01]  /*9b50*/  FMUL.FTZ R0, R27, R2.reuse ;  /* 0x000000021b007220 */ /* 0x080fe20000410000 */
[----:B------:R-:W-:Y:S02]  /*9b60*/  HADD2.F32 R5, -RZ, R38.H0_H0 ;  /* 0x20000026ff057230 */ /* 0x000fe40000004100 */
[C---:B------:R-:W-:Y:S01]  /*9b70*/  FFMA.FTZ R27, R15.reuse, R2, -R4 ;  /* 0x000000020f1b7223 */ /* 0x040fe20000010804 */
[----:B------:R-:W-:Y:S02]  /*9b80*/  HADD2.F32 R11, -RZ, R35.H0_H0 ;  /* 0x20000023ff0b7230 */ /* 0x000fe40000004100 */
[----:B------:R-:W-:Y:S01]  /*9b90*/  FFMA.FTZ R33, R15, R8, R0 ;  /* 0x000000080f217223 */ /* 0x000fe20000010000 */
[----:B------:R-:W-:Y:S02]  /*9ba0*/  HADD2.F32 R7, -RZ, R37.H0_H0 ;  /* 0x20000025ff077230 */ /* 0x000fe40000004100 */
[C---:B------:R-:W-:Y:S01]  /*9bb0*/  FMUL.FTZ R13, R24.reuse, R9 ;  /* 0x00000009180d7220 */ /* 0x040fe20000410000 */
[----:B------:R-:W-:Y:S01]  /*9bc0*/  FMUL.FTZ R24, R24, R5 ;  /* 0x0000000518187220 */ /* 0x000fe20000410000 */
[C---:B------:R-:W-:Y:S01]  /*9bd0*/  FMUL.FTZ R15, R26.reuse, R11 ;  /* 0x0000000b1a0f7220 */ /* 0x040fe20000410000 */
        /* <DEDUP_REMOVED lines=10> */
[----:B------:R-:W-:Y:S02]  /*9c80*/  F2FP.F16.F32.PACK_AB R6, R15, R28 ;  /* 0x0000001c0f06723e */ /* 0x000fe400000000ff */
[----:B------:R-:W-:-:S02]  /*9c90*/  F2FP.F16.F32.PACK_AB R9, R31, R30 ;  /* 0x0000001e1f09723e */ /* 0x000fc400000000ff */
[----:B------:R-:W-:Y:S01]  /*9ca0*/  F2FP.F16.F32.PACK_AB R10, R26, R21 ;  /* 0x000000151a0a723e */ /* 0x000fe200000000ff */
[----:B------:R0:W-:Y:S04]  /*9cb0*/  STS.128 [R234+0x20400], R4 ;  /* 0x02040004ea007388 */ /* 0x0001e80000000c00 */
[----:B------:R0:W-:Y:S02]  /*9cc0*/  STS.128 [R3+0x20400], R8 ;  /* 0x0204000803007388 */ /* 0x0001e40000000c00 */
.L_x_3568:
[----:B------:R-:W-:Y:S05]  /*9cd0*/  BSYNC B0 ;  /* 0x0000000000007941 */ /* 0x000fea0003800000 */
.L_x_3554:
        /* <DEDUP_REMOVED lines=8> */
.L_x_3551:
[----:B0-2---:R-:W-:-:S05]  /*9d60*/  IMAD.U32 R0, RZ, RZ, UR47 ;  /* 0x0000002fff007e24 */ /* 0x005fca000f8e00ff */
[----:B------:R-:W-:-:S13]  /*9d70*/  ISETP.NE.AND P0, PT, R0, 0x3, PT ;  /* 0x000000030000780c */ /* 0x000fda0003f05270 */
[----:B------:R-:W-:Y:S05]  /*9d80*/  @!P0 BRA `(.L_x_3581) ;  /* 0x0000000000048947 */ /* 0x000fea0003800000 */
[----:B------:R-:W-:Y:S01]  /*9d90*/  BPT.TRAP 0x1 ;  /* 0x000000040000795c */ /* 0x000fe20000300000 */
.L_x_3581:
[----:B------:R-:W-:Y:S01]  /*9da0*/  IMAD R0, R19, 0x8, R18 ;  /* 0x0000000813007824 */ /* 0x000fe200078e0212 */
[----:B------:R-:W-:-:S04]  /*9db0*/  SHF.L.U32 R9, R22, 0x1f, RZ ;  /* 0x0000001f16097819 */ /* 0x000fc800000006ff */
[----:B------:R0:W2:Y:S01]  /*9dc0*/  SYNCS.PHASECHK.TRANS64.TRYWAIT P1, [R0+URZ+0x38830], R9 ;  /* 0x03883009000075a7 */ /* 0x0000a2000802017f */
[----:B------:R-:W-:Y:S05]  /*9dd0*/  @!P0 BRA `(.L_x_3582) ;  /* 0x0000000000048947 */ /* 0x000fea0003800000 */
[----:B------:R-:W-:Y:S01]  /*9de0*/  BPT.TRAP 0x1 ;  /* 0x000000040000795c */ /* 0x000fe20000300000 */
.L_x_3582:
[C---:B-1-3--:R-:W-:Y:S02]  /*9df0*/  VIADD R2, R18.reuse, 0x22400 ;  /* 0x0002240012027836 */ /* 0x04afe40000000000 */
[----:B------:R-:W-:-:S03]  /*9e00*/  VIADD R3, R18, 0x20400 ;  /* 0x0002040012037836 */ /* 0x000fc60000000000 */
[----:B------:R-:W-:Y:S02]  /*9e10*/  SHF.R.U32.HI R2, RZ, 0x4, R2 ;  /* 0x00000004ff027819 */ /* 0x000fe40000011602 */
[----:B------:R-:W-:Y:S02]  /*9e20*/  SHF.R.U32.HI R3, RZ, 0x4, R3 ;  /* 0x00000004ff037819 */ /* 0x000fe40000011603 */
[----:B------:R-:W-:Y:S02]  /*9e30*/  LOP3.LUT R2, R2, 0x3fff, RZ, 0xc0, !PT ;  /* 0x00003fff02027812 */ /* 0x000fe400078ec0ff */
[----:B------:R-:W-:Y:S02]  /*9e40*/  LOP3.LUT R3, R3, 0x3fff, RZ, 0xc0, !PT ;  /* 0x00003fff03037812 */ /* 0x000fe400078ec0ff */
[----:B------:R-:W-:Y:S01]  /*9e50*/  LOP3.LUT R191, R2, 0x10000, RZ, 0xfc, !PT ;  /* 0x0001000002bf7812 */ /* 0x000fe200078efcff */
[----:B--2---:R-:W-:Y:S06]  /*9e60*/  @P1 BRA `(.L_x_3583) ;  /* 0x0000000000081947 */ /* 0x004fec0003800000 */
[----:B------:R-:W1:Y:S02]  /*9e70*/  SYNCS.PHASECHK.TRANS64.TRYWAIT P1, [R0+URZ+0x38830], R9 ;  /* 0x03883009000075a7 */ /* 0x000e64000802017f */
[----:B-1----:R-:W-:Y:S05]  /*9e80*/  @!P1 BRA `(.L_x_3584) ;  /* 0x000001d000289947 */ /* 0x002fea0003800000 */
.L_x_3583:
[----:B------:R-:W-:Y:S01]  /*9e90*/  LOP3.LUT R4, R3, 0x10000, RZ, 0xfc, !PT ;  /* 0x0001000003047812 */ /* 0x000fe200078efcff */
[----:B------:R-:W-:Y:S01]  /*9ea0*/  IMAD R2, R19, 0x200, R191 ;  /* 0x0000020013027824 */ /* 0x000fe200078e02bf */
[----:B------:R-:W-:Y:S05]  /*9eb0*/  WARPSYNC.ALL ;  /* 0x0000000000007948 */ /* 0x000fea0003800000 */
[----:B------:R-:W-:Y:S01]  /*9ec0*/  IMAD.MOV.U32 R5, RZ, RZ, 0x40000040 ;  /* 0x40000040ff057424 */ /* 0x000fe200078e00ff */
[----:B------:R-:W-:Y:S01]  /*9ed0*/  R2UR UR4, R4 ;  /* 0x00000000040472ca */ /* 0x000fe200000e0000 */
[----:B------:R-:W-:Y:S01]  /*9ee0*/  IMAD.MOV.U32 R3, RZ, RZ, 0x40000040 ;  /* 0x40000040ff037424 */ /* 0x000fe200078e00ff */
[----:B------:R-:W-:Y:S01]  /*9ef0*/  R2UR UR6, R2 ;  /* 0x00000000020672ca */ /* 0x000fe200000e0000 */
[----:B----45:R-:W-:Y:S01]  /*9f00*/  WARPGROUP.ARRIVE ;  /* 0x00000000000079c5 */ /* 0x030fe20000000000 */
[----:B------:R-:W-:Y:S01]  /*9f10*/  R2UR UR5, R5 ;  /* 0x00000000050572ca */ /* 0x000fe200000e0000 */
[----:B------:R-:W-:Y:S01]  /*9f20*/  VIADD R12, R4, 0x2 ;  /* 0x00000002040c7836 */ /* 0x000fe20000000000 */
[----:B------:R-:W-:Y:S01]  /*9f30*/  R2UR UR7, R3 ;  /* 0x00000000030772ca */ /* 0x000fe200000e0000 */
[----:B------:R-:W-:Y:S01]  /*9f40*/  VIADD R6, R2, 0x2 ;  /* 0x0000000202067836 */ /* 0x000fe20000000000 */
[----:B------:R-:W-:Y:S01]  /*9f50*/  BSSY B0, `(.L_x_3585) ;  /* 0x0000025000007945 */ /* 0x000fe20003800000 */
[----:B------:R-:W-:-:S02]  /*9f60*/  IMAD.MOV.U32 R13, RZ, RZ, 0x40000040 ;  /* 0x40000040ff0d7424 */ /* 0x000fc400078e00ff */
[----:B------:R-:W-:Y:S02]  /*9f70*/  IMAD.MOV.U32 R7, RZ, RZ, 0x40000040 ;  /* 0x40000040ff077424 */ /* 0x000fe400078e00ff */
[----:B------:R-:W-:Y:S02]  /*9f80*/  VIADD R10, R4, 0x4 ;  /* 0x00000004040a7836 */ /* 0x000fe40000000000 */
[----:B------:R-:W-:Y:S02]  /*9f90*/  IMAD.MOV.U32 R11, RZ, RZ, 0x40000040 ;  /* 0x40000040ff0b7424 */ /* 0x000fe400078e00ff */
[----:B------:R-:W-:Y:S02]  /*9fa0*/  IMAD.MOV.U32 R3, RZ, RZ, 0x40000040 ;  /* 0x40000040ff037424 */ /* 0x000fe400078e00ff */
[----:B------:R-:W-:Y:S01]  /*9fb0*/  HGMMA.64x64x16.F32 R24, gdesc[UR4], RZ, !UPT, gsb0 ;  /* 0x00e00000041879f0 */ /* 0x000fe2000c0008ff */
[----:B------:R-:W-:Y:S02]  /*9fc0*/  R2UR UR4, R12 ;  /* 0x000000000c0472ca */ /* 0x000fe400000e0000 */
        /* <DEDUP_REMOVED lines=11> */
[----:B------:R-:W-:Y:S01]  /*a080*/  R2UR UR6, R6 ;  /* 0x00000000060672ca */ /* 0x000fe200000e0000 */
[----:B------:R-:W-:Y:S01]  /*a090*/  VIADD R6, R4, 0x6 ;  /* 0x0000000604067836 */ /* 0x000fe20000000000 */
[----:B------:R-:W-:Y:S01]  /*a0a0*/  R2UR UR7, R7 ;  /* 0x00000000070772ca */ /* 0x000fe200000e0000 */
[----:B------:R-:W-:Y:S01]  /*a0b0*/  IMAD.MOV.U32 R7, RZ, RZ, 0x40000040 ;  /* 0x40000040ff077424 */ /* 0x000fe200078e00ff */
[----:B------:R-:W-:Y:S02]  /*a0c0*/  WARPGROUP.DEPBAR.LE gsb0, 0x0 ;  /* 0x00008000000079c5 */ /* 0x000fe40000010000 */
[----:B------:R-:W-:-:S09]  /*a0d0*/  WARPGROUP.ARRIVE ;  /* 0x00000000000079c5 */ /* 0x000fd20000000000 */
        /* <DEDUP_REMOVED lines=10> */
[----:B------:R-:W2:Y:S02]  /*a180*/  SYNCS.PHASECHK.TRANS64.TRYWAIT P1, [R18+URZ+0x38810], R3 ;  /* 0x03881003120075a7 */ /* 0x000ea4000802017f */
[----:B--2---:R-:W-:Y:S05]  /*a190*/  @!P1 BRA `(.L_x_3586) ;  /* 0x000001cc00789947 */ /* 0x004fea0003800000 */
.L_x_3913:
[----:B------:R-:W-:Y:S05]  /*a1a0*/  BSYNC B0 ;  /* 0x0000000000007941 */ /* 0x000fea0003800000 */
.L_x_3585:
[----:B------:R-:W-:Y:S05]  /*a1b0*/  @!P0 BRA `(.L_x_3587) ;  /* 0x0000000000048947 */ /* 0x000fea0003800000 */
[----:B------:R-:W-:Y:S01]  /*a1c0*/  BPT.TRAP 0x1 ;  /* 0x000000040000795c */ /* 0x000fe20000300000 */
.L_x_3587:
[----:B------:R3:W4:Y:S01]  /*a1d0*/  SYNCS.PHASECHK.TRANS64.TRYWAIT P2, [R0+URZ+0x38850], R9 ;  /* 0x03885009000075a7 */ /* 0x000722000804017f */
[----:B------:R-:W-:Y:S05]  /*a1e0*/  @!P0 BRA `(.L_x_3588) ;  /* 0x0000000000048947 */ /* 0x000fea0003800000 */
[----:B------:R-:W-:Y:S01]  /*a1f0*/  BPT.TRAP 0x1 ;  /* 0x000000040000795c */ /* 0x000fe20000300000 */
.L_x_3588:
[----:B------:R-:W5:Y:S02]  /*a200*/  S2R R2, SR_TID.X ;  /* 0x0000000000027919 */ /* 0x000f640000002100 */
[----:B-----5:R-:W-:-:S04]  /*a210*/  LOP3.LUT R2, R2, 0x7f, RZ, 0xc0, !PT ;  /* 0x0000007f02027812 */ /* 0x020fc800078ec0ff */
[----:B------:R-:W-:Y:S01]  /*a220*/  ISETP.NE.AND P1, PT, R2, RZ, PT ;  /* 0x000000ff0200720c */ /* 0x000fe20003f25270 */
[----:B------:R-:W-:-:S05]  /*a230*/  VIADD R2, R18, 0x400 ;  /* 0x0000040012027836 */ /* 0x000fca0000000000 */
[----:B------:R-:W-:Y:S01]  /*a240*/  SHF.R.U32.HI R2, RZ, 0x4, R2 ;  /* 0x00000004ff027819 */ /* 0x000fe20000011602 */
[----:B----4-:R-:W-:Y:S06]  /*a250*/  @P2 BRA `(.L_x_3589) ;  /* 0x0000000000082947 */ /* 0x010fec0003800000 */
[----:B------:R-:W4:Y:S02]  /*a260*/  SYNCS.PHASECHK.TRANS64.TRYWAIT P2, [R0+URZ+0x38850], R9 ;  /* 0x03885009000075a7 */ /* 0x000f24000804017f */
[----:B----4-:R-:W-:Y:S05]  /*a270*/  @!P2 BRA `(.L_x_3590) ;  /* 0x000001cc0054a947 */ /* 0x010fea0003800000 */
.L_x_3589:
[----:B------:R-:W-:Y:S01]  /*a280*/  LOP3.LUT R2, R2, 0x3fff, RZ, 0xc0, !PT ;  /* 0x00003fff02027812 */ /* 0x000fe200078ec0ff */
[----:B------:R-:W-:Y:S05]  /*a290*/  WARPSYNC.ALL ;  /* 0x0000000000007948 */ /* 0x000fea0003800000 */
[----:B------:R-:W-:Y:S01]  /*a2a0*/  LOP3.LUT R192, R2, 0x10000, RZ, 0xfc, !PT ;  /* 0x0001000002c07812 */ /* 0x000fe200078efcff */
[----:B------:R-:W-:Y:S01]  /*a2b0*/  VIADD R2, R18, 0x26400 ;  /* 0x0002640012027836 */ /* 0x000fe20000000000 */
[----:B------:R-:W-:-:S03]  /*a2c0*/  WARPGROUP.ARRIVE ;  /* 0x00000000000079c5 */ /* 0x000fc60000000000 */
[----:B------:R-:W-:-:S03]  /*a2d0*/  IMAD R8, R19, 0x1000, R192 ;  /* 0x0000100013087824 */ /* 0x000fc600078e02c0 */
[----:B------:R-:W5:Y:S01]  /*a2e0*/  S2R R56, SR_TID.X ;  /* 0x0000000000387919 */ /* 0x000f620000002100 */
[----:B01-34-:R-:W-:Y:S01]  /*a2f0*/  IMAD.MOV.U32 R9, RZ, RZ, 0x40000040 ;  /* 0x40000040ff097424 */ /* 0x01bfe200078e00ff */
[----:B------:R-:W-:Y:S01]  /*a300*/  SHF.R.U32.HI R2, RZ, 0x4, R2 ;  /* 0x00000004ff027819 */ /* 0x000fe20000011602 */
[----:B--2---:R-:W-:Y:S01]  /*a310*/  IMAD.MOV.U32 R3, RZ, RZ, 0x40000040 ;  /* 0x40000040ff037424 */ /* 0x004fe200078e00ff */
        /* <DEDUP_REMOVED lines=11> */
[----:B------:R-:W-:-:S02]  /*a3d0*/  VIADD R20, R2, 0x2 ;  /* 0x0000000202147836 */ /* 0x000fc40000000000 */
[----:B------:R-:W-:Y:S02]  /*a3e0*/  IMAD.MOV.U32 R61, RZ, RZ, 0x40000040 ;  /* 0x40000040ff3d7424 */ /* 0x000fe400078e00ff */
[----:B------:R-:W-:-:S08]  /*a3f0*/  IMAD.MOV.U32 R63, RZ, RZ, 0x40000040 ;  /* 0x40000040ff3f7424 */ /* 0x000fd000078e00ff */
        /* <DEDUP_REMOVED lines=9> */
[----:B-----5:R-:W-:-:S05]  /*a490*/  SHF.R.U32.HI R56, RZ, 0x7, R56 ;  /* 0x00000007ff387819 */ /* 0x020fca0000011638 */
[----:B------:R0:W1:Y:S02]  /*a4a0*/  SHFL.IDX PT, R9, R56, RZ, 0x1f ;  /* 0x00001fff38097589 */ /* 0x00006400000e0000 */
[----:B0-----:R-:W-:Y:S01]  /*a4b0*/  VIADD R56, R2, 0x800 ;  /* 0x0000080002387836 */ /* 0x001fe20000000000 */
[----:B-1----:R-:W-:-:S04]  /*a4c0*/  ISETP.GT.AND P2, PT, R9, 0x7f, PT ;  /* 0x0000007f0900780c */ /* 0x002fc80003f44270 */
[----:B------:R-:W-:Y:S02]  /*a4d0*/  SEL R9, RZ, 0x2, !P2 ;  /* 0x00000002ff097807 */ /* 0x000fe40005000000 */
[C---:B------:R-:W-:Y:S02]  /*a4e0*/  SEL R57, R59.reuse, 0x2, P2 ;  /* 0x000000023b397807 */ /* 0x040fe40001000000 */
[----:B------:R-:W-:Y:S01]  /*a4f0*/  SEL R59, R59, 0x6, !P2 ;  /* 0x000000063b3b7807 */ /* 0x000fe20005000000 */
        /* <DEDUP_REMOVED lines=175> */
[----:B------:R-:W-:Y:S02]  /*aff0*/  IMAD.MOV.U32 R15, RZ, RZ, 0x40000040 ;  /* 0x40000040ff0f7424 */ /* 0x000fe400078e00ff */
[----:B------:R-:W-:Y:S01]  /*b000*/  VIADD R56, R2, 0xe00 ;  /* 0x00000e0002387836 */ /* 0x000fe20000000000 */
[----:B------:R-:W-:-:S02]  /*b010*/  WARPGROUP.DEPBAR.LE gsb0, 0x0 ;  /* 0x00008000000079c5 */ /* 0x000fc40000010000 */
[----:B------:R-:W-:-:S07]  /*b020*/  WARPGROUP.ARRIVE ;  /* 0x00000000000079c5 */ /* 0x000fce0000000000 */
[----:B------:R-:W-:Y:S01]  /*b030*/  HGMMA.64x64x16.F32 R24, gdesc[UR4], R24, gsb0 ;  /* 0x00e00000041879f0 */ /* 0x000fe20008000818 */
[----:B------:R-:W-:Y:S01]  /*b040*/  R2UR UR6, R20 ;  /* 0x00000000140672ca */ /* 0x000fe200000e0000 */
[----:B------:R-:W-:Y:S01]  /*b050*/  IMAD.MOV.U32 R20, RZ, RZ, 0xa00 ;  /* 0x00000a00ff147424 */ /* 0x000fe200078e00ff */
[----:B------:R-:W-:Y:S01]  /*b060*/  R2UR UR7, R21 ;  /* 0x00000000150772ca */ /* 0x000fe200000e0000 */
[----:B------:R-:W-:Y:S01]  /*b070*/  IMAD.MOV.U32 R21, RZ, RZ, 0x40000040 ;  /* 0x40000040ff157424 */ /* 0x000fe200078e00ff */
[----:B------:R-:W-:Y:S01]  /*b080*/  R2UR UR4, R14 ;  /* 0x000000000e0472ca */ /* 0x000fe200000e0000 */
[----:B------:R-:W-:Y:S01]  /*b090*/  IMAD.MOV.U32 R14, RZ, RZ, 0x28 ;  /* 0x00000028ff0e7424 */ /* 0x000fe200078e00ff */
[----:B------:R-:W-:Y:S02]  /*b0a0*/  R2UR UR5, R15 ;  /* 0x000000000f0572ca */ /* 0x000fe400000e0000 */
[----:B------:R-:W-:Y:S02]  /*b0b0*/  SEL R20, R20, 0x980, P2 ;  /* 0x0000098014147807 */ /* 0x000fe40001000000 */
[----:B------:R-:W-:-:S02]  /*b0c0*/  SEL R14, R14, 0x26, P2 ;  /* 0x000000260e0e7807 */ /* 0x000fc40001000000 */
[----:B------:R-:W-:Y:S02]  /*b0d0*/  LOP3.LUT R20, R20, 0xa00, RZ, 0xc0, !PT ;  /* 0x00000a0014147812 */ /* 0x000fe400078ec0ff */
[----:B------:R-:W-:-:S04]  /*b0e0*/  LOP3.LUT R15, R14, 0x6, RZ, 0xc0, !PT ;  /* 0x000000060e0f7812 */ /* 0x000fc800078ec0ff */
[CC--:B------:R-:W-:Y:S02]  /*b0f0*/  IADD3 R60, R15.reuse, R20.reuse, R2 ;  /* 0x000000140f3c7210 */ /* 0x0c0fe40007ffe002 */
[----:B------:R-:W-:Y:S01]  /*b100*/  IADD3 R14, R15, R20, R8 ;  /* 0x000000140f0e7210 */ /* 0x000fe20007ffe008 */
[----:B------:R-:W-:Y:S02]  /*b110*/  IMAD.MOV.U32 R15, RZ, RZ, 0x40000040 ;  /* 0x40000040ff0f7424 */ /* 0x000fe400078e00ff */
[----:B------:R-:W-:-:S04]  /*b120*/  VIADD R20, R8, 0xa00 ;  /* 0x00000a0008147836 */ /* 0x000fc80000000000 */
[----:B------:R-:W-:Y:S01]  /*b130*/  IMAD.IADD R62, R9, 0x1, R20 ;  /* 0x00000001093e7824 */ /* 0x000fe200078e0214 */
[----:B------:R-:W-:Y:S02]  /*b140*/  WARPGROUP.DEPBAR.LE gsb0, 0x0 ;  /* 0x00008000000079c5 */ /* 0x000fe40000010000 */
[----:B------:R-:W-:-:S06]  /*b150*/  WARPGROUP.ARRIVE ;  /* 0x00000000000079c5 */ /* 0x000fcc0000000000 */
[----:B------:R-:W-:Y:S01]  /*b160*/  HGMMA.64x64x16.F32 R24, gdesc[UR4], R24, gsb0 ;  /* 0x00e00000041879f0 */ /* 0x000fe20008000818 */
[----:B------:R-:W-:Y:S02]  /*b170*/  R2UR UR4, R60 ;  /* 0x000000003c0472ca */ /* 0x000fe400000e0000 */
[----:B------:R-:W-:Y:S01]  /*b180*/  R2UR UR5, R61 ;  /* 0x000000003d0572ca */ /* 0x000fe200000e0000 */
[----:B------:R-:W-:Y:S01]  /*b190*/  IMAD.MOV.U32 R61, RZ, RZ, 0x40000040 ;  /* 0x40000040ff3d7424 */ /* 0x000fe200078e00ff */
[----:B------:R-:W-:Y:S01]  /*b1a0*/  R2UR UR6, R14 ;  /* 0x000000000e0672ca */ /* 0x000fe200000e0000 */
[----:B------:R-:W-:Y:S01]  /*b1b0*/  VIADD R14, R2, 0xa00 ;  /* 0x00000a00020e7836 */ /* 0x000fe20000000000 */
[----:B------:R-:W-:Y:S01]  /*b1c0*/  R2UR UR7, R15 ;  /* 0x000000000f0772ca */ /* 0x000fe200000e0000 */
[----:B------:R-:W-:Y:S02]  /*b1d0*/  IMAD.MOV.U32 R15, RZ, RZ, 0x40000040 ;  /* 0x40000040ff0f7424 */ /* 0x000fe400078e00ff */
[----:B------:R-:W-:Y:S01]  /*b1e0*/  IMAD.IADD R60, R9, 0x1, R14 ;  /* 0x00000001093c7824 */ /* 0x000fe200078e020e */
[----:B------:R-:W-:-:S02]  /*b1f0*/  WARPGROUP.DEPBAR.LE gsb0, 0x0 ;  /* 0x00008000000079c5 */ /* 0x000fc40000010000 */
[----:B------:R-:W-:-:S07]  /*b200*/  WARPGROUP.ARRIVE ;  /* 0x00000000000079c5 */ /* 0x000fce0000000000 */
        /* <DEDUP_REMOVED lines=88> */
[----:B------:R-:W-:Y:S01]  /*b790*/  VIADD R20, R8, 0xe00 ;  /* 0x00000e0008147836 */ /* 0x000fe20000000000 */
        /* <DEDUP_REMOVED lines=25> */
[----:B------:R-:W-:Y:S01]  /*b930*/  IMAD.IADD R20, R59, 0x1, R20 ;  /* 0x000000013b147824 */ /* 0x000fe200078e0214 */
[----:B------:R-:W-:-:S02]  /*b940*/  WARPGROUP.DEPBAR.LE gsb0, 0x0 ;  /* 0x00008000000079c5 */ /* 0x000fc40000010000 */
[----:B------:R-:W-:-:S07]  /*b950*/  WARPGROUP.ARRIVE ;  /* 0x00000000000079c5 */ /* 0x000fce0000000000 */
[----:B------:R-:W-:Y:S01]  /*b960*/  HGMMA.64x64x16.F32 R24, gdesc[UR4], R24, gsb0 ;  /* 0x00e00000041879f0 */ /* 0x000fe20008000818 */
[----:B------:R-:W-:Y:S02]  /*b970*/  R2UR UR6, R60 ;  /* 0x000000003c0672ca */ /* 0x000fe400000e0000 */
[----:B------:R-:W-:Y:S02]  /*b980*/  R2UR UR7, R61 ;  /* 0x000000003d0772ca */ /* 0x000fe400000e0000 */
[----:B------:R-:W-:Y:S01]  /*b990*/  R2UR UR4, R14 ;  /* 0x000000000e0472ca */ /* 0x000fe200000e0000 */
[----:B------:R-:W-:Y:S01]  /*b9a0*/  IMAD.IADD R14, R59, 0x1, R56 ;  /* 0x000000013b0e7824 */ /* 0x000fe200078e0238 */
[----:B------:R-:W-:Y:S01]  /*b9b0*/  R2UR UR5, R15 ;  /* 0x000000000f0572ca */ /* 0x000fe200000e0000 */
[----:B------:R-:W-:Y:S01]  /*b9c0*/  IMAD.MOV.U32 R15, RZ, RZ, 0x40000040 ;  /* 0x40000040ff0f7424 */ /* 0x000fe200078e00ff */
[----:B------:R-:W-:-:S04]  /*b9d0*/  LEA R56, R168, 0xffffffc0, 0x6 ;  /* 0xffffffc0a8387811 */ /* 0x000fc800078e30ff */
[----:B------:R-:W-:Y:S01]  /*b9e0*/  IADD3 R57, -R185, R184, -R56 ;  /* 0x000000b8b9397210 */ /* 0x000fe20007ffe938 */
[----:B------:R-:W-:Y:S02]  /*b9f0*/  WARPGROUP.DEPBAR.LE gsb0, 0x0 ;  /* 0x00008000000079c5 */ /* 0x000fe40000010000 */
[----:B------:R-:W-:-:S06]  /*ba00*/  WARPGROUP.ARRIVE ;  /* 0x00000000000079c5 */ /* 0x000fcc0000000000 */
[----:B------:R-:W-:Y:S01]  /*ba10*/  HGMMA.64x64x16.F32 R24, gdesc[UR4], R24, gsb0 ;  /* 0x00e00000041879f0 */ /* 0x000fe20008000818 */
[----:B------:R-:W-:Y:S02]  /*ba20*/  R2UR UR6, R20 ;  /* 0x00000000140672ca */ /* 0x000fe400000e0000 */
[----:B------:R-:W-:Y:S01]  /*ba30*/  R2UR UR7, R21 ;  /* 0x00000000150772ca */ /* 0x000fe200000e0000 */
[----:B------:R-:W-:Y:S01]  /*ba40*/  IMAD.MOV.U32 R21, RZ, RZ, 0x40000040 ;  /* 0x40000040ff157424 */ /* 0x000fe200078e00ff */
[----:B------:R-:W-:Y:S01]  /*ba50*/  R2UR UR4, R14 ;  /* 0x000000000e0472ca */ /* 0x000fe200000e0000 */
[----:B------:R-:W-:Y:S01]  /*ba60*/  IMAD.MOV.U32 R14, RZ, RZ, 0x1000 ;  /* 0x00001000ff0e7424 */ /* 0x000fe200078e00ff */
[----:B------:R-:W-:Y:S02]  /*ba70*/  R2UR UR5, R15 ;  /* 0x000000000f0572ca */ /* 0x000fe400000e0000 */
[----:B------:R-:W0:Y:S02]  /*ba80*/  LDC R15, c[0x0][0x448] ;  /* 0x00011200ff0f7b82 */ /* 0x000e240000000800 */
[----:B------:R-:W-:-:S04]  /*ba90*/  SEL R14, R14, 0xf80, P2 ;  /* 0x00000f800e0e7807 */ /* 0x000fc80001000000 */
[----:B------:R-:W-:-:S04]  /*baa0*/  LOP3.LUT R14, R14, 0x1e00, RZ, 0xc0, !PT ;  /* 0x00001e000e0e7812 */ /* 0x000fc800078ec0ff */
[CC--:B------:R-:W-:Y:S02]  /*bab0*/  IADD3 R20, R9.reuse, R14.reuse, R2 ;  /* 0x0000000e09147210 */ /* 0x0c0fe40007ffe002 */
[----:B------:R-:W-:Y:S01]  /*bac0*/  IADD3 R8, R9, R14, R8 ;  /* 0x0000000e09087210 */ /* 0x000fe20007ffe008 */
[----:B------:R-:W-:Y:S01]  /*bad0*/  IMAD.MOV.U32 R9, RZ, RZ, 0x40000040 ;  /* 0x40000040ff097424 */ /* 0x000fe200078e00ff */
[----:B0-----:R-:W-:-:S13]  /*bae0*/  ISETP.NE.AND P2, PT, R15, 0x1, PT ;  /* 0x000000010f00780c */ /* 0x001fda0003f45270 */
[----:B------:R-:W0:Y:S01]  /*baf0*/  @P2 LDC R15, c[0x0][0x450] ;  /* 0x00011400ff0f2b82 */ /* 0x000e220000000800 */
[----:B------:R-:W-:Y:S02]  /*bb00*/  WARPGROUP.DEPBAR.LE gsb0, 0x0 ;  /* 0x00008000000079c5 */ /* 0x000fe40000010000 */
[----:B------:R-:W-:-:S06]  /*bb10*/  WARPGROUP.ARRIVE ;  /* 0x00000000000079c5 */ /* 0x000fcc0000000000 */
[----:B------:R-:W-:Y:S01]  /*bb20*/  HGMMA.64x64x16.F32 R24, gdesc[UR4], R24, gsb0 ;  /* 0x00e00000041879f0 */ /* 0x000fe20008000818 */
[----:B------:R-:W-:Y:S02]  /*bb30*/  R2UR UR4, R20 ;  /* 0x00000000140472ca */ /* 0x000fe400000e0000 */
[----:B------:R-:W-:Y:S02]  /*bb40*/  R2UR UR5, R21 ;  /* 0x00000000150572ca */ /* 0x000fe400000e0000 */
[----:B------:R-:W-:Y:S01]  /*bb50*/  R2UR UR6, R8 ;  /* 0x00000000080672ca */ /* 0x000fe200000e0000 */
[----:B------:R-:W-:Y:S01]  /*bb60*/  IMAD.IADD R8, R214, 0x1, R195 ;  /* 0x00000001d6087824 */ /* 0x000fe200078e02c3 */
[----:B------:R-:W-:Y:S02]  /*bb70*/  R2UR UR7, R9 ;  /* 0x00000000090772ca */ /* 0x000fe400000e0000 */
[----:B------:R-:W1:Y:S02]  /*bb80*/  @P2 LDC R9, c[0x0][0x44c] ;  /* 0x00011300ff092b82 */ /* 0x000e640000000800 */
[----:B-1----:R-:W-:-:S04]  /*bb90*/  @P2 IMAD.HI.U32 R14, R8, R9, RZ ;  /* 0x00000009080e2227 */ /* 0x002fc800078e00ff */
[----:B------:R-:W-:Y:S01]  /*bba0*/  IMAD.MOV.U32 R9, RZ, RZ, R8 ;  /* 0x000000ffff097224 */ /* 0x000fe200078e0008 */
[----:B0-----:R-:W-:Y:S01]  /*bbb0*/  @P2 SHF.R.U32.HI R9, RZ, R15, R14 ;  /* 0x0000000fff092219 */ /* 0x001fe2000001160e */
[----:B------:R-:W-:Y:S02]  /*bbc0*/  @!P1 VIADD R8, R0, 0x38840 ;  /* 0x0003884000089836 */ /* 0x000fe40000000000 */
[----:B------:R-:W-:Y:S02]  /*bbd0*/  IMAD.MOV.U32 R15, RZ, RZ, -0x40 ;  /* 0xffffffc0ff0f7424 */ /* 0x000fe400078e00ff */
[----:B------:R-:W0:Y:S01]  /*bbe0*/  SHFL.IDX PT, R20, R9, RZ, 0x1c1f ;  /* 0x001c1fff09147589 */ /* 0x000e2200000e0000 */
[----:B------:R-:W-:Y:S01]  /*bbf0*/  @!P1 PRMT R8, RZ, 0x654, R8 ;  /* 0x00000654ff089816 */ /* 0x000fe20000000008 */
[----:B------:R-:W-:-:S04]  /*bc00*/  IMAD R14, R168, R15, 0x41 ;  /* 0x00000041a80e7424 */ /* 0x000fc800078e020f */
[----:B------:R-:W-:Y:S01]  /*bc10*/  VIADD R60, R14, 0xffffffff ;  /* 0xffffffff0e3c7836 */ /* 0x000fe20000000000 */
[----:B------:R-:W-:Y:S02]  /*bc20*/  WARPGROUP.DEPBAR.LE gsb0, 0x0 ;  /* 0x00008000000079c5 */ /* 0x000fe40000010000 */
[----:B------:R-:W-:-:S06]  /*bc30*/  WARPGROUP.ARRIVE ;  /* 0x00000000000079c5 */ /* 0x000fcc0000000000 */
[----:B------:R-:W-:Y:S01]  /*bc40*/  HGMMA.64x64x16.F32 R24, gdesc[UR4], R24, gsb0 ;  /* 0x00e00000041879f0 */ /* 0x000fe20008000818 */
[----:B------:R-:W-:Y:S01]  /*bc50*/  ULDC.64 UR4, c[0x0][0xad8] ;  /* 0x0002b60000047ab9 */ /* 0x000fe20000000a00 */
[----:B------:R-:W-:Y:S01]  /*bc60*/  ULDC UR6, c[0x0][0xad4] ;  /* 0x0002b50000067ab9 */ /* 0x000fe20000000800 */
[----:B------:R-:W-:Y:S01]  /*bc70*/  UISETP.GE.AND UP0, UPT, UR5, 0x1, UPT ;  /* 0x000000010500788c */ /* 0x000fe2000bf06270 */
[----:B------:R-:W-:-:S03]  /*bc80*/  IMAD.U32 R21, RZ, RZ, UR6 ;  /* 0x00000006ff157e24 */ /* 0x000fc6000f8e00ff */
[----:B------:R-:W-:Y:S02]  /*bc90*/  UP2UR UR48, UPR, URZ, 0x1 ;  /* 0x000000013f307883 */ /* 0x000fe40008000000 */
[----:B------:R-:W-:Y:S02]  /*bca0*/  PLOP3.LUT P3, PT, PT, PT, UP0, 0x40, 0x0 ;  /* 0x000000000000781c */ /* 0x000fe40003f6e808 */
[----:B------:R-:W-:Y:S01]  /*bcb0*/  LOP3.LUT R15, RZ, R21, RZ, 0x33, !PT ;  /* 0x00000015ff0f7212 */ /* 0x000fe200078e33ff */
[----:B------:R-:W-:Y:S02]  /*bcc0*/  WARPGROUP.DEPBAR.LE gsb0, 0x0 ;  /* 0x00008000000079c5 */ /* 0x000fe40000010000 */
[----:B------:R1:W-:Y:S02]  /*bcd0*/  @!P1 SYNCS.ARRIVE.TRANS64.RED.A1T0 RZ, [R8+URZ], RZ ;  /* 0x000000ff08ff99a7 */ /* 0x0003e4000810043f */
[----:B-1----:R-:W-:-:S05]  /*bce0*/  IADD3 R8, -R185, R14, R184 ;  /* 0x0000000eb9087210 */ /* 0x002fca0007ffe1b8 */
[----:B------:R-:W-:-:S04]  /*bcf0*/  IMAD.IADD R8, R8, 0x1, -R23 ;  /* 0x0000000108087824 */ /* 0x000fc800078e0a17 */
[C---:B------:R-:W-:Y:S02]  /*bd00*/  VIADD R58, R8.reuse, UR4 ;  /* 0x00000004083a7c36 */ /* 0x040fe40008000000 */
[----:B------:R-:W-:-:S03]  /*bd10*/  IMAD.IADD R59, R8, 0x1, R15 ;  /* 0x00000001083b7824 */ /* 0x000fc600078e020f */
        /* <DEDUP_REMOVED lines=15> */
.L_x_3593:
[----:B------:R-:W-:-:S06]  /*be10*/  UISETP.NE.AND UP0, UPT, UR5, 0x1, UPT ;  /* 0x000000010500788c */ /* 0x000fcc000bf05270 */
[----:B------:R-:W-:-:S05]  /*be20*/  PLOP3.LUT P3, PT, PT, PT, UP0, 0x80, 0x0 ;  /* 0x000000000000781c */ /* 0x000fca0003f6f008 */
[----:B------:R-:W-:-:S08]  /*be30*/  @UP0 ULDC.64 UR6, c[0x0][0xae0] ;  /* 0x0002b80000060ab9 */ /* 0x000fd00000000a00 */
[----:B------:R-:W-:-:S05]  /*be40*/  @P3 IMAD.HI.U32 R20, R15, UR6, RZ ;  /* 0x000000060f143c27 */ /* 0x000fca000f8e00ff */
[----:B------:R-:W-:-:S07]  /*be50*/  @P3 SHF.R.U32.HI R15, RZ, UR7, R20 ;  /* 0x00000007ff0f3c19 */ /* 0x000fce0008011614 */
.L_x_3594:
[----:B------:R-:W-:Y:S05]  /*be60*/  BSYNC B0 ;  /* 0x0000000000007941 */ /* 0x000fea0003800000 */
.L_x_3592:
[----:B------:R-:W-:-:S04]  /*be70*/  IMAD R20, R15, UR5, -R56 ;  /* 0x000000050f147c24 */ /* 0x000fc8000f8e0a38 */
[----:B------:R-:W-:-:S05]  /*be80*/  IMAD.IADD R15, R20, 0x1, -R185 ;  /* 0x00000001140f7824 */ /* 0x000fca00078e0ab9 */
[----:B------:R-:W-:Y:S02]  /*be90*/  VIMNMX R14, R14, R15, !PT ;  /* 0x0000000f0e0e7248 */ /* 0x000fe40007fe0100 */
[----:B------:R-:W-:-:S07]  /*bea0*/  VIADDMNMX R8, R15, UR5, R8, PT ;  /* 0x000000050f087c46 */ /* 0x000fce000b800108 */
.L_x_3591:
[C---:B------:R-:W-:Y:S01]  /*beb0*/  ISETP.GE.AND P3, PT, R60.reuse, 0x2, PT ;  /* 0x000000023c00780c */ /* 0x040fe20003f66270 */
[----:B------:R-:W-:Y:S01]  /*bec0*/  UISETP.NE.AND UP0, UPT, UR48, URZ, UPT ;  /* 0x0000003f3000728c */ /* 0x000fe2000bf05270 */
[----:B------:R-:W-:Y:S02]  /*bed0*/  ISETP.GE.AND P4, PT, R60, 0x9, PT ;  /* 0x000000093c00780c */ /* 0x000fe40003f86270 */
        /* <DEDUP_REMOVED lines=93> */
.L_x_3597:
[----:B------:R-:W-:-:S06]  /*c4b0*/  UISETP.NE.AND UP0, UPT, UR5, 0x1, UPT ;  /* 0x000000010500788c */ /* 0x000fcc000bf05270 */
[----:B------:R-:W-:-:S05]  /*c4c0*/  PLOP3.LUT P6, PT, PT, PT, UP0, 0x80, 0x0 ;  /* 0x000000000000781c */ /* 0x000fca0003fcf008 */
[----:B------:R-:W-:-:S08]  /*c4d0*/  @UP0 ULDC.64 UR6, c[0x0][0xae0] ;  /* 0x0002b80000060ab9 */ /* 0x000fd00000000a00 */
[----:B------:R-:W-:Y:S01]  /*c4e0*/  @P6 IMAD.HI.U32 R14, R9, UR6, RZ ;  /* 0x00000006090e6c27 */ /* 0x000fe2000f8e00ff */
[----:B------:R-:W-:-:S13]  /*c4f0*/  PLOP3.LUT P6, PT, PT, PT, UP0, 0x80, 0x0 ;  /* 0x000000000000781c */ /* 0x000fda0003fcf008 */
[----:B------:R-:W-:-:S07]  /*c500*/  @P6 SHF.R.U32.HI R9, RZ, UR7, R14 ;  /* 0x00000007ff096c19 */ /* 0x000fce000801160e */
.L_x_3598:
[----:B------:R-:W-:Y:S05]  /*c510*/  BSYNC B0 ;  /* 0x0000000000007941 */ /* 0x000fea0003800000 */
.L_x_3596:
[----:B------:R-:W-:-:S04]  /*c520*/  IMAD R14, R9, UR5, -R56 ;  /* 0x00000005090e7c24 */ /* 0x000fc8000f8e0a38 */
[----:B------:R-:W-:-:S05]  /*c530*/  IMAD.IADD R14, R14, 0x1, -R185 ;  /* 0x000000010e0e7824 */ /* 0x000fca00078e0ab9 */
[----:B------:R-:W-:Y:S02]  /*c540*/  VIMNMX R15, R15, R14, !PT ;  /* 0x0000000e0f0f7248 */ /* 0x000fe40007fe0100 */
[----:B------:R-:W-:-:S07]  /*c550*/  VIADDMNMX R8, R14, UR5, R8, PT ;  /* 0x000000050e087c46 */ /* 0x000fce000b800108 */
.L_x_3595:
[C---:B------:R-:W-:Y:S01]  /*c560*/  ISETP.GT.AND P3, PT, R15.reuse, 0x1, !P3 ;  /* 0x000000010f00780c */ /* 0x040fe20005f64270 */
[----:B------:R-:W-:Y:S01]  /*c570*/  ULDC UR6, c[0x0][0xa80] ;  /* 0x0002a00000067ab9 */ /* 0x000fe20000000800 */
[----:B------:R-:W-:Y:S01]  /*c580*/  ISETP.GT.AND P4, PT, R15, 0x8, !P4 ;  /* 0x000000080f00780c */ /* 0x000fe20006784270 */
[----:B------:R-:W-:Y:S01]  /*c590*/  IMAD.U32 R14, RZ, RZ, UR6 ;  /* 0x00000006ff0e7e24 */ /* 0x000fe2000f8e00ff */
[----:B------:R-:W-:Y:S01]  /*c5a0*/  BAR.SYNC.DEFER_BLOCKING 0xf, 0x100 ;  /* 0x03c4000000007b1d */ /* 0x000fe20000010000 */
[C---:B------:R-:W-:Y:S01]  /*c5b0*/  ISETP.LT.OR P3, PT, R8.reuse, 0x2, P3 ;  /* 0x000000020800780c */ /* 0x040fe20001f61670 */
[----:B------:R-:W-:Y:S01]  /*c5c0*/  UISETP.NE.AND UP0, UPT, UR48, URZ, UPT ;  /* 0x0000003f3000728c */ /* 0x000fe2000bf05270 */
[----:B------:R-:W-:Y:S01]  /*c5d0*/  ISETP.LT.OR P4, PT, R8, 0x9, P4 ;  /* 0x000000090800780c */ /* 0x000fe20002781670 */
[----:B------:R-:W-:Y:S01]  /*c5e0*/  @!P1 VIADD R0, R0, 0x38860 ;  /* 0x0003886000009836 */ /* 0x000fe20000000000 */
[----:B------:R-:W-:Y:S02]  /*c5f0*/  FSEL R27, R27, -INF , !P3 ;  /* 0xff8000001b1b7808 */ /* 0x000fe40005800000 */
[----:B------:R-:W-:-:S02]  /*c600*/  ISETP.NE.AND P3, PT, R25, RZ, PT ;  /* 0x000000ff1900720c */ /* 0x000fc40003f65270 */
[----:B------:R-:W-:Y:S02]  /*c610*/  FSEL R29, R30, -INF , !P4 ;  /* 0xff8000001e1d7808 */ /* 0x000fe40006000000 */
[----:B------:R-:W-:Y:S02]  /*c620*/  ISETP.GT.AND P3, PT, R15, 0x9, !P3 ;  /* 0x000000090f00780c */ /* 0x000fe40005f64270 */
[----:B------:R-:W-:Y:S02]  /*c630*/  ISETP.NE.AND P4, PT, R33, RZ, PT ;  /* 0x000000ff2100720c */ /* 0x000fe40003f85270 */
        /* <DEDUP_REMOVED lines=32> */
[----:B------:R-:W-:-:S02]  /*c840*/  ISETP.NE.AND P6, PT, R20, RZ, PT ;  /* 0x000000ff1400720c */ /* 0x000fc40003fc5270 */
[C---:B------:R-:W-:Y:S02]  /*c850*/  ISETP.GT.AND P3, PT, R15.reuse, 0x20, !P3 ;  /* 0x000000200f00780c */ /* 0x040fe40005f64270 */
[----:B------:R-:W-:Y:S02]  /*c860*/  FMNMX.FTZ R9, R52, R9, !PT ;  /* 0x0000000934097209 */ /* 0x000fe40007810000 */
[----:B------:R-:W-:Y:S02]  /*c870*/  ISETP.LT.OR P3, PT, R8, 0x21, P3 ;  /* 0x000000210800780c */ /* 0x000fe40001f61670 */
[----:B------:R-:W-:Y:S02]  /*c880*/  ISETP.GT.AND P5, PT, R15, 0x38, !P5 ;  /* 0x000000380f00780c */ /* 0x000fe40006fa4270 */
[----:B------:R-:W-:Y:S02]  /*c890*/  FSEL R41, R42, -INF , !P3 ;  /* 0xff8000002a297808 */ /* 0x000fe40005800000 */
[----:B------:R-:W-:-:S02]  /*c8a0*/  ISETP.NE.AND P3, PT, R71, RZ, PT ;  /* 0x000000ff4700720c */ /* 0x000fc40003f65270 */
[----:B------:R-:W-:Y:S02]  /*c8b0*/  ISETP.LT.OR P5, PT, R8, 0x39, P5 ;  /* 0x000000390800780c */ /* 0x000fe40002fa1670 */
[----:B------:R-:W-:Y:S02]  /*c8c0*/  ISETP.GT.AND P3, PT, R15, 0x21, !P3 ;  /* 0x000000210f00780c */ /* 0x000fe40005f64270 */
[----:B------:R-:W-:Y:S02]  /*c8d0*/  FSEL R53, R54, -INF , !P5 ;  /* 0xff80000036357808 */ /* 0x000fe40006800000 */
[----:B------:R-:W-:Y:S02]  /*c8e0*/  ISETP.LT.OR P3, PT, R8, 0x22, P3 ;  /* 0x000000220800780c */ /* 0x000fe40001f61670 */
[----:B------:R-:W-:Y:S02]  /*c8f0*/  @!P1 PRMT R0, RZ, 0x654, R0 ;  /* 0x00000654ff009816 */ /* 0x000fe40000000000 */
[----:B------:R-:W-:-:S02]  /*c900*/  FSEL R43, R43, -INF , !P3 ;  /* 0xff8000002b2b7808 */ /* 0x000fc40005800000 */
[----:B------:R-:W-:-:S04]  /*c910*/  ISETP.NE.AND P3, PT, R73, RZ, PT ;  /* 0x000000ff4900720c */ /* 0x000fc80003f65270 */
        /* <DEDUP_REMOVED lines=9> */
[----:B------:R-:W-:Y:S02]  /*c9b0*/  ISETP.NE.AND P6, PT, R24, RZ, PT ;  /* 0x000000ff1800720c */ /* 0x000fe40003fc5270 */
[----:B------:R-:W-:Y:S02]  /*c9c0*/  FMNMX.FTZ R24, R60, R9, !PT ;  /* 0x000000093c187209 */ /* 0x000fe40007810000 */
[C---:B------:R-:W-:Y:S02]  /*c9d0*/  ISETP.LT.OR P3, PT, R8.reuse, 0x1, P3 ;  /* 0x000000010800780c */ /* 0x040fe40001f61670 */
[----:B------:R-:W-:Y:S01]  /*c9e0*/  ISETP.LT.OR P4, PT, R8, 0x32, P4 ;  /* 0x000000320800780c */ /* 0x000fe20002781670 */
[----:B------:R-:W0:Y:S01]  /*c9f0*/  SHFL.BFLY PT, R9, R24, 0x2, 0x1f ;  /* 0x0c401f0018097f89 */ /* 0x000e2200000e0000 */
[----:B------:R-:W-:-:S02]  /*ca00*/  FSEL R25, R26, -INF , !P3 ;  /* 0xff8000001a197808 */ /* 0x000fc40005800000 */
[----:B------:R-:W-:Y:S02]  /*ca10*/  ISETP.GT.AND P6, PT, R15, 0x39, !P6 ;  /* 0x000000390f00780c */ /* 0x000fe400077c4270 */
[----:B------:R-:W-:Y:S02]  /*ca20*/  FSEL R51, R51, -INF , !P4 ;  /* 0xff80000033337808 */ /* 0x000fe40006000000 */
[----:B------:R-:W-:-:S04]  /*ca30*/  ISETP.LT.OR P6, PT, R8, 0x3a, P6 ;  /* 0x0000003a0800780c */ /* 0x000fc800037c1670 */
[----:B------:R-:W-:Y:S02]  /*ca40*/  FSEL R55, R55, -INF , !P6 ;  /* 0xff80000037377808 */ /* 0x000fe40007000000 */
[----:B0-----:R-:W-:-:S05]  /*ca50*/  FMNMX.FTZ R26, R24, R9, !PT ;  /* 0x00000009181a7209 */ /* 0x001fca0007810000 */
[----:B------:R-:W0:Y:S02]  /*ca60*/  SHFL.BFLY PT, R9, R26, 0x1, 0x1f ;  /* 0x0c201f001a097f89 */ /* 0x000e2400000e0000 */
[----:B0-----:R-:W-:-:S04]  /*ca70*/  FMNMX.FTZ R9, R26, R9, !PT ;  /* 0x000000091a097209 */ /* 0x001fc80007810000 */
[C---:B------:R-:W-:Y:S01]  /*ca80*/  FSETP.NEU.FTZ.AND P3, PT, R9.reuse, -INF , PT ;  /* 0xff8000000900780b */ /* 0x040fe20003f7d000 */
[----:B------:R-:W-:-:S05]  /*ca90*/  FMUL.FTZ R20, R9, R14 ;  /* 0x0000000e09147220 */ /* 0x000fca0000410000 */
[----:B------:R-:W-:Y:S02]  /*caa0*/  FSEL R59, R20, RZ, P3 ;  /* 0x000000ff143b7208 */ /* 0x000fe40001800000 */
[----:B------:R-:W-:Y:S02]  /*cab0*/  FMNMX.FTZ R20, R25, R27, !PT ;  /* 0x0000001b19147209 */ /* 0x000fe40007810000 */
[----:B------:R-:W-:Y:S01]  /*cac0*/  ISETP.NE.AND P3, PT, R75, RZ, PT ;  /* 0x000000ff4b00720c */ /* 0x000fe20003f65270 */
[--C-:B------:R-:W-:Y:S01]  /*cad0*/  FFMA.FTZ R24, R62, R14, -R59.reuse ;  /* 0x0000000e3e187223 */ /* 0x100fe2000001083b */
[----:B------:R-:W-:Y:S01]  /*cae0*/  FMNMX.FTZ R20, R29, R20, !PT ;  /* 0x000000141d147209 */ /* 0x000fe20007810000 */
[-CC-:B------:R-:W-:Y:S01]  /*caf0*/  FFMA.FTZ R26, R66, R14.reuse, -R59.reuse ;  /* 0x0000000e421a7223 */ /* 0x180fe2000001083b */
[----:B------:R-:W-:Y:S01]  /*cb00*/  ISETP.GT.AND P3, PT, R15, 0x30, !P3 ;  /* 0x000000300f00780c */ /* 0x000fe20005f64270 */
[--C-:B------:R-:W-:Y:S01]  /*cb10*/  FFMA.FTZ R15, R28, R14, -R59.reuse ;  /* 0x0000000e1c0f7223 */ /* 0x100fe2000001083b */
[----:B------:R-:W-:Y:S01]  /*cb20*/  FMNMX.FTZ R20, R31, R20, !PT ;  /* 0x000000141f147209 */ /* 0x000fe20007810000 */
[----:B------:R0:W-:Y:S01]  /*cb30*/  MUFU.EX2 R61, R24 ;  /* 0x00000018003d7308 */ /* 0x0001e20000000800 */
[----:B------:R-:W-:Y:S01]  /*cb40*/  ISETP.LT.OR P3, PT, R8, 0x31, P3 ;  /* 0x000000310800780c */ /* 0x000fe20001f61670 */
[--C-:B------:R-:W-:Y:S01]  /*cb50*/  FFMA.FTZ R8, R64, R14, -R59.reuse ;  /* 0x0000000e40087223 */ /* 0x100fe2000001083b */
[----:B------:R-:W-:Y:S01]  /*cb60*/  FMNMX.FTZ R20, R33, R20, !PT ;  /* 0x0000001421147209 */ /* 0x000fe20007810000 */
[-CC-:B------:R-:W-:Y:S01]  /*cb70*/  FFMA.FTZ R28, R32, R14.reuse, -R59.reuse ;  /* 0x0000000e201c7223 */ /* 0x180fe2000001083b */
[----:B------:R-:W-:Y:S01]  /*cb80*/  FSEL R49, R50, -INF , !P3 ;  /* 0xff80000032317808 */ /* 0x000fe20005800000 */
[--C-:B------:R-:W-:Y:S01]  /*cb90*/  FFMA.FTZ R32, R70, R14, -R59.reuse ;  /* 0x0000000e46207223 */ /* 0x100fe2000001083b */
[----:B------:R-:W-:Y:S01]  /*cba0*/  FMNMX.FTZ R20, R35, R20, !PT ;  /* 0x0000001423147209 */ /* 0x000fe20007810000 */
[----:B------:R1:W-:Y:S01]  /*cbb0*/  MUFU.EX2 R164, R15 ;  /* 0x0000000f00a47308 */ /* 0x0003e20000000800 */
[-CC-:B0-----:R-:W-:Y:S01]  /*cbc0*/  FFMA.FTZ R24, R68, R14.reuse, -R59.reuse ;  /* 0x0000000e44187223 */ /* 0x181fe2000001083b */
[--C-:B------:R-:W-:Y:S01]  /*cbd0*/  FFMA.FTZ R30, R36, R14, -R59.reuse ;  /* 0x0000000e241e7223 */ /* 0x100fe2000001083b */
[----:B------:R-:W-:Y:S01]  /*cbe0*/  FMNMX.FTZ R20, R37, R20, !PT ;  /* 0x0000001425147209 */ /* 0x000fe20007810000 */
[-CC-:B------:R-:W-:Y:S01]  /*cbf0*/  FFMA.FTZ R34, R40, R14.reuse, -R59.reuse ;  /* 0x0000000e28227223 */ /* 0x180fe2000001083b */
[-CC-:B------:R-:W-:Y:S01]  /*cc00*/  FFMA.FTZ R170, R44, R14.reuse, -R59.reuse ;  /* 0x0000000e2caa7223 */ /* 0x180fe2000001083b */
[--C-:B------:R-:W-:Y:S01]  /*cc10*/  FFMA.FTZ R171, R74, R14, -R59.reuse ;  /* 0x0000000e4aab7223 */ /* 0x100fe2000001083b */
[----:B------:R-:W-:Y:S01]  /*cc20*/  FMNMX.FTZ R20, R39, R20, !PT ;  /* 0x0000001427147209 */ /* 0x000fe20007810000 */
[----:B------:R-:W-:Y:S01]  /*cc30*/  MUFU.EX2 R166, R8 ;  /* 0x0000000800a67308 */ /* 0x000fe20000000800 */
[-CC-:B------:R-:W-:Y:S01]  /*cc40*/  FFMA.FTZ R172, R48, R14.reuse, -R59.reuse ;  /* 0x0000000e30ac7223 */ /* 0x180fe2000001083b */
[--C-:B------:R-:W-:Y:S01]  /*cc50*/  FFMA.FTZ R173, R76, R14, -R59.reuse ;  /* 0x0000000e4cad7223 */ /* 0x100fe2000001083b */
[----:B------:R-:W-:Y:S01]  /*cc60*/  FMNMX.FTZ R20, R41, R20, !PT ;  /* 0x0000001429147209 */ /* 0x000fe20007810000 */
[-CC-:B------:R-:W-:Y:S01]  /*cc70*/  FFMA.FTZ R174, R52, R14.reuse, -R59.reuse ;  /* 0x0000000e34ae7223 */ /* 0x180fe2000001083b */
[----:B------:R-:W-:-:S02]  /*cc80*/  FFMA.FTZ R175, R60, R14, -R59 ;  /* 0x0000000e3caf7223 */ /* 0x000fc4000001083b */
[----:B------:R-:W-:Y:S01]  /*cc90*/  FMNMX.FTZ R20, R43, R20, !PT ;  /* 0x000000142b147209 */ /* 0x000fe20007810000 */
[----:B------:R-:W-:Y:S03]  /*cca0*/  MUFU.EX2 R67, R32 ;  /* 0x0000002000437308 */ /* 0x000fe60000000800 */
[----:B------:R-:W-:-:S04]  /*ccb0*/  FMNMX.FTZ R20, R45, R20, !PT ;  /* 0x000000142d147209 */ /* 0x000fc80007810000 */
[----:B------:R-:W-:Y:S01]  /*ccc0*/  FMNMX.FTZ R20, R47, R20, !PT ;  /* 0x000000142f147209 */ /* 0x000fe20007810000 */
[----:B------:R-:W-:Y:S03]  /*ccd0*/  MUFU.EX2 R63, R26 ;  /* 0x0000001a003f7308 */ /* 0x000fe60000000800 */
[----:B------:R-:W-:-:S04]  /*cce0*/  FMNMX.FTZ R20, R49, R20, !PT ;  /* 0x0000001431147209 */ /* 0x000fc80007810000 */
[----:B------:R-:W-:Y:S01]  /*ccf0*/  FMNMX.FTZ R20, R51, R20, !PT ;  /* 0x0000001433147209 */ /* 0x000fe20007810000 */
[----:B------:R-:W-:Y:S03]  /*cd00*/  MUFU.EX2 R160, R28 ;  /* 0x0000001c00a07308 */ /* 0x000fe60000000800 */
[----:B------:R-:W-:-:S04]  /*cd10*/  FMNMX.FTZ R20, R53, R20, !PT ;  /* 0x0000001435147209 */ /* 0x000fc80007810000 */
[----:B------:R-:W-:Y:S01]  /*cd20*/  FMNMX.FTZ R20, R55, R20, !PT ;  /* 0x0000001437147209 */ /* 0x000fe20007810000 */
[----:B------:R0:W-:Y:S04]  /*cd30*/  MUFU.EX2 R65, R24 ;  /* 0x0000001800417308 */ /* 0x0001e80000000800 */
[----:B-1----:R-:W1:Y:S04]  /*cd40*/  SHFL.BFLY PT, R15, R20, 0x2, 0x1f ;  /* 0x0c401f00140f7f89 */ /* 0x002e6800000e0000 */
[----:B------:R-:W2:Y:S01]  /*cd50*/  MUFU.EX2 R30, R30 ;  /* 0x0000001e001e7308 */ /* 0x000ea20000000800 */
[----:B0-----:R-:W-:-:S04]  /*cd60*/  IMAD R24, R19, 0x1000, R193 ;  /* 0x0000100013187824 */ /* 0x001fc800078e02c1 */
[C---:B------:R-:W-:Y:S01]  /*cd70*/  VIADD R26, R24.reuse, 0x80 ;  /* 0x00000080181a7836 */ /* 0x040fe20000000000 */
[C---:B------:R-:W-:Y:S01]  /*cd80*/  R2UR UR6, R24.reuse ;  /* 0x00000000180672ca */ /* 0x040fe200000e0000 */
[C---:B------:R-:W-:Y:S01]  /*cd90*/  VIADD R28, R24.reuse, 0x100 ;  /* 0x00000100181c7836 */ /* 0x040fe20000000000 */
[----:B------:R-:W-:Y:S01]  /*cda0*/  MUFU.EX2 R34, R34 ;  /* 0x0000002200227308 */ /* 0x000fe20000000800 */
[----:B------:R-:W-:Y:S01]  /*cdb0*/  VIADD R24, R24, 0x180 ;  /* 0x0000018018187836 */ /* 0x000fe20000000000 */
[----:B------:R-:W-:Y:S02]  /*cdc0*/  R2UR UR10, R26 ;  /* 0x000000001a0a72ca */ /* 0x000fe400000e0000 */
[----:B------:R-:W-:Y:S02]  /*cdd0*/  R2UR UR14, R28 ;  /* 0x000000001c0e72ca */ /* 0x000fe400000e0000 */
[----:B------:R-:W-:Y:S02]  /*cde0*/  R2UR UR18, R24 ;  /* 0x00000000181272ca */ /* 0x000fe400000e0000 */
[----:B------:R-:W-:Y:S01]  /*cdf0*/  MUFU.EX2 R170, R170 ;  /* 0x000000aa00aa7308 */ /* 0x000fe20000000800 */
[----:B--2---:R-:W-:-:S02]  /*ce00*/  F2FP.F16.F32.PACK_AB R162, R67, R30 ;  /* 0x0000001e43a2723e */ /* 0x004fc400000000ff */
[----:B-1----:R-:W-:Y:S01]  /*ce10*/  FMNMX.FTZ R8, R20, R15, !PT ;  /* 0x0000000f14087209 */ /* 0x002fe20007810000 */
[----:B------:R-:W-:-:S04]  /*ce20*/  FFMA.FTZ R15, R72, R14, -R59 ;  /* 0x0000000e480f7223 */ /* 0x000fc8000001083b */
[----:B------:R-:W0:Y:S01]  /*ce30*/  MUFU.EX2 R171, R171 ;  /* 0x000000ab00ab7308 */ /* 0x000e220000000800 */
[----:B------:R-:W1:Y:S07]  /*ce40*/  SHFL.BFLY PT, R57, R8, 0x1, 0x1f ;  /* 0x0c201f0008397f89 */ /* 0x000e6e00000e0000 */
[----:B------:R-:W2:Y:S08]  /*ce50*/  MUFU.EX2 R15, R15 ;  /* 0x0000000f000f7308 */ /* 0x000eb00000000800 */
[----:B------:R-:W-:Y:S01]  /*ce60*/  MUFU.EX2 R172, R172 ;  /* 0x000000ac00ac7308 */ /* 0x000fe20000000800 */
[----:B0-----:R-:W-:-:S07]  /*ce70*/  F2FP.F16.F32.PACK_AB R158, R171, R170 ;  /* 0x000000aaab9e723e */ /* 0x001fce00000000ff */
[----:B------:R-:W0:Y:S01]  /*ce80*/  MUFU.EX2 R173, R173 ;  /* 0x000000ad00ad7308 */ /* 0x000e220000000800 */
[----:B-1----:R-:W-:Y:S02]  /*ce90*/  FMNMX.FTZ R20, R8, R57, !PT ;  /* 0x0000003908147209 */ /* 0x002fe40007810000 */
[----:B--2---:R-:W-:Y:S02]  /*cea0*/  F2FP.F16.F32.PACK_AB R156, R15, R34 ;  /* 0x000000220f9c723e */ /* 0x004fe400000000ff */
[C---:B------:R-:W-:Y:S01]  /*ceb0*/  FSETP.NEU.FTZ.AND P3, PT, R20.reuse, -INF , PT ;  /* 0xff8000001400780b */ /* 0x040fe20003f7d000 */
[----:B------:R-:W-:Y:S02]  /*cec0*/  FMUL.FTZ R8, R20, R14 ;  /* 0x0000000e14087220 */ /* 0x000fe40000410000 */
[----:B------:R-:W-:Y:S03]  /*ced0*/  MUFU.EX2 R174, R174 ;  /* 0x000000ae00ae7308 */ /* 0x000fe60000000800 */
[----:B------:R-:W-:-:S02]  /*cee0*/  FSEL R8, R8, RZ, P3 ;  /* 0x000000ff08087208 */ /* 0x000fc40001800000 */
[----:B------:R-:W-:-:S03]  /*cef0*/  PLOP3.LUT P3, PT, PT, PT, UP0, 0x40, 0x0 ;  /* 0x000000000000781c */ /* 0x000fc60003f6e808 */
        /* <DEDUP_REMOVED lines=9> */
[-CC-:B------:R-:W-:Y:S01]  /*cf90*/  FFMA.FTZ R177, R41, R14.reuse, -R8.reuse ;  /* 0x0000000e29b17223 */ /* 0x180fe20000010808 */
[-CC-:B------:R-:W-:Y:S01]  /*cfa0*/  FFMA.FTZ R178, R43, R14.reuse, -R8.reuse ;  /* 0x0000000e2bb27223 */ /* 0x180fe20000010808 */
[-CC-:B------:R-:W-:Y:S01]  /*cfb0*/  FFMA.FTZ R179, R45, R14.reuse, -R8.reuse ;  /* 0x0000000e2db37223 */ /* 0x180fe20000010808 */
[----:B------:R2:W3:Y:S01]  /*cfc0*/  MUFU.EX2 R32, R27 ;  /* 0x0000001b00207308 */ /* 0x0004e20000000800 */
[-CC-:B------:R-:W-:Y:S01]  /*cfd0*/  FFMA.FTZ R180, R47, R14.reuse, -R8.reuse ;  /* 0x0000000e2fb47223 */ /* 0x180fe20000010808 */
[-CC-:B------:R-:W-:Y:S01]  /*cfe0*/  FFMA.FTZ R181, R49, R14.reuse, -R8.reuse ;  /* 0x0000000e31b57223 */ /* 0x180fe20000010808 */
[-CC-:B------:R-:W-:Y:S01]  /*cff0*/  FFMA.FTZ R182, R51, R14.reuse, -R8.reuse ;  /* 0x0000000e33b67223 */ /* 0x180fe20000010808 */
[-CC-:B------:R-:W-:Y:S01]  /*d000*/  FFMA.FTZ R183, R53, R14.reuse, -R8.reuse ;  /* 0x0000000e35b77223 */ /* 0x180fe20000010808 */
[----:B------:R-:W-:Y:S01]  /*d010*/  FFMA.FTZ R8, R55, R14, -R8 ;  /* 0x0000000e37087223 */ /* 0x000fe20000010808 */
[----:B-1----:R-:W-:Y:S01]  /*d020*/  IMAD.MOV.U32 R25, RZ, RZ, 0x40000040 ;  /* 0x40000040ff197424 */ /* 0x002fe200078e00ff */
[----:B0-----:R-:W-:Y:S01]  /*d030*/  F2FP.F16.F32.PACK_AB R152, R173, R172 ;  /* 0x000000acad98723e */ /* 0x001fe200000000ff */
[----:B------:R0:W1:Y:S01]  /*d040*/  MUFU.EX2 R167, R29 ;  /* 0x0000001d00a77308 */ /* 0x0000620000000800 */
[----:B--2---:R-:W-:-:S02]  /*d050*/  IMAD.MOV.U32 R27, RZ, RZ, 0x40000040 ;  /* 0x40000040ff1b7424 */ /* 0x004fc400078e00ff */
[C---:B------:R-:W-:Y:S02]  /*d060*/  R2UR UR7, R25.reuse ;  /* 0x00000000190772ca */ /* 0x040fe400000e0000 */
[----:B------:R-:W-:Y:S02]  /*d070*/  R2UR UR19, R25 ;  /* 0x00000000191372ca */ /* 0x000fe400000e0000 */
[----:B------:R-:W-:Y:S01]  /*d080*/  R2UR UR11, R27 ;  /* 0x000000001b0b72ca */ /* 0x000fe200000e0000 */
[----:B------:R-:W2:Y:S01]  /*d090*/  MUFU.EX2 R36, R31 ;  /* 0x0000001f00247308 */ /* 0x000ea20000000800 */
[----:B0-----:R-:W-:Y:S01]  /*d0a0*/  FADD.FTZ R29, R164, R61 ;  /* 0x0000003da41d7221 */ /* 0x001fe20000010000 */
[----:B---3--:R-:W-:Y:S01]  /*d0b0*/  FADD.FTZ R26, R165, R32 ;  /* 0x00000020a51a7221 */ /* 0x008fe20000010000 */
[----:B------:R-:W-:Y:S02]  /*d0c0*/  F2FP.F16.F32.PACK_AB R164, R61, R164 ;  /* 0x000000a43da4723e */ /* 0x000fe400000000ff */
[----:B------:R-:W-:Y:S01]  /*d0d0*/  FADD.FTZ R40, R166, R29 ;  /* 0x0000001da6287221 */ /* 0x000fe20000010000 */
[C---:B------:R-:W-:Y:S01]  /*d0e0*/  F2FP.F16.F32.PACK_AB R166, R63.reuse, R166 ;  /* 0x000000a63fa6723e */ /* 0x040fe200000000ff */
[----:B------:R-:W-:Y:S01]  /*d0f0*/  IMAD.MOV.U32 R29, RZ, RZ, 0x40000040 ;  /* 0x40000040ff1d7424 */ /* 0x000fe200078e00ff */
[----:B------:R-:W0:Y:S01]  /*d100*/  MUFU.EX2 R33, R33 ;  /* 0x0000002100217308 */ /* 0x000e220000000800 */
[----:B------:R-:W-:Y:S01]  /*d110*/  FADD.FTZ R27, R63, R40 ;  /* 0x000000283f1b7221 */ /* 0x000fe20000010000 */
[----:B-1----:R-:W-:Y:S01]  /*d120*/  FADD.FTZ R25, R167, R26 ;  /* 0x0000001aa7197221 */ /* 0x002fe20000010000 */
[----:B------:R-:W-:-:S02]  /*d130*/  F2FP.F16.F32.PACK_AB R165, R32, R165 ;  /* 0x000000a520a5723e */ /* 0x000fc400000000ff */
[----:B------:R-:W-:Y:S01]  /*d140*/  FADD.FTZ R28, R160, R27 ;  /* 0x0000001ba01c7221 */ /* 0x000fe20000010000 */
[C---:B------:R-:W-:Y:S02]  /*d150*/  F2FP.F16.F32.PACK_AB R160, R65.reuse, R160 ;  /* 0x000000a041a0723e */ /* 0x040fe400000000ff */
[----:B------:R-:W1:Y:S01]  /*d160*/  MUFU.EX2 R38, R35 ;  /* 0x0000002300267308 */ /* 0x000e620000000800 */
[----:B------:R-:W-:Y:S01]  /*d170*/  FADD.FTZ R27, R65, R28 ;  /* 0x0000001c411b7221 */ /* 0x000fe20000010000 */
[C---:B--2---:R-:W-:Y:S01]  /*d180*/  FADD.FTZ R24, R36.reuse, R25 ;  /* 0x0000001924187221 */ /* 0x044fe20000010000 */
[----:B------:R-:W-:Y:S02]  /*d190*/  F2FP.F16.F32.PACK_AB R167, R36, R167 ;  /* 0x000000a724a7723e */ /* 0x000fe400000000ff */
[----:B------:R-:W-:Y:S01]  /*d1a0*/  FADD.FTZ R26, R30, R27 ;  /* 0x0000001b1e1a7221 */ /* 0x000fe20000010000 */
[----:B------:R-:W-:Y:S02]  /*d1b0*/  R2UR UR15, R29 ;  /* 0x000000001d0f72ca */ /* 0x000fe400000e0000 */
[----:B------:R-:W2:Y:S01]  /*d1c0*/  MUFU.EX2 R37, R37 ;  /* 0x0000002500257308 */ /* 0x000ea20000000800 */
[----:B0-----:R-:W-:Y:S01]  /*d1d0*/  FADD.FTZ R25, R33, R24 ;  /* 0x0000001821197221 */ /* 0x001fe20000010000 */
[----:B------:R-:W-:Y:S01]  /*d1e0*/  FADD.FTZ R27, R67, R26 ;  /* 0x0000001a431b7221 */ /* 0x000fe20000010000 */
[----:B------:R-:W-:Y:S03]  /*d1f0*/  STSM.16.M88.4 [R198+0x36400], R164 ;  /* 0x036400a4c6007844 */ /* 0x000fe60000000200 */
[----:B------:R-:W-:-:S02]  /*d200*/  FADD.FTZ R200, R34, R27 ;  /* 0x0000001b22c87221 */ /* 0x000fc40000010000 */
[----:B------:R-:W0:Y:S01]  /*d210*/  MUFU.EX2 R176, R176 ;  /* 0x000000b000b07308 */ /* 0x000e220000000800 */
[C---:B-1----:R-:W-:Y:S01]  /*d220*/  F2FP.F16.F32.PACK_AB R161, R38.reuse, R33 ;  /* 0x0000002126a1723e */ /* 0x042fe200000000ff */
[----:B------:R-:W-:Y:S01]  /*d230*/  FADD.FTZ R24, R38, R25 ;  /* 0x0000001926187221 */ /* 0x000fe20000010000 */
[----:B------:R-:W-:-:S04]  /*d240*/  FADD.FTZ R15, R15, R200 ;  /* 0x000000c80f0f7221 */ /* 0x000fc80000010000 */
[----:B------:R-:W-:Y:S01]  /*d250*/  FADD.FTZ R170, R170, R15 ;  /* 0x0000000faaaa7221 */ /* 0x000fe20000010000 */
[----:B------:R-:W-:Y:S01]  /*d260*/  MUFU.EX2 R177, R177 ;  /* 0x000000b100b17308 */ /* 0x000fe20000000800 */
[----:B--2---:R-:W-:Y:S02]  /*d270*/  FADD.FTZ R201, R37, R24 ;  /* 0x0000001825c97221 */ /* 0x004fe40000010000 */
[----:B------:R-:W-:-:S04]  /*d280*/  FADD.FTZ R171, R171, R170 ;  /* 0x000000aaabab7221 */ /* 0x000fc80000010000 */
[----:B------:R-:W-:Y:S01]  /*d290*/  FADD.FTZ R172, R172, R171 ;  /* 0x000000abacac7221 */ /* 0x000fe20000010000 */
[----:B------:R-:W1:Y:S01]  /*d2a0*/  MUFU.EX2 R178, R178 ;  /* 0x000000b200b27308 */ /* 0x000e620000000800 */
[C---:B0-----:R-:W-:Y:S01]  /*d2b0*/  F2FP.F16.F32.PACK_AB R163, R176.reuse, R37 ;  /* 0x00000025b0a3723e */ /* 0x041fe200000000ff */
[----:B------:R-:W-:Y:S01]  /*d2c0*/  FADD.FTZ R176, R176, R201 ;  /* 0x000000c9b0b07221 */ /* 0x000fe20000010000 */
[----:B------:R-:W-:-:S03]  /*d2d0*/  FADD.FTZ R173, R173, R172 ;  /* 0x000000acadad7221 */ /* 0x000fc60000010000 */
[----:B------:R-:W-:Y:S02]  /*d2e0*/  STSM.16.M88.4 [R199], R160 ;  /* 0x000000a0c7007844 */ /* 0x000fe40000000200 */
[----:B------:R-:W-:Y:S08]  /*d2f0*/  MUFU.EX2 R179, R179 ;  /* 0x000000b300b37308 */ /* 0x000ff00000000800 */
[----:B------:R-:W0:Y:S01]  /*d300*/  MUFU.EX2 R180, R180 ;  /* 0x000000b400b47308 */ /* 0x000e220000000800 */
[----:B-1----:R-:W-:Y:S01]  /*d310*/  F2FP.F16.F32.PACK_AB R157, R178, R177 ;  /* 0x000000b1b29d723e */ /* 0x002fe200000000ff */
[----:B------:R-:W-:-:S04]  /*d320*/  FADD.FTZ R177, R177, R176 ;  /* 0x000000b0b1b17221 */ /* 0x000fc80000010000 */
[----:B------:R-:W-:Y:S02]  /*d330*/  FADD.FTZ R178, R178, R177 ;  /* 0x000000b1b2b27221 */ /* 0x000fe40000010000 */
[----:B------:R-:W1:Y:S08]  /*d340*/  MUFU.EX2 R175, R175 ;  /* 0x000000af00af7308 */ /* 0x000e700000000800 */
[----:B------:R-:W-:Y:S01]  /*d350*/  MUFU.EX2 R181, R181 ;  /* 0x000000b500b57308 */ /* 0x000fe20000000800 */
[----:B0-----:R-:W-:Y:S01]  /*d360*/  F2FP.F16.F32.PACK_AB R159, R180, R179 ;  /* 0x000000b3b49f723e */ /* 0x001fe200000000ff */
[----:B------:R-:W-:-:S04]  /*d370*/  FADD.FTZ R179, R179, R178 ;  /* 0x000000b2b3b37221 */ /* 0x000fc80000010000 */
[----:B------:R-:W-:Y:S01]  /*d380*/  STSM.16.M88.4 [R211], R156 ;  /* 0x0000009cd3007844 */ /* 0x000fe20000000200 */
[----:B------:R-:W-:Y:S01]  /*d390*/  FADD.FTZ R180, R180, R179 ;  /* 0x000000b3b4b47221 */ /* 0x000fe20000010000 */
[----:B------:R-:W0:Y:S01]  /*d3a0*/  MUFU.EX2 R182, R182 ;  /* 0x000000b600b67308 */ /* 0x000e220000000800 */
[----:B-1----:R-:W-:-:S07]  /*d3b0*/  F2FP.F16.F32.PACK_AB R154, R175, R174 ;  /* 0x000000aeaf9a723e */ /* 0x002fce00000000ff */
[----:B------:R-:W-:Y:S08]  /*d3c0*/  MUFU.EX2 R183, R183 ;  /* 0x000000b700b77308 */ /* 0x000ff00000000800 */
[----:B------:R-:W1:Y:S01]  /*d3d0*/  MUFU.EX2 R8, R8 ;  /* 0x0000000800087308 */ /* 0x000e620000000800 */
[----:B0-----:R-:W-:Y:S01]  /*d3e0*/  F2FP.F16.F32.PACK_AB R153, R182, R181 ;  /* 0x000000b5b699723e */ /* 0x001fe200000000ff */
[----:B------:R-:W-:-:S04]  /*d3f0*/  FADD.FTZ R181, R181, R180 ;  /* 0x000000b4b5b57221 */ /* 0x000fc80000010000 */
[----:B------:R-:W-:Y:S01]  /*d400*/  FADD.FTZ R182, R182, R181 ;  /* 0x000000b5b6b67221 */ /* 0x000fe20000010000 */
[----:B-1----:R-:W-:-:S03]  /*d410*/  F2FP.F16.F32.PACK_AB R155, R8, R183 ;  /* 0x000000b7089b723e */ /* 0x002fc600000000ff */
[----:B------:R-:W-:Y:S02]  /*d420*/  FADD.FTZ R183, R183, R182 ;  /* 0x000000b6b7b77221 */ /* 0x000fe40000010000 */
[----:B------:R0:W-:Y:S01]  /*d430*/  STSM.16.M88.4 [R210], R152 ;  /* 0x00000098d2007844 */ /* 0x0001e20000000200 */
[----:B------:R-:W-:Y:S01]  /*d440*/  WARPGROUP.ARRIVE ;  /* 0x00000000000079c5 */ /* 0x000fe20000000000 */
[----:B------:R-:W-:-:S05]  /*d450*/  FADD.FTZ R8, R8, R183 ;  /* 0x000000b708087221 */ /* 0x000fca0000010000 */
[----:B------:R-:W-:Y:S03]  /*d460*/  HGMMA.64x256x16.F32 R24, R164, gdesc[UR4].tnspB, RZ, !UPT, gsb0 ;  /* 0x43e00004a4187df0 */ /* 0x000fe6000c0008ff */
[----:B------:R-:W-:Y:S02]  /*d470*/  WARPGROUP.DEPBAR.LE gsb0, 0x0 ;  /* 0x00008000000079c5 */ /* 0x000fe40000010000 */
[----:B------:R-:W-:-:S15]  /*d480*/  WARPGROUP.ARRIVE ;  /* 0x00000000000079c5 */ /* 0x000fde0000000000 */
[----:B------:R-:W-:-:S08]  /*d490*/  NOP ;  /* 0x0000000000007918 */ /* 0x000fd00000000000 */
[----:B------:R-:W-:Y:S03]  /*d4a0*/  HGMMA.64x256x16.F32 R24, R160, gdesc[UR8].tnspB, R24, gsb0 ;  /* 0x43e00008a0187df0 */ /* 0x000fe60008000818 */
        /* <DEDUP_REMOVED lines=9> */
[----:B0-----:R-:W0:Y:S01]  /*d540*/  @P2 LDC R152, c[0x0][0x44c] ;  /* 0x00011300ff982b82 */ /* 0x001e220000000800 */
[----:B------:R1:W-:Y:S06]  /*d550*/  MEMBAR.ALL.CTA ;  /* 0x0000000000007992 */ /* 0x0003ec0000008000 */
[----:B-1----:R-:W1:Y:S01]  /*d560*/  FENCE.VIEW.ASYNC.S ;  /* 0x00000000000073c6 */ /* 0x002e620000000000 */
[----:B------:R-:W2:Y:S01]  /*d570*/  @P2 LDC R154, c[0x0][0x450] ;  /* 0x00011400ff9a2b82 */ /* 0x000ea20000000800 */
[----:B0-----:R-:W-:-:S04]  /*d580*/  @P2 IMAD.HI.U32 R15, R195, R152, RZ ;  /* 0x00000098c30f2227 */ /* 0x001fc800078e00ff */
[----:B------:R-:W-:Y:S01]  /*d590*/  IMAD.MOV.U32 R152, RZ, RZ, R195 ;  /* 0x000000ffff987224 */ /* 0x000fe200078e00c3 */
[----:B--2---:R-:W-:Y:S01]  /*d5a0*/  @P2 SHF.R.U32.HI R152, RZ, R154, R15 ;  /* 0x0000009aff982219 */ /* 0x004fe2000001160f */
[----:B------:R-:W-:-:S04]  /*d5b0*/  VIADD R15, R168, 0xfffffffe ;  /* 0xfffffffea80f7836 */ /* 0x000fc80000000000 */
[----:B------:R-:W-:-:S04]  /*d5c0*/  IMAD.IADD R169, R169, 0x1, R152 ;  /* 0x00000001a9a97824 */ /* 0x000fc800078e0298 */
[----:B------:R-:W-:Y:S01]  /*d5d0*/  VIADD R152, R169, UR4 ;  /* 0x00000004a9987c36 */ /* 0x000fe20008000000 */
[----:B-1----:R-:W-:Y:S01]  /*d5e0*/  NOP ;  /* 0x0000000000007918 */ /* 0x002fe20000000000 */
[----:B------:R-:W-:Y:S06]  /*d5f0*/  BAR.ARV 0xe, 0x100 ;  /* 0x0384000000007b1d */ /* 0x000fec0000002000 */
[----:B------:R0:W-:Y:S02]  /*d600*/  @!P1 SYNCS.ARRIVE.TRANS64.RED.A1T0 RZ, [R0+URZ], RZ ;  /* 0x000000ff00ff99a7 */ /* 0x0001e4000810043f */
[----:B0-----:R-:W-:-:S04]  /*d610*/  FADD.FTZ R0, R174, R173 ;  /* 0x000000adae007221 */ /* 0x001fc80000010000 */
[----:B------:R-:W-:Y:S01]  /*d620*/  FADD.FTZ R0, R175, R0 ;  /* 0x00000000af007221 */ /* 0x000fe20000010000 */
        /* <DEDUP_REMOVED lines=13> */
.L_x_3601:
[----:B------:R-:W-:-:S06]  /*d700*/  UISETP.NE.AND UP0, UPT, UR5, 0x1, UPT ;  /* 0x000000010500788c */ /* 0x000fcc000bf05270 */
[----:B------:R-:W-:-:S05]  /*d710*/  PLOP3.LUT P3, PT, PT, PT, UP0, 0x80, 0x0 ;  /* 0x000000000000781c */ /* 0x000fca0003f6f008 */
[----:B------:R-:W-:-:S08]  /*d720*/  @UP0 ULDC.64 UR6, c[0x0][0xae0] ;  /* 0x0002b80000060ab9 */ /* 0x000fd00000000a00 */
[----:B------:R-:W-:-:S05]  /*d730*/  @P3 IMAD.HI.U32 R154, R153, UR6, RZ ;  /* 0x00000006999a3c27 */ /* 0x000fca000f8e00ff */
[----:B------:R-:W-:-:S07]  /*d740*/  @P3 SHF.R.U32.HI R153, RZ, UR7, R154 ;  /* 0x00000007ff993c19 */ /* 0x000fce000801169a */
.L_x_3602:
[----:B------:R-:W-:Y:S05]  /*d750*/  BSYNC B0 ;  /* 0x0000000000007941 */ /* 0x000fea0003800000 */
.L_x_3600:
[----:B------:R-:W-:-:S04]  /*d760*/  IMAD.U32 R154, RZ, RZ, UR5 ;  /* 0x00000005ff9a7e24 */ /* 0x000fc8000f8e00ff */
[----:B------:R-:W-:-:S05]  /*d770*/  IMAD R153, R153, R154, UR5 ;  /* 0x0000000599997e24 */ /* 0x000fca000f8e029a */
[----:B------:R-:W-:-:S07]  /*d780*/  VIMNMX R152, R152, R153, PT ;  /* 0x0000009998987248 */ /* 0x000fce0003fe0100 */
.L_x_3599:
        /* <DEDUP_REMOVED lines=8> */
[----:B------:R-:W-:Y:S01]  /*d810*/  SHF.R.S32.HI R208, RZ, 0x6, R153 ;  /* 0x00000006ffd07819 */ /* 0x000fe20000011499 */
[----:B------:R-:W-:Y:S01]  /*d820*/  ULDC UR40, c[0x0][0xa80] ;  /* 0x0002a00000287ab9 */ /* 0x000fe20000000800 */
[----:B------:R-:W-:Y:S01]  /*d830*/  ULDC UR46, c[0x0][0xad8] ;  /* 0x0002b600002e7ab9 */ /* 0x000fe20000000800 */
[----:B------:R-:W-:Y:S01]  /*d840*/  ULDC UR44, c[0x0][0xad8] ;  /* 0x0002b600002c7ab9 */ /* 0x000fe20000000800 */
[----:B------:R-:W-:Y:S01]  /*d850*/  VIMNMX R208, R215, R208, !PT ;  /* 0x000000d0d7d07248 */ /* 0x000fe20007fe0100 */
[----:B------:R-:W-:Y:S03]  /*d860*/  BSSY B1, `(.L_x_3603) ;  /* 0x00003d8000017945 */ /* 0x000fe60003800000 */
[----:B------:R-:W-:-:S13]  /*d870*/  ISETP.GE.AND P3, PT, R15, R208, PT ;  /* 0x000000d00f00720c */ /* 0x000fda0003f66270 */
[----:B------:R-:W-:Y:S05]  /*d880*/  @!P3 BRA `(.L_x_3604) ;  /* 0x0000003c0054b947 */ /* 0x000fea0003800000 */
[----:B------:R-:W-:Y:S01]  /*d890*/  BSSY B0, `(.L_x_3605) ;  /* 0x00003d0000007945 */ /* 0x000fe20003800000 */
.L_x_3624:
[----:B------:R-:W-:-:S05]  /*d8a0*/  VIADD R200, R19, 0x1 ;  /* 0x0000000113c87836 */ /* 0x000fca0000000000 */
[----:B------:R-:W-:-:S04]  /*d8b0*/  ISETP.NE.AND P3, PT, R200, 0x2, PT ;  /* 0x00000002c800780c */ /* 0x000fc80003f65270 */
[----:B------:R-:W-:Y:S02]  /*d8c0*/  SEL R21, RZ, 0x1, P3 ;  /* 0x00000001ff157807 */ /* 0x000fe40001800000 */
[----:B------:R-:W-:Y:S02]  /*d8d0*/  SEL R200, R200, RZ, P3 ;  /* 0x000000ffc8c87207 */ /* 0x000fe40001800000 */
[----:B------:R-:W-:Y:S01]  /*d8e0*/  LOP3.LUT R22, R22, R21, RZ, 0x3c, !PT ;  /* 0x0000001516167212 */ /* 0x000fe200078e3cff */
[----:B--2---:R-:W-:Y:S06]  /*d8f0*/  @!P0 BRA `(.L_x_3606) ;  /* 0x0000000000048947 */ /* 0x004fec0003800000 */
[----:B------:R-:W-:Y:S01]  /*d900*/  BPT.TRAP 0x1 ;  /* 0x000000040000795c */ /* 0x000fe20000300000 */
.L_x_3606:
[----:B------:R-:W-:Y:S01]  /*d910*/  IMAD R201, R200, 0x8, R18 ;  /* 0x00000008c8c97824 */ /* 0x000fe200078e0212 */
[----:B------:R-:W-:-:S04]  /*d920*/  SHF.L.U32 R14, R22, 0x1f, RZ ;  /* 0x0000001f160e7819 */ /* 0x000fc800000006ff */
[----:B------:R0:W1:Y:S01]  /*d930*/  SYNCS.PHASECHK.TRANS64.TRYWAIT P3, [R201+URZ+0x38830], R14 ;  /* 0x0388300ec90075a7 */ /* 0x000062000806017f */
[----:B------:R-:W-:Y:S05]  /*d940*/  @!P0 BRA `(.L_x_3607) ;  /* 0x0000000000048947 */ /* 0x000fea0003800000 */
[----:B------:R-:W-:Y:S01]  /*d950*/  BPT.TRAP 0x1 ;  /* 0x000000040000795c */ /* 0x000fe20000300000 */
.L_x_3607:
[----:B------:R-:W-:Y:S01]  /*d960*/  BSSY B2, `(.L_x_3608) ;  /* 0x0000006000027945 */ /* 0x000fe20003800000 */
[----:B------:R-:W-:Y:S02]  /*d970*/  IMAD R156, R200, 0x200, R191 ;  /* 0x00000200c89c7824 */ /* 0x000fe400078e02bf */
[----:B------:R-:W-:Y:S01]  /*d980*/  IMAD.MOV.U32 R157, RZ, RZ, 0x40000040 ;  /* 0x40000040ff9d7424 */ /* 0x000fe200078e00ff */
[----:B-1----:R-:W-:Y:S06]  /*d990*/  @P3 BRA `(.L_x_3609) ;  /* 0x0000000000083947 */ /* 0x002fec0003800000 */
[----:B------:R-:W1:Y:S02]  /*d9a0*/  SYNCS.PHASECHK.TRANS64.TRYWAIT P3, [R201+URZ+0x38830], R14 ;  /* 0x0388300ec90075a7 */ /* 0x000e64000806017f */
[----:B-1----:R-:W-:Y:S05]  /*d9b0*/  @!P3 BRA `(.L_x_3610) ;  /* 0x000001940098b947 */ /* 0x002fea0003800000 */
.L_x_3609:
[----:B------:R-:W-:Y:S05]  /*d9c0*/  BSYNC B2 ;  /* 0x0000000000027941 */ /* 0x000fea0003800000 */
.L_x_3608:
        /* <DEDUP_REMOVED lines=36> */
.L_x_3611:
[----:B------:R2:W3:Y:S01]  /*dc10*/  SYNCS.PHASECHK.TRANS64.TRYWAIT P3, [R201+URZ+0x38850], R14 ;  /* 0x0388500ec90075a7 */ /* 0x0004e2000806017f */
[----:B------:R-:W-:Y:S05]  /*dc20*/  @!P0 BRA `(.L_x_3612) ;  /* 0x0000000000048947 */ /* 0x000fea0003800000 */
[----:B------:R-:W-:Y:S01]  /*dc30*/  BPT.TRAP 0x1 ;  /* 0x000000040000795c */ /* 0x000fe20000300000 */
.L_x_3612:
[----:B------:R-:W-:Y:S04]  /*dc40*/  BSSY B2, `(.L_x_3613) ;  /* 0x0000004000027945 */ /* 0x000fe80003800000 */
[----:B---3--:R-:W-:Y:S05]  /*dc50*/  @P3 BRA `(.L_x_3614) ;  /* 0x0000000000083947 */ /* 0x008fea0003800000 */
[----:B------:R-:W3:Y:S02]  /*dc60*/  SYNCS.PHASECHK.TRANS64.TRYWAIT P3, [R201+URZ+0x38850], R14 ;  /* 0x0388500ec90075a7 */ /* 0x000ee4000806017f */
[----:B---3--:R-:W-:Y:S05]  /*dc70*/  @!P3 BRA `(.L_x_3615) ;  /* 0x0000019000fcb947 */ /* 0x008fea0003800000 */
.L_x_3614:
[----:B------:R-:W-:Y:S05]  /*dc80*/  BSYNC B2 ;  /* 0x0000000000027941 */ /* 0x000fea0003800000 */
.L_x_3613:
[----:B------:R-:W-:Y:S01]  /*dc90*/  IMAD R202, R200, 0x1000, R192 ;  /* 0x00001000c8ca7824 */ /* 0x000fe200078e02c0 */
[----:B------:R-:W-:Y:S01]  /*dca0*/  R2UR UR4, R2 ;  /* 0x00000000020472ca */ /* 0x000fe200000e0000 */
[----:B------:R-:W-:Y:S01]  /*dcb0*/  IMAD.MOV.U32 R203, RZ, RZ, 0x40000040 ;  /* 0x40000040ffcb7424 */ /* 0x000fe200078e00ff */
[----:B------:R-:W-:Y:S01]  /*dcc0*/  R2UR UR5, R3 ;  /* 0x00000000030572ca */ /* 0x000fe200000e0000 */
[----:B------:R-:W-:Y:S01]  /*dcd0*/  WARPGROUP.ARRIVE ;  /* 0x00000000000079c5 */ /* 0x000fe20000000000 */
[----:B------:R-:W-:Y:S01]  /*dce0*/  R2UR UR6, R202 ;  /* 0x00000000ca0672ca */ /* 0x000fe200000e0000 */
[----:B------:R-:W-:Y:S01]  /*dcf0*/  VIADD R204, R2, 0x2 ;  /* 0x0000000202cc7836 */ /* 0x000fe20000000000 */
[----:B------:R-:W-:Y:S01]  /*dd00*/  R2UR UR7, R203 ;  /* 0x00000000cb0772ca */ /* 0x000fe200000e0000 */
[----:B------:R-:W-:Y:S02]  /*dd10*/  IMAD.MOV.U32 R205, RZ, RZ, 0x40000040 ;  /* 0x40000040ffcd7424 */ /* 0x000fe400078e00ff */
[----:B------:R-:W4:Y:S01]  /*dd20*/  S2R R21, SR_TID.X ;  /* 0x0000000000157919 */ /* 0x000f220000002100 */
[----:B------:R-:W-:Y:S01]  /*dd30*/  VIADD R206, R202, 0x800 ;  /* 0x00000800cace7836 */ /* 0x000fe20000000000 */
[----:B------:R-:W-:Y:S01]  /*dd40*/  UISETP.NE.AND UP0, UPT, UR48, URZ, UPT ;  /* 0x0000003f3000728c */ /* 0x000fe2000bf05270 */
[----:B------:R-:W-:-:S07]  /*dd50*/  VIADD R207, R2, 0x800 ;  /* 0x0000080002cf7836 */ /* 0x000fce0000000000 */
        /* <DEDUP_REMOVED lines=9> */
[----:B----4-:R-:W-:-:S05]  /*ddf0*/  SHF.R.U32.HI R21, RZ, 0x7, R21 ;  /* 0x00000007ff157819 */ /* 0x010fca0000011615 */
[----:B0123--:R0:W1:Y:S02]  /*de00*/  SHFL.IDX PT, R14, R21, RZ, 0x1f ;  /* 0x00001fff150e7589 */ /* 0x00f06400000e0000 */
[----:B0-----:R-:W-:Y:S01]  /*de10*/  IMAD.MOV.U32 R21, RZ, RZ, 0x4 ;  /* 0x00000004ff157424 */ /* 0x001fe200078e00ff */
        /* <DEDUP_REMOVED lines=189> */
[----:B------:R-:W-:Y:S02]  /*e9f0*/  IMAD.MOV.U32 R205, RZ, RZ, 0x40000040 ;  /* 0x40000040ffcd7424 */ /* 0x000fe400078e00ff */
[----:B------:R-:W-:Y:S01]  /*ea00*/  IMAD.MOV.U32 R206, RZ, RZ, 0x28 ;  /* 0x00000028ffce7424 */ /* 0x000fe200078e00ff */
        /* <DEDUP_REMOVED lines=17> */
[----:B------:R-:W-:Y:S02]  /*eb20*/  VIADD R207, R202, 0xa00 ;  /* 0x00000a00cacf7836 */ /* 0x000fe40000000000 */
[----:B------:R-:W-:Y:S01]  /*eb30*/  IMAD.IADD R204, R206, 0x1, R14 ;  /* 0x00000001cecc7824 */ /* 0x000fe200078e020e */
[----:B------:R-:W-:-:S02]  /*eb40*/  WARPGROUP.DEPBAR.LE gsb0, 0x0 ;  /* 0x00008000000079c5 */ /* 0x000fc40000010000 */
[----:B------:R-:W-:-:S07]  /*eb50*/  WARPGROUP.ARRIVE ;  /* 0x00000000000079c5 */ /* 0x000fce0000000000 */
        /* <DEDUP_REMOVED lines=108> */
[----:B------:R-:W-:Y:S02]  /*f220*/  IMAD.MOV.U32 R205, RZ, RZ, 0x40000040 ;  /* 0x40000040ffcd7424 */ /* 0x000fe400078e00ff */
[----:B------:R-:W-:Y:S01]  /*f230*/  IMAD.IADD R14, R214, 0x1, R195 ;  /* 0x00000001d60e7824 */ /* 0x000fe200078e02c3 */
[----:B------:R-:W-:Y:S01]  /*f240*/  R2UR UR4, R204 ;  /* 0x00000000cc0472ca */ /* 0x000fe200000e0000 */
[----:B------:R-:W-:Y:S01]  /*f250*/  IMAD.IADD R204, R207, 0x1, R203 ;  /* 0x00000001cfcc7824 */ /* 0x000fe200078e02cb */
[----:B------:R-:W-:Y:S01]  /*f260*/  R2UR UR5, R205 ;  /* 0x00000000cd0572ca */ /* 0x000fe200000e0000 */
[----:B------:R-:W-:Y:S01]  /*f270*/  IMAD.MOV.U32 R205, RZ, RZ, 0x40000040 ;  /* 0x40000040ffcd7424 */ /* 0x000fe200078e00ff */
[----:B------:R-:W-:-:S02]  /*f280*/  WARPGROUP.DEPBAR.LE gsb0, 0x0 ;  /* 0x00008000000079c5 */ /* 0x000fc40000010000 */
[----:B------:R-:W-:-:S09]  /*f290*/  WARPGROUP.ARRIVE ;  /* 0x00000000000079c5 */ /* 0x000fd20000000000 */
[----:B------:R-:W-:Y:S01]  /*f2a0*/  HGMMA.64x64x16.F32 R152, gdesc[UR4], R152, gsb0 ;  /* 0x00e00000049879f0 */ /* 0x000fe20008000898 */
[----:B------:R-:W-:Y:S01]  /*f2b0*/  R2UR UR4, R204 ;  /* 0x00000000cc0472ca */ /* 0x000fe200000e0000 */
[--C-:B------:R-:W-:Y:S01]  /*f2c0*/  IMAD.IADD R204, R203, 0x1, R206.reuse ;  /* 0x00000001cbcc7824 */ /* 0x100fe200078e02ce */
[----:B------:R-:W-:Y:S01]  /*f2d0*/  R2UR UR5, R205 ;  /* 0x00000000cd0572ca */ /* 0x000fe200000e0000 */
[----:B------:R-:W-:Y:S01]  /*f2e0*/  IMAD.MOV.U32 R205, RZ, RZ, 0x40000040 ;  /* 0x40000040ffcd7424 */ /* 0x000fe200078e00ff */
[----:B------:R-:W0:Y:S01]  /*f2f0*/  @P2 LDC R203, c[0x0][0x44c] ;  /* 0x00011300ffcb2b82 */ /* 0x000e220000000800 */
[----:B------:R-:W-:Y:S01]  /*f300*/  IMAD.IADD R206, R21, 0x1, R206 ;  /* 0x0000000115ce7824 */ /* 0x000fe200078e02ce */
[----:B------:R-:W-:Y:S01]  /*f310*/  R2UR UR6, R204 ;  /* 0x00000000cc0672ca */ /* 0x000fe200000e0000 */
[----:B------:R-:W-:Y:S01]  /*f320*/  IMAD.IADD R204, R207, 0x1, R21 ;  /* 0x00000001cfcc7824 */ /* 0x000fe200078e0215 */
[----:B------:R-:W-:Y:S01]  /*f330*/  R2UR UR7, R205 ;  /* 0x00000000cd0772ca */ /* 0x000fe200000e0000 */
[----:B------:R-:W-:-:S02]  /*f340*/  IMAD.MOV.U32 R205, RZ, RZ, 0x40000040 ;  /* 0x40000040ffcd7424 */ /* 0x000fc400078e00ff */
[----:B------:R-:W-:Y:S01]  /*f350*/  IMAD.MOV.U32 R207, RZ, RZ, 0x40000040 ;  /* 0x40000040ffcf7424 */ /* 0x000fe200078e00ff */
[----:B------:R-:W1:Y:S01]  /*f360*/  @P2 LDC R21, c[0x0][0x450] ;  /* 0x00011400ff152b82 */ /* 0x000e620000000800 */
[----:B0-----:R-:W-:-:S05]  /*f370*/  @P2 IMAD.HI.U32 R203, R14, R203, RZ ;  /* 0x000000cb0ecb2227 */ /* 0x001fca00078e00ff */
[----:B-1----:R-:W-:Y:S01]  /*f380*/  @P2 SHF.R.U32.HI R14, RZ, R21, R203 ;  /* 0x00000015ff0e2219 */ /* 0x002fe200000116cb */
[----:B------:R-:W-:Y:S02]  /*f390*/  IMAD.MOV.U32 R203, RZ, RZ, 0x40 ;  /* 0x00000040ffcb7424 */ /* 0x000fe400078e00ff */
[----:B------:R-:W-:Y:S02]  /*f3a0*/  IMAD.MOV.U32 R21, RZ, RZ, 0x1000 ;  /* 0x00001000ff157424 */ /* 0x000fe400078e00ff */
[----:B------:R-:W0:Y:S01]  /*f3b0*/  SHFL.IDX PT, R230, R14, RZ, 0x1c1f ;  /* 0x001c1fff0ee67589 */ /* 0x000e2200000e0000 */
[----:B------:R-:W-:Y:S02]  /*f3c0*/  SEL R203, R203, 0x3e, P3 ;  /* 0x0000003ecbcb7807 */ /* 0x000fe40001800000 */
[----:B------:R-:W-:Y:S02]  /*f3d0*/  SEL R21, R21, 0xf80, P3 ;  /* 0x00000f8015157807 */ /* 0x000fe40001800000 */
[----:B------:R-:W-:-:S02]  /*f3e0*/  LOP3.LUT R203, R203, 0x6, RZ, 0xc0, !PT ;  /* 0x00000006cbcb7812 */ /* 0x000fc400078ec0ff */
[----:B------:R-:W-:Y:S02]  /*f3f0*/  LOP3.LUT R21, R21, 0x1e00, RZ, 0xc0, !PT ;  /* 0x00001e0015157812 */ /* 0x000fe400078ec0ff */
[----:B------:R-:W-:Y:S02]  /*f400*/  PLOP3.LUT P3, PT, PT, PT, UP0, 0x40, 0x0 ;  /* 0x000000000000781c */ /* 0x000fe40003f6e808 */
[----:B------:R-:W-:Y:S01]  /*f410*/  IADD3 R202, R203, R21, R202 ;  /* 0x00000015cbca7210 */ /* 0x000fe20007ffe0ca */
[----:B------:R-:W-:Y:S02]  /*f420*/  WARPGROUP.DEPBAR.LE gsb0, 0x0 ;  /* 0x00008000000079c5 */ /* 0x000fe40000010000 */
[----:B------:R-:W-:-:S06]  /*f430*/  WARPGROUP.ARRIVE ;  /* 0x00000000000079c5 */ /* 0x000fcc0000000000 */
[----:B------:R-:W-:Y:S01]  /*f440*/  HGMMA.64x64x16.F32 R152, gdesc[UR4], R152, gsb0 ;  /* 0x00e00000049879f0 */ /* 0x000fe20008000898 */
[----:B------:R-:W-:Y:S02]  /*f450*/  R2UR UR4, R204 ;  /* 0x00000000cc0472ca */ /* 0x000fe400000e0000 */
[----:B------:R-:W-:Y:S01]  /*f460*/  R2UR UR5, R205 ;  /* 0x00000000cd0572ca */ /* 0x000fe200000e0000 */
[----:B------:R-:W-:Y:S01]  /*f470*/  IMAD.MOV.U32 R205, RZ, RZ, 0x40000040 ;  /* 0x40000040ffcd7424 */ /* 0x000fe200078e00ff */
[----:B------:R-:W-:Y:S02]  /*f480*/  R2UR UR6, R206 ;  /* 0x00000000ce0672ca */ /* 0x000fe400000e0000 */
[----:B------:R-:W-:Y:S02]  /*f490*/  R2UR UR7, R207 ;  /* 0x00000000cf0772ca */ /* 0x000fe400000e0000 */
[----:B------:R-:W-:Y:S01]  /*f4a0*/  IADD3 R204, R203, R21, R2 ;  /* 0x00000015cbcc7210 */ /* 0x000fe20007ffe002 */
[----:B------:R-:W-:-:S02]  /*f4b0*/  IMAD.MOV.U32 R203, RZ, RZ, 0x40000040 ;  /* 0x40000040ffcb7424 */ /* 0x000fc400078e00ff */
[----:B------:R-:W-:-:S05]  /*f4c0*/  @!P1 VIADD R21, R201, 0x38840 ;  /* 0x00038840c9159836 */ /* 0x000fca0000000000 */
[----:B------:R-:W-:Y:S01]  /*f4d0*/  @!P1 PRMT R21, RZ, 0x654, R21 ;  /* 0x00000654ff159816 */ /* 0x000fe20000000015 */
[----:B------:R-:W-:Y:S02]  /*f4e0*/  WARPGROUP.DEPBAR.LE gsb0, 0x0 ;  /* 0x00008000000079c5 */ /* 0x000fe40000010000 */
[----:B------:R-:W-:-:S06]  /*f4f0*/  WARPGROUP.ARRIVE ;  /* 0x00000000000079c5 */ /* 0x000fcc0000000000 */
[----:B------:R-:W-:Y:S01]  /*f500*/  HGMMA.64x64x16.F32 R152, gdesc[UR4], R152, gsb0 ;  /* 0x00e00000049879f0 */ /* 0x000fe20008000898 */
[----:B------:R-:W-:Y:S01]  /*f510*/  R2UR UR4, R204 ;  /* 0x00000000cc0472ca */ /* 0x000fe200000e0000 */
[----:B------:R-:W-:Y:S01]  /*f520*/  IMAD.SHL.U32 R204, R15, 0x40, RZ ;  /* 0x000000400fcc7824 */ /* 0x000fe200078e00ff */
[----:B------:R-:W-:Y:S02]  /*f530*/  R2UR UR5, R205 ;  /* 0x00000000cd0572ca */ /* 0x000fe400000e0000 */
[----:B------:R-:W-:Y:S02]  /*f540*/  R2UR UR6, R202 ;  /* 0x00000000ca0672ca */ /* 0x000fe400000e0000 */
[----:B------:R-:W-:Y:S02]  /*f550*/  R2UR UR7, R203 ;  /* 0x00000000cb0772ca */ /* 0x000fe400000e0000 */
[----:B------:R-:W-:-:S04]  /*f560*/  IADD3 R207, -R185, 0x1, -R204 ;  /* 0x00000001b9cf7810 */ /* 0x000fc80007ffe9cc */
[----:B------:R-:W-:Y:S01]  /*f570*/  IADD3 R207, -R23, R207, R184 ;  /* 0x000000cf17cf7210 */ /* 0x000fe20007ffe1b8 */
[----:B------:R-:W-:Y:S02]  /*f580*/  WARPGROUP.DEPBAR.LE gsb0, 0x0 ;  /* 0x00008000000079c5 */ /* 0x000fe40000010000 */
[----:B------:R-:W-:-:S06]  /*f590*/  WARPGROUP.ARRIVE ;  /* 0x00000000000079c5 */ /* 0x000fcc0000000000 */
[----:B------:R-:W-:Y:S03]  /*f5a0*/  HGMMA.64x64x16.F32 R152, gdesc[UR4], R152, gsb0 ;  /* 0x00e00000049879f0 */ /* 0x000fe60008000898 */
[----:B------:R-:W-:Y:S02]  /*f5b0*/  WARPGROUP.DEPBAR.LE gsb0, 0x0 ;  /* 0x00008000000079c5 */ /* 0x000fe40000010000 */
[----:B------:R1:W-:Y:S02]  /*f5c0*/  @!P1 SYNCS.ARRIVE.TRANS64.RED.A1T0 RZ, [R21+URZ], RZ ;  /* 0x000000ff15ff99a7 */ /* 0x0003e4000810043f */
[----:B-1----:R-:W-:-:S05]  /*f5d0*/  IMAD.U32 R21, RZ, RZ, UR43 ;  /* 0x0000002bff157e24 */ /* 0x002fca000f8e00ff */
[----:B------:R-:W-:-:S05]  /*f5e0*/  LOP3.LUT R209, RZ, R21, RZ, 0x33, !PT ;  /* 0x00000015ffd17212 */ /* 0x000fca00078e33ff */
[----:B------:R-:W-:Y:S02]  /*f5f0*/  IMAD.IADD R209, R209, 0x1, R207 ;  /* 0x00000001d1d17824 */ /* 0x000fe400078e02cf */
[----:B------:R-:W-:Y:S02]  /*f600*/  VIADD R207, R207, UR46 ;  /* 0x0000002ecfcf7c36 */ /* 0x000fe40008000000 */
        /* <DEDUP_REMOVED lines=15> */
.L_x_3618:
[----:B------:R-:W-:-:S05]  /*f700*/  IMAD.U32 R233, RZ, RZ, UR42 ;  /* 0x0000002affe97e24 */ /* 0x000fca000f8e00ff */
[----:B------:R-:W-:-:S13]  /*f710*/  ISETP.NE.AND P3, PT, R233, 0x1, PT ;  /* 0x00000001e900780c */ /* 0x000fda0003f65270 */
[----:B------:R-:W0:Y:S02]  /*f720*/  @P3 LDC.64 R202, c[0x0][0xae0] ;  /* 0x0002b800ffca3b82 */ /* 0x000e240000000a00 */
[----:B0-----:R-:W-:-:S05]  /*f730*/  @P3 IMAD.HI.U32 R202, R230, R202, RZ ;  /* 0x000000cae6ca3227 */ /* 0x001fca00078e00ff */
[----:B------:R-:W-:-:S07]  /*f740*/  @P3 SHF.R.U32.HI R230, RZ, R203, R202 ;  /* 0x000000cbffe63219 */ /* 0x000fce00000116ca */
.L_x_3619:
[----:B------:R-:W-:Y:S05]  /*f750*/  BSYNC B2 ;  /* 0x0000000000027941 */ /* 0x000fea0003800000 */
.L_x_3617:
[----:B------:R-:W-:-:S04]  /*f760*/  IMAD R230, R230, R233, -R204 ;  /* 0x000000e9e6e67224 */ /* 0x000fc800078e0acc */
[----:B------:R-:W-:-:S05]  /*f770*/  IMAD.IADD R230, R230, 0x1, -R185 ;  /* 0x00000001e6e67824 */ /* 0x000fca00078e0ab9 */
[----:B------:R-:W-:Y:S02]  /*f780*/  VIMNMX R205, R205, R230, !PT ;  /* 0x000000e6cdcd7248 */ /* 0x000fe40007fe0100 */
[----:B------:R-:W-:-:S07]  /*f790*/  VIADDMNMX R206, R230, R233, R206, PT ;  /* 0x000000e9e6ce7246 */ /* 0x000fce00038001ce */
.L_x_3616:
[----:B------:R-:W-:Y:S01]  /*f7a0*/  ISETP.GT.AND P3, PT, R15, -0x1, PT ;  /* 0xffffffff0f00780c */ /* 0x000fe20003f64270 */
[----:B------:R-:W0:Y:S01]  /*f7b0*/  SHFL.IDX PT, R14, R14, 0x1, 0x1c1f ;  /* 0x003c1f000e0e7f89 */ /* 0x000e2200000e0000 */
[----:B------:R-:W-:Y:S02]  /*f7c0*/  UISETP.NE.AND UP0, UPT, UR48, URZ, UPT ;  /* 0x0000003f3000728c */ /* 0x000fe4000bf05270 */
[C---:B------:R-:W-:Y:S02]  /*f7d0*/  ISETP.GT.AND P4, PT, R205.reuse, RZ, P3 ;  /* 0x000000ffcd00720c */ /* 0x040fe40001f84270 */
[C---:B------:R-:W-:Y:S02]  /*f7e0*/  ISETP.GT.AND P6, PT, R205.reuse, 0x8, P3 ;  /* 0x00000008cd00780c */ /* 0x040fe40001fc4270 */
[----:B------:R-:W-:Y:S02]  /*f7f0*/  ISETP.LT.OR P5, PT, R206, 0x1, P4 ;  /* 0x00000001ce00780c */ /* 0x000fe400027a1670 */
[----:B------:R-:W-:-:S02]  /*f800*/  ISETP.GT.AND P4, PT, R205, 0x1, P3 ;  /* 0x00000001cd00780c */ /* 0x000fc40001f84270 */
[----:B------:R-:W-:Y:S02]  /*f810*/  FSEL R202, R152, -INF , !P5 ;  /* 0xff80000098ca7808 */ /* 0x000fe40006800000 */
[C---:B------:R-:W-:Y:S02]  /*f820*/  ISETP.LT.OR P4, PT, R206.reuse, 0x2, P4 ;  /* 0x00000002ce00780c */ /* 0x040fe40002781670 */
[----:B------:R-:W-:Y:S02]  /*f830*/  ISETP.GT.AND P5, PT, R205, 0x9, P3 ;  /* 0x00000009cd00780c */ /* 0x000fe40001fa4270 */
[----:B------:R-:W-:Y:S02]  /*f840*/  FSEL R203, R153, -INF , !P4 ;  /* 0xff80000099cb7808 */ /* 0x000fe40006000000 */
[----:B------:R-:W-:Y:S02]  /*f850*/  ISETP.GT.AND P4, PT, R205, 0x10, P3 ;  /* 0x00000010cd00780c */ /* 0x000fe40001f84270 */
[----:B------:R-:W-:-:S02]  /*f860*/  ISETP.LT.OR P6, PT, R206, 0x9, P6 ;  /* 0x00000009ce00780c */ /* 0x000fc400037c1670 */
[C---:B------:R-:W-:Y:S01]  /*f870*/  ISETP.LT.OR P4, PT, R206.reuse, 0x11, P4 ;  /* 0x00000011ce00780c */ /* 0x040fe20002781670 */
[--C-:B0-----:R-:W-:Y:S01]  /*f880*/  IMAD.IADD R207, R207, 0x1, R14.reuse ;  /* 0x00000001cfcf7824 */ /* 0x101fe200078e020e */
[----:B------:R-:W-:Y:S01]  /*f890*/  ISETP.LT.OR P5, PT, R206, 0xa, P5 ;  /* 0x0000000ace00780c */ /* 0x000fe20002fa1670 */
[----:B------:R-:W-:Y:S01]  /*f8a0*/  IMAD.IADD R209, R209, 0x1, R14 ;  /* 0x00000001d1d17824 */ /* 0x000fe200078e020e */
[----:B------:R-:W-:Y:S02]  /*f8b0*/  FSEL R160, R160, -INF , !P4 ;  /* 0xff800000a0a07808 */ /* 0x000fe40006000000 */
[----:B------:R-:W-:Y:S02]  /*f8c0*/  ISETP.GT.AND P4, PT, R205, 0x19, P3 ;  /* 0x00000019cd00780c */ /* 0x000fe40001f84270 */
[----:B------:R-:W-:Y:S02]  /*f8d0*/  FSEL R156, R156, -INF , !P6 ;  /* 0xff8000009c9c7808 */ /* 0x000fe40007000000 */
[----:B------:R-:W-:-:S02]  /*f8e0*/  ISETP.LT.OR P4, PT, R206, 0x1a, P4 ;  /* 0x0000001ace00780c */ /* 0x000fc40002781670 */
[----:B------:R-:W-:Y:S02]  /*f8f0*/  FSEL R157, R157, -INF , !P5 ;  /* 0xff8000009d9d7808 */ /* 0x000fe40006800000 */
[C---:B------:R-:W-:Y:S02]  /*f900*/  ISETP.GT.AND P6, PT, R205.reuse, 0x11, P3 ;  /* 0x00000011cd00780c */ /* 0x040fe40001fc4270 */
[----:B------:R-:W-:Y:S02]  /*f910*/  ISETP.GT.AND P5, PT, R205, 0x18, P3 ;  /* 0x00000018cd00780c */ /* 0x000fe40001fa4270 */
[----:B------:R-:W-:Y:S02]  /*f920*/  FSEL R165, R165, -INF , !P4 ;  /* 0xff800000a5a57808 */ /* 0x000fe40006000000 */
[----:B------:R-:W-:Y:S02]  /*f930*/  ISETP.GT.AND P4, PT, R205, 0x28, P3 ;  /* 0x00000028cd00780c */ /* 0x000fe40001f84270 */
[----:B------:R-:W-:-:S02]  /*f940*/  ISETP.LT.OR P6, PT, R206, 0x12, P6 ;  /* 0x00000012ce00780c */ /* 0x000fc400037c1670 */
[C---:B------:R-:W-:Y:S02]  /*f950*/  ISETP.LT.OR P5, PT, R206.reuse, 0x19, P5 ;  /* 0x00000019ce00780c */ /* 0x040fe40002fa1670 */
[----:B------:R-:W-:Y:S02]  /*f960*/  ISETP.LT.OR P4, PT, R206, 0x29, P4 ;  /* 0x00000029ce00780c */ /* 0x000fe40002781670 */
[----:B------:R-:W-:Y:S02]  /*f970*/  FSEL R161, R161, -INF , !P6 ;  /* 0xff800000a1a17808 */ /* 0x000fe40007000000 */
[----:B------:R-:W-:Y:S02]  /*f980*/  FSEL R164, R164, -INF , !P5 ;  /* 0xff800000a4a47808 */ /* 0x000fe40006800000 */
[C---:B------:R-:W-:Y:S02]  /*f990*/  ISETP.GT.AND P6, PT, R205.reuse, 0x20, P3 ;  /* 0x00000020cd00780c */ /* 0x040fe40001fc4270 */
[----:B------:R-:W-:-:S02]  /*f9a0*/  ISETP.GT.AND P5, PT, R205, 0x21, P3 ;  /* 0x00000021cd00780c */ /* 0x000fc40001fa4270 */
[----:B------:R-:W-:Y:S02]  /*f9b0*/  FSEL R230, R172, -INF , !P4 ;  /* 0xff800000ace67808 */ /* 0x000fe40006000000 */
[----:B------:R-:W-:Y:S02]  /*f9c0*/  ISETP.GT.AND P4, PT, R205, 0x31, P3 ;  /* 0x00000031cd00780c */ /* 0x000fe40001f84270 */
[C---:B------:R-:W-:Y:S02]  /*f9d0*/  ISETP.LT.OR P6, PT, R206.reuse, 0x21, P6 ;  /* 0x00000021ce00780c */ /* 0x040fe400037c1670 */
[C---:B------:R-:W-:Y:S02]  /*f9e0*/  ISETP.LT.OR P5, PT, R206.reuse, 0x22, P5 ;  /* 0x00000022ce00780c */ /* 0x040fe40002fa1670 */
[----:B------:R-:W-:Y:S02]  /*f9f0*/  ISETP.LT.OR P4, PT, R206, 0x32, P4 ;  /* 0x00000032ce00780c */ /* 0x000fe40002781670 */
[----:B------:R-:W-:-:S02]  /*fa00*/  FSEL R168, R168, -INF , !P6 ;  /* 0xff800000a8a87808 */ /* 0x000fc40007000000 */
[----:B------:R-:W-:Y:S02]  /*fa10*/  FSEL R169, R169, -INF , !P5 ;  /* 0xff800000a9a97808 */ /* 0x000fe40006800000 */
[C---:B------:R-:W-:Y:S02]  /*fa20*/  ISETP.GT.AND P6, PT, R205.reuse, 0x29, P3 ;  /* 0x00000029cd00780c */ /* 0x040fe40001fc4270 */
[----:B------:R-:W-:Y:S02]  /*fa30*/  ISETP.GT.AND P5, PT, R205, 0x30, P3 ;  /* 0x00000030cd00780c */ /* 0x000fe40001fa4270 */
[----:B------:R-:W-:Y:S02]  /*fa40*/  FSEL R177, R177, -INF , !P4 ;  /* 0xff800000b1b17808 */ /* 0x000fe40006000000 */
[----:B------:R-:W-:Y:S02]  /*fa50*/  PLOP3.LUT P4, PT, PT, PT, UP0, 0x40, 0x0 ;  /* 0x000000000000781c */ /* 0x000fe40003f8e808 */
[----:B------:R-:W-:-:S02]  /*fa60*/  ISETP.LT.OR P6, PT, R206, 0x2a, P6 ;  /* 0x0000002ace00780c */ /* 0x000fc400037c1670 */
[----:B------:R-:W-:Y:S02]  /*fa70*/  ISETP.LT.OR P5, PT, R206, 0x31, P5 ;  /* 0x00000031ce00780c */ /* 0x000fe40002fa1670 */
[----:B------:R-:W-:Y:S02]  /*fa80*/  FSEL R173, R173, -INF , !P6 ;  /* 0xff800000adad7808 */ /* 0x000fe40007000000 */
[----:B------:R-:W-:Y:S02]  /*fa90*/  FSEL R176, R176, -INF , !P5 ;  /* 0xff800000b0b07808 */ /* 0x000fe40006800000 */
[C---:B------:R-:W-:Y:S02]  /*faa0*/  ISETP.GT.AND P6, PT, R205.reuse, 0x38, P3 ;  /* 0x00000038cd00780c */ /* 0x040fe40001fc4270 */
[----:B------:R-:W-:Y:S02]  /*fab0*/  ISETP.GT.AND P5, PT, R205, 0x39, P3 ;  /* 0x00000039cd00780c */ /* 0x000fe40001fa4270 */
[----:B------:R-:W-:-:S02]  /*fac0*/  ISETP.LT.OR P6, PT, R206, 0x39, P6 ;  /* 0x00000039ce00780c */ /* 0x000fc400037c1670 */
        /* <DEDUP_REMOVED lines=16> */
.L_x_3622:
[----:B------:R-:W-:-:S05]  /*fbd0*/  IMAD.U32 R172, RZ, RZ, UR42 ;  /* 0x0000002affac7e24 */ /* 0x000fca000f8e00ff */
[----:B------:R-:W-:-:S13]  /*fbe0*/  ISETP.NE.AND P4, PT, R172, 0x1, PT ;  /* 0x00000001ac00780c */ /* 0x000fda0003f85270 */
[----:B------:R-:W0:Y:S02]  /*fbf0*/  @P4 LDC.64 R152, c[0x0][0xae0] ;  /* 0x0002b800ff984b82 */ /* 0x000e240000000a00 */
[----:B0-----:R-:W-:-:S05]  /*fc00*/  @P4 IMAD.HI.U32 R152, R14, R152, RZ ;  /* 0x000000980e984227 */ /* 0x001fca00078e00ff */
[----:B------:R-:W-:-:S07]  /*fc10*/  @P4 SHF.R.U32.HI R14, RZ, R153, R152 ;  /* 0x00000099ff0e4219 */ /* 0x000fce0000011698 */
.L_x_3623:
[----:B------:R-:W-:Y:S05]  /*fc20*/  BSYNC B2 ;  /* 0x0000000000027941 */ /* 0x000fea0003800000 */
.L_x_3621:
[----:B------:R-:W-:-:S04]  /*fc30*/  IMAD R14, R14, R172, -R204 ;  /* 0x000000ac0e0e7224 */ /* 0x000fc800078e0acc */
[----:B------:R-:W-:-:S05]  /*fc40*/  IMAD.IADD R14, R14, 0x1, -R185 ;  /* 0x000000010e0e7824 */ /* 0x000fca00078e0ab9 */
[----:B------:R-:W-:Y:S02]  /*fc50*/  VIMNMX R209, R209, R14, !PT ;  /* 0x0000000ed1d17248 */ /* 0x000fe40007fe0100 */
[----:B------:R-:W-:-:S07]  /*fc60*/  VIADDMNMX R207, R14, R172, R207, PT ;  /* 0x000000ac0ecf7246 */ /* 0x000fce00038001cf */
.L_x_3620:
[----:B------:R-:W-:Y:S01]  /*fc70*/  FMNMX.FTZ R14, R202, R9, !PT ;  /* 0x00000009ca0e7209 */ /* 0x000fe20007810000 */
[----:B------:R-:W-:Y:S01]  /*fc80*/  @!P1 VIADD R201, R201, 0x38860 ;  /* 0x00038860c9c99836 */ /* 0x000fe20000000000 */
        /* <DEDUP_REMOVED lines=32> */
[----:B------:R-:W0:Y:S01]  /*fe90*/  SHFL.BFLY PT, R152, R14, 0x2, 0x1f ;  /* 0x0c401f000e987f89 */ /* 0x000e2200000e0000 */
[C---:B------:R-:W-:Y:S02]  /*fea0*/  ISETP.LT.OR P5, PT, R207.reuse, 0x11, P5 ;  /* 0x00000011cf00780c */ /* 0x040fe40002fa1670 */
[----:B------:R-:W-:Y:S02]  /*feb0*/  ISETP.LT.OR P6, PT, R207, 0x39, P6 ;  /* 0x00000039cf00780c */ /* 0x000fe400037c1670 */
[----:B------:R-:W-:-:S02]  /*fec0*/  FSEL R162, R162, -INF , !P5 ;  /* 0xff800000a2a27808 */ /* 0x000fc40006800000 */
[----:B------:R-:W-:Y:S02]  /*fed0*/  ISETP.GT.AND P5, PT, R209, 0x19, P3 ;  /* 0x00000019d100780c */ /* 0x000fe40001fa4270 */
[----:B------:R-:W-:Y:S02]  /*fee0*/  FSEL R182, R182, -INF , !P6 ;  /* 0xff800000b6b67808 */ /* 0x000fe40007000000 */
[----:B------:R-:W-:Y:S02]  /*fef0*/  ISETP.LT.OR P5, PT, R207, 0x1a, P5 ;  /* 0x0000001acf00780c */ /* 0x000fe40002fa1670 */
[----:B------:R-:W-:Y:S02]  /*ff00*/  @!P1 PRMT R201, RZ, 0x654, R201 ;  /* 0x00000654ffc99816 */ /* 0x000fe400000000c9 */
[----:B------:R-:W-:Y:S02]  /*ff10*/  FSEL R167, R167, -INF , !P5 ;  /* 0xff800000a7a77808 */ /* 0x000fe40006800000 */
[----:B------:R-:W-:-:S04]  /*ff20*/  ISETP.GT.AND P5, PT, R209, 0x28, P3 ;  /* 0x00000028d100780c */ /* 0x000fc80001fa4270 */
[----:B------:R-:W-:Y:S02]  /*ff30*/  ISETP.LT.OR P5, PT, R207, 0x29, P5 ;  /* 0x00000029cf00780c */ /* 0x000fe40002fa1670 */
[----:B0-----:R-:W-:Y:S01]  /*ff40*/  FMNMX.FTZ R152, R14, R152, !PT ;  /* 0x000000980e987209 */ /* 0x001fe20007810000 */
[----:B------:R-:W-:Y:S01]  /*ff50*/  IMAD.U32 R14, RZ, RZ, UR41 ;  /* 0x00000029ff0e7e24 */ /* 0x000fe2000f8e00ff */
[----:B------:R-:W-:Y:S02]  /*ff60*/  FSEL R174, R174, -INF , !P5 ;  /* 0xff800000aeae7808 */ /* 0x000fe40006800000 */
[----:B------:R-:W-:Y:S01]  /*ff70*/  ISETP.GT.AND P5, PT, R209, 0x30, P3 ;  /* 0x00000030d100780c */ /* 0x000fe20001fa4270 */
[----:B------:R-:W0:Y:S03]  /*ff80*/  SHFL.BFLY PT, R172, R152, 0x1, 0x1f ;  /* 0x0c201f0098ac7f89 */ /* 0x000e2600000e0000 */
[----:B------:R-:W-:-:S04]  /*ff90*/  ISETP.LT.OR P5, PT, R207, 0x31, P5 ;  /* 0x00000031cf00780c */ /* 0x000fc80002fa1670 */
[----:B------:R-:W-:Y:S02]  /*ffa0*/  FSEL R178, R178, -INF , !P5 ;  /* 0xff800000b2b27808 */ /* 0x000fe40006800000 */
[----:B0-----:R-:W-:-:S04]  /*ffb0*/  FMNMX.FTZ R172, R152, R172, !PT ;  /* 0x000000ac98ac7209 */ /* 0x001fc80007810000 */
        /* <DEDUP_REMOVED lines=35> */
[----:B------:R-:W0:Y:S01]  /*101f0*/  MUFU.EX2 R9, R9 ;  /* 0x0000000900097308 */ /* 0x000e220000000800 */
[----:B------:R-:W-:Y:S02]  /*10200*/  ISETP.LT.OR P4, PT, R207, 0x2a, P4 ;  /* 0x0000002acf00780c */ /* 0x000fe40002781670 */
[----:B------:R-:W-:Y:S02]  /*10210*/  FMNMX.FTZ R170, R158, R170, !PT ;  /* 0x000000aa9eaa7209 */ /* 0x000fe40007810000 */
[----:B------:R-:W-:-:S02]  /*10220*/  FSEL R175, R175, -INF , !P4 ;  /* 0xff800000afaf7808 */ /* 0x000fc40006000000 */
[----:B------:R-:W-:Y:S01]  /*10230*/  FMNMX.FTZ R170, R159, R170, !PT ;  /* 0x000000aa9faa7209 */ /* 0x000fe20007810000 */
[----:B------:R-:W1:Y:S01]  /*10240*/  MUFU.EX2 R152, R203 ;  /* 0x000000cb00987308 */ /* 0x000e620000000800 */
[----:B------:R-:W-:Y:S02]  /*10250*/  ISETP.GT.AND P4, PT, R209, 0x31, P3 ;  /* 0x00000031d100780c */ /* 0x000fe40001f84270 */
[----:B------:R-:W-:Y:S02]  /*10260*/  FMNMX.FTZ R170, R162, R170, !PT ;  /* 0x000000aaa2aa7209 */ /* 0x000fe40007810000 */
[----:B------:R-:W-:Y:S02]  /*10270*/  ISETP.LT.OR P4, PT, R207, 0x32, P4 ;  /* 0x00000032cf00780c */ /* 0x000fe40002781670 */
[----:B------:R-:W-:Y:S01]  /*10280*/  FMNMX.FTZ R170, R163, R170, !PT ;  /* 0x000000aaa3aa7209 */ /* 0x000fe20007810000 */
[----:B------:R-:W2:Y:S01]  /*10290*/  MUFU.EX2 R156, R156 ;  /* 0x0000009c009c7308 */ /* 0x000ea20000000800 */
[----:B------:R-:W-:Y:S01]  /*102a0*/  ISETP.GT.AND P3, PT, R209, 0x39, P3 ;  /* 0x00000039d100780c */ /* 0x000fe20001f64270 */
[----:B0-----:R-:W-:Y:S01]  /*102b0*/  FFMA.FTZ R0, R9, R0, R202 ;  /* 0x0000000009007223 */ /* 0x001fe200000100ca */
[----:B------:R-:W-:Y:S01]  /*102c0*/  FMNMX.FTZ R170, R166, R170, !PT ;  /* 0x000000aaa6aa7209 */ /* 0x000fe20007810000 */
[-C--:B------:R-:W-:Y:S01]  /*102d0*/  FMUL.FTZ R24, R24, R9.reuse ;  /* 0x0000000918187220 */ /* 0x080fe20000410000 */
[----:B------:R-:W-:Y:S01]  /*102e0*/  FSEL R179, R179, -INF , !P4 ;  /* 0xff800000b3b37808 */ /* 0x000fe20006000000 */
[-C--:B------:R-:W-:Y:S01]  /*102f0*/  FMUL.FTZ R25, R25, R9.reuse ;  /* 0x0000000919197220 */ /* 0x080fe20000410000 */
[----:B------:R-:W-:Y:S01]  /*10300*/  FMNMX.FTZ R170, R167, R170, !PT ;  /* 0x000000aaa7aa7209 */ /* 0x000fe20007810000 */
[----:B------:R-:W0:Y:S01]  /*10310*/  MUFU.EX2 R157, R157 ;  /* 0x0000009d009d7308 */ /* 0x000e220000000800 */
[----:B------:R-:W-:Y:S01]  /*10320*/  ISETP.LT.OR P3, PT, R207, 0x3a, P3 ;  /* 0x0000003acf00780c */ /* 0x000fe20001f61670 */
[----:B-1----:R-:W-:Y:S01]  /*10330*/  FADD.FTZ R0, R152, R0 ;  /* 0x0000000098007221 */ /* 0x002fe20000010000 */
[----:B------:R-:W-:Y:S01]  /*10340*/  FMNMX.FTZ R170, R153, R170, !PT ;  /* 0x000000aa99aa7209 */ /* 0x000fe20007810000 */
[-C--:B------:R-:W-:Y:S01]  /*10350*/  FMUL.FTZ R28, R28, R9.reuse ;  /* 0x000000091c1c7220 */ /* 0x080fe20000410000 */
[----:B------:R-:W-:Y:S01]  /*10360*/  FSEL R183, R183, -INF , !P3 ;  /* 0xff800000b7b77808 */ /* 0x000fe20005800000 */
[-C--:B------:R-:W-:Y:S01]  /*10370*/  FMUL.FTZ R29, R29, R9.reuse ;  /* 0x000000091d1d7220 */ /* 0x080fe20000410000 */
[----:B------:R-:W-:Y:S01]  /*10380*/  FMNMX.FTZ R170, R171, R170, !PT ;  /* 0x000000aaabaa7209 */ /* 0x000fe20007810000 */
[----:B------:R-:W1:Y:S01]  /*10390*/  MUFU.EX2 R160, R160 ;  /* 0x000000a000a07308 */ /* 0x000e620000000800 */
[----:B------:R-:W-:Y:S01]  /*103a0*/  F2FP.F16.F32.PACK_AB R152, R152, R202 ;  /* 0x000000ca9898723e */ /* 0x000fe200000000ff */
[----:B--2---:R-:W-:Y:S01]  /*103b0*/  FADD.FTZ R0, R156, R0 ;  /* 0x000000009c007221 */ /* 0x004fe20000010000 */
[----:B------:R-:W-:Y:S01]  /*103c0*/  FMNMX.FTZ R170, R174, R170, !PT ;  /* 0x000000aaaeaa7209 */ /* 0x000fe20007810000 */
[-C--:B------:R-:W-:Y:S01]  /*103d0*/  FMUL.FTZ R32, R32, R9.reuse ;  /* 0x0000000920207220 */ /* 0x080fe20000410000 */
[-C--:B------:R-:W-:Y:S01]  /*103e0*/  FMUL.FTZ R33, R33, R9.reuse ;  /* 0x0000000921217220 */ /* 0x080fe20000410000 */
[-C--:B------:R-:W-:Y:S01]  /*103f0*/  FMUL.FTZ R36, R36, R9.reuse ;  /* 0x0000000924247220 */ /* 0x080fe20000410000 */
[----:B------:R-:W-:Y:S01]  /*10400*/  FMNMX.FTZ R170, R175, R170, !PT ;  /* 0x000000aaafaa7209 */ /* 0x000fe20007810000 */
[----:B------:R-:W2:Y:S01]  /*10410*/  MUFU.EX2 R161, R161 ;  /* 0x000000a100a17308 */ /* 0x000ea20000000800 */
[----:B0-----:R-:W-:Y:S01]  /*10420*/  FADD.FTZ R0, R157, R0 ;  /* 0x000000009d007221 */ /* 0x001fe20000010000 */
[-C--:B------:R-:W-:Y:S01]  /*10430*/  FMUL.FTZ R37, R37, R9.reuse ;  /* 0x0000000925257220 */ /* 0x080fe20000410000 */
[----:B------:R-:W-:Y:S01]  /*10440*/  FMNMX.FTZ R170, R178, R170, !PT ;  /* 0x000000aab2aa7209 */ /* 0x000fe20007810000 */
[-C--:B------:R-:W-:Y:S01]  /*10450*/  FMUL.FTZ R40, R40, R9.reuse ;  /* 0x0000000928287220 */ /* 0x080fe20000410000 */
[-C--:B------:R-:W-:Y:S01]  /*10460*/  FMUL.FTZ R41, R41, R9.reuse ;  /* 0x0000000929297220 */ /* 0x080fe20000410000 */
[-C--:B------:R-:W-:Y:S01]  /*10470*/  FMUL.FTZ R44, R44, R9.reuse ;  /* 0x000000092c2c7220 */ /* 0x080fe20000410000 */
[----:B------:R-:W-:Y:S01]  /*10480*/  FMNMX.FTZ R170, R179, R170, !PT ;  /* 0x000000aab3aa7209 */ /* 0x000fe20007810000 */
[----:B------:R-:W0:Y:S01]  /*10490*/  MUFU.EX2 R164, R164 ;  /* 0x000000a400a47308 */ /* 0x000e220000000800 */
[----:B-1----:R-:W-:Y:S01]  /*104a0*/  FADD.FTZ R0, R160, R0 ;  /* 0x00000000a0007221 */ /* 0x002fe20000010000 */
[-C--:B------:R-:W-:Y:S01]  /*104b0*/  FMUL.FTZ R45, R45, R9.reuse ;  /* 0x000000092d2d7220 */ /* 0x080fe20000410000 */
[----:B------:R-:W-:Y:S01]  /*104c0*/  FMNMX.FTZ R170, R182, R170, !PT ;  /* 0x000000aab6aa7209 */ /* 0x000fe20007810000 */
[-C--:B------:R-:W-:Y:S01]  /*104d0*/  FMUL.FTZ R48, R48, R9.reuse ;  /* 0x0000000930307220 */ /* 0x080fe20000410000 */
[-C--:B------:R-:W-:Y:S01]  /*104e0*/  FMUL.FTZ R49, R49, R9.reuse ;  /* 0x0000000931317220 */ /* 0x080fe20000410000 */
[-C--:B------:R-:W-:Y:S01]  /*104f0*/  FMUL.FTZ R52, R52, R9.reuse ;  /* 0x0000000934347220 */ /* 0x080fe20000410000 */
[----:B------:R-:W-:Y:S01]  /*10500*/  FMNMX.FTZ R170, R183, R170, !PT ;  /* 0x000000aab7aa7209 */ /* 0x000fe20007810000 */
[----:B------:R-:W1:Y:S01]  /*10510*/  MUFU.EX2 R165, R165 ;  /* 0x000000a500a57308 */ /* 0x000e620000000800 */
[----:B--2---:R-:W-:Y:S01]  /*10520*/  FADD.FTZ R0, R161, R0 ;  /* 0x00000000a1007221 */ /* 0x004fe20000010000 */
[-C--:B------:R-:W-:Y:S01]  /*10530*/  FMUL.FTZ R53, R53, R9.reuse ;  /* 0x0000000935357220 */ /* 0x080fe20000410000 */
[-C--:B------:R-:W-:Y:S01]  /*10540*/  FMUL.FTZ R56, R56, R9.reuse ;  /* 0x0000000938387220 */ /* 0x080fe20000410000 */
[----:B------:R-:W2:Y:S01]  /*10550*/  SHFL.BFLY PT, R202, R170, 0x2, 0x1f ;  /* 0x0c401f00aaca7f89 */ /* 0x000ea200000e0000 */
[-C--:B------:R-:W-:Y:S01]  /*10560*/  FMUL.FTZ R57, R57, R9.reuse ;  /* 0x0000000939397220 */ /* 0x080fe20000410000 */
[-C--:B------:R-:W-:Y:S01]  /*10570*/  FMUL.FTZ R60, R60, R9.reuse ;  /* 0x000000093c3c7220 */ /* 0x080fe20000410000 */
[-C--:B------:R-:W-:Y:S01]  /*10580*/  FMUL.FTZ R61, R61, R9.reuse ;  /* 0x000000093d3d7220 */ /* 0x080fe20000410000 */
[----:B------:R3:W-:Y:S01]  /*10590*/  MUFU.EX2 R203, R169 ;  /* 0x000000a900cb7308 */ /* 0x0007e20000000800 */
[----:B0-----:R-:W-:Y:S01]  /*105a0*/  FADD.FTZ R0, R164, R0 ;  /* 0x00000000a4007221 */ /* 0x001fe20000010000 */
[-C--:B------:R-:W-:Y:S01]  /*105b0*/  FMUL.FTZ R64, R64, R9.reuse ;  /* 0x0000000940407220 */ /* 0x080fe20000410000 */
[-C--:B------:R-:W-:Y:S01]  /*105c0*/  FMUL.FTZ R65, R65, R9.reuse ;  /* 0x0000000941417220 */ /* 0x080fe20000410000 */
[-C--:B------:R-:W-:Y:S01]  /*105d0*/  FMUL.FTZ R68, R68, R9.reuse ;  /* 0x0000000944447220 */ /* 0x080fe20000410000 */
[-C--:B------:R-:W-:Y:S01]  /*105e0*/  FMUL.FTZ R69, R69, R9.reuse ;  /* 0x0000000945457220 */ /* 0x080fe20000410000 */
[-C--:B------:R-:W-:Y:S01]  /*105f0*/  FMUL.FTZ R72, R72, R9.reuse ;  /* 0x0000000948487220 */ /* 0x080fe20000410000 */
[----:B------:R-:W-:Y:S01]  /*10600*/  FMUL.FTZ R73, R73, R9 ;  /* 0x0000000949497220 */ /* 0x000fe20000410000 */
[----:B------:R-:W-:Y:S01]  /*10610*/  MUFU.EX2 R230, R230 ;  /* 0x000000e600e67308 */ /* 0x000fe20000000800 */
[----:B-1----:R-:W-:Y:S01]  /*10620*/  FADD.FTZ R0, R165, R0 ;  /* 0x00000000a5007221 */ /* 0x002fe20000010000 */
[----:B---3--:R-:W-:-:S02]  /*10630*/  IMAD.MOV.U32 R169, RZ, RZ, 0x40000040 ;  /* 0x40000040ffa97424 */ /* 0x008fc400078e00ff */
[-C--:B------:R-:W-:Y:S01]  /*10640*/  FMUL.FTZ R76, R76, R9.reuse ;  /* 0x000000094c4c7220 */ /* 0x080fe20000410000 */
[-C--:B------:R-:W-:Y:S01]  /*10650*/  FMUL.FTZ R77, R77, R9.reuse ;  /* 0x000000094d4d7220 */ /* 0x080fe20000410000 */
[-C--:B------:R-:W-:Y:S01]  /*10660*/  FMUL.FTZ R80, R80, R9.reuse ;  /* 0x0000000950507220 */ /* 0x080fe20000410000 */
[-C--:B------:R-:W-:Y:S01]  /*10670*/  FMUL.FTZ R81, R81, R9.reuse ;  /* 0x0000000951517220 */ /* 0x080fe20000410000 */
[----:B------:R-:W-:Y:S01]  /*10680*/  R2UR UR7, R169 ;  /* 0x00000000a90772ca */ /* 0x000fe200000e0000 */
[----:B------:R-:W-:Y:S01]  /*10690*/  MUFU.EX2 R173, R173 ;  /* 0x000000ad00ad7308 */ /* 0x000fe20000000800 */
[-C--:B------:R-:W-:Y:S01]  /*106a0*/  FMUL.FTZ R84, R84, R9.reuse ;  /* 0x0000000954547220 */ /* 0x080fe20000410000 */
[-C--:B------:R-:W-:Y:S01]  /*106b0*/  FMUL.FTZ R85, R85, R9.reuse ;  /* 0x0000000955557220 */ /* 0x080fe20000410000 */
[-C--:B------:R-:W-:Y:S01]  /*106c0*/  FMUL.FTZ R88, R88, R9.reuse ;  /* 0x0000000958587220 */ /* 0x080fe20000410000 */
[----:B--2---:R-:W-:Y:S01]  /*106d0*/  FMNMX.FTZ R170, R170, R202, !PT ;  /* 0x000000caaaaa7209 */ /* 0x004fe20007810000 */
[-C--:B------:R-:W-:Y:S01]  /*106e0*/  FMUL.FTZ R89, R89, R9.reuse ;  /* 0x0000000959597220 */ /* 0x080fe20000410000 */
[-C--:B------:R-:W-:Y:S01]  /*106f0*/  FMUL.FTZ R92, R92, R9.reuse ;  /* 0x000000095c5c7220 */ /* 0x080fe20000410000 */
[-C--:B------:R-:W-:Y:S01]  /*10700*/  FMUL.FTZ R93, R93, R9.reuse ;  /* 0x000000095d5d7220 */ /* 0x080fe20000410000 */
[----:B------:R-:W-:Y:S01]  /*10710*/  MUFU.EX2 R176, R176 ;  /* 0x000000b000b07308 */ /* 0x000fe20000000800 */
[----:B------:R-:W0:Y:S01]  /*10720*/  SHFL.BFLY PT, R202, R170, 0x1, 0x1f ;  /* 0x0c201f00aaca7f89 */ /* 0x000e2200000e0000 */
        /* <DEDUP_REMOVED lines=23> */
[----:B0-----:R-:W-:Y:S01]  /*108a0*/  FMNMX.FTZ R170, R170, R202, !PT ;  /* 0x000000caaaaa7209 */ /* 0x001fe20007810000 */
[----:B------:R-:W-:-:S02]  /*108b0*/  IMAD.MOV R202, RZ, RZ, -R197 ;  /* 0x000000ffffca7224 */ /* 0x000fc400078e0ac5 */
[-C--:B------:R-:W-:Y:S01]  /*108c0*/  FMUL.FTZ R137, R137, R9.reuse ;  /* 0x0000000989897220 */ /* 0x080fe20000410000 */
[-C--:B------:R-:W-:Y:S01]  /*108d0*/  FMUL.FTZ R140, R140, R9.reuse ;  /* 0x000000098c8c7220 */ /* 0x080fe20000410000 */
[----:B------:R-:W-:Y:S01]  /*108e0*/  FSETP.NEU.FTZ.AND P4, PT, R170, -INF , PT ;  /* 0xff800000aa00780b */ /* 0x000fe20003f9d000 */
[-C--:B------:R-:W-:Y:S01]  /*108f0*/  FMUL.FTZ R141, R141, R9.reuse ;  /* 0x000000098d8d7220 */ /* 0x080fe20000410000 */
[----:B------:R-:W-:Y:S01]  /*10900*/  ISETP.NE.AND P3, PT, R185, R202, PT ;  /* 0x000000cab900720c */ /* 0x000fe20003f65270 */
[-C--:B------:R-:W-:Y:S01]  /*10910*/  FMUL.FTZ R144, R144, R9.reuse ;  /* 0x0000000990907220 */ /* 0x080fe20000410000 */
[----:B------:R0:W1:Y:S01]  /*10920*/  MUFU.EX2 R202, R168 ;  /* 0x000000a800ca7308 */ /* 0x0000620000000800 */
[-C--:B------:R-:W-:Y:S01]  /*10930*/  FMUL.FTZ R145, R145, R9.reuse ;  /* 0x0000000991917220 */ /* 0x080fe20000410000 */
[-C--:B------:R-:W-:Y:S01]  /*10940*/  FMUL.FTZ R148, R148, R9.reuse ;  /* 0x0000000994947220 */ /* 0x080fe20000410000 */
[----:B------:R-:W-:Y:S01]  /*10950*/  FMUL.FTZ R149, R149, R9 ;  /* 0x0000000995957220 */ /* 0x000fe20000410000 */
[----:B0-----:R-:W-:-:S07]  /*10960*/  FSEL R168, R170, RZ, P4 ;  /* 0x000000ffaaa87208 */ /* 0x001fce0002000000 */
[----:B------:R-:W-:Y:S02]  /*10970*/  @!P3 IMAD R19, R19, 0x40, R194 ;  /* 0x000000401313b824 */ /* 0x000fe400078e02c2 */
[----:B------:R-:W-:Y:S02]  /*10980*/  FADD.FTZ R168, -R168, R20 ;  /* 0x00000014a8a87221 */ /* 0x000fe40000010100 */
[----:B------:R-:W-:Y:S02]  /*10990*/  @!P3 IMAD R19, R19, 0x4, R18 ;  /* 0x000000041313b824 */ /* 0x000fe400078e0212 */
[----:B-1----:R-:W-:Y:S01]  /*109a0*/  FADD.FTZ R0, R202, R0 ;  /* 0x00000000ca007221 */ /* 0x002fe20000010000 */
[-C--:B------:R-:W-:Y:S01]  /*109b0*/  FMUL.FTZ R20, R168, R14.reuse ;  /* 0x0000000ea8147220 */ /* 0x080fe20000410000 */
[----:B------:R-:W-:Y:S01]  /*109c0*/  FMUL.FTZ R168, R170, R14 ;  /* 0x0000000eaaa87220 */ /* 0x000fe20000410000 */
[----:B------:R-:W-:Y:S01]  /*109d0*/  @!P3 STS [R19+0x38400], R9 ;  /* 0x038400091300b388 */ /* 0x000fe20000000800 */
[----:B------:R-:W-:-:S03]  /*109e0*/  FADD.FTZ R0, R203, R0 ;  /* 0x00000000cb007221 */ /* 0x000fc60000010000 */
[----:B------:R-:W0:Y:S01]  /*109f0*/  MUFU.EX2 R20, R20 ;  /* 0x0000001400147308 */ /* 0x000e220000000800 */
[----:B------:R-:W-:Y:S01]  /*10a00*/  FSEL R168, R168, RZ, P4 ;  /* 0x000000ffa8a87208 */ /* 0x000fe20002000000 */
[----:B------:R-:W-:-:S04]  /*10a10*/  FADD.FTZ R0, R230, R0 ;  /* 0x00000000e6007221 */ /* 0x000fc80000010000 */
[----:B------:R-:W-:Y:S01]  /*10a20*/  FADD.FTZ R0, R173, R0 ;  /* 0x00000000ad007221 */ /* 0x000fe20000010000 */
        /* <DEDUP_REMOVED lines=10> */
[----:B0-----:R0:W-:Y:S01]  /*10ad0*/  @!P3 STS [R19+0x38420], R20 ;  /* 0x038420141300b388 */ /* 0x0011e20000000800 */
[-CC-:B------:R-:W-:Y:S01]  /*10ae0*/  FFMA.FTZ R178, R178, R14.reuse, -R168.reuse ;  /* 0x0000000eb2b27223 */ /* 0x180fe200000108a8 */
[-CC-:B------:R-:W-:Y:S01]  /*10af0*/  FFMA.FTZ R205, R179, R14.reuse, -R168.reuse ;  /* 0x0000000eb3cd7223 */ /* 0x180fe200000108a8 */
[-CC-:B------:R-:W-:Y:S01]  /*10b00*/  FFMA.FTZ R182, R182, R14.reuse, -R168.reuse ;  /* 0x0000000eb6b67223 */ /* 0x180fe200000108a8 */
[-C--:B------:R-:W-:Y:S01]  /*10b10*/  FFMA.FTZ R183, R183, R14.reuse, -R168 ;  /* 0x0000000eb7b77223 */ /* 0x080fe200000108a8 */
[----:B------:R-:W-:Y:S01]  /*10b20*/  FADD.FTZ R0, R176, R0 ;  /* 0x00000000b0007221 */ /* 0x000fe20000010000 */
[----:B------:R-:W-:Y:S01]  /*10b30*/  FFMA.FTZ R153, R153, R14, -R168 ;  /* 0x0000000e99997223 */ /* 0x000fe200000108a8 */
[----:B------:R1:W-:Y:S01]  /*10b40*/  MUFU.EX2 R179, R158 ;  /* 0x0000009e00b37308 */ /* 0x0003e20000000800 */
[----:B------:R-:W-:Y:S01]  /*10b50*/  FMUL.FTZ R26, R26, R20 ;  /* 0x000000141a1a7220 */ /* 0x000fe20000410000 */
[----:B------:R-:W-:Y:S01]  /*10b60*/  FADD.FTZ R0, R177, R0 ;  /* 0x00000000b1007221 */ /* 0x000fe20000010000 */
[----:B0-----:R-:W-:Y:S01]  /*10b70*/  FFMA.FTZ R19, R166, R14, -R168 ;  /* 0x0000000ea6137223 */ /* 0x001fe200000108a8 */
[----:B------:R-:W-:-:S02]  /*10b80*/  IMAD R168, R200, 0x1000, R193 ;  /* 0x00001000c8a87824 */ /* 0x000fc400078e02c1 */
[-C--:B------:R-:W-:Y:S01]  /*10b90*/  FMUL.FTZ R27, R27, R20.reuse ;  /* 0x000000141b1b7220 */ /* 0x080fe20000410000 */
[-C--:B------:R-:W-:Y:S01]  /*10ba0*/  FMUL.FTZ R30, R30, R20.reuse ;  /* 0x000000141e1e7220 */ /* 0x080fe20000410000 */
[----:B------:R-:W-:Y:S01]  /*10bb0*/  FMUL.FTZ R31, R31, R20 ;  /* 0x000000141f1f7220 */ /* 0x000fe20000410000 */
[----:B------:R-:W0:Y:S01]  /*10bc0*/  MUFU.EX2 R166, R180 ;  /* 0x000000b400a67308 */ /* 0x000e220000000800 */
[----:B-1----:R-:W-:Y:S01]  /*10bd0*/  F2FP.F16.F32.PACK_AB R158, R165, R164 ;  /* 0x000000a4a59e723e */ /* 0x002fe200000000ff */
[----:B------:R-:W-:Y:S01]  /*10be0*/  FMUL.FTZ R34, R34, R20 ;  /* 0x0000001422227220 */ /* 0x000fe20000410000 */
[----:B------:R-:W-:Y:S01]  /*10bf0*/  F2FP.F16.F32.PACK_AB R164, R177, R176 ;  /* 0x000000b0b1a4723e */ /* 0x000fe200000000ff */
[-C--:B------:R-:W-:Y:S01]  /*10c00*/  FMUL.FTZ R35, R35, R20.reuse ;  /* 0x0000001423237220 */ /* 0x080fe20000410000 */
[----:B------:R-:W-:Y:S01]  /*10c10*/  R2UR UR6, R168 ;  /* 0x00000000a80672ca */ /* 0x000fe200000e0000 */
        /* <DEDUP_REMOVED lines=10> */
[----:B------:R2:W-:Y:S01]  /*10cc0*/  MUFU.EX2 R206, R154 ;  /* 0x0000009a00ce7308 */ /* 0x0005e20000000800 */
[----:B-1----:R-:W-:Y:S01]  /*10cd0*/  F2FP.F16.F32.PACK_AB R162, R173, R230 ;  /* 0x000000e6ada2723e */ /* 0x002fe200000000ff */
[----:B0-----:R-:W-:Y:S01]  /*10ce0*/  FADD.FTZ R0, R166, R0 ;  /* 0x00000000a6007221 */ /* 0x001fe20000010000 */
[----:B------:R-:W-:Y:S01]  /*10cf0*/  F2FP.F16.F32.PACK_AB R166, R169, R166 ;  /* 0x000000a6a9a6723e */ /* 0x000fe200000000ff */
[-C--:B------:R-:W-:Y:S01]  /*10d00*/  FMUL.FTZ R55, R55, R20.reuse ;  /* 0x0000001437377220 */ /* 0x080fe20000410000 */
[-C--:B------:R-:W-:Y:S01]  /*10d10*/  FMUL.FTZ R58, R58, R20.reuse ;  /* 0x000000143a3a7220 */ /* 0x080fe20000410000 */
[-C--:B------:R-:W-:Y:S01]  /*10d20*/  FMUL.FTZ R59, R59, R20.reuse ;  /* 0x000000143b3b7220 */ /* 0x080fe20000410000 */
[----:B------:R-:W-:Y:S01]  /*10d30*/  FMUL.FTZ R62, R62, R20 ;  /* 0x000000143e3e7220 */ /* 0x000fe20000410000 */
[----:B------:R-:W-:Y:S01]  /*10d40*/  MUFU.EX2 R174, R155 ;  /* 0x0000009b00ae7308 */ /* 0x000fe20000000800 */
[----:B--2---:R-:W-:Y:S01]  /*10d50*/  F2FP.F16.F32.PACK_AB R154, R157, R156 ;  /* 0x0000009c9d9a723e */ /* 0x004fe200000000ff */
[----:B------:R-:W-:Y:S01]  /*10d60*/  FMUL.FTZ R63, R63, R20 ;  /* 0x000000143f3f7220 */ /* 0x000fe20000410000 */
[----:B------:R-:W-:Y:S01]  /*10d70*/  F2FP.F16.F32.PACK_AB R156, R161, R160 ;  /* 0x000000a0a19c723e */ /* 0x000fe200000000ff */
[----:B------:R-:W-:Y:S01]  /*10d80*/  FMUL.FTZ R66, R66, R20 ;  /* 0x0000001442427220 */ /* 0x000fe20000410000 */
[----:B------:R-:W-:Y:S01]  /*10d90*/  F2FP.F16.F32.PACK_AB R160, R203, R202 ;  /* 0x000000cacba0723e */ /* 0x000fe200000000ff */
        /* <DEDUP_REMOVED lines=43> */
[----:B-1----:R-:W-:Y:S01]  /*11050*/  F2FP.F16.F32.PACK_AB R153, R174, R206 ;  /* 0x000000ceae99723e */ /* 0x002fe200000000ff */
[----:B------:R-:W-:Y:S01]  /*11060*/  BAR.SYNC.DEFER_BLOCKING 0xf, 0x100 ;  /* 0x03c4000000007b1d */ /* 0x000fe20000010000 */
        /* <DEDUP_REMOVED lines=9> */
[----:B------:R-:W-:Y:S01]  /*11100*/  FMUL.FTZ R151, R151, R20 ;  /* 0x0000001497977220 */ /* 0x000fe20000410000 */
[----:B------:R-:W-:Y:S01]  /*11110*/  FFMA.FTZ R202, R20, R8, R206 ;  /* 0x0000000814ca7223 */ /* 0x000fe200000100ce */
[----:B------:R-:W-:-:S02]  /*11120*/  VIADD R8, R168, 0x80 ;  /* 0x00000080a8087836 */ /* 0x000fc40000000000 */
[----:B------:R-:W-:Y:S01]  /*11130*/  FADD.FTZ R0, R169, R0 ;  /* 0x00000000a9007221 */ /* 0x000fe20000010000 */
[----:B------:R-:W0:Y:S01]  /*11140*/  MUFU.EX2 R175, R175 ;  /* 0x000000af00af7308 */ /* 0x000e220000000800 */
[----:B--2---:R-:W-:Y:S01]  /*11150*/  F2FP.F16.F32.PACK_AB R161, R171, R177 ;  /* 0x000000b1aba1723e */ /* 0x004fe200000000ff */
[----:B------:R-:W-:Y:S02]  /*11160*/  IMAD.MOV.U32 R9, RZ, RZ, 0x40000040 ;  /* 0x40000040ff097424 */ /* 0x000fe400078e00ff */
[----:B------:R-:W-:Y:S01]  /*11170*/  FADD.FTZ R202, R174, R202 ;  /* 0x000000caaeca7221 */ /* 0x000fe20000010000 */
[----:B------:R-:W-:Y:S01]  /*11180*/  IMAD.MOV.U32 R169, RZ, RZ, 0x40000040 ;  /* 0x40000040ffa97424 */ /* 0x000fe200078e00ff */
[----:B------:R-:W-:Y:S01]  /*11190*/  ISETP.GT.AND P3, PT, R15, R208, PT ;  /* 0x000000d00f00720c */ /* 0x000fe20003f64270 */
[----:B------:R-:W-:Y:S02]  /*111a0*/  IMAD.MOV.U32 R20, RZ, RZ, R170 ;  /* 0x000000ffff147224 */ /* 0x000fe400078e00aa */
[----:B------:R-:W-:Y:S01]  /*111b0*/  FADD.FTZ R179, R179, R202 ;  /* 0x000000cab3b37221 */ /* 0x000fe20000010000 */
[----:B------:R-:W-:Y:S01]  /*111c0*/  MUFU.EX2 R178, R178 ;  /* 0x000000b200b27308 */ /* 0x000fe20000000800 */
[----:B------:R1:W-:Y:S02]  /*111d0*/  STSM.16.M88.4 [R198+0x36400], R152 ;  /* 0x03640098c6007844 */ /* 0x0003e40000000200 */
[----:B------:R-:W-:-:S02]  /*111e0*/  FADD.FTZ R180, R180, R179 ;  /* 0x000000b3b4b47221 */ /* 0x000fc40000010000 */
[----:B------:R2:W-:Y:S02]  /*111f0*/  STSM.16.M88.4 [R199], R156 ;  /* 0x0000009cc7007844 */ /* 0x0005e40000000200 */
[----:B------:R-:W-:Y:S01]  /*11200*/  FADD.FTZ R180, R181, R180 ;  /* 0x000000b4b5b47221 */ /* 0x000fe20000010000 */
[----:B------:R-:W3:Y:S01]  /*11210*/  MUFU.EX2 R205, R205 ;  /* 0x000000cd00cd7308 */ /* 0x000ee20000000800 */
[----:B0-----:R-:W-:Y:S02]  /*11220*/  F2FP.F16.F32.PACK_AB R163, R175, R204 ;  /* 0x000000ccafa3723e */ /* 0x001fe400000000ff */
[----:B------:R-:W-:-:S03]  /*11230*/  FADD.FTZ R180, R173, R180 ;  /* 0x000000b4adb47221 */ /* 0x000fc60000010000 */
[----:B------:R2:W-:Y:S01]  /*11240*/  STSM.16.M88.4 [R211], R160 ;  /* 0x000000a0d3007844 */ /* 0x0005e20000000200 */
[----:B------:R-:W-:Y:S01]  /*11250*/  FADD.FTZ R19, R19, R180 ;  /* 0x000000b413137221 */ /* 0x000fe20000010000 */
[----:B------:R-:W-:Y:S03]  /*11260*/  MUFU.EX2 R182, R182 ;  /* 0x000000b600b67308 */ /* 0x000fe60000000800 */
[----:B------:R-:W-:Y:S01]  /*11270*/  FADD.FTZ R176, R176, R19 ;  /* 0x00000013b0b07221 */ /* 0x000fe20000010000 */
[----:B------:R-:W-:-:S03]  /*11280*/  IMAD.MOV.U32 R19, RZ, RZ, R200 ;  /* 0x000000ffff137224 */ /* 0x000fc600078e00c8 */
[----:B------:R-:W-:Y:S01]  /*11290*/  FADD.FTZ R176, R177, R176 ;  /* 0x000000b0b1b07221 */ /* 0x000fe20000010000 */
[----:B------:R-:W0:Y:S01]  /*112a0*/  MUFU.EX2 R183, R183 ;  /* 0x000000b700b77308 */ /* 0x000e220000000800 */
[----:B---3--:R-:W-:Y:S02]  /*112b0*/  F2FP.F16.F32.PACK_AB R165, R205, R178 ;  /* 0x000000b2cda5723e */ /* 0x008fe400000000ff */
[----:B------:R-:W-:-:S04]  /*112c0*/  FADD.FTZ R171, R171, R176 ;  /* 0x000000b0abab7221 */ /* 0x000fc80000010000 */
[----:B------:R-:W-:-:S04]  /*112d0*/  FADD.FTZ R204, R204, R171 ;  /* 0x000000abcccc7221 */ /* 0x000fc80000010000 */
[----:B------:R-:W-:-:S04]  /*112e0*/  FADD.FTZ R175, R175, R204 ;  /* 0x000000ccafaf7221 */ /* 0x000fc80000010000 */
[----:B------:R-:W-:Y:S01]  /*112f0*/  FADD.FTZ R178, R178, R175 ;  /* 0x000000afb2b27221 */ /* 0x000fe20000010000 */
[----:B0-----:R-:W-:-:S03]  /*11300*/  F2FP.F16.F32.PACK_AB R167, R183, R182 ;  /* 0x000000b6b7a7723e */ /* 0x001fc600000000ff */
[----:B------:R-:W-:Y:S02]  /*11310*/  FADD.FTZ R205, R205, R178 ;  /* 0x000000b2cdcd7221 */ /* 0x000fe40000010000 */
[----:B------:R2:W-:Y:S01]  /*11320*/  STSM.16.M88.4 [R210], R164 ;  /* 0x000000a4d2007844 */ /* 0x0005e20000000200 */
[----:B------:R-:W-:-:S06]  /*11330*/  WARPGROUP.ARRIVE ;  /* 0x00000000000079c5 */ /* 0x000fcc0000000000 */
[----:B------:R-:W-:Y:S01]  /*11340*/  HGMMA.64x256x16.F32 R24, R152, gdesc[UR4].tnspB, R24, gsb0 ;  /* 0x43e0000498187df0 */ /* 0x000fe20008000818 */
[----:B------:R-:W-:Y:S01]  /*11350*/  R2UR UR6, R8 ;  /* 0x00000000080672ca */ /* 0x000fe200000e0000 */
[C---:B------:R-:W-:Y:S01]  /*11360*/  VIADD R8, R168.reuse, 0x100 ;  /* 0x00000100a8087836 */ /* 0x040fe20000000000 */
[----:B------:R-:W-:Y:S01]  /*11370*/  R2UR UR7, R9 ;  /* 0x00000000090772ca */ /* 0x000fe200000e0000 */
[----:B------:R-:W-:Y:S02]  /*11380*/  IMAD.MOV.U32 R9, RZ, RZ, 0x40000040 ;  /* 0x40000040ff097424 */ /* 0x000fe400078e00ff */
[----:B------:R-:W-:Y:S01]  /*11390*/  VIADD R168, R168, 0x180 ;  /* 0x00000180a8a87836 */ /* 0x000fe20000000000 */
[----:B------:R-:W-:Y:S02]  /*113a0*/  WARPGROUP.DEPBAR.LE gsb0, 0x0 ;  /* 0x00008000000079c5 */ /* 0x000fe40000010000 */
[----:B------:R-:W-:Y:S01]  /*113b0*/  WARPGROUP.ARRIVE ;  /* 0x00000000000079c5 */ /* 0x000fe20000000000 */
[----:B-1----:R-:W-:-:S04]  /*113c0*/  VIADD R152, R15, 0xffffffff ;  /* 0xffffffff0f987836 */ /* 0x002fc80000000000 */
[----:B------:R-:W-:-:S14]  /*113d0*/  IMAD.MOV.U32 R15, RZ, RZ, R152 ;  /* 0x000000ffff0f7224 */ /* 0x000fdc00078e0098 */
[----:B------:R-:W-:Y:S01]  /*113e0*/  HGMMA.64x256x16.F32 R24, R156, gdesc[UR4].tnspB, R24, gsb0 ;  /* 0x43e000049c187df0 */ /* 0x000fe20008000818 */
[----:B------:R-:W-:Y:S01]  /*113f0*/  R2UR UR6, R8 ;  /* 0x00000000080672ca */ /* 0x000fe200000e0000 */
[----:B------:R-:W-:Y:S01]  /*11400*/  FADD.FTZ R8, R182, R205 ;  /* 0x000000cdb6087221 */ /* 0x000fe20000010000 */
[----:B------:R-:W-:Y:S01]  /*11410*/  R2UR UR7, R9 ;  /* 0x00000000090772ca */ /* 0x000fe200000e0000 */
[----:B------:R-:W-:Y:S02]  /*11420*/  IMAD.MOV.U32 R9, RZ, RZ, R172 ;  /* 0x000000ffff097224 */ /* 0x000fe400078e00ac */
[----:B------:R-:W-:Y:S01]  /*11430*/  FADD.FTZ R8, R183, R8 ;  /* 0x00000008b7087221 */ /* 0x000fe20000010000 */
[----:B------:R-:W-:Y:S02]  /*11440*/  WARPGROUP.DEPBAR.LE gsb0, 0x0 ;  /* 0x00008000000079c5 */ /* 0x000fe40000010000 */
[----:B------:R-:W-:-:S15]  /*11450*/  WARPGROUP.ARRIVE ;  /* 0x00000000000079c5 */ /* 0x000fde0000000000 */
[----:B------:R-:W-:-:S04]  /*11460*/  NOP ;  /* 0x0000000000007918 */ /* 0x000fc80000000000 */
        /* <DEDUP_REMOVED lines=19> */
.L_x_3605:
[----:B------:R-:W-:Y:S02]  /*115a0*/  IMAD.MOV.U32 R20, RZ, RZ, R170 ;  /* 0x000000ffff147224 */ /* 0x000fe400078e00aa */
[----:B------:R-:W-:Y:S02]  /*115b0*/  IMAD.MOV.U32 R9, RZ, RZ, R172 ;  /* 0x000000ffff097224 */ /* 0x000fe400078e00ac */
[----:B------:R-:W-:Y:S02]  /*115c0*/  IMAD.MOV.U32 R19, RZ, RZ, R200 ;  /* 0x000000ffff137224 */ /* 0x000fe400078e00c8 */
[----:B------:R-:W-:-:S07]  /*115d0*/  IMAD.MOV.U32 R15, RZ, RZ, R152 ;  /* 0x000000ffff0f7224 */ /* 0x000fce00078e0098 */
.L_x_3604:
[----:B------:R-:W-:Y:S05]  /*115e0*/  BSYNC B1 ;  /* 0x0000000000017941 */ /* 0x000fea0003800000 */
.L_x_3603:
[----:B------:R-:W0:Y:S01]  /*115f0*/  LDC R152, c[0x0][0x448] ;  /* 0x00011200ff987b82 */ /* 0x000e220000000800 */
[----:B------:R-:W-:-:S07]  /*11600*/  IADD3 R155, R184, 0x1, -R23 ;  /* 0x00000001b89b7810 */ /* 0x000fce0007ffe817 */
[----:B--2---:R-:W1:Y:S01]  /*11610*/  LDC R156, c[0x0][0xadc] ;  /* 0x0002b700ff9c7b82 */ /* 0x004e620000000800 */
        /* <DEDUP_REMOVED lines=21> */
.L_x_3627:
[----:B------:R-:W-:-:S13]  /*11770*/  ISETP.NE.AND P2, PT, R156, 0x1, PT ;  /* 0x000000019c00780c */ /* 0x000fda0003f45270 */
[----:B------:R-:W0:Y:S02]  /*11780*/  @P2 LDC.64 R152, c[0x0][0xae0] ;  /* 0x0002b800ff982b82 */ /* 0x000e240000000a00 */
[----:B0-----:R-:W-:-:S05]  /*11790*/  @P2 IMAD.HI.U32 R152, R21, R152, RZ ;  /* 0x0000009815982227 */ /* 0x001fca00078e00ff */
[----:B------:R-:W-:-:S07]  /*117a0*/  @P2 SHF.R.U32.HI R21, RZ, R153, R152 ;  /* 0x00000099ff152219 */ /* 0x000fce0000011698 */
.L_x_3628:
[----:B------:R-:W-:Y:S05]  /*117b0*/  BSYNC B0 ;  /* 0x0000000000007941 */ /* 0x000fea0003800000 */
.L_x_3626:
[----:B------:R-:W-:-:S05]  /*117c0*/  IMAD R21, R21, R156, RZ ;  /* 0x0000009c15157224 */ /* 0x000fca00078e02ff */
[----:B------:R-:W-:-:S07]  /*117d0*/  VIMNMX R154, R154, R21, !PT ;  /* 0x000000159a9a7248 */ /* 0x000fce0007fe0100 */
.L_x_3625:
        /* <DEDUP_REMOVED lines=13> */
.L_x_3642:
[----:B------:R-:W-:Y:S01]  /*118b0*/  VIADD R19, R204, 0x1 ;  /* 0x00000001cc137836 */ /* 0x000fe20000000000 */
[C---:B------:R-:W-:Y:S01]  /*118c0*/  ISETP.GT.AND P2, PT, R21.reuse, R205, PT ;  /* 0x000000cd1500720c */ /* 0x040fe20003f44270 */
[----:B------:R-:W-:-:S03]  /*118d0*/  VIADD R21, R21, 0xffffffff ;  /* 0xffffffff15157836 */ /* 0x000fc60000000000 */
[----:B------:R-:W-:-:S04]  /*118e0*/  ISETP.NE.AND P3, PT, R19, 0x2, PT ;  /* 0x000000021300780c */ /* 0x000fc80003f65270 */
[----:B------:R-:W-:Y:S02]  /*118f0*/  SEL R9, RZ, 0x1, P3 ;  /* 0x00000001ff097807 */ /* 0x000fe40001800000 */
[----:B------:R-:W-:Y:S02]  /*11900*/  SEL R19, R19, RZ, P3 ;  /* 0x000000ff13137207 */ /* 0x000fe40001800000 */
[----:B------:R-:W-:Y:S01]  /*11910*/  LOP3.LUT R22, R22, R9, RZ, 0x3c, !PT ;  /* 0x0000000916167212 */ /* 0x000fe200078e3cff */
[----:B0-----:R-:W-:Y:S06]  /*11920*/  @!P0 BRA `(.L_x_3632) ;  /* 0x0000000000048947 */ /* 0x001fec0003800000 */
[----:B------:R-:W-:Y:S01]  /*11930*/  BPT.TRAP 0x1 ;  /* 0x000000040000795c */ /* 0x000fe20000300000 */
.L_x_3632:
[----:B------:R-:W-:Y:S01]  /*11940*/  IMAD R15, R19, 0x8, R18 ;  /* 0x00000008130f7824 */ /* 0x000fe200078e0212 */
[----:B------:R-:W-:-:S04]  /*11950*/  SHF.L.U32 R9, R22, 0x1f, RZ ;  /* 0x0000001f16097819 */ /* 0x000fc800000006ff */
[----:B------:R0:W1:Y:S01]  /*11960*/  SYNCS.PHASECHK.TRANS64.TRYWAIT P3, [R15+URZ+0x38830], R9 ;  /* 0x038830090f0075a7 */ /* 0x000062000806017f */
[----:B------:R-:W-:Y:S05]  /*11970*/  @!P0 BRA `(.L_x_3633) ;  /* 0x0000000000048947 */ /* 0x000fea0003800000 */
[----:B------:R-:W-:Y:S01]  /*11980*/  BPT.TRAP 0x1 ;  /* 0x000000040000795c */ /* 0x000fe20000300000 */
.L_x_3633:
[----:B------:R-:W-:Y:S01]  /*11990*/  BSSY B2, `(.L_x_3634) ;  /* 0x0000006000027945 */ /* 0x000fe20003800000 */
[----:B------:R-:W-:Y:S02]  /*119a0*/  IMAD R156, R19, 0x200, R191 ;  /* 0x00000200139c7824 */ /* 0x000fe400078e02bf */
[----:B------:R-:W-:Y:S01]  /*119b0*/  IMAD.MOV.U32 R157, RZ, RZ, 0x40000040 ;  /* 0x40000040ff9d7424 */ /* 0x000fe200078e00ff */
[----:B-1----:R-:W-:Y:S06]  /*119c0*/  @P3 BRA `(.L_x_3635) ;  /* 0x0000000000083947 */ /* 0x002fec0003800000 */
[----:B------:R-:W1:Y:S02]  /*119d0*/  SYNCS.PHASECHK.TRANS64.TRYWAIT P3, [R15+URZ+0x38830], R9 ;  /* 0x038830090f0075a7 */ /* 0x000e64000806017f */
[----:B-1----:R-:W-:Y:S05]  /*119e0*/  @!P3 BRA `(.L_x_3636) ;  /* 0x0000015400b4b947 */ /* 0x002fea0003800000 */
.L_x_3635:
[----:B------:R-:W-:Y:S05]  /*119f0*/  BSYNC B2 ;  /* 0x0000000000027941 */ /* 0x000fea0003800000 */
.L_x_3634:
        /* <DEDUP_REMOVED lines=36> */
.L_x_3637:
[----:B------:R2:W3:Y:S01]  /*11c40*/  SYNCS.PHASECHK.TRANS64.TRYWAIT P3, [R15+URZ+0x38850], R9 ;  /* 0x038850090f0075a7 */ /* 0x0004e2000806017f */
[----:B------:R-:W-:Y:S05]  /*11c50*/  @!P0 BRA `(.L_x_3638) ;  /* 0x0000000000048947 */ /* 0x000fea0003800000 */
[----:B------:R-:W-:Y:S01]  /*11c60*/  BPT.TRAP 0x1 ;  /* 0x000000040000795c */ /* 0x000fe20000300000 */
.L_x_3638:
[----:B------:R-:W-:Y:S04]  /*11c70*/  BSSY B2, `(.L_x_3639) ;  /* 0x0000004000027945 */ /* 0x000fe80003800000 */
[----:B---3--:R-:W-:Y:S05]  /*11c80*/  @P3 BRA `(.L_x_3640) ;  /* 0x0000000000083947 */ /* 0x008fea0003800000 */
[----:B------:R-:W3:Y:S02]  /*11c90*/  SYNCS.PHASECHK.TRANS64.TRYWAIT P3, [R15+URZ+0x38850], R9 ;  /* 0x038850090f0075a7 */ /* 0x000ee4000806017f */
[----:B---3--:R-:W-:Y:S05]  /*11ca0*/  @!P3 BRA `(.L_x_3641) ;  /* 0x000001540018b947 */ /* 0x008fea0003800000 */
.L_x_3640:
[----:B------:R-:W-:Y:S05]  /*11cb0*/  BSYNC B2 ;  /* 0x0000000000027941 */ /* 0x000fea0003800000 */
.L_x_3639:
        /* <DEDUP_REMOVED lines=10> */
[----:B------:R-:W-:-:S02]  /*11d60*/  VIADD R201, R200, 0x800 ;  /* 0x00000800c8c97836 */ /* 0x000fc40000000000 */
[----:B------:R-:W-:Y:S02]  /*11d70*/  VIADD R208, R2, 0x800 ;  /* 0x0000080002d07836 */ /* 0x000fe40000000000 */
[----:B------:R-:W-:-:S05]  /*11d80*/  IMAD.MOV.U32 R209, RZ, RZ, 0xa00 ;  /* 0x00000a00ffd17424 */ /* 0x000fca00078e00ff */
        /* <DEDUP_REMOVED lines=219> */
[----:B------:R-:W-:Y:S01]  /*12b40*/  VIADD R208, R200, 0xa00 ;  /* 0x00000a00c8d07836 */ /* 0x000fe20000000000 */
[----:B------:R-:W-:Y:S01]  /*12b50*/  R2UR UR7, R209 ;  /* 0x00000000d10772ca */ /* 0x000fe200000e0000 */
        /* <DEDUP_REMOVED lines=120> */
[C---:B------:R-:W-:Y:S01]  /*132e0*/  IMAD.IADD R206, R208.reuse, 0x1, R9 ;  /* 0x00000001d0ce7824 */ /* 0x040fe200078e0209 */
[----:B------:R-:W-:Y:S01]  /*132f0*/  R2UR UR5, R207 ;  /* 0x00000000cf0572ca */ /* 0x000fe200000e0000 */
[----:B------:R-:W-:Y:S02]  /*13300*/  IMAD.MOV.U32 R207, RZ, RZ, 0x40000040 ;  /* 0x40000040ffcf7424 */ /* 0x000fe400078e00ff */
[--C-:B------:R-:W-:Y:S01]  /*13310*/  IMAD.IADD R208, R208, 0x1, R14.reuse ;  /* 0x00000001d0d07824 */ /* 0x100fe200078e020e */
[----:B------:R-:W-:Y:S01]  /*13320*/  R2UR UR6, R206 ;  /* 0x00000000ce0672ca */ /* 0x000fe200000e0000 */
[----:B------:R-:W-:Y:S01]  /*13330*/  IMAD.IADD R206, R201, 0x1, R14 ;  /* 0x00000001c9ce7824 */ /* 0x000fe200078e020e */
[----:B------:R-:W-:Y:S01]  /*13340*/  R2UR UR7, R207 ;  /* 0x00000000cf0772ca */ /* 0x000fe200000e0000 */
[----:B------:R-:W-:-:S02]  /*13350*/  IMAD.MOV.U32 R207, RZ, RZ, 0x40000040 ;  /* 0x40000040ffcf7424 */ /* 0x000fc400078e00ff */
[----:B------:R-:W-:Y:S02]  /*13360*/  IMAD.MOV.U32 R201, RZ, RZ, 0x40 ;  /* 0x00000040ffc97424 */ /* 0x000fe400078e00ff */
[----:B------:R-:W-:-:S03]  /*13370*/  IMAD.MOV.U32 R9, RZ, RZ, 0x1000 ;  /* 0x00001000ff097424 */ /* 0x000fc600078e00ff */
[----:B------:R-:W-:Y:S02]  /*13380*/  SEL R201, R201, 0x3e, P3 ;  /* 0x0000003ec9c97807 */ /* 0x000fe40001800000 */
[----:B------:R-:W-:Y:S02]  /*13390*/  SEL R9, R9, 0xf80, P3 ;  /* 0x00000f8009097807 */ /* 0x000fe40001800000 */
[----:B------:R-:W-:Y:S02]  /*133a0*/  LOP3.LUT R201, R201, 0x6, RZ, 0xc0, !PT ;  /* 0x00000006c9c97812 */ /* 0x000fe400078ec0ff */
[----:B------:R-:W-:-:S04]  /*133b0*/  LOP3.LUT R9, R9, 0x1e00, RZ, 0xc0, !PT ;  /* 0x00001e0009097812 */ /* 0x000fc800078ec0ff */
        /* <DEDUP_REMOVED lines=17> */
[----:B------:R-:W-:Y:S01]  /*134d0*/  IMAD R200, R19, 0x1000, R193 ;  /* 0x0000100013c87824 */ /* 0x000fe200078e02c1 */
[----:B------:R-:W-:Y:S01]  /*134e0*/  R2UR UR7, R201 ;  /* 0x00000000c90772ca */ /* 0x000fe200000e0000 */
[----:B------:R-:W-:Y:S01]  /*134f0*/  IMAD.MOV.U32 R201, RZ, RZ, 0x40000040 ;  /* 0x40000040ffc97424 */ /* 0x000fe200078e00ff */
[----:B------:R-:W-:Y:S02]  /*13500*/  WARPGROUP.DEPBAR.LE gsb0, 0x0 ;  /* 0x00008000000079c5 */ /* 0x000fe40000010000 */
[----:B------:R-:W-:-:S09]  /*13510*/  WARPGROUP.ARRIVE ;  /* 0x00000000000079c5 */ /* 0x000fd20000000000 */
[----:B------:R-:W-:Y:S01]  /*13520*/  HGMMA.64x64x16.F32 R152, gdesc[UR4], R152, gsb0 ;  /* 0x00e00000049879f0 */ /* 0x000fe20008000898 */
[----:B------:R-:W-:Y:S02]  /*13530*/  R2UR UR7, R201 ;  /* 0x00000000c90772ca */ /* 0x000fe400000e0000 */
        /* <DEDUP_REMOVED lines=46> */
[-CC-:B------:R-:W-:Y:S01]  /*13820*/  FFMA.FTZ R152, R152, R14.reuse, -R206.reuse ;  /* 0x0000000e98987223 */ /* 0x180fe200000108ce */
[----:B------:R-:W0:Y:S01]  /*13830*/  SHFL.BFLY PT, R164, R20, 0x1, 0x1f ;  /* 0x0c201f0014a47f89 */ /* 0x000e2200000e0000 */
[-C--:B------:R-:W-:Y:S01]  /*13840*/  FMUL.FTZ R201, R201, R14.reuse ;  /* 0x0000000ec9c97220 */ /* 0x080fe20000410000 */
        /* <DEDUP_REMOVED lines=10> */
[----:B------:R1:W2:Y:S01]  /*138f0*/  MUFU.EX2 R202, R201 ;  /* 0x000000c900ca7308 */ /* 0x0002a20000000800 */
[-CC-:B------:R-:W-:Y:S01]  /*13900*/  FFMA.FTZ R180, R180, R14.reuse, -R206.reuse ;  /* 0x0000000eb4b47223 */ /* 0x180fe200000108ce */
[----:B------:R-:W-:-:S06]  /*13910*/  FFMA.FTZ R181, R181, R14, -R206 ;  /* 0x0000000eb5b57223 */ /* 0x000fcc00000108ce */
[----:B------:R-:W-:Y:S01]  /*13920*/  MUFU.EX2 R152, R152 ;  /* 0x0000009800987308 */ /* 0x000fe20000000800 */
[----:B-1----:R-:W-:Y:S01]  /*13930*/  FFMA.FTZ R201, R165, R14, -R206 ;  /* 0x0000000ea5c97223 */ /* 0x002fe200000108ce */
[----:B0-----:R-:W-:-:S06]  /*13940*/  FMNMX.FTZ R20, R20, R164, !PT ;  /* 0x000000a414147209 */ /* 0x001fcc0007810000 */
[----:B------:R-:W-:Y:S01]  /*13950*/  MUFU.EX2 R153, R153 ;  /* 0x0000009900997308 */ /* 0x000fe20000000800 */
[C---:B------:R-:W-:Y:S01]  /*13960*/  FMUL.FTZ R208, R20.reuse, R14 ;  /* 0x0000000e14d07220 */ /* 0x040fe20000410000 */
[----:B------:R-:W-:Y:S01]  /*13970*/  FADD.FTZ R164, -R20, R203 ;  /* 0x000000cb14a47221 */ /* 0x000fe20000010100 */
[-C--:B--2---:R-:W-:Y:S01]  /*13980*/  FMUL.FTZ R24, R24, R202.reuse ;  /* 0x000000ca18187220 */ /* 0x084fe20000410000 */
[----:B------:R-:W-:Y:S01]  /*13990*/  FMUL.FTZ R25, R25, R202 ;  /* 0x000000ca19197220 */ /* 0x000fe20000410000 */
[-CC-:B------:R-:W-:Y:S01]  /*139a0*/  FFMA.FTZ R209, R155, R14.reuse, -R208.reuse ;  /* 0x0000000e9bd17223 */ /* 0x180fe200000108d0 */
[-CC-:B------:R-:W-:Y:S01]  /*139b0*/  FFMA.FTZ R155, R158, R14.reuse, -R208.reuse ;  /* 0x0000000e9e9b7223 */ /* 0x180fe200000108d0 */
[-CC-:B------:R-:W-:Y:S01]  /*139c0*/  FFMA.FTZ R158, R162, R14.reuse, -R208.reuse ;  /* 0x0000000ea29e7223 */ /* 0x180fe200000108d0 */
[----:B------:R-:W-:Y:S02]  /*139d0*/  IMAD.MOV R162, RZ, RZ, -R197 ;  /* 0x000000ffffa27224 */ /* 0x000fe400078e0ac5 */
[-C--:B------:R-:W-:Y:S01]  /*139e0*/  FMUL.FTZ R164, R164, R14.reuse ;  /* 0x0000000ea4a47220 */ /* 0x080fe20000410000 */
[-CC-:B------:R-:W-:Y:S01]  /*139f0*/  FFMA.FTZ R154, R154, R14.reuse, -R208.reuse ;  /* 0x0000000e9a9a7223 */ /* 0x180fe200000108d0 */
[----:B------:R-:W-:Y:S01]  /*13a00*/  MUFU.EX2 R209, R209 ;  /* 0x000000d100d17308 */ /* 0x000fe20000000800 */
[--C-:B------:R-:W-:Y:S01]  /*13a10*/  FFMA.FTZ R165, R159, R14, -R208.reuse ;  /* 0x0000000e9fa57223 */ /* 0x100fe200000108d0 */
[----:B------:R-:W-:Y:S01]  /*13a20*/  ISETP.NE.AND P3, PT, R185, R162, PT ;  /* 0x000000a2b900720c */ /* 0x000fe20003f65270 */
[----:B------:R-:W-:Y:S01]  /*13a30*/  FFMA.FTZ R159, R163, R14, -R208 ;  /* 0x0000000ea39f7223 */ /* 0x000fe200000108d0 */
[----:B------:R-:W-:-:S02]  /*13a40*/  @!P1 VIADD R162, R15, 0x38840 ;  /* 0x000388400fa29836 */ /* 0x000fc40000000000 */
[-CC-:B------:R-:W-:Y:S01]  /*13a50*/  FFMA.FTZ R203, R166, R14.reuse, -R208.reuse ;  /* 0x0000000ea6cb7223 */ /* 0x180fe200000108d0 */
[-CC-:B------:R-:W-:Y:S01]  /*13a60*/  FFMA.FTZ R206, R167, R14.reuse, -R208.reuse ;  /* 0x0000000ea7ce7223 */ /* 0x180fe200000108d0 */
[-C--:B------:R-:W-:Y:S01]  /*13a70*/  FFMA.FTZ R170, R170, R14.reuse, -R208 ;  /* 0x0000000eaaaa7223 */ /* 0x080fe200000108d0 */
[----:B------:R-:W0:Y:S01]  /*13a80*/  MUFU.EX2 R164, R164 ;  /* 0x000000a400a47308 */ /* 0x000e220000000800 */
[----:B------:R-:W-:Y:S01]  /*13a90*/  @!P1 PRMT R162, RZ, 0x654, R162 ;  /* 0x00000654ffa29816 */ /* 0x000fe200000000a2 */
[-CC-:B------:R-:W-:Y:S01]  /*13aa0*/  FFMA.FTZ R171, R171, R14.reuse, -R208.reuse ;  /* 0x0000000eabab7223 */ /* 0x180fe200000108d0 */
[-CC-:B------:R-:W-:Y:S01]  /*13ab0*/  FFMA.FTZ R174, R174, R14.reuse, -R208.reuse ;  /* 0x0000000eaeae7223 */ /* 0x180fe200000108d0 */
[-CC-:B------:R-:W-:Y:S01]  /*13ac0*/  FFMA.FTZ R175, R175, R14.reuse, -R208.reuse ;  /* 0x0000000eafaf7223 */ /* 0x180fe200000108d0 */
[----:B------:R1:W-:Y:S01]  /*13ad0*/  @!P1 SYNCS.ARRIVE.TRANS64.RED.A1T0 RZ, [R162+URZ], RZ ;  /* 0x000000ffa2ff99a7 */ /* 0x0003e2000810043f */
[----:B------:R-:W-:Y:S01]  /*13ae0*/  FFMA.FTZ R178, R178, R14, -R208 ;  /* 0x0000000eb2b27223 */ /* 0x000fe200000108d0 */
[----:B------:R-:W-:Y:S01]  /*13af0*/  @!P3 IMAD R163, R204, 0x40, R194 ;  /* 0x00000040cca3b824 */ /* 0x000fe200078e02c2 */
[----:B------:R-:W2:Y:S01]  /*13b00*/  MUFU.EX2 R154, R154 ;  /* 0x0000009a009a7308 */ /* 0x000ea20000000800 */
[-C--:B------:R-:W-:Y:S01]  /*13b10*/  FMUL.FTZ R28, R28, R202.reuse ;  /* 0x000000ca1c1c7220 */ /* 0x080fe20000410000 */
[----:B------:R-:W-:Y:S01]  /*13b20*/  FMUL.FTZ R29, R29, R202 ;  /* 0x000000ca1d1d7220 */ /* 0x000fe20000410000 */
[----:B------:R-:W-:-:S02]  /*13b30*/  @!P3 IMAD R163, R163, 0x4, R18 ;  /* 0x00000004a3a3b824 */ /* 0x000fc400078e0212 */
[----:B------:R-:W-:Y:S01]  /*13b40*/  FMUL.FTZ R32, R32, R202 ;  /* 0x000000ca20207220 */ /* 0x000fe20000410000 */
[-CC-:B-1----:R-:W-:Y:S01]  /*13b50*/  FFMA.FTZ R162, R179, R14.reuse, -R208.reuse ;  /* 0x0000000eb3a27223 */ /* 0x182fe200000108d0 */
[-CC-:B------:R-:W-:Y:S01]  /*13b60*/  FFMA.FTZ R179, R182, R14.reuse, -R208.reuse ;  /* 0x0000000eb6b37223 */ /* 0x180fe200000108d0 */
[----:B------:R-:W-:Y:S01]  /*13b70*/  FFMA.FTZ R182, R183, R14, -R208 ;  /* 0x0000000eb7b67223 */ /* 0x000fe200000108d0 */
[----:B------:R-:W1:Y:S01]  /*13b80*/  MUFU.EX2 R155, R155 ;  /* 0x0000009b009b7308 */ /* 0x000e620000000800 */
[----:B------:R-:W-:Y:S01]  /*13b90*/  @!P3 STS [R163+0x38400], R202 ;  /* 0x038400caa300b388 */ /* 0x000fe20000000800 */
[-C--:B0-----:R-:W-:Y:S01]  /*13ba0*/  FMUL.FTZ R26, R26, R164.reuse ;  /* 0x000000a41a1a7220 */ /* 0x081fe20000410000 */
[-C--:B------:R-:W-:Y:S01]  /*13bb0*/  FMUL.FTZ R27, R27, R164.reuse ;  /* 0x000000a41b1b7220 */ /* 0x080fe20000410000 */
[-C--:B------:R-:W-:Y:S01]  /*13bc0*/  FMUL.FTZ R30, R30, R164.reuse ;  /* 0x000000a41e1e7220 */ /* 0x080fe20000410000 */
[----:B------:R0:W-:Y:S01]  /*13bd0*/  @!P3 STS [R163+0x38420], R164 ;  /* 0x038420a4a300b388 */ /* 0x0001e20000000800 */
[-C--:B------:R-:W-:Y:S01]  /*13be0*/  FMUL.FTZ R31, R31, R164.reuse ;  /* 0x000000a41f1f7220 */ /* 0x080fe20000410000 */
[-C--:B------:R-:W-:Y:S01]  /*13bf0*/  FMUL.FTZ R34, R34, R164.reuse ;  /* 0x000000a422227220 */ /* 0x080fe20000410000 */
[----:B------:R-:W3:Y:S01]  /*13c00*/  MUFU.EX2 R157, R157 ;  /* 0x0000009d009d7308 */ /* 0x000ee20000000800 */
[-C--:B------:R-:W-:Y:S01]  /*13c10*/  FMUL.FTZ R35, R35, R164.reuse ;  /* 0x000000a423237220 */ /* 0x080fe20000410000 */
[-C--:B------:R-:W-:Y:S01]  /*13c20*/  FMUL.FTZ R38, R38, R164.reuse ;  /* 0x000000a426267220 */ /* 0x080fe20000410000 */
[-C--:B------:R-:W-:Y:S01]  /*13c30*/  FMUL.FTZ R39, R39, R164.reuse ;  /* 0x000000a427277220 */ /* 0x080fe20000410000 */
[-C--:B------:R-:W-:Y:S01]  /*13c40*/  FMUL.FTZ R42, R42, R164.reuse ;  /* 0x000000a42a2a7220 */ /* 0x080fe20000410000 */
[-C--:B------:R-:W-:Y:S01]  /*13c50*/  FMUL.FTZ R43, R43, R164.reuse ;  /* 0x000000a42b2b7220 */ /* 0x080fe20000410000 */
[----:B------:R-:W-:Y:S01]  /*13c60*/  FMUL.FTZ R46, R46, R164 ;  /* 0x000000a42e2e7220 */ /* 0x000fe20000410000 */
[----:B0-----:R-:W-:Y:S01]  /*13c70*/  FFMA.FTZ R163, R202, R0, R152 ;  /* 0x00000000caa37223 */ /* 0x001fe20000010098 */
[----:B------:R-:W0:Y:S01]  /*13c80*/  MUFU.EX2 R165, R165 ;  /* 0x000000a500a57308 */ /* 0x000e220000000800 */
[----:B--2---:R-:W-:Y:S01]  /*13c90*/  FFMA.FTZ R0, R164, R8, R154 ;  /* 0x00000008a4007223 */ /* 0x004fe2000001009a */
[C---:B------:R-:W-:Y:S01]  /*13ca0*/  F2FP.F16.F32.PACK_AB R152, R153.reuse, R152 ;  /* 0x000000989998723e */ /* 0x040fe200000000ff */
[----:B------:R-:W-:Y:S01]  /*13cb0*/  FADD.FTZ R8, R153, R163 ;  /* 0x000000a399087221 */ /* 0x000fe20000010000 */
[C---:B------:R-:W-:Y:S01]  /*13cc0*/  F2FP.F16.F32.PACK_AB R153, R209.reuse, R154 ;  /* 0x0000009ad199723e */ /* 0x040fe200000000ff */
[----:B------:R-:W-:Y:S01]  /*13cd0*/  FADD.FTZ R163, R209, R0 ;  /* 0x00000000d1a37221 */ /* 0x000fe20000010000 */
[-C--:B------:R-:W-:Y:S01]  /*13ce0*/  FMUL.FTZ R47, R47, R164.reuse ;  /* 0x000000a42f2f7220 */ /* 0x080fe20000410000 */
[----:B------:R-:W-:Y:S01]  /*13cf0*/  FADD.FTZ R154, R207, R8 ;  /* 0x00000008cf9a7221 */ /* 0x000fe20000010000 */
[----:B------:R-:W2:Y:S01]  /*13d00*/  MUFU.EX2 R156, R156 ;  /* 0x0000009c009c7308 */ /* 0x000ea20000000800 */
[----:B-1----:R-:W-:Y:S01]  /*13d10*/  FADD.FTZ R8, R155, R163 ;  /* 0x000000a39b087221 */ /* 0x002fe20000010000 */
[-C--:B------:R-:W-:Y:S01]  /*13d20*/  FMUL.FTZ R50, R50, R164.reuse ;  /* 0x000000a432327220 */ /* 0x080fe20000410000 */
[C---:B---3--:R-:W-:Y:S01]  /*13d30*/  FADD.FTZ R163, R157.reuse, R154 ;  /* 0x0000009a9da37221 */ /* 0x048fe20000010000 */
[----:B------:R-:W-:Y:S01]  /*13d40*/  F2FP.F16.F32.PACK_AB R154, R157, R207 ;  /* 0x000000cf9d9a723e */ /* 0x000fe200000000ff */
[-C--:B------:R-:W-:Y:S01]  /*13d50*/  FMUL.FTZ R51, R51, R164.reuse ;  /* 0x000000a433337220 */ /* 0x080fe20000410000 */
[-C--:B------:R-:W-:Y:S01]  /*13d60*/  FMUL.FTZ R54, R54, R164.reuse ;  /* 0x000000a436367220 */ /* 0x080fe20000410000 */
[-C--:B------:R-:W-:Y:S01]  /*13d70*/  FMUL.FTZ R55, R55, R164.reuse ;  /* 0x000000a437377220 */ /* 0x080fe20000410000 */
[----:B------:R-:W1:Y:S01]  /*13d80*/  MUFU.EX2 R158, R158 ;  /* 0x0000009e009e7308 */ /* 0x000e620000000800 */
        /* <DEDUP_REMOVED lines=132> */
[----:B------:R-:W-:Y:S01]  /*145d0*/  FMUL.FTZ R149, R149, R202 ;  /* 0x000000ca95957220 */ /* 0x000fe20000410000 */
[----:B------:R1:W-:Y:S01]  /*145e0*/  STSM.16.M88.4 [R198+0x36400], R152 ;  /* 0x03640098c6007844 */ /* 0x0003e20000000200 */
[----:B------:R-:W-:Y:S01]  /*145f0*/  FADD.FTZ R183, R201, R183 ;  /* 0x000000b7c9b77221 */ /* 0x000fe20000010000 */
[----:B------:R-:W-:Y:S01]  /*14600*/  @!P1 VIADD R15, R15, 0x38860 ;  /* 0x000388600f0f9836 */ /* 0x000fe20000000000 */
[----:B------:R-:W-:Y:S01]  /*14610*/  MUFU.EX2 R180, R180 ;  /* 0x000000b400b47308 */ /* 0x000fe20000000800 */
[----:B------:R-:W-:-:S02]  /*14620*/  IMAD.MOV.U32 R204, RZ, RZ, R19 ;  /* 0x000000ffffcc7224 */ /* 0x000fc400078e0013 */
[----:B------:R-:W-:Y:S01]  /*14630*/  IMAD.MOV.U32 R202, RZ, RZ, R9 ;  /* 0x000000ffffca7224 */ /* 0x000fe200078e0009 */
[----:B------:R-:W-:-:S04]  /*14640*/  @!P1 PRMT R15, RZ, 0x654, R15 ;  /* 0x00000654ff0f9816 */ /* 0x000fc8000000000f */
[----:B------:R-:W2:Y:S01]  /*14650*/  MUFU.EX2 R181, R181 ;  /* 0x000000b500b57308 */ /* 0x000ea20000000800 */
[----:B0-----:R-:W-:-:S07]  /*14660*/  F2FP.F16.F32.PACK_AB R164, R177, R176 ;  /* 0x000000b0b1a4723e */ /* 0x001fce00000000ff */
[----:B------:R0:W-:Y:S08]  /*14670*/  MUFU.EX2 R0, R178 ;  /* 0x000000b200007308 */ /* 0x0001f00000000800 */
[----:B------:R3:W4:Y:S01]  /*14680*/  MUFU.EX2 R8, R162 ;  /* 0x000000a200087308 */ /* 0x0007220000000800 */
[C---:B0-----:R-:W-:Y:S01]  /*14690*/  FADD.FTZ R178, R159.reuse, R157 ;  /* 0x0000009d9fb27221 */ /* 0x041fe20000010000 */
[----:B------:R-:W-:-:S02]  /*146a0*/  F2FP.F16.F32.PACK_AB R157, R159, R158 ;  /* 0x0000009e9f9d723e */ /* 0x000fc400000000ff */
[----:B------:R-:W-:Y:S02]  /*146b0*/  F2FP.F16.F32.PACK_AB R158, R201, R160 ;  /* 0x000000a0c99e723e */ /* 0x000fe400000000ff */
[----:B------:R-:W-:Y:S01]  /*146c0*/  F2FP.F16.F32.PACK_AB R159, R206, R203 ;  /* 0x000000cbce9f723e */ /* 0x000fe200000000ff */
[----:B------:R-:W-:Y:S01]  /*146d0*/  FADD.FTZ R203, R203, R178 ;  /* 0x000000b2cbcb7221 */ /* 0x000fe20000010000 */
[----:B------:R-:W-:Y:S01]  /*146e0*/  MUFU.EX2 R179, R179 ;  /* 0x000000b300b37308 */ /* 0x000fe20000000800 */
[----:B------:R-:W-:Y:S01]  /*146f0*/  F2FP.F16.F32.PACK_AB R160, R169, R168 ;  /* 0x000000a8a9a0723e */ /* 0x000fe200000000ff */
[----:B------:R-:W-:Y:S01]  /*14700*/  FADD.FTZ R168, R168, R183 ;  /* 0x000000b7a8a87221 */ /* 0x000fe20000010000 */
[----:B---3--:R-:W-:Y:S01]  /*14710*/  F2FP.F16.F32.PACK_AB R162, R173, R172 ;  /* 0x000000acada2723e */ /* 0x008fe200000000ff */
[----:B------:R0:W-:Y:S01]  /*14720*/  STSM.16.M88.4 [R199], R156 ;  /* 0x0000009cc7007844 */ /* 0x0001e20000000200 */
[----:B--2---:R-:W-:Y:S01]  /*14730*/  F2FP.F16.F32.PACK_AB R166, R181, R180 ;  /* 0x000000b4b5a6723e */ /* 0x004fe200000000ff */
[----:B------:R-:W-:Y:S01]  /*14740*/  FADD.FTZ R203, R206, R203 ;  /* 0x000000cbcecb7221 */ /* 0x000fe20000010000 */
[----:B------:R-:W-:Y:S01]  /*14750*/  FADD.FTZ R169, R169, R168 ;  /* 0x000000a8a9a97221 */ /* 0x000fe20000010000 */
[----:B------:R-:W2:Y:S01]  /*14760*/  MUFU.EX2 R182, R182 ;  /* 0x000000b600b67308 */ /* 0x000ea20000000800 */
[----:B----4-:R-:W-:Y:S01]  /*14770*/  F2FP.F16.F32.PACK_AB R165, R8, R0 ;  /* 0x0000000008a5723e */ /* 0x010fe200000000ff */
[----:B------:R0:W-:Y:S01]  /*14780*/  STSM.16.M88.4 [R211], R160 ;  /* 0x000000a0d3007844 */ /* 0x0001e20000000200 */
[----:B------:R-:W-:Y:S01]  /*14790*/  FADD.FTZ R170, R170, R203 ;  /* 0x000000cbaaaa7221 */ /* 0x000fe20000010000 */
[----:B------:R-:W-:Y:S01]  /*147a0*/  FADD.FTZ R172, R172, R169 ;  /* 0x000000a9acac7221 */ /* 0x000fe20000010000 */
[----:B------:R-:W-:-:S02]  /*147b0*/  IMAD.MOV.U32 R203, RZ, RZ, R20 ;  /* 0x000000ffffcb7224 */ /* 0x000fc400078e0014 */
[----:B------:R-:W-:Y:S01]  /*147c0*/  FADD.FTZ R171, R171, R170 ;  /* 0x000000aaabab7221 */ /* 0x000fe20000010000 */
[----:B------:R-:W-:-:S03]  /*147d0*/  FADD.FTZ R173, R173, R172 ;  /* 0x000000acadad7221 */ /* 0x000fc60000010000 */
[----:B------:R-:W-:Y:S01]  /*147e0*/  FADD.FTZ R174, R174, R171 ;  /* 0x000000abaeae7221 */ /* 0x000fe20000010000 */
[----:B------:R-:W-:-:S03]  /*147f0*/  FADD.FTZ R176, R176, R173 ;  /* 0x000000adb0b07221 */ /* 0x000fc60000010000 */
[----:B------:R-:W-:Y:S01]  /*14800*/  FADD.FTZ R175, R175, R174 ;  /* 0x000000aeafaf7221 */ /* 0x000fe20000010000 */
[----:B------:R-:W-:Y:S01]  /*14810*/  FADD.FTZ R177, R177, R176 ;  /* 0x000000b0b1b17221 */ /* 0x000fe20000010000 */
[----:B--2---:R-:W-:Y:S02]  /*14820*/  F2FP.F16.F32.PACK_AB R167, R182, R179 ;  /* 0x000000b3b6a7723e */ /* 0x004fe400000000ff */
[----:B------:R-:W-:Y:S01]  /*14830*/  FADD.FTZ R175, R0, R175 ;  /* 0x000000af00af7221 */ /* 0x000fe20000010000 */
[----:B------:R-:W-:Y:S02]  /*14840*/  FADD.FTZ R0, R180, R177 ;  /* 0x000000b1b4007221 */ /* 0x000fe40000010000 */
[----:B------:R0:W-:Y:S01]  /*14850*/  STSM.16.M88.4 [R210], R164 ;  /* 0x000000a4d2007844 */ /* 0x0001e20000000200 */
[----:B------:R-:W-:Y:S01]  /*14860*/  WARPGROUP.ARRIVE ;  /* 0x00000000000079c5 */ /* 0x000fe20000000000 */
[----:B------:R-:W-:Y:S01]  /*14870*/  FADD.FTZ R8, R8, R175 ;  /* 0x000000af08087221 */ /* 0x000fe20000010000 */
[----:B------:R-:W-:-:S03]  /*14880*/  FADD.FTZ R0, R181, R0 ;  /* 0x00000000b5007221 */ /* 0x000fc60000010000 */
[----:B------:R-:W-:Y:S01]  /*14890*/  FADD.FTZ R179, R179, R8 ;  /* 0x00000008b3b37221 */ /* 0x000fe20000010000 */
[----:B------:R-:W-:Y:S03]  /*148a0*/  HGMMA.64x256x16.F32 R24, R152, gdesc[UR4].tnspB, R24, gsb0 ;  /* 0x43e0000498187df0 */ /* 0x000fe60008000818 */
[----:B------:R-:W-:Y:S01]  /*148b0*/  FADD.FTZ R8, R182, R179 ;  /* 0x000000b3b6087221 */ /* 0x000fe20000010000 */
[----:B------:R-:W-:Y:S02]  /*148c0*/  WARPGROUP.DEPBAR.LE gsb0, 0x0 ;  /* 0x00008000000079c5 */ /* 0x000fe40000010000 */
[----:B-1----:R-:W-:Y:S01]  /*148d0*/  VIADD R152, R200, 0x80 ;  /* 0x00000080c8987836 */ /* 0x002fe20000000000 */
[----:B------:R-:W-:Y:S01]  /*148e0*/  WARPGROUP.ARRIVE ;  /* 0x00000000000079c5 */ /* 0x000fe20000000000 */
[----:B------:R-:W-:-:S03]  /*148f0*/  IMAD.MOV.U32 R153, RZ, RZ, 0x40000040 ;  /* 0x40000040ff997424 */ /* 0x000fc600078e00ff */
[----:B------:R-:W-:Y:S01]  /*14900*/  R2UR UR6, R152 ;  /* 0x00000000980672ca */ /* 0x000fe200000e0000 */
[----:B------:R-:W-:Y:S01]  /*14910*/  VIADD R152, R200, 0x100 ;  /* 0x00000100c8987836 */ /* 0x000fe20000000000 */
[----:B------:R-:W-:Y:S01]  /*14920*/  R2UR UR7, R153 ;  /* 0x00000000990772ca */ /* 0x000fe200000e0000 */
[----:B------:R-:W-:-:S14]  /*14930*/  IMAD.MOV.U32 R153, RZ, RZ, 0x40000040 ;  /* 0x40000040ff997424 */ /* 0x000fdc00078e00ff */
        /* <DEDUP_REMOVED lines=26> */
[----:B------:R-:W-:Y:S05]  /*14ae0*/  BSYNC B1 ;  /* 0x0000000000017941 */ /* 0x000fea0003800000 */
.L_x_3631:
[----:B0-----:R-:W-:-:S07]  /*14af0*/  IMAD.MOV.U32 R15, RZ, RZ, R21 ;  /* 0x000000ffff0f7224 */ /* 0x001fce00078e0015 */
.L_x_3630:
[----:B------:R-:W-:Y:S05]  /*14b00*/  BSYNC B0 ;  /* 0x0000000000007941 */ /* 0x000fea0003800000 */
.L_x_3629:
[----:B------:R-:W-:Y:S01]  /*14b10*/  ISETP.GE.AND P2, PT, R15, R215, PT ;  /* 0x000000d70f00720c */ /* 0x000fe20003f46270 */
[----:B------:R-:W-:-:S12]  /*14b20*/  BSSY B0, `(.L_x_3643) ;  /* 0x00003ce000007945 */ /* 0x000fd80003800000 */
[----:B------:R-:W-:Y:S05]  /*14b30*/  @!P2 BRA `(.L_x_3644) ;  /* 0x0000003c0030a947 */ /* 0x000fea0003800000 */
[----:B------:R-:W-:Y:S02]  /*14b40*/  IMAD.MOV.U32 R200, RZ, RZ, R20 ;  /* 0x000000ffffc87224 */ /* 0x000fe400078e0014 */
[----:B------:R-:W-:Y:S02]  /*14b50*/  IMAD.MOV.U32 R202, RZ, RZ, R9 ;  /* 0x000000ffffca7224 */ /* 0x000fe400078e0009 */
[----:B------:R-:W-:-:S07]  /*14b60*/  IMAD.MOV.U32 R201, RZ, RZ, R19 ;  /* 0x000000ffffc97224 */ /* 0x000fce00078e0013 */
.L_x_3663:
[----:B------:R-:W-:-:S05]  /*14b70*/  VIADD R19, R201, 0x1 ;  /* 0x00000001c9137836 */ /* 0x000fca0000000000 */
[----:B------:R-:W-:-:S04]  /*14b80*/  ISETP.NE.AND P2, PT, R19, 0x2, PT ;  /* 0x000000021300780c */ /* 0x000fc80003f45270 */
[----:B------:R-:W-:Y:S02]  /*14b90*/  SEL R9, RZ, 0x1, P2 ;  /* 0x00000001ff097807 */ /* 0x000fe40001000000 */
[----:B------:R-:W-:Y:S02]  /*14ba0*/  SEL R19, R19, RZ, P2 ;  /* 0x000000ff13137207 */ /* 0x000fe40001000000 */
[----:B------:R-:W-:Y:S01]  /*14bb0*/  LOP3.LUT R22, R22, R9, RZ, 0x3c, !PT ;  /* 0x0000000916167212 */ /* 0x000fe200078e3cff */
[----:B------:R-:W-:Y:S06]  /*14bc0*/  @!P0 BRA `(.L_x_3645) ;  /* 0x0000000000048947 */ /* 0x000fec0003800000 */
[----:B------:R-:W-:Y:S01]  /*14bd0*/  BPT.TRAP 0x1 ;  /* 0x000000040000795c */ /* 0x000fe20000300000 */
.L_x_3645:
[----:B------:R-:W-:Y:S01]  /*14be0*/  IMAD R21, R19, 0x8, R18 ;  /* 0x0000000813157824 */ /* 0x000fe200078e0212 */
[----:B------:R-:W-:-:S04]  /*14bf0*/  SHF.L.U32 R9, R22, 0x1f, RZ ;  /* 0x0000001f16097819 */ /* 0x000fc800000006ff */
[----:B------:R0:W1:Y:S01]  /*14c00*/  SYNCS.PHASECHK.TRANS64.TRYWAIT P2, [R21+URZ+0x38830], R9 ;  /* 0x03883009150075a7 */ /* 0x000062000804017f */
[----:B------:R-:W-:Y:S05]  /*14c10*/  @!P0 BRA `(.L_x_3646) ;  /* 0x0000000000048947 */ /* 0x000fea0003800000 */
[----:B------:R-:W-:Y:S01]  /*14c20*/  BPT.TRAP 0x1 ;  /* 0x000000040000795c */ /* 0x000fe20000300000 */
.L_x_3646:
[----:B------:R-:W-:Y:S01]  /*14c30*/  BSSY B1, `(.L_x_3647) ;  /* 0x0000006000017945 */ /* 0x000fe20003800000 */
[----:B------:R-:W-:Y:S02]  /*14c40*/  IMAD R156, R19, 0x200, R191 ;  /* 0x00000200139c7824 */ /* 0x000fe400078e02bf */
[----:B------:R-:W-:Y:S01]  /*14c50*/  IMAD.MOV.U32 R157, RZ, RZ, 0x40000040 ;  /* 0x40000040ff9d7424 */ /* 0x000fe200078e00ff */
[----:B-1----:R-:W-:Y:S06]  /*14c60*/  @P2 BRA `(.L_x_3648) ;  /* 0x0000000000082947 */ /* 0x002fec0003800000 */
[----:B------:R-:W1:Y:S02]  /*14c70*/  SYNCS.PHASECHK.TRANS64.TRYWAIT P2, [R21+URZ+0x38830], R9 ;  /* 0x03883009150075a7 */ /* 0x000e64000804017f */
[----:B-1----:R-:W-:Y:S05]  /*14c80*/  @!P2 BRA `(.L_x_3649) ;  /* 0x000001240034a947 */ /* 0x002fea0003800000 */
.L_x_3648:
[----:B------:R-:W-:Y:S05]  /*14c90*/  BSYNC B1 ;  /* 0x0000000000017941 */ /* 0x000fea0003800000 */
.L_x_3647:
        /* <DEDUP_REMOVED lines=36> */
.L_x_3650:
[----:B------:R2:W3:Y:S01]  /*14ee0*/  SYNCS.PHASECHK.TRANS64.TRYWAIT P2, [R21+URZ+0x38850], R9 ;  /* 0x03885009150075a7 */ /* 0x0004e2000804017f */
[----:B------:R-:W-:Y:S05]  /*14ef0*/  @!P0 BRA `(.L_x_3651) ;  /* 0x0000000000048947 */ /* 0x000fea0003800000 */
[----:B------:R-:W-:Y:S01]  /*14f00*/  BPT.TRAP 0x1 ;  /* 0x000000040000795c */ /* 0x000fe20000300000 */
.L_x_3651:
[----:B------:R-:W-:Y:S04]  /*14f10*/  BSSY B1, `(.L_x_3652) ;  /* 0x0000004000017945 */ /* 0x000fe80003800000 */
[----:B---3--:R-:W-:Y:S05]  /*14f20*/  @P2 BRA `(.L_x_3653) ;  /* 0x0000000000082947 */ /* 0x008fea0003800000 */
[----:B------:R-:W3:Y:S02]  /*14f30*/  SYNCS.PHASECHK.TRANS64.TRYWAIT P2, [R21+URZ+0x38850], R9 ;  /* 0x03885009150075a7 */ /* 0x000ee4000804017f */
[----:B---3--:R-:W-:Y:S05]  /*14f40*/  @!P2 BRA `(.L_x_3654) ;  /* 0x000001200098a947 */ /* 0x008fea0003800000 */
.L_x_3653:
[----:B------:R-:W-:Y:S05]  /*14f50*/  BSYNC B1 ;  /* 0x0000000000017941 */ /* 0x000fea0003800000 */
.L_x_3652:
        /* <DEDUP_REMOVED lines=12> */
[----:B------:R-:W-:Y:S02]  /*15020*/  IMAD.MOV.U32 R20, RZ, RZ, 0x4 ;  /* 0x00000004ff147424 */ /* 0x000fe400078e00ff */
[----:B------:R-:W-:Y:S02]  /*15030*/  IMAD.MOV.U32 R208, RZ, RZ, 0x28 ;  /* 0x00000028ffd07424 */ /* 0x000fe400078e00ff */
[----:B------:R-:W-:Y:S01]  /*15040*/  IMAD.MOV.U32 R209, RZ, RZ, 0xa00 ;  /* 0x00000a00ffd17424 */ /* 0x000fe200078e00ff */
        /* <DEDUP_REMOVED lines=10> */
[----:B0123--:R-:W0:Y:S02]  /*150f0*/  SHFL.IDX PT, R9, R14, RZ, 0x1f ;  /* 0x00001fff0e097589 */ /* 0x00fe2400000e0000 */
[----:B0-----:R-:W-:-:S04]  /*15100*/  ISETP.GT.AND P2, PT, R9, 0x7f, PT ;  /* 0x0000007f0900780c */ /* 0x001fc80003f44270 */
[----:B------:R-:W-:Y:S02]  /*15110*/  SEL R9, RZ, 0x2, !P2 ;  /* 0x00000002ff097807 */ /* 0x000fe40005000000 */
[C---:B------:R-:W-:Y:S02]  /*15120*/  SEL R14, R20.reuse, 0x2, P2 ;  /* 0x00000002140e7807 */ /* 0x040fe40001000000 */
[----:B------:R-:W-:Y:S02]  /*15130*/  SEL R20, R20, 0x6, !P2 ;  /* 0x0000000614147807 */ /* 0x000fe40005000000 */
[----:B------:R-:W-:Y:S02]  /*15140*/  SEL R208, R208, 0x26, P2 ;  /* 0x00000026d0d07807 */ /* 0x000fe40001000000 */
[----:B------:R-:W-:Y:S02]  /*15150*/  SEL R209, R209, 0x980, P2 ;  /* 0x00000980d1d17807 */ /* 0x000fe40001000000 */
[----:B------:R-:W-:-:S02]  /*15160*/  LOP3.LUT R208, R208, 0x6, RZ, 0xc0, !PT ;  /* 0x00000006d0d07812 */ /* 0x000fc400078ec0ff */
        /* <DEDUP_REMOVED lines=293> */
[----:B------:R-:W-:-:S02]  /*163c0*/  IADD3 R206, R208, R209, R2 ;  /* 0x000000d1d0ce7210 */ /* 0x000fc40007ffe002 */
[----:B------:R-:W-:Y:S01]  /*163d0*/  IADD3 R208, R208, R209, R204 ;  /* 0x000000d1d0d07210 */ /* 0x000fe20007ffe0cc */
[----:B------:R-:W-:Y:S01]  /*163e0*/  IMAD.MOV.U32 R209, RZ, RZ, 0x40000040 ;  /* 0x40000040ffd17424 */ /* 0x000fe200078e00ff */
[----:B------:R-:W-:-:S04]  /*163f0*/  SEL R205, R205, 0x3e, P2 ;  /* 0x0000003ecdcd7807 */ /* 0x000fc80001000000 */
[----:B------:R-:W-:Y:S01]  /*16400*/  LOP3.LUT R205, R205, 0x6, RZ, 0xc0, !PT ;  /* 0x00000006cdcd7812 */ /* 0x000fe200078ec0ff */
        /* <DEDUP_REMOVED lines=27> */
[C---:B------:R-:W-:Y:S01]  /*165c0*/  IMAD.IADD R206, R208.reuse, 0x1, R14 ;  /* 0x00000001d0ce7824 */ /* 0x040fe200078e020e */
[----:B------:R-:W-:Y:S01]  /*165d0*/  R2UR UR5, R207 ;  /* 0x00000000cf0572ca */ /* 0x000fe200000e0000 */
[----:B------:R-:W-:Y:S01]  /*165e0*/  IMAD.MOV.U32 R207, RZ, RZ, 0x40000040 ;  /* 0x40000040ffcf7424 */ /* 0x000fe200078e00ff */
[----:B------:R-:W0:Y:S01]  /*165f0*/  @P5 LDC R14, c[0x0][0x450] ;  /* 0x00011400ff0e5b82 */ /* 0x000e220000000800 */
[--C-:B------:R-:W-:Y:S01]  /*16600*/  IMAD.IADD R208, R208, 0x1, R20.reuse ;  /* 0x00000001d0d07824 */ /* 0x100fe200078e0214 */
[----:B------:R-:W-:Y:S01]  /*16610*/  R2UR UR6, R206 ;  /* 0x00000000ce0672ca */ /* 0x000fe200000e0000 */
[----:B------:R-:W-:Y:S01]  /*16620*/  IMAD.IADD R206, R203, 0x1, R20 ;  /* 0x00000001cbce7824 */ /* 0x000fe200078e0214 */
[----:B------:R-:W-:Y:S01]  /*16630*/  R2UR UR7, R207 ;  /* 0x00000000cf0772ca */ /* 0x000fe200000e0000 */
[----:B------:R-:W-:-:S03]  /*16640*/  IMAD.MOV.U32 R207, RZ, RZ, 0x40000040 ;  /* 0x40000040ffcf7424 */ /* 0x000fc600078e00ff */
[----:B------:R-:W1:Y:S02]  /*16650*/  @P5 LDC R20, c[0x0][0x44c] ;  /* 0x00011300ff145b82 */ /* 0x000e640000000800 */
[----:B-1----:R-:W-:-:S05]  /*16660*/  @P5 IMAD.HI.U32 R20, R9, R20, RZ ;  /* 0x0000001409145227 */ /* 0x002fca00078e00ff */
[----:B0-----:R-:W-:Y:S01]  /*16670*/  @P5 SHF.R.U32.HI R9, RZ, R14, R20 ;  /* 0x0000000eff095219 */ /* 0x001fe20000011614 */
[----:B------:R-:W-:-:S04]  /*16680*/  IMAD.MOV.U32 R14, RZ, RZ, 0x1000 ;  /* 0x00001000ff0e7424 */ /* 0x000fc800078e00ff */
[----:B------:R-:W0:Y:S01]  /*16690*/  SHFL.IDX PT, R20, R9, RZ, 0x1c1f ;  /* 0x001c1fff09147589 */ /* 0x000e2200000e0000 */
[----:B------:R-:W-:-:S04]  /*166a0*/  SEL R14, R14, 0xf80, P2 ;  /* 0x00000f800e0e7807 */ /* 0x000fc80001000000 */
        /* <DEDUP_REMOVED lines=24> */
[----:B------:R-:W-:Y:S02]  /*16830*/  ULOP3.LUT UR4, URZ, UR45, URZ, 0x33, !UPT ;  /* 0x0000002d3f047292 */ /* 0x000fe4000f8e333f */
[----:B------:R-:W-:Y:S02]  /*16840*/  WARPGROUP.DEPBAR.LE gsb0, 0x0 ;  /* 0x00008000000079c5 */ /* 0x000fe40000010000 */
[----:B------:R1:W-:Y:S02]  /*16850*/  @!P1 SYNCS.ARRIVE.TRANS64.RED.A1T0 RZ, [R14+URZ], RZ ;  /* 0x000000ff0eff99a7 */ /* 0x0003e4000810043f */
[----:B-1----:R-:W-:-:S05]  /*16860*/  IMAD.SHL.U32 R14, R15, 0x40, RZ ;  /* 0x000000400f0e7824 */ /* 0x002fca00078e00ff */
[----:B------:R-:W-:-:S04]  /*16870*/  IADD3 R208, -R185, 0x1, -R14 ;  /* 0x00000001b9d07810 */ /* 0x000fc80007ffe90e */
[----:B------:R-:W-:-:S05]  /*16880*/  IADD3 R208, -R23, R208, R184 ;  /* 0x000000d017d07210 */ /* 0x000fca0007ffe1b8 */
[C---:B------:R-:W-:Y:S02]  /*16890*/  VIADD R209, R208.reuse, UR44 ;  /* 0x0000002cd0d17c36 */ /* 0x040fe40008000000 */
[----:B------:R-:W-:Y:S02]  /*168a0*/  VIADD R208, R208, UR4 ;  /* 0x00000004d0d07c36 */ /* 0x000fe40008000000 */
        /* <DEDUP_REMOVED lines=15> */
.L_x_3657:
[----:B------:R-:W-:-:S05]  /*169a0*/  IMAD.U32 R203, RZ, RZ, UR39 ;  /* 0x00000027ffcb7e24 */ /* 0x000fca000f8e00ff */
[----:B------:R-:W-:-:S13]  /*169b0*/  ISETP.NE.AND P2, PT, R203, 0x1, PT ;  /* 0x00000001cb00780c */ /* 0x000fda0003f45270 */
[----:B------:R-:W0:Y:S02]  /*169c0*/  @P2 LDC.64 R204, c[0x0][0xae0] ;  /* 0x0002b800ffcc2b82 */ /* 0x000e240000000a00 */
[----:B0-----:R-:W-:-:S05]  /*169d0*/  @P2 IMAD.HI.U32 R204, R20, R204, RZ ;  /* 0x000000cc14cc2227 */ /* 0x001fca00078e00ff */
[----:B------:R-:W-:-:S07]  /*169e0*/  @P2 SHF.R.U32.HI R20, RZ, R205, R204 ;  /* 0x000000cdff142219 */ /* 0x000fce00000116cc */
.L_x_3658:
[----:B------:R-:W-:Y:S05]  /*169f0*/  BSYNC B1 ;  /* 0x0000000000017941 */ /* 0x000fea0003800000 */
.L_x_3656:
[----:B------:R-:W-:-:S04]  /*16a00*/  IMAD R20, R20, R203, -R14 ;  /* 0x000000cb14147224 */ /* 0x000fc800078e0a0e */
[----:B------:R-:W-:-:S05]  /*16a10*/  IMAD.IADD R20, R20, 0x1, -R185 ;  /* 0x0000000114147824 */ /* 0x000fca00078e0ab9 */
[----:B------:R-:W-:Y:S02]  /*16a20*/  VIMNMX R206, R206, R20, !PT ;  /* 0x00000014cece7248 */ /* 0x000fe40007fe0100 */
[----:B------:R-:W-:-:S07]  /*16a30*/  VIADDMNMX R207, R20, R203, R207, PT ;  /* 0x000000cb14cf7246 */ /* 0x000fce00038001cf */
.L_x_3655:
        /* <DEDUP_REMOVED lines=65> */
.L_x_3661:
[----:B------:R-:W-:-:S05]  /*16e50*/  IMAD.U32 R204, RZ, RZ, UR39 ;  /* 0x00000027ffcc7e24 */ /* 0x000fca000f8e00ff */
[----:B------:R-:W-:-:S13]  /*16e60*/  ISETP.NE.AND P3, PT, R204, 0x1, PT ;  /* 0x00000001cc00780c */ /* 0x000fda0003f65270 */
[----:B------:R-:W0:Y:S02]  /*16e70*/  @P3 LDC.64 R152, c[0x0][0xae0] ;  /* 0x0002b800ff983b82 */ /* 0x000e240000000a00 */
[----:B0-----:R-:W-:-:S05]  /*16e80*/  @P3 IMAD.HI.U32 R152, R9, R152, RZ ;  /* 0x0000009809983227 */ /* 0x001fca00078e00ff */
[----:B------:R-:W-:-:S07]  /*16e90*/  @P3 SHF.R.U32.HI R9, RZ, R153, R152 ;  /* 0x00000099ff093219 */ /* 0x000fce0000011698 */
.L_x_3662:
[----:B------:R-:W-:Y:S05]  /*16ea0*/  BSYNC B1 ;  /* 0x0000000000017941 */ /* 0x000fea0003800000 */
.L_x_3660:
[----:B------:R-:W-:-:S04]  /*16eb0*/  IMAD R9, R9, R204, -R14 ;  /* 0x000000cc09097224 */ /* 0x000fc800078e0a0e */
[----:B------:R-:W-:-:S05]  /*16ec0*/  IMAD.IADD R9, R9, 0x1, -R185 ;  /* 0x0000000109097824 */ /* 0x000fca00078e0ab9 */
[----:B------:R-:W-:Y:S02]  /*16ed0*/  VIMNMX R208, R208, R9, !PT ;  /* 0x00000009d0d07248 */ /* 0x000fe40007fe0100 */
[----:B------:R-:W-:-:S07]  /*16ee0*/  VIADDMNMX R209, R9, R204, R209, PT ;  /* 0x000000cc09d17246 */ /* 0x000fce00038001d1 */
.L_x_3659:
[----:B------:R-:W-:Y:S01]  /*16ef0*/  FMNMX.FTZ R9, R20, R202, !PT ;  /* 0x000000ca14097209 */ /* 0x000fe20007810000 */
[----:B------:R-:W-:-:S03]  /*16f00*/  @!P1 VIADD R21, R21, 0x38860 ;  /* 0x0003886015159836 */ /* 0x000fc60000000000 */
[----:B------:R-:W-:Y:S02]  /*16f10*/  FMNMX.FTZ R9, R203, R9, !PT ;  /* 0x00000009cb097209 */ /* 0x000fe40007810000 */
[----:B------:R-:W-:Y:S02]  /*16f20*/  @!P1 PRMT R21, RZ, 0x654, R21 ;  /* 0x00000654ff159816 */ /* 0x000fe40000000015 */
        /* <DEDUP_REMOVED lines=28> */
[C---:B------:R-:W-:Y:S01]  /*170f0*/  ISETP.GT.AND P3, PT, R208.reuse, 0x8, P2 ;  /* 0x00000008d000780c */ /* 0x040fe20001764270 */
[-CC-:B------:R-:W-:Y:S01]  /*17100*/  FFMA.FTZ R203, R203, R14.reuse, -R152.reuse ;  /* 0x0000000ecbcb7223 */ /* 0x180fe20000010898 */
[----:B------:R-:W-:Y:S01]  /*17110*/  FSEL R155, R155, -INF , !P4 ;  /* 0xff8000009b9b7808 */ /* 0x000fe20006000000 */
[----:B------:R-:W-:Y:S01]  /*17120*/  MUFU.EX2 R20, R20 ;  /* 0x0000001400147308 */ /* 0x000fe20000000800 */
[----:B------:R-:W-:Y:S01]  /*17130*/  ISETP.GT.AND P4, PT, R208, 0x9, P2 ;  /* 0x00000009d000780c */ /* 0x000fe20001784270 */
[-CC-:B------:R-:W-:Y:S01]  /*17140*/  FFMA.FTZ R202, R156, R14.reuse, -R152.reuse ;  /* 0x0000000e9cca7223 */ /* 0x180fe20000010898 */
[----:B------:R-:W-:Y:S01]  /*17150*/  ISETP.LT.OR P3, PT, R209, 0x9, P3 ;  /* 0x00000009d100780c */ /* 0x000fe20001f61670 */
[-CC-:B------:R-:W-:Y:S01]  /*17160*/  FFMA.FTZ R157, R157, R14.reuse, -R152.reuse ;  /* 0x0000000e9d9d7223 */ /* 0x180fe20000010898 */
[----:B------:R-:W-:Y:S01]  /*17170*/  ISETP.LT.OR P4, PT, R209, 0xa, P4 ;  /* 0x0000000ad100780c */ /* 0x000fe20002781670 */
[-CC-:B------:R-:W-:Y:S01]  /*17180*/  FFMA.FTZ R160, R160, R14.reuse, -R152.reuse ;  /* 0x0000000ea0a07223 */ /* 0x180fe20000010898 */
[----:B------:R-:W-:Y:S01]  /*17190*/  FSEL R158, R158, -INF , !P3 ;  /* 0xff8000009e9e7808 */ /* 0x000fe20005800000 */
[----:B------:R-:W0:Y:S01]  /*171a0*/  MUFU.EX2 R153, R153 ;  /* 0x0000009900997308 */ /* 0x000e220000000800 */
[----:B------:R-:W-:Y:S01]  /*171b0*/  FSEL R159, R159, -INF , !P4 ;  /* 0xff8000009f9f7808 */ /* 0x000fe20006000000 */
[-CC-:B------:R-:W-:Y:S01]  /*171c0*/  FFMA.FTZ R161, R161, R14.reuse, -R152.reuse ;  /* 0x0000000ea1a17223 */ /* 0x180fe20000010898 */
[----:B------:R-:W-:Y:S01]  /*171d0*/  ISETP.GT.AND P4, PT, R208, 0x11, P2 ;  /* 0x00000011d000780c */ /* 0x000fe20001784270 */
[-CC-:B------:R-:W-:Y:S01]  /*171e0*/  FFMA.FTZ R164, R164, R14.reuse, -R152.reuse ;  /* 0x0000000ea4a47223 */ /* 0x180fe20000010898 */
[----:B------:R-:W-:Y:S01]  /*171f0*/  ISETP.GT.AND P3, PT, R208, 0x10, P2 ;  /* 0x00000010d000780c */ /* 0x000fe20001764270 */
        /* <DEDUP_REMOVED lines=20> */
[-C--:B------:R-:W-:Y:S01]  /*17340*/  FMUL.FTZ R25, R25, R153.reuse ;  /* 0x0000009919197220 */ /* 0x080fe20000410000 */
[----:B------:R-:W-:Y:S01]  /*17350*/  ISETP.LT.OR P4, PT, R209, 0x22, P4 ;  /* 0x00000022d100780c */ /* 0x000fe20002781670 */
[-C--:B------:R-:W-:Y:S01]  /*17360*/  FMUL.FTZ R28, R28, R153.reuse ;  /* 0x000000991c1c7220 */ /* 0x080fe20000410000 */
[C---:B------:R-:W-:Y:S01]  /*17370*/  ISETP.GT.AND P3, PT, R208.reuse, 0x18, P2 ;  /* 0x00000018d000780c */ /* 0x040fe20001764270 */
[----:B------:R-:W-:Y:S01]  /*17380*/  MUFU.EX2 R203, R160 ;  /* 0x000000a000cb7308 */ /* 0x000fe20000000800 */
[----:B------:R-:W-:Y:S01]  /*17390*/  FSEL R171, R171, -INF , !P4 ;  /* 0xff800000abab7808 */ /* 0x000fe20006000000 */
[-C--:B------:R-:W-:Y:S01]  /*173a0*/  FMUL.FTZ R29, R29, R153.reuse ;  /* 0x000000991d1d7220 */ /* 0x080fe20000410000 */
[----:B------:R-:W-:Y:S01]  /*173b0*/  ISETP.GT.AND P4, PT, R208, 0x29, P2 ;  /* 0x00000029d000780c */ /* 0x000fe20001784270 */
[-C--:B------:R-:W-:Y:S01]  /*173c0*/  FMUL.FTZ R32, R32, R153.reuse ;  /* 0x0000009920207220 */ /* 0x080fe20000410000 */
[----:B------:R-:W-:Y:S01]  /*173d0*/  ISETP.LT.OR P3, PT, R209, 0x19, P3 ;  /* 0x00000019d100780c */ /* 0x000fe20001f61670 */
[-C--:B------:R-:W-:Y:S01]  /*173e0*/  FMUL.FTZ R33, R33, R153.reuse ;  /* 0x0000009921217220 */ /* 0x080fe20000410000 */
[----:B------:R-:W-:Y:S01]  /*173f0*/  ISETP.LT.OR P4, PT, R209, 0x2a, P4 ;  /* 0x0000002ad100780c */ /* 0x000fe20002781670 */
[----:B------:R1:W-:Y:S01]  /*17400*/  MUFU.EX2 R160, R168 ;  /* 0x000000a800a07308 */ /* 0x0003e20000000800 */
[----:B------:R-:W-:Y:S01]  /*17410*/  FSEL R166, R166, -INF , !P3 ;  /* 0xff800000a6a67808 */ /* 0x000fe20005800000 */
[----:B0-----:R-:W-:Y:S01]  /*17420*/  FADD.FTZ R181, R156, R181 ;  /* 0x000000b59cb57221 */ /* 0x001fe20000010000 */
[----:B------:R-:W-:Y:S01]  /*17430*/  FSEL R175, R175, -INF , !P4 ;  /* 0xff800000afaf7808 */ /* 0x000fe20006000000 */
[-C--:B------:R-:W-:Y:S01]  /*17440*/  FMUL.FTZ R36, R36, R153.reuse ;  /* 0x0000009924247220 */ /* 0x080fe20000410000 */
[C---:B------:R-:W-:Y:S01]  /*17450*/  ISETP.GT.AND P4, PT, R208.reuse, RZ, P2 ;  /* 0x000000ffd000720c */ /* 0x040fe20001784270 */
[-C--:B------:R-:W-:Y:S01]  /*17460*/  FMUL.FTZ R37, R37, R153.reuse ;  /* 0x0000009925257220 */ /* 0x080fe20000410000 */
[----:B------:R-:W-:Y:S01]  /*17470*/  ISETP.GT.AND P3, PT, R208, 0x20, P2 ;  /* 0x00000020d000780c */ /* 0x000fe20001764270 */
[----:B------:R-:W0:Y:S01]  /*17480*/  MUFU.EX2 R202, R202 ;  /* 0x000000ca00ca7308 */ /* 0x000e220000000800 */
[C---:B------:R-:W-:Y:S01]  /*17490*/  ISETP.LT.OR P4, PT, R209.reuse, 0x1, P4 ;  /* 0x00000001d100780c */ /* 0x040fe20002781670 */
[----:B-1----:R-:W-:Y:S01]  /*174a0*/  IMAD.MOV R168, RZ, RZ, -R197 ;  /* 0x000000ffffa87224 */ /* 0x002fe200078e0ac5 */
[----:B------:R-:W-:Y:S01]  /*174b0*/  ISETP.LT.OR P3, PT, R209, 0x21, P3 ;  /* 0x00000021d100780c */ /* 0x000fe20001f61670 */
[-C--:B------:R-:W-:Y:S01]  /*174c0*/  FMUL.FTZ R40, R40, R153.reuse ;  /* 0x0000009928287220 */ /* 0x080fe20000410000 */
[----:B------:R-:W-:Y:S01]  /*174d0*/  FSEL R154, R154, -INF , !P4 ;  /* 0xff8000009a9a7808 */ /* 0x000fe20006000000 */
[-C--:B------:R-:W-:Y:S01]  /*174e0*/  FMUL.FTZ R41, R41, R153.reuse ;  /* 0x0000009929297220 */ /* 0x080fe20000410000 */
[----:B------:R-:W-:Y:S01]  /*174f0*/  FSEL R170, R170, -INF , !P3 ;  /* 0xff800000aaaa7808 */ /* 0x000fe20005800000 */
[----:B------:R-:W1:Y:S01]  /*17500*/  MUFU.EX2 R157, R157 ;  /* 0x0000009d009d7308 */ /* 0x000e620000000800 */
[----:B------:R-:W-:Y:S01]  /*17510*/  FMNMX.FTZ R0, R154, R200, !PT ;  /* 0x000000c89a007209 */ /* 0x000fe20007810000 */
[-C--:B------:R-:W-:Y:S01]  /*17520*/  FMUL.FTZ R44, R44, R153.reuse ;  /* 0x000000992c2c7220 */ /* 0x080fe20000410000 */
[----:B------:R-:W-:Y:S01]  /*17530*/  ISETP.GT.AND P3, PT, R208, 0x28, P2 ;  /* 0x00000028d000780c */ /* 0x000fe20001764270 */
[-C--:B------:R-:W-:Y:S01]  /*17540*/  FMUL.FTZ R45, R45, R153.reuse ;  /* 0x000000992d2d7220 */ /* 0x080fe20000410000 */
[----:B------:R-:W-:Y:S01]  /*17550*/  FMNMX.FTZ R0, R155, R0, !PT ;  /* 0x000000009b007209 */ /* 0x000fe20007810000 */
[-C--:B------:R-:W-:Y:S01]  /*17560*/  FMUL.FTZ R48, R48, R153.reuse ;  /* 0x0000009930307220 */ /* 0x080fe20000410000 */
[----:B------:R-:W-:Y:S01]  /*17570*/  ISETP.LT.OR P3, PT, R209, 0x29, P3 ;  /* 0x00000029d100780c */ /* 0x000fe20001f61670 */
[----:B------:R-:W2:Y:S01]  /*17580*/  MUFU.EX2 R161, R161 ;  /* 0x000000a100a17308 */ /* 0x000ea20000000800 */
[----:B------:R-:W-:Y:S01]  /*17590*/  FMNMX.FTZ R0, R158, R0, !PT ;  /* 0x000000009e007209 */ /* 0x000fe20007810000 */
[----:B0-----:R-:W-:Y:S01]  /*175a0*/  FADD.FTZ R181, R202, R181 ;  /* 0x000000b5cab57221 */ /* 0x001fe20000010000 */
[----:B------:R-:W-:Y:S01]  /*175b0*/  FSEL R174, R174, -INF , !P3 ;  /* 0xff800000aeae7808 */ /* 0x000fe20005800000 */
[-C--:B------:R-:W-:Y:S01]  /*175c0*/  FMUL.FTZ R49, R49, R153.reuse ;  /* 0x0000009931317220 */ /* 0x080fe20000410000 */
[----:B------:R-:W-:Y:S01]  /*175d0*/  FMNMX.FTZ R0, R159, R0, !PT ;  /* 0x000000009f007209 */ /* 0x000fe20007810000 */
[-C--:B------:R-:W-:Y:S01]  /*175e0*/  FMUL.FTZ R52, R52, R153.reuse ;  /* 0x0000009934347220 */ /* 0x080fe20000410000 */
[----:B------:R-:W-:Y:S01]  /*175f0*/  ISETP.GT.AND P3, PT, R208, 0x30, P2 ;  /* 0x00000030d000780c */ /* 0x000fe20001764270 */
[----:B------:R-:W0:Y:S01]  /*17600*/  MUFU.EX2 R164, R164 ;  /* 0x000000a400a47308 */ /* 0x000e220000000800 */
[----:B------:R-:W-:Y:S01]  /*17610*/  FMNMX.FTZ R0, R162, R0, !PT ;  /* 0x00000000a2007209 */ /* 0x000fe20007810000 */
[----:B-1----:R-:W-:Y:S01]  /*17620*/  FADD.FTZ R181, R157, R181 ;  /* 0x000000b59db57221 */ /* 0x002fe20000010000 */
[----:B------:R-:W-:Y:S01]  /*17630*/  ISETP.LT.OR P3, PT, R209, 0x31, P3 ;  /* 0x00000031d100780c */ /* 0x000fe20001f61670 */
[-C--:B------:R-:W-:Y:S01]  /*17640*/  FMUL.FTZ R53, R53, R153.reuse ;  /* 0x0000009935357220 */ /* 0x080fe20000410000 */
[----:B------:R-:W-:Y:S01]  /*17650*/  FMNMX.FTZ R0, R163, R0, !PT ;  /* 0x00000000a3007209 */ /* 0x000fe20007810000 */
[----:B------:R-:W-:Y:S01]  /*17660*/  FADD.FTZ R181, R203, R181 ;  /* 0x000000b5cbb57221 */ /* 0x000fe20000010000 */
[----:B------:R-:W-:Y:S01]  /*17670*/  FSEL R178, R178, -INF , !P3 ;  /* 0xff800000b2b27808 */ /* 0x000fe20005800000 */
[----:B------:R-:W-:Y:S01]  /*17680*/  MUFU.EX2 R165, R165 ;  /* 0x000000a500a57308 */ /* 0x000fe20000000800 */
[----:B------:R-:W-:Y:S01]  /*17690*/  FMNMX.FTZ R0, R166, R0, !PT ;  /* 0x00000000a6007209 */ /* 0x000fe20007810000 */
[----:B--2---:R-:W-:Y:S01]  /*176a0*/  FADD.FTZ R181, R161, R181 ;  /* 0x000000b5a1b57221 */ /* 0x004fe20000010000 */
[----:B------:R-:W-:Y:S01]  /*176b0*/  ISETP.GT.AND P3, PT, R208, 0x31, P2 ;  /* 0x00000031d000780c */ /* 0x000fe20001764270 */
[-C--:B------:R-:W-:Y:S01]  /*176c0*/  FMUL.FTZ R56, R56, R153.reuse ;  /* 0x0000009938387220 */ /* 0x080fe20000410000 */
[----:B------:R-:W-:Y:S01]  /*176d0*/  FMNMX.FTZ R0, R167, R0, !PT ;  /* 0x00000000a7007209 */ /* 0x000fe20007810000 */
[-C--:B------:R-:W-:Y:S01]  /*176e0*/  FMUL.FTZ R57, R57, R153.reuse ;  /* 0x0000009939397220 */ /* 0x080fe20000410000 */
[----:B------:R-:W-:Y:S01]  /*176f0*/  ISETP.GT.AND P4, PT, R208, 0x38, P2 ;  /* 0x00000038d000780c */ /* 0x000fe20001784270 */
[-C--:B------:R-:W-:Y:S01]  /*17700*/  FMUL.FTZ R60, R60, R153.reuse ;  /* 0x000000993c3c7220 */ /* 0x080fe20000410000 */
[----:B------:R-:W-:Y:S01]  /*17710*/  FMNMX.FTZ R0, R170, R0, !PT ;  /* 0x00000000aa007209 */ /* 0x000fe20007810000 */
[----:B0-----:R-:W-:Y:S01]  /*17720*/  FADD.FTZ R181, R164, R181 ;  /* 0x000000b5a4b57221 */ /* 0x001fe20000010000 */
[----:B------:R-:W-:Y:S01]  /*17730*/  ISETP.LT.OR P3, PT, R209, 0x32, P3 ;  /* 0x00000032d100780c */ /* 0x000fe20001f61670 */
[-C--:B------:R-:W-:Y:S01]  /*17740*/  FMUL.FTZ R61, R61, R153.reuse ;  /* 0x000000993d3d7220 */ /* 0x080fe20000410000 */
[----:B------:R-:W-:Y:S01]  /*17750*/  FMNMX.FTZ R0, R171, R0, !PT ;  /* 0x00000000ab007209 */ /* 0x000fe20007810000 */
[-C--:B------:R-:W-:Y:S01]  /*17760*/  FMUL.FTZ R64, R64, R153.reuse ;  /* 0x0000009940407220 */ /* 0x080fe20000410000 */
[----:B------:R-:W-:Y:S01]  /*17770*/  ISETP.GT.AND P2, PT, R208, 0x39, P2 ;  /* 0x00000039d000780c */ /* 0x000fe20001744270 */
[-C--:B------:R-:W-:Y:S01]  /*17780*/  FMUL.FTZ R65, R65, R153.reuse ;  /* 0x0000009941417220 */ /* 0x080fe20000410000 */
[----:B------:R-:W-:Y:S01]  /*17790*/  FMNMX.FTZ R0, R174, R0, !PT ;  /* 0x00000000ae007209 */ /* 0x000fe20007810000 */
[-C--:B------:R-:W-:Y:S01]  /*177a0*/  FMUL.FTZ R68, R68, R153.reuse ;  /* 0x0000009944447220 */ /* 0x080fe20000410000 */
[----:B------:R-:W-:Y:S01]  /*177b0*/  ISETP.LT.OR P4, PT, R209, 0x39, P4 ;  /* 0x00000039d100780c */ /* 0x000fe20002781670 */
[-C--:B------:R-:W-:Y:S01]  /*177c0*/  FMUL.FTZ R69, R69, R153.reuse ;  /* 0x0000009945457220 */ /* 0x080fe20000410000 */
[----:B------:R-:W-:Y:S01]  /*177d0*/  FMNMX.FTZ R0, R175, R0, !PT ;  /* 0x00000000af007209 */ /* 0x000fe20007810000 */
[-C--:B------:R-:W-:Y:S01]  /*177e0*/  FMUL.FTZ R72, R72, R153.reuse ;  /* 0x0000009948487220 */ /* 0x080fe20000410000 */
[----:B------:R-:W-:Y:S01]  /*177f0*/  FSEL R179, R179, -INF , !P3 ;  /* 0xff800000b3b37808 */ /* 0x000fe20005800000 */
[-C--:B------:R-:W-:Y:S01]  /*17800*/  FMUL.FTZ R73, R73, R153.reuse ;  /* 0x0000009949497220 */ /* 0x080fe20000410000 */
        /* <DEDUP_REMOVED lines=9> */
[-C--:B------:R-:W-:Y:S01]  /*178a0*/  FMUL.FTZ R84, R84, R153.reuse ;  /* 0x0000009954547220 */ /* 0x080fe20000410000 */
[----:B------:R-:W-:Y:S01]  /*178b0*/  FMNMX.FTZ R0, R182, R0, !PT ;  /* 0x00000000b6007209 */ /* 0x000fe20007810000 */
[-C--:B------:R-:W-:Y:S01]  /*178c0*/  FMUL.FTZ R85, R85, R153.reuse ;  /* 0x0000009955557220 */ /* 0x080fe20000410000 */
[----:B------:R-:W-:Y:S01]  /*178d0*/  F2FP.F16.F32.PACK_AB R156, R156, R20 ;  /* 0x000000149c9c723e */ /* 0x000fe200000000ff */
[-C--:B------:R-:W-:Y:S01]  /*178e0*/  FMUL.FTZ R88, R88, R153.reuse ;  /* 0x0000009958587220 */ /* 0x080fe20000410000 */
[----:B------:R-:W-:Y:S01]  /*178f0*/  FMNMX.FTZ R20, R183, R0, !PT ;  /* 0x00000000b7147209 */ /* 0x000fe20007810000 */
[-C--:B------:R-:W-:Y:S01]  /*17900*/  FMUL.FTZ R89, R89, R153.reuse ;  /* 0x0000009959597220 */ /* 0x080fe20000410000 */
[----:B------:R-:W-:Y:S01]  /*17910*/  ISETP.NE.AND P3, PT, R185, R168, PT ;  /* 0x000000a8b900720c */ /* 0x000fe20003f65270 */
[-C--:B------:R-:W-:Y:S01]  /*17920*/  FMUL.FTZ R92, R92, R153.reuse ;  /* 0x000000995c5c7220 */ /* 0x080fe20000410000 */
[-C--:B------:R-:W-:Y:S01]  /*17930*/  FMUL.FTZ R93, R93, R153.reuse ;  /* 0x000000995d5d7220 */ /* 0x080fe20000410000 */
[----:B------:R-:W0:Y:S01]  /*17940*/  SHFL.BFLY PT, R0, R20, 0x2, 0x1f ;  /* 0x0c401f0014007f89 */ /* 0x000e2200000e0000 */
        /* <DEDUP_REMOVED lines=23> */
[----:B0-----:R-:W-:Y:S01]  /*17ac0*/  FMNMX.FTZ R20, R20, R0, !PT ;  /* 0x0000000014147209 */ /* 0x001fe20007810000 */
[-C--:B------:R-:W-:Y:S01]  /*17ad0*/  FMUL.FTZ R141, R141, R153.reuse ;  /* 0x000000998d8d7220 */ /* 0x080fe20000410000 */
[----:B------:R0:W-:Y:S01]  /*17ae0*/  MUFU.EX2 R0, R169 ;  /* 0x000000a900007308 */ /* 0x0001e20000000800 */
[-C--:B------:R-:W-:Y:S01]  /*17af0*/  FMUL.FTZ R144, R144, R153.reuse ;  /* 0x0000009990907220 */ /* 0x080fe20000410000 */
[-C--:B------:R-:W-:Y:S01]  /*17b00*/  FMUL.FTZ R145, R145, R153.reuse ;  /* 0x0000009991917220 */ /* 0x080fe20000410000 */
[----:B------:R-:W1:Y:S01]  /*17b10*/  SHFL.BFLY PT, R204, R20, 0x1, 0x1f ;  /* 0x0c201f0014cc7f89 */ /* 0x000e6200000e0000 */
[-C--:B------:R-:W-:Y:S01]  /*17b20*/  FMUL.FTZ R148, R148, R153.reuse ;  /* 0x0000009994947220 */ /* 0x080fe20000410000 */
[----:B------:R-:W-:-:S03]  /*17b30*/  FMUL.FTZ R149, R149, R153 ;  /* 0x0000009995957220 */ /* 0x000fc60000410000 */
[----:B------:R-:W-:Y:S08]  /*17b40*/  MUFU.EX2 R172, R172 ;  /* 0x000000ac00ac7308 */ /* 0x000ff00000000800 */
[----:B------:R-:W-:Y:S08]  /*17b50*/  MUFU.EX2 R173, R173 ;  /* 0x000000ad00ad7308 */ /* 0x000ff00000000800 */
[----:B------:R-:W-:Y:S01]  /*17b60*/  MUFU.EX2 R176, R176 ;  /* 0x000000b000b07308 */ /* 0x000fe20000000800 */
[----:B-1----:R-:W-:-:S04]  /*17b70*/  FMNMX.FTZ R20, R20, R204, !PT ;  /* 0x000000cc14147209 */ /* 0x002fc80007810000 */
[C---:B------:R-:W-:Y:S01]  /*17b80*/  FSETP.NEU.FTZ.AND P2, PT, R20.reuse, -INF , PT ;  /* 0xff8000001400780b */ /* 0x040fe20003f5d000 */
[CC--:B0-----:R-:W-:Y:S02]  /*17b90*/  FMUL.FTZ R169, R20.reuse, R14.reuse ;  /* 0x0000000e14a97220 */ /* 0x0c1fe40000410000 */
[----:B------:R-:W-:Y:S01]  /*17ba0*/  MUFU.EX2 R177, R177 ;  /* 0x000000b100b17308 */ /* 0x000fe20000000800 */
[----:B------:R-:W-:Y:S02]  /*17bb0*/  FSEL R168, R20, RZ, P2 ;  /* 0x000000ff14a87208 */ /* 0x000fe40001000000 */
[----:B------:R-:W-:Y:S02]  /*17bc0*/  FSEL R169, R169, RZ, P2 ;  /* 0x000000ffa9a97208 */ /* 0x000fe40001000000 */
[----:B------:R-:W-:Y:S01]  /*17bd0*/  ISETP.GT.AND P2, PT, R15, R215, PT ;  /* 0x000000d70f00720c */ /* 0x000fe20003f44270 */
[----:B------:R-:W-:Y:S02]  /*17be0*/  FADD.FTZ R168, -R168, R200 ;  /* 0x000000c8a8a87221 */ /* 0x000fe40000010100 */
        /* <DEDUP_REMOVED lines=17> */
[----:B------:R-:W-:-:S02]  /*17d00*/  IMAD.MOV.U32 R169, RZ, RZ, 0x40000040 ;  /* 0x40000040ffa97424 */ /* 0x000fc400078e00ff */
[----:B------:R-:W-:Y:S01]  /*17d10*/  FMUL.FTZ R168, R168, R14 ;  /* 0x0000000ea8a87220 */ /* 0x000fe20000410000 */
[----:B------:R-:W-:Y:S01]  /*17d20*/  MUFU.EX2 R155, R155 ;  /* 0x0000009b009b7308 */ /* 0x000fe20000000800 */
[----:B------:R-:W-:Y:S01]  /*17d30*/  F2FP.F16.F32.PACK_AB R158, R157, R202 ;  /* 0x000000ca9d9e723e */ /* 0x000fe200000000ff */
[----:B------:R-:W-:Y:S01]  /*17d40*/  IMAD.MOV.U32 R202, RZ, RZ, R9 ;  /* 0x000000ffffca7224 */ /* 0x000fe200078e0009 */
[----:B------:R-:W-:-:S05]  /*17d50*/  R2UR UR7, R169 ;  /* 0x00000000a90772ca */ /* 0x000fca00000e0000 */
[----:B------:R0:W1:Y:S08]  /*17d60*/  MUFU.EX2 R183, R168 ;  /* 0x000000a800b77308 */ /* 0x0000700000000800 */
[----:B------:R-:W2:Y:S01]  /*17d70*/  MUFU.EX2 R169, R154 ;  /* 0x0000009a00a97308 */ /* 0x000ea20000000800 */
[----:B0-----:R-:W-:-:S05]  /*17d80*/  IMAD R168, R19, 0x1000, R193 ;  /* 0x0000100013a87824 */ /* 0x001fca00078e02c1 */
[----:B------:R-:W-:Y:S02]  /*17d90*/  R2UR UR6, R168 ;  /* 0x00000000a80672ca */ /* 0x000fe400000e0000 */
[----:B------:R-:W0:Y:S01]  /*17da0*/  MUFU.EX2 R200, R200 ;  /* 0x000000c800c87308 */ /* 0x000e220000000800 */
[-C--:B-1----:R-:W-:Y:S01]  /*17db0*/  FMUL.FTZ R26, R26, R183.reuse ;  /* 0x000000b71a1a7220 */ /* 0x082fe20000410000 */
[-C--:B------:R-:W-:Y:S01]  /*17dc0*/  FMUL.FTZ R27, R27, R183.reuse ;  /* 0x000000b71b1b7220 */ /* 0x080fe20000410000 */
[-C--:B------:R-:W-:Y:S01]  /*17dd0*/  FMUL.FTZ R30, R30, R183.reuse ;  /* 0x000000b71e1e7220 */ /* 0x080fe20000410000 */
[-C--:B------:R-:W-:Y:S01]  /*17de0*/  FMUL.FTZ R31, R31, R183.reuse ;  /* 0x000000b71f1f7220 */ /* 0x080fe20000410000 */
[-C--:B------:R-:W-:Y:S01]  /*17df0*/  FMUL.FTZ R34, R34, R183.reuse ;  /* 0x000000b722227220 */ /* 0x080fe20000410000 */
[-C--:B------:R-:W-:Y:S01]  /*17e00*/  FMUL.FTZ R35, R35, R183.reuse ;  /* 0x000000b723237220 */ /* 0x080fe20000410000 */
[----:B------:R-:W-:Y:S01]  /*17e10*/  FMUL.FTZ R38, R38, R183 ;  /* 0x000000b726267220 */ /* 0x000fe20000410000 */
[----:B------:R1:W-:Y:S01]  /*17e20*/  MUFU.EX2 R170, R152 ;  /* 0x0000009800aa7308 */ /* 0x0003e20000000800 */
[----:B--2---:R-:W-:Y:S01]  /*17e30*/  FFMA.FTZ R8, R183, R8, R169 ;  /* 0x00000008b7087223 */ /* 0x004fe200000100a9 */
[----:B------:R-:W-:Y:S01]  /*17e40*/  F2FP.F16.F32.PACK_AB R157, R155, R169 ;  /* 0x000000a99b9d723e */ /* 0x000fe200000000ff */
[-C--:B------:R-:W-:Y:S01]  /*17e50*/  FMUL.FTZ R39, R39, R183.reuse ;  /* 0x000000b727277220 */ /* 0x080fe20000410000 */
[-C--:B------:R-:W-:Y:S01]  /*17e60*/  FMUL.FTZ R42, R42, R183.reuse ;  /* 0x000000b72a2a7220 */ /* 0x080fe20000410000 */
[-C--:B------:R-:W-:Y:S01]  /*17e70*/  FMUL.FTZ R43, R43, R183.reuse ;  /* 0x000000b72b2b7220 */ /* 0x080fe20000410000 */
[-C--:B------:R-:W-:Y:S01]  /*17e80*/  FMUL.FTZ R46, R46, R183.reuse ;  /* 0x000000b72e2e7220 */ /* 0x080fe20000410000 */
[----:B------:R-:W-:Y:S01]  /*17e90*/  FMUL.FTZ R47, R47, R183 ;  /* 0x000000b72f2f7220 */ /* 0x000fe20000410000 */
[----:B------:R-:W2:Y:S01]  /*17ea0*/  MUFU.EX2 R159, R159 ;  /* 0x0000009f009f7308 */ /* 0x000ea20000000800 */
[----:B-1----:R-:W-:-:S02]  /*17eb0*/  @!P3 IMAD R152, R201, 0x40, R194 ;  /* 0x00000040c998b824 */ /* 0x002fc400078e02c2 */
[-C--:B------:R-:W-:Y:S01]  /*17ec0*/  FMUL.FTZ R50, R50, R183.reuse ;  /* 0x000000b732327220 */ /* 0x080fe20000410000 */
[-C--:B------:R-:W-:Y:S01]  /*17ed0*/  FMUL.FTZ R51, R51, R183.reuse ;  /* 0x000000b733337220 */ /* 0x080fe20000410000 */
[-C--:B------:R-:W-:Y:S01]  /*17ee0*/  FMUL.FTZ R54, R54, R183.reuse ;  /* 0x000000b736367220 */ /* 0x080fe20000410000 */
[----:B------:R-:W-:Y:S02]  /*17ef0*/  @!P3 IMAD R152, R152, 0x4, R18 ;  /* 0x000000049898b824 */ /* 0x000fe400078e0212 */
[-C--:B------:R-:W-:Y:S01]  /*17f00*/  FMUL.FTZ R55, R55, R183.reuse ;  /* 0x000000b737377220 */ /* 0x080fe20000410000 */
[-C--:B------:R-:W-:Y:S01]  /*17f10*/  FMUL.FTZ R58, R58, R183.reuse ;  /* 0x000000b73a3a7220 */ /* 0x080fe20000410000 */
[----:B------:R-:W1:Y:S01]  /*17f20*/  MUFU.EX2 R162, R162 ;  /* 0x000000a200a27308 */ /* 0x000e620000000800 */
[-C--:B------:R-:W-:Y:S01]  /*17f30*/  FMUL.FTZ R59, R59, R183.reuse ;  /* 0x000000b73b3b7220 */ /* 0x080fe20000410000 */
[----:B------:R3:W-:Y:S01]  /*17f40*/  @!P3 STS [R152+0x38400], R153 ;  /* 0x038400999800b388 */ /* 0x0007e20000000800 */
[-C--:B------:R-:W-:Y:S01]  /*17f50*/  FMUL.FTZ R62, R62, R183.reuse ;  /* 0x000000b73e3e7220 */ /* 0x080fe20000410000 */
[-C--:B------:R-:W-:Y:S01]  /*17f60*/  FMUL.FTZ R63, R63, R183.reuse ;  /* 0x000000b73f3f7220 */ /* 0x080fe20000410000 */
[-C--:B------:R-:W-:Y:S01]  /*17f70*/  FMUL.FTZ R66, R66, R183.reuse ;  /* 0x000000b742427220 */ /* 0x080fe20000410000 */
[----:B------:R4:W-:Y:S01]  /*17f80*/  @!P3 STS [R152+0x38420], R183 ;  /* 0x038420b79800b388 */ /* 0x0009e20000000800 */
[-C--:B------:R-:W-:Y:S01]  /*17f90*/  FMUL.FTZ R67, R67, R183.reuse ;  /* 0x000000b743437220 */ /* 0x080fe20000410000 */
[----:B------:R-:W5:Y:S01]  /*17fa0*/  MUFU.EX2 R163, R163 ;  /* 0x000000a300a37308 */ /* 0x000f620000000800 */
[-C--:B------:R-:W-:Y:S01]  /*17fb0*/  FMUL.FTZ R70, R70, R183.reuse ;  /* 0x000000b746467220 */ /* 0x080fe20000410000 */
[-C--:B------:R-:W-:Y:S01]  /*17fc0*/  FMUL.FTZ R71, R71, R183.reuse ;  /* 0x000000b747477220 */ /* 0x080fe20000410000 */
[-C--:B------:R-:W-:Y:S01]  /*17fd0*/  FMUL.FTZ R74, R74, R183.reuse ;  /* 0x000000b74a4a7220 */ /* 0x080fe20000410000 */
[----:B---3--:R-:W-:Y:S01]  /*17fe0*/  FADD.FTZ R153, R155, R8 ;  /* 0x000000089b997221 */ /* 0x008fe20000010000 */
[-C--:B------:R-:W-:Y:S01]  /*17ff0*/  FMUL.FTZ R75, R75, R183.reuse ;  /* 0x000000b74b4b7220 */ /* 0x080fe20000410000 */
[-C--:B------:R-:W-:Y:S01]  /*18000*/  FMUL.FTZ R78, R78, R183.reuse ;  /* 0x000000b74e4e7220 */ /* 0x080fe20000410000 */
[----:B------:R-:W-:Y:S01]  /*18010*/  FMUL.FTZ R79, R79, R183 ;  /* 0x000000b74f4f7220 */ /* 0x000fe20000410000 */
[----:B----4-:R-:W-:Y:S01]  /*18020*/  F2FP.F16.F32.PACK_AB R152, R161, R203 ;  /* 0x000000cba198723e */ /* 0x010fe200000000ff */
[----:B------:R-:W-:Y:S01]  /*18030*/  FADD.FTZ R161, R165, R181 ;  /* 0x000000b5a5a17221 */ /* 0x000fe20000010000 */
[----:B------:R-:W3:Y:S01]  /*18040*/  MUFU.EX2 R166, R166 ;  /* 0x000000a600a67308 */ /* 0x000ee20000000800 */
[----:B0-----:R-:W-:Y:S01]  /*18050*/  FADD.FTZ R8, R200, R153 ;  /* 0x00000099c8087221 */ /* 0x001fe20000010000 */
[-C--:B------:R-:W-:Y:S01]  /*18060*/  FMUL.FTZ R82, R82, R183.reuse ;  /* 0x000000b752527220 */ /* 0x080fe20000410000 */
[-C--:B------:R-:W-:Y:S01]  /*18070*/  FMUL.FTZ R83, R83, R183.reuse ;  /* 0x000000b753537220 */ /* 0x080fe20000410000 */
[-C--:B------:R-:W-:Y:S01]  /*18080*/  FMUL.FTZ R86, R86, R183.reuse ;  /* 0x000000b756567220 */ /* 0x080fe20000410000 */
[----:B--2---:R-:W-:Y:S01]  /*18090*/  FADD.FTZ R153, R159, R8 ;  /* 0x000000089f997221 */ /* 0x004fe20000010000 */
[-C--:B------:R-:W-:Y:S01]  /*180a0*/  FMUL.FTZ R87, R87, R183.reuse ;  /* 0x000000b757577220 */ /* 0x080fe20000410000 */
[-C--:B------:R-:W-:Y:S01]  /*180b0*/  FMUL.FTZ R90, R90, R183.reuse ;  /* 0x000000b75a5a7220 */ /* 0x080fe20000410000 */
[----:B------:R-:W0:Y:S01]  /*180c0*/  MUFU.EX2 R181, R167 ;  /* 0x000000a700b57308 */ /* 0x000e220000000800 */
[----:B-1----:R-:W-:Y:S01]  /*180d0*/  FADD.FTZ R8, R162, R153 ;  /* 0x00000099a2087221 */ /* 0x002fe20000010000 */
[-C--:B------:R-:W-:Y:S01]  /*180e0*/  FMUL.FTZ R91, R91, R183.reuse ;  /* 0x000000b75b5b7220 */ /* 0x080fe20000410000 */
[-C--:B------:R-:W-:Y:S01]  /*180f0*/  FMUL.FTZ R94, R94, R183.reuse ;  /* 0x000000b75e5e7220 */ /* 0x080fe20000410000 */
[-C--:B------:R-:W-:Y:S01]  /*18100*/  FMUL.FTZ R95, R95, R183.reuse ;  /* 0x000000b75f5f7220 */ /* 0x080fe20000410000 */
[----:B-----5:R-:W-:Y:S01]  /*18110*/  FADD.FTZ R155, R163, R8 ;  /* 0x00000008a39b7221 */ /* 0x020fe20000010000 */
        /* <DEDUP_REMOVED lines=31> */
[----:B------:R-:W-:Y:S01]  /*18310*/  FMUL.FTZ R151, R151, R183 ;  /* 0x000000b797977220 */ /* 0x000fe20000410000 */
[----:B------:R-:W-:Y:S01]  /*18320*/  F2FP.F16.F32.PACK_AB R159, R159, R200 ;  /* 0x000000c89f9f723e */ /* 0x000fe200000000ff */
[----:B------:R-:W-:Y:S01]  /*18330*/  BAR.SYNC.DEFER_BLOCKING 0xf, 0x100 ;  /* 0x03c4000000007b1d */ /* 0x000fe20000010000 */
[----:B---3--:R-:W-:Y:S01]  /*18340*/  FADD.FTZ R183, R166, R155 ;  /* 0x0000009ba6b77221 */ /* 0x008fe20000010000 */
[----:B------:R-:W-:Y:S01]  /*18350*/  F2FP.F16.F32.PACK_AB R154, R165, R164 ;  /* 0x000000a4a59a723e */ /* 0x000fe200000000ff */
[----:B------:R-:W-:Y:S01]  /*18360*/  FADD.FTZ R8, R160, R161 ;  /* 0x000000a1a0087221 */ /* 0x000fe20000010000 */
[----:B------:R-:W-:Y:S01]  /*18370*/  F2FP.F16.F32.PACK_AB R153, R163, R162 ;  /* 0x000000a2a399723e */ /* 0x000fe200000000ff */
[----:B------:R-:W-:Y:S01]  /*18380*/  IMAD.MOV.U32 R169, RZ, RZ, 0x40000040 ;  /* 0x40000040ffa97424 */ /* 0x000fe200078e00ff */
[----:B------:R-:W-:Y:S01]  /*18390*/  MUFU.EX2 R178, R178 ;  /* 0x000000b200b27308 */ /* 0x000fe20000000800 */
[C---:B0-----:R-:W-:Y:S01]  /*183a0*/  F2FP.F16.F32.PACK_AB R155, R181.reuse, R166 ;  /* 0x000000a6b59b723e */ /* 0x041fe200000000ff */
[----:B------:R-:W-:Y:S01]  /*183b0*/  FADD.FTZ R183, R181, R183 ;  /* 0x000000b7b5b77221 */ /* 0x000fe20000010000 */
[----:B------:R-:W-:Y:S01]  /*183c0*/  F2FP.F16.F32.PACK_AB R160, R0, R160 ;  /* 0x000000a000a0723e */ /* 0x000fe200000000ff */
[----:B------:R-:W-:Y:S01]  /*183d0*/  IMAD.MOV.U32 R201, RZ, RZ, R19 ;  /* 0x000000ffffc97224 */ /* 0x000fe200078e0013 */
[----:B------:R-:W-:Y:S01]  /*183e0*/  F2FP.F16.F32.PACK_AB R162, R173, R172 ;  /* 0x000000acada2723e */ /* 0x000fe200000000ff */
[----:B------:R-:W-:Y:S01]  /*183f0*/  IMAD.MOV.U32 R200, RZ, RZ, R20 ;  /* 0x000000ffffc87224 */ /* 0x000fe200078e0014 */
[----:B-1----:R-:W-:Y:S01]  /*18400*/  F2FP.F16.F32.PACK_AB R161, R171, R204 ;  /* 0x000000ccaba1723e */ /* 0x002fe200000000ff */
[----:B------:R-:W0:Y:S01]  /*18410*/  MUFU.EX2 R179, R179 ;  /* 0x000000b300b37308 */ /* 0x000e220000000800 */
[----:B--2---:R-:W-:Y:S01]  /*18420*/  F2FP.F16.F32.PACK_AB R163, R175, R174 ;  /* 0x000000aeafa3723e */ /* 0x004fe200000000ff */
[----:B------:R-:W-:Y:S01]  /*18430*/  FADD.FTZ R204, R204, R183 ;  /* 0x000000b7cccc7221 */ /* 0x000fe20000010000 */
[----:B------:R-:W-:-:S02]  /*18440*/  F2FP.F16.F32.PACK_AB R164, R177, R176 ;  /* 0x000000b0b1a4723e */ /* 0x000fc400000000ff */
[----:B------:R-:W-:Y:S01]  /*18450*/  F2FP.F16.F32.PACK_AB R166, R170, R180 ;  /* 0x000000b4aaa6723e */ /* 0x000fe200000000ff */
[----:B------:R-:W-:Y:S02]  /*18460*/  FADD.FTZ R171, R171, R204 ;  /* 0x000000ccabab7221 */ /* 0x000fe40000010000 */
[----:B------:R-:W-:Y:S01]  /*18470*/  MUFU.EX2 R182, R182 ;  /* 0x000000b600b67308 */ /* 0x000fe20000000800 */
[----:B------:R1:W-:Y:S01]  /*18480*/  STSM.16.M88.4 [R198+0x36400], R156 ;  /* 0x0364009cc6007844 */ /* 0x0003e20000000200 */
[----:B------:R-:W-:-:S03]  /*18490*/  FADD.FTZ R174, R174, R171 ;  /* 0x000000abaeae7221 */ /* 0x000fc60000010000 */
[----:B------:R2:W-:Y:S01]  /*184a0*/  STSM.16.M88.4 [R199], R152 ;  /* 0x00000098c7007844 */ /* 0x0005e20000000200 */
[----:B------:R-:W-:Y:S02]  /*184b0*/  FADD.FTZ R175, R175, R174 ;  /* 0x000000aeafaf7221 */ /* 0x000fe40000010000 */
[----:B------:R-:W3:Y:S01]  /*184c0*/  MUFU.EX2 R205, R205 ;  /* 0x000000cd00cd7308 */ /* 0x000ee20000000800 */
[----:B0-----:R-:W-:Y:S01]  /*184d0*/  F2FP.F16.F32.PACK_AB R165, R179, R178 ;  /* 0x000000b2b3a5723e */ /* 0x001fe200000000ff */
[----:B------:R0:W-:Y:S01]  /*184e0*/  STSM.16.M88.4 [R211], R160 ;  /* 0x000000a0d3007844 */ /* 0x0001e20000000200 */
[----:B------:R-:W-:-:S04]  /*184f0*/  FADD.FTZ R178, R178, R175 ;  /* 0x000000afb2b27221 */ /* 0x000fc80000010000 */
[----:B------:R-:W-:Y:S01]  /*18500*/  FADD.FTZ R179, R179, R178 ;  /* 0x000000b2b3b37221 */ /* 0x000fe20000010000 */
[----:B---3--:R-:W-:-:S05]  /*18510*/  F2FP.F16.F32.PACK_AB R167, R205, R182 ;  /* 0x000000b6cda7723e */ /* 0x008fca00000000ff */
[----:B------:R0:W-:Y:S01]  /*18520*/  STSM.16.M88.4 [R210], R164 ;  /* 0x000000a4d2007844 */ /* 0x0001e20000000200 */
[----:B------:R-:W-:-:S06]  /*18530*/  WARPGROUP.ARRIVE ;  /* 0x00000000000079c5 */ /* 0x000fcc0000000000 */
[----:B------:R-:W-:Y:S03]  /*18540*/  HGMMA.64x256x16.F32 R24, R156, gdesc[UR4].tnspB, R24, gsb0 ;  /* 0x43e000049c187df0 */ /* 0x000fe60008000818 */
[----:B------:R-:W-:Y:S02]  /*18550*/  WARPGROUP.DEPBAR.LE gsb0, 0x0 ;  /* 0x00008000000079c5 */ /* 0x000fe40000010000 */
[----:B-1----:R-:W-:Y:S01]  /*18560*/  VIADD R156, R168, 0x80 ;  /* 0x00000080a89c7836 */ /* 0x002fe20000000000 */
[----:B------:R-:W-:Y:S01]  /*18570*/  WARPGROUP.ARRIVE ;  /* 0x00000000000079c5 */ /* 0x000fe20000000000 */
[----:B------:R-:W-:-:S03]  /*18580*/  IMAD.MOV.U32 R157, RZ, RZ, 0x40000040 ;  /* 0x40000040ff9d7424 */ /* 0x000fc600078e00ff */
[----:B------:R-:W-:Y:S02]  /*18590*/  R2UR UR6, R156 ;  /* 0x000000009c0672ca */ /* 0x000fe400000e0000 */
[----:B------:R-:W-:-:S15]  /*185a0*/  R2UR UR7, R157 ;  /* 0x000000009d0772ca */ /* 0x000fde00000e0000 */
[----:B------:R-:W-:-:S01]  /*185b0*/  NOP ;  /* 0x0000000000007918 */ /* 0x000fc20000000000 */
[----:B------:R-:W-:Y:S03]  /*185c0*/  HGMMA.64x256x16.F32 R24, R152, gdesc[UR4].tnspB, R24, gsb0 ;  /* 0x43e0000498187df0 */ /* 0x000fe60008000818 */
[----:B------:R-:W-:Y:S02]  /*185d0*/  WARPGROUP.DEPBAR.LE gsb0, 0x0 ;  /* 0x00008000000079c5 */ /* 0x000fe40000010000 */
[C---:B--2---:R-:W-:Y:S01]  /*185e0*/  VIADD R152, R168.reuse, 0x100 ;  /* 0x00000100a8987836 */ /* 0x044fe20000000000 */
[----:B------:R-:W-:Y:S01]  /*185f0*/  WARPGROUP.ARRIVE ;  /* 0x00000000000079c5 */ /* 0x000fe20000000000 */
[----:B------:R-:W-:Y:S02]  /*18600*/  IMAD.MOV.U32 R153, RZ, RZ, 0x40000040 ;  /* 0x40000040ff997424 */ /* 0x000fe400078e00ff */
[----:B------:R-:W-:Y:S01]  /*18610*/  VIADD R168, R168, 0x180 ;  /* 0x00000180a8a87836 */ /* 0x000fe20000000000 */
[----:B------:R-:W-:-:S02]  /*18620*/  R2UR UR6, R152 ;  /* 0x00000000980672ca */ /* 0x000fc400000e0000 */
[----:B------:R-:W-:Y:S01]  /*18630*/  R2UR UR7, R153 ;  /* 0x00000000990772ca */ /* 0x000fe200000e0000 */
[----:B------:R-:W-:Y:S01]  /*18640*/  FADD.FTZ R153, R0, R8 ;  /* 0x0000000800997221 */ /* 0x000fe20000010000 */
[----:B------:R-:W-:-:S03]  /*18650*/  FADD.FTZ R8, R182, R179 ;  /* 0x000000b3b6087221 */ /* 0x000fc60000010000 */
[----:B------:R-:W-:Y:S01]  /*18660*/  FADD.FTZ R172, R172, R153 ;  /* 0x00000099acac7221 */ /* 0x000fe20000010000 */
[----:B------:R-:W-:-:S03]  /*18670*/  FADD.FTZ R8, R205, R8 ;  /* 0x00000008cd087221 */ /* 0x000fc60000010000 */
[----:B------:R-:W-:-:S07]  /*18680*/  FADD.FTZ R173, R173, R172 ;  /* 0x000000acadad7221 */ /* 0x000fce0000010000 */
[----:B------:R-:W-:Y:S01]  /*18690*/  HGMMA.64x256x16.F32 R24, R160, gdesc[UR4].tnspB, R24, gsb0 ;  /* 0x43e00004a0187df0 */ /* 0x000fe20008000818 */
[----:B------:R-:W-:Y:S01]  /*186a0*/  R2UR UR6, R168 ;  /* 0x00000000a80672ca */ /* 0x000fe200000e0000 */
[----:B------:R-:W-:Y:S01]  /*186b0*/  FADD.FTZ R176, R176, R173 ;  /* 0x000000adb0b07221 */ /* 0x000fe20000010000 */
[----:B------:R-:W-:-:S03]  /*186c0*/  R2UR UR7, R169 ;  /* 0x00000000a90772ca */ /* 0x000fc600000e0000 */
[----:B------:R-:W-:-:S04]  /*186d0*/  FADD.FTZ R177, R177, R176 ;  /* 0x000000b0b1b17221 */ /* 0x000fc80000010000 */
[----:B------:R-:W-:-:S04]  /*186e0*/  FADD.FTZ R177, R180, R177 ;  /* 0x000000b1b4b17221 */ /* 0x000fc80000010000 */
[----:B------:R-:W-:Y:S01]  /*186f0*/  FADD.FTZ R0, R170, R177 ;  /* 0x000000b1aa007221 */ /* 0x000fe20000010000 */
[----:B------:R-:W-:Y:S02]  /*18700*/  WARPGROUP.DEPBAR.LE gsb0, 0x0 ;  /* 0x00008000000079c5 */ /* 0x000fe40000010000 */
[----:B------:R-:W-:-:S11]  /*18710*/  WARPGROUP.ARRIVE ;  /* 0x00000000000079c5 */ /* 0x000fd60000000000 */
        /* <DEDUP_REMOVED lines=11> */
[----:B-1----:R-:W-:-:S04]  /*187d0*/  VIADD R21, R15, 0xffffffff ;  /* 0xffffffff0f157836 */ /* 0x002fc80000000000 */
[----:B------:R-:W-:Y:S01]  /*187e0*/  IMAD.MOV.U32 R15, RZ, RZ, R21 ;  /* 0x000000ffff0f7224 */ /* 0x000fe200078e0015 */
[----:B0-----:R-:W-:Y:S06]  /*187f0*/  @P2 BRA `(.L_x_3663) ;  /* 0xffffffc000dc2947 */ /* 0x001fec000383ffff */
.L_x_3644:
[----:B------:R-:W-:Y:S05]  /*18800*/  BSYNC B0 ;  /* 0x0000000000007941 */ /* 0x000fea0003800000 */
.L_x_3643:
[----:B------:R-:W0:Y:S01]  /*18810*/  SHFL.BFLY PT, R3, R0, 0x2, 0x1f ;  /* 0x0c401f0000037f89 */ /* 0x000e2200000e0000 */
[----:B------:R-:W-:-:S03]  /*18820*/  VIADD R224, R224, 0x1 ;  /* 0x00000001e0e07836 */ /* 0x000fc60000000000 */
[----:B------:R-:W1:Y:S01]  /*18830*/  SHFL.BFLY PT, R5, R8, 0x2, 0x1f ;  /* 0x0c401f0008057f89 */ /* 0x000e6200000e0000 */
[----:B------:R-:W-:Y:S08]  /*18840*/  BAR.ARV 0x8, 0x100 ;  /* 0x0204000000007b1d */ /* 0x000ff00000002000 */
[----:B------:R-:W-:Y:S01]  /*18850*/  BAR.SYNC.DEFER_BLOCKING 0xf, 0x100 ;  /* 0x03c4000000007b1d */ /* 0x000fe20000010000 */
[----:B0-----:R-:W-:Y:S01]  /*18860*/  FADD.FTZ R3, R3, R0 ;  /* 0x0000000003037221 */ /* 0x001fe20000010000 */
[----:B-1----:R-:W-:-:S04]  /*18870*/  FADD.FTZ R5, R5, R8 ;  /* 0x0000000805057221 */ /* 0x002fc80000010000 */
[----:B------:R-:W0:Y:S01]  /*18880*/  SHFL.BFLY PT, R2, R3, 0x1, 0x1f ;  /* 0x0c201f0003027f89 */ /* 0x000e2200000e0000 */
[----:B------:R-:W-:-:S03]  /*18890*/  VIADD R8, R19, 0x1 ;  /* 0x0000000113087836 */ /* 0x000fc60000000000 */
[----:B------:R-:W1:Y:S02]  /*188a0*/  SHFL.BFLY PT, R4, R5, 0x1, 0x1f ;  /* 0x0c201f0005047f89 */ /* 0x000e6400000e0000 */
[----:B------:R-:W-:Y:S01]  /*188b0*/  ISETP.NE.AND P1, PT, R8, 0x2, PT ;  /* 0x000000020800780c */ /* 0x000fe20003f25270 */
[----:B0-----:R-:W-:Y:S01]  /*188c0*/  FADD.FTZ R7, R3, R2 ;  /* 0x0000000203077221 */ /* 0x001fe20000010000 */
[----:B------:R-:W-:Y:S02]  /*188d0*/  IMAD.MOV R2, RZ, RZ, -R197 ;  /* 0x000000ffff027224 */ /* 0x000fe400078e0ac5 */
[----:B------:R-:W-:Y:S01]  /*188e0*/  SEL R3, RZ, 0x1, P1 ;  /* 0x00000001ff037807 */ /* 0x000fe20000800000 */
[----:B-1----:R-:W-:Y:S01]  /*188f0*/  FADD.FTZ R0, R5, R4 ;  /* 0x0000000405007221 */ /* 0x002fe20000010000 */
[----:B------:R-:W-:Y:S01]  /*18900*/  FSETP.NE.FTZ.AND P2, PT, R7, RZ, PT ;  /* 0x000000ff0700720b */ /* 0x000fe20003f55000 */
[----:B------:R-:W-:Y:S01]  /*18910*/  IMAD.MOV.U32 R4, RZ, RZ, RZ ;  /* 0x000000ffff047224 */ /* 0x000fe200078e00ff */
[----:B------:R-:W-:Y:S01]  /*18920*/  ISETP.NE.AND P0, PT, R185, R2, PT ;  /* 0x00000002b900720c */ /* 0x000fe20003f05270 */
[----:B------:R-:W-:Y:S01]  /*18930*/  IMAD.MOV.U32 R2, RZ, RZ, RZ ;  /* 0x000000ffff027224 */ /* 0x000fe200078e00ff */
[----:B------:R-:W-:-:S02]  /*18940*/  FSETP.NE.FTZ.AND P3, PT, R0, RZ, PT ;  /* 0x000000ff0000720b */ /* 0x000fc40003f75000 */
[----:B------:R-:W-:Y:S01]  /*18950*/  LOP3.LUT R22, R22, R3, RZ, 0x3c, !PT ;  /* 0x0000000316167212 */ /* 0x000fe200078e3cff */
[----:B------:R-:W-:-:S06]  /*18960*/  IMAD.MOV.U32 R3, RZ, RZ, -0x800000 ;  /* 0xff800000ff037424 */ /* 0x000fcc00078e00ff */
[----:B------:R-:W0:Y:S02]  /*18970*/  @P2 MUFU.RCP R2, R7 ;  /* 0x0000000700022308 */ /* 0x000e240000001000 */
[----:B------:R-:W-:-:S04]  /*18980*/  @!P0 IMAD R19, R19, 0x40, R194 ;  /* 0x0000004013138824 */ /* 0x000fc800078e02c2 */
[----:B------:R-:W-:Y:S02]  /*18990*/  @!P0 IMAD R19, R19, 0x4, R18 ;  /* 0x0000000413138824 */ /* 0x000fe400078e0212 */
[----:B------:R-:W1:Y:S08]  /*189a0*/  @P3 MUFU.RCP R4, R0 ;  /* 0x0000000000043308 */ /* 0x000e700000001000 */
[----:B------:R-:W2:Y:S01]  /*189b0*/  @P2 MUFU.LG2 R18, R7 ;  /* 0x0000000700122308 */ /* 0x000ea20000000c00 */
[----:B0-----:R-:W-:Y:S01]  /*189c0*/  @!P0 STS [R19+0x38400], R2 ;  /* 0x0384000213008388 */ /* 0x001fe20000000800 */
[-C--:B------:R-:W-:Y:S01]  /*189d0*/  FMUL.FTZ R178, R28, R2.reuse ;  /* 0x000000021cb27220 */ /* 0x080fe20000410000 */
[-C--:B------:R-:W-:Y:S01]  /*189e0*/  FMUL.FTZ R176, R32, R2.reuse ;  /* 0x0000000220b07220 */ /* 0x080fe20000410000 */
[-C--:B------:R-:W-:Y:S01]  /*189f0*/  FMUL.FTZ R179, R24, R2.reuse ;  /* 0x0000000218b37220 */ /* 0x080fe20000410000 */
[-C--:B------:R-:W-:Y:S01]  /*18a00*/  FMUL.FTZ R177, R25, R2.reuse ;  /* 0x0000000219b17220 */ /* 0x080fe20000410000 */
[-C--:B------:R-:W-:Y:S01]  /*18a10*/  FMUL.FTZ R6, R29, R2.reuse ;  /* 0x000000021d067220 */ /* 0x080fe20000410000 */
[-C--:B------:R-:W-:Y:S01]  /*18a20*/  FMUL.FTZ R174, R33, R2.reuse ;  /* 0x0000000221ae7220 */ /* 0x080fe20000410000 */
[----:B------:R-:W0:Y:S01]  /*18a30*/  @P3 MUFU.LG2 R21, R0 ;  /* 0x0000000000153308 */ /* 0x000e220000000c00 */
        /* <DEDUP_REMOVED lines=10> */
[C---:B-1----:R-:W-:Y:S01]  /*18ae0*/  @P2 FMUL.FTZ R19, R14.reuse, 0.69314718246459960938 ;  /* 0x3f3172180e132820 */ /* 0x042fe20000410000 */
[----:B------:R-:W-:Y:S01]  /*18af0*/  @P3 FMUL.FTZ R14, R14, 0.69314718246459960938 ;  /* 0x3f3172180e0e3820 */ /* 0x000fe20000410000 */
        /* <DEDUP_REMOVED lines=56> */
[-C--:B------:R-:W-:Y:S01]  /*18e80*/  FMUL.FTZ R29, R66, R4.reuse ;  /* 0x00000004421d7220 */ /* 0x080fe20000410000 */
[----:B------:R-:W-:Y:S01]  /*18e90*/  @P2 FFMA.FTZ R3, R19, R9, R18 ;  /* 0x0000000913032223 */ /* 0x000fe20000010012 */
        /* <DEDUP_REMOVED lines=63> */
.L_x_3533:
[----:B------:R-:W-:Y:S05]  /*19290*/  BSYNC B7 ;  /* 0x0000000000077941 */ /* 0x000fea0003800000 */
.L_x_3523:
[----:B------:R-:W0:Y:S08]  /*192a0*/  S2UR UR5, SR_CgaCtaId ;  /* 0x00000000000579c3 */ /* 0x000e300000008800 */
[----:B------:R-:W-:Y:S06]  /*192b0*/  BAR.SYNC.DEFER_BLOCKING 0x5, 0x180 ;  /* 0x0146000000007b1d */ /* 0x000fec0000010000 */
[----:B------:R-:W-:Y:S01]  /*192c0*/  UMOV UR4, 0x400 ;  /* 0x0000040000047882 */ /* 0x000fe20000000000 */
[----:B------:R-:W-:Y:S01]  /*192d0*/  BSSY B0, `(.L_x_3664) ;  /* 0x00002e7000007945 */ /* 0x000fe20003800000 */
[----:B0-----:R-:W-:-:S06]  /*192e0*/  ULEA UR4, UR5, UR4, 0x18 ;  /* 0x0000000405047291 */ /* 0x001fcc000f8ec03f */
[----:B------:R-:W-:-:S05]  /*192f0*/  IMAD.U32 R18, RZ, RZ, UR4 ;  /* 0x00000004ff127e24 */ /* 0x000fca000f8e00ff */
[----:B----4-:R0:W1:Y:S01]  /*19300*/  LDS.128 R24, [R18+0x388d0] ;  /* 0x0388d00012187984 */ /* 0x0100620000000c00 */
        /* <DEDUP_REMOVED lines=43> */
[C---:B------:R-:W-:Y:S02]  /*195c0*/  IADD3 R57, P5, R118.reuse, 0x2040, RZ ;  /* 0x0000204076397810 */ /* 0x040fe40007fbe0ff */
[C---:B------:R-:W-:Y:S02]  /*195d0*/  IADD3 R61, P2, R118.reuse, 0x2060, RZ ;  /* 0x00002060763d7810 */ /* 0x040fe40007f5e0ff */
[----:B------:R-:W-:Y:S02]  /*195e0*/  IADD3 R65, P1, R118, 0x4000, RZ ;  /* 0x0000400076417810 */ /* 0x000fe40007f3e0ff */
[----:B------:R-:W-:Y:S02]  /*195f0*/  SHF.R.U64 R52, R52, 0x3, RZ ;  /* 0x0000000334347819 */ /* 0x000fe400000012ff */
        /* <DEDUP_REMOVED lines=8> */
[----:B------:R-:W-:Y:S02]  /*19680*/  LOP3.LUT R64, R65, 0x380, RZ, 0xc0, !PT ;  /* 0x0000038041407812 */ /* 0x000fe400078ec0ff */
[----:B------:R-:W-:Y:S01]  /*19690*/  LOP3.LUT R52, R52, R53, RZ, 0x3c, !PT ;  /* 0x0000003534347212 */ /* 0x000fe200078e3cff */
[----:B------:R-:W-:Y:S01]  /*196a0*/  IMAD.X R53, RZ, RZ, R119, P6 ;  /* 0x000000ffff357224 */ /* 0x000fe200030e0677 */
[C---:B------:R-:W-:Y:S02]  /*196b0*/  IADD3 R69, P0, R118.reuse, 0x4020, RZ ;  /* 0x0000402076457810 */ /* 0x040fe40007f1e0ff */
[C---:B------:R-:W-:Y:S02]  /*196c0*/  IADD3 R99, P4, R118.reuse, 0x4040, RZ ;  /* 0x0000404076637810 */ /* 0x040fe40007f9e0ff */
[----:B------:R-:W-:-:S02]  /*196d0*/  IADD3 R103, P3, R118, 0x4060, RZ ;  /* 0x0000406076677810 */ /* 0x000fc40007f7e0ff */
[----:B------:R-:W-:Y:S02]  /*196e0*/  IADD3 R107, P6, R118, 0x6000, RZ ;  /* 0x00006000766b7810 */ /* 0x000fe40007fde0ff */
[----:B------:R-:W-:Y:S02]  /*196f0*/  SHF.R.U64 R56, R56, 0x3, RZ ;  /* 0x0000000338387819 */ /* 0x000fe400000012ff */
[----:B------:R-:W-:Y:S02]  /*19700*/  SHF.R.U64 R60, R60, 0x3, RZ ;  /* 0x000000033c3c7819 */ /* 0x000fe400000012ff */
[----:B------:R-:W-:Y:S02]  /*19710*/  SHF.R.U64 R64, R64, 0x3, RZ ;  /* 0x0000000340407819 */ /* 0x000fe400000012ff */
[----:B-----5:R-:W-:Y:S02]  /*19720*/  LOP3.LUT R37, R118, 0x380, RZ, 0xc0, !PT ;  /* 0x0000038076257812 */ /* 0x020fe400078ec0ff */
[----:B------:R-:W-:-:S02]  /*19730*/  LOP3.LUT R68, R69, 0x380, RZ, 0xc0, !PT ;  /* 0x0000038045447812 */ /* 0x000fc400078ec0ff */
[----:B------:R-:W-:Y:S02]  /*19740*/  LOP3.LUT R98, R99, 0x380, RZ, 0xc0, !PT ;  /* 0x0000038063627812 */ /* 0x000fe400078ec0ff */
[----:B------:R-:W-:Y:S02]  /*19750*/  LOP3.LUT R102, R103, 0x380, RZ, 0xc0, !PT ;  /* 0x0000038067667812 */ /* 0x000fe400078ec0ff */
[----:B------:R-:W-:Y:S02]  /*19760*/  LOP3.LUT R106, R107, 0x380, RZ, 0xc0, !PT ;  /* 0x000003806b6a7812 */ /* 0x000fe400078ec0ff */
[----:B------:R-:W-:Y:S01]  /*19770*/  LOP3.LUT R56, R56, R57, RZ, 0x3c, !PT ;  /* 0x0000003938387212 */ /* 0x000fe200078e3cff */
[--C-:B------:R-:W-:Y:S01]  /*19780*/  IMAD.X R57, RZ, RZ, R119.reuse, P5 ;  /* 0x000000ffff397224 */ /* 0x100fe200028e0677 */
[----:B------:R-:W-:Y:S01]  /*19790*/  LOP3.LUT R60, R60, R61, RZ, 0x3c, !PT ;  /* 0x0000003d3c3c7212 */ /* 0x000fe200078e3cff */
[--C-:B------:R-:W-:Y:S01]  /*197a0*/  IMAD.X R61, RZ, RZ, R119.reuse, P2 ;  /* 0x000000ffff3d7224 */ /* 0x100fe200010e0677 */
[----:B------:R-:W-:Y:S01]  /*197b0*/  LOP3.LUT R64, R64, R65, RZ, 0x3c, !PT ;  /* 0x0000004140407212 */ /* 0x000fe200078e3cff */
[----:B------:R-:W-:Y:S01]  /*197c0*/  IMAD.X R65, RZ, RZ, R119, P1 ;  /* 0x000000ffff417224 */ /* 0x000fe200008e0677 */
[----:B------:R-:W-:-:S02]  /*197d0*/  SHF.R.U64 R37, R37, 0x3, RZ ;  /* 0x0000000325257819 */ /* 0x000fc400000012ff */
[----:B------:R-:W-:Y:S02]  /*197e0*/  SHF.R.U64 R68, R68, 0x3, RZ ;  /* 0x0000000344447819 */ /* 0x000fe400000012ff */
[----:B------:R-:W-:Y:S02]  /*197f0*/  SHF.R.U64 R98, R98, 0x3, RZ ;  /* 0x0000000362627819 */ /* 0x000fe400000012ff */
[----:B------:R-:W-:Y:S02]  /*19800*/  SHF.R.U64 R102, R102, 0x3, RZ ;  /* 0x0000000366667819 */ /* 0x000fe400000012ff */
[----:B------:R-:W-:Y:S02]  /*19810*/  SHF.R.U64 R106, R106, 0x3, RZ ;  /* 0x000000036a6a7819 */ /* 0x000fe400000012ff */
[C---:B------:R-:W-:Y:S02]  /*19820*/  IADD3 R14, P5, R118.reuse, 0x6020, RZ ;  /* 0x00006020760e7810 */ /* 0x040fe40007fbe0ff */
[----:B-1----:R-:W-:-:S02]  /*19830*/  IADD3 R24, P2, R118, 0x6040, RZ ;  /* 0x0000604076187810 */ /* 0x002fc40007f5e0ff */
[----:B------:R-:W-:Y:S01]  /*19840*/  IADD3 R23, P1, R118, 0x6060, RZ ;  /* 0x0000606076177810 */ /* 0x000fe20007f3e0ff */
        /* <DEDUP_REMOVED lines=11> */
[----:B------:R-:W-:Y:S01]  /*19900*/  LOP3.LUT R169, R14, 0x380, RZ, 0xc0, !PT ;  /* 0x000003800ea97812 */ /* 0x000fe200078ec0ff */
[----:B------:R-:W-:Y:S01]  /*19910*/  IMAD.X R37, RZ, RZ, R119, P1 ;  /* 0x000000ffff257224 */ /* 0x000fe200008e0677 */
[----:B------:R-:W-:Y:S01]  /*19920*/  MOV R119, R118 ;  /* 0x0000007600777202 */ /* 0x000fe20000000f00 */
[----:B------:R-:W-:Y:S01]  /*19930*/  BAR.SYNC.DEFER_BLOCKING 0x1, 0x100 ;  /* 0x0044000000007b1d */ /* 0x000fe20000010000 */
[----:B------:R-:W-:-:S02]  /*19940*/  SHF.R.U64 R169, R169, 0x3, RZ ;  /* 0x00000003a9a97819 */ /* 0x000fc400000012ff */
[----:B------:R-:W-:Y:S02]  /*19950*/  MOV R118, R8 ;  /* 0x0000000800767202 */ /* 0x000fe40000000f00 */
[----:B------:R-:W-:Y:S02]  /*19960*/  LOP3.LUT R110, R169, R14, RZ, 0x3c, !PT ;  /* 0x0000000ea96e7212 */ /* 0x000fe400078e3cff */
[----:B------:R-:W-:Y:S02]  /*19970*/  MOV R40, R40 ;  /* 0x0000002800287202 */ /* 0x000fe40000000f00 */
[----:B------:R-:W-:Y:S02]  /*19980*/  F2FP.F16.F32.PACK_AB R8, R170, R173 ;  /* 0x000000adaa08723e */ /* 0x000fe400000000ff */
[----:B------:R-:W-:Y:S02]  /*19990*/  F2FP.F16.F32.PACK_AB R9, R43, R42 ;  /* 0x0000002a2b09723e */ /* 0x000fe400000000ff */
[----:B------:R-:W-:-:S02]  /*199a0*/  MOV R44, R44 ;  /* 0x0000002c002c7202 */ /* 0x000fc40000000f00 */
[----:B------:R-:W-:Y:S02]  /*199b0*/  F2FP.F16.F32.PACK_AB R14, R164, R166 ;  /* 0x000000a6a40e723e */ /* 0x000fe400000000ff */
[----:B------:R-:W-:Y:S02]  /*199c0*/  MOV R48, R48 ;  /* 0x0000003000307202 */ /* 0x000fe40000000f00 */
[----:B------:R-:W-:Y:S02]  /*199d0*/  MOV R52, R52 ;  /* 0x0000003400347202 */ /* 0x000fe40000000f00 */
[----:B------:R-:W-:Y:S02]  /*199e0*/  MOV R56, R56 ;  /* 0x0000003800387202 */ /* 0x000fe40000000f00 */
[----:B------:R-:W-:Y:S01]  /*199f0*/  ISETP.NE.U32.AND P0, PT, RZ, UR4, PT ;  /* 0x00000004ff007c0c */ /* 0x000fe2000bf05070 */
[----:B------:R1:W-:Y:S01]  /*19a00*/  STSM.16.M88.4 [R119], R4 ;  /* 0x0000000477007844 */ /* 0x0003e20000000200 */
[----:B------:R-:W-:-:S02]  /*19a10*/  LOP3.LUT R177, R24, 0x380, RZ, 0xc0, !PT ;  /* 0x0000038018b17812 */ /* 0x000fc400078ec0ff */
[----:B------:R-:W-:Y:S01]  /*19a20*/  ISETP.NE.AND.EX P0, PT, RZ, UR5, PT, P0 ;  /* 0x00000005ff007c0c */ /* 0x000fe2000bf05300 */
[----:B------:R-:W-:Y:S01]  /*19a30*/  ULDC.64 UR4, c[0x0][0xd08] ;  /* 0x0003420000047ab9 */ /* 0x000fe20000000a00 */
[----:B------:R-:W-:Y:S02]  /*19a40*/  LOP3.LUT R0, R23, 0x380, RZ, 0xc0, !PT ;  /* 0x0000038017007812 */ /* 0x000fe400078ec0ff */
[----:B------:R-:W-:Y:S02]  /*19a50*/  MOV R60, R60 ;  /* 0x0000003c003c7202 */ /* 0x000fe40000000f00 */
[----:B------:R-:W-:Y:S02]  /*19a60*/  F2FP.F16.F32.PACK_AB R89, R91, R90 ;  /* 0x0000005a5b59723e */ /* 0x000fe400000000ff */
[----:B------:R-:W-:Y:S02]  /*19a70*/  MOV R64, R64 ;  /* 0x0000004000407202 */ /* 0x000fe40000000f00 */
[----:B------:R-:W-:-:S02]  /*19a80*/  F2FP.F16.F32.PACK_AB R96, R97, R96 ;  /* 0x000000606160723e */ /* 0x000fc400000000ff */
[----:B------:R-:W-:Y:S02]  /*19a90*/  MOV R68, R68 ;  /* 0x0000004400447202 */ /* 0x000fe40000000f00 */
[----:B-1----:R-:W-:Y:S02]  /*19aa0*/  F2FP.F16.F32.PACK_AB R4, R174, R176 ;  /* 0x000000b0ae04723e */ /* 0x002fe400000000ff */
[----:B------:R-:W-:Y:S02]  /*19ab0*/  F2FP.F16.F32.PACK_AB R5, R35, R34 ;  /* 0x000000222305723e */ /* 0x000fe400000000ff */
[----:B------:R-:W-:Y:S02]  /*19ac0*/  F2FP.F16.F32.PACK_AB R6, R172, R175 ;  /* 0x000000afac06723e */ /* 0x000fe400000000ff */
[----:B------:R-:W-:Y:S02]  /*19ad0*/  F2FP.F16.F32.PACK_AB R7, R39, R38 ;  /* 0x000000262707723e */ /* 0x000fe400000000ff */
[----:B------:R-:W-:-:S02]  /*19ae0*/  F2FP.F16.F32.PACK_AB R34, R161, R163 ;  /* 0x000000a3a122723e */ /* 0x000fc400000000ff */
[----:B------:R-:W-:Y:S01]  /*19af0*/  F2FP.F16.F32.PACK_AB R35, R63, R62 ;  /* 0x0000003e3f23723e */ /* 0x000fe200000000ff */
[----:B------:R1:W-:Y:S01]  /*19b00*/  STSM.16.M88.4 [R118], R4 ;  /* 0x0000000476007844 */ /* 0x0003e20000000200 */
[----:B------:R-:W-:Y:S02]  /*19b10*/  ISETP.NE.U32.AND P6, PT, RZ, UR4, PT ;  /* 0x00000004ff007c0c */ /* 0x000fe4000bfc5070 */
[----:B------:R-:W-:Y:S01]  /*19b20*/  SHF.R.U64 R177, R177, 0x3, RZ ;  /* 0x00000003b1b17819 */ /* 0x000fe200000012ff */
[----:B------:R-:W-:Y:S01]  /*19b30*/  STSM.16.M88.4 [R40], R8 ;  /* 0x0000000828007844 */ /* 0x000fe20000000200 */
[----:B------:R-:W-:Y:S02]  /*19b40*/  SHF.R.U64 R0, R0, 0x3, RZ ;  /* 0x0000000300007819 */ /* 0x000fe400000012ff */
[----:B------:R-:W-:Y:S01]  /*19b50*/  F2FP.F16.F32.PACK_AB R90, R93, R92 ;  /* 0x0000005c5d5a723e */ /* 0x000fe200000000ff */
[----:B------:R-:W-:Y:S01]  /*19b60*/  STSM.16.M88.4 [R44], R12 ;  /* 0x0000000c2c007844 */ /* 0x000fe20000000200 */
[----:B------:R-:W-:-:S02]  /*19b70*/  F2FP.F16.F32.PACK_AB R91, R95, R94 ;  /* 0x0000005e5f5b723e */ /* 0x000fc400000000ff */
[----:B------:R-:W-:Y:S01]  /*19b80*/  F2FP.F16.F32.PACK_AB R97, R50, R46 ;  /* 0x0000002e3261723e */ /* 0x000fe200000000ff */
[----:B------:R-:W-:Y:S01]  /*19b90*/  STSM.16.M88.4 [R48], R32 ;  /* 0x0000002030007844 */ /* 0x000fe20000000200 */
[----:B------:R-:W-:Y:S02]  /*19ba0*/  F2FP.F16.F32.PACK_AB R104, R105, R104 ;  /* 0x000000686968723e */ /* 0x000fe400000000ff */
[----:B------:R-:W-:Y:S01]  /*19bb0*/  F2FP.F16.F32.PACK_AB R112, R113, R112 ;  /* 0x000000707170723e */ /* 0x000fe200000000ff */
[----:B------:R-:W-:Y:S01]  /*19bc0*/  STSM.16.M88.4 [R52], R28 ;  /* 0x0000001c34007844 */ /* 0x000fe20000000200 */
[----:B-1----:R-:W-:Y:S02]  /*19bd0*/  F2FP.F16.F32.PACK_AB R4, R73, R159 ;  /* 0x0000009f4904723e */ /* 0x002fe400000000ff */
[----:B------:R-:W-:Y:S02]  /*19be0*/  F2FP.F16.F32.PACK_AB R5, R75, R74 ;  /* 0x0000004a4b05723e */ /* 0x000fe400000000ff */
[----:B------:R-:W-:-:S02]  /*19bf0*/  F2FP.F16.F32.PACK_AB R6, R77, R76 ;  /* 0x0000004c4d06723e */ /* 0x000fc400000000ff */
[----:B------:R-:W-:Y:S02]  /*19c00*/  F2FP.F16.F32.PACK_AB R7, R79, R78 ;  /* 0x0000004e4f07723e */ /* 0x000fe400000000ff */
[----:B------:R-:W-:Y:S02]  /*19c10*/  ISETP.NE.AND.EX P6, PT, RZ, UR5, PT, P6 ;  /* 0x00000005ff007c0c */ /* 0x000fe4000bfc5360 */
[----:B------:R-:W-:Y:S01]  /*19c20*/  LOP3.LUT R114, R177, R24, RZ, 0x3c, !PT ;  /* 0x00000018b1727212 */ /* 0x000fe200078e3cff */
[----:B------:R1:W-:Y:S01]  /*19c30*/  STSM.16.M88.4 [R56], R4 ;  /* 0x0000000438007844 */ /* 0x0003e20000000200 */
[----:B------:R-:W-:Y:S02]  /*19c40*/  LOP3.LUT R36, R0, R23, RZ, 0x3c, !PT ;  /* 0x0000001700247212 */ /* 0x000fe400078e3cff */
[----:B------:R-:W-:Y:S01]  /*19c50*/  MOV R23, R98 ;  /* 0x0000006200177202 */ /* 0x000fe20000000f00 */
[----:B------:R-:W-:Y:S01]  /*19c60*/  STSM.16.M88.4 [R60], R80 ;  /* 0x000000503c007844 */ /* 0x000fe20000000200 */
[----:B------:R-:W-:-:S02]  /*19c70*/  MOV R24, R106 ;  /* 0x0000006a00187202 */ /* 0x000fc40000000f00 */
[----:B------:R-:W-:Y:S01]  /*19c80*/  F2FP.F16.F32.PACK_AB R98, R101, R100 ;  /* 0x000000646562723e */ /* 0x000fe200000000ff */
[----:B------:R-:W-:Y:S01]  /*19c90*/  STSM.16.M88.4 [R64], R88 ;  /* 0x0000005840007844 */ /* 0x000fe20000000200 */
[----:B------:R-:W-:Y:S02]  /*19ca0*/  F2FP.F16.F32.PACK_AB R99, R58, R54 ;  /* 0x000000363a63723e */ /* 0x000fe400000000ff */
[----:B------:R-:W-:Y:S02]  /*19cb0*/  MOV R0, R114 ;  /* 0x0000007200007202 */ /* 0x000fe40000000f00 */
[----:B------:R-:W-:Y:S01]  /*19cc0*/  F2FP.F16.F32.PACK_AB R105, R72, R66 ;  /* 0x000000424869723e */ /* 0x000fe200000000ff */
[----:B------:R-:W-:Y:S01]  /*19cd0*/  STSM.16.M88.4 [R68], R96 ;  /* 0x0000006044007844 */ /* 0x000fe20000000200 */
[----:B------:R-:W-:Y:S01]  /*19ce0*/  F2FP.F16.F32.PACK_AB R106, R109, R108 ;  /* 0x0000006c6d6a723e */ /* 0x000fe200000000ff */
[----:B-1----:R-:W1:Y:S01]  /*19cf0*/  LDC.64 R4, c[0x0][0xd00] ;  /* 0x00034000ff047b82 */ /* 0x002e620000000a00 */
        /* <DEDUP_REMOVED lines=14> */
[----:B-1----:R-:W-:Y:S01]  /*19de0*/  IMAD.WIDE R6, R218, 0x4, R4 ;  /* 0x00000004da067825 */ /* 0x002fe200078e0204 */
[----:B------:R-:W-:Y:S01]  /*19df0*/  MOV R110, R110 ;  /* 0x0000006e006e7202 */ /* 0x000fe20000000f00 */
[----:B------:R1:W-:Y:S01]  /*19e00*/  STSM.16.M88.4 [R24], R120 ;  /* 0x0000007818007844 */ /* 0x0003e20000000200 */
[----:B------:R-:W-:Y:S01]  /*19e10*/  F2FP.F16.F32.PACK_AB R130, R133, R132 ;  /* 0x000000848582723e */ /* 0x000fe200000000ff */
[----:B------:R-:W-:Y:S01]  /*19e20*/  IMAD R5, R226, 0x40, R213 ;  /* 0x00000040e2057824 */ /* 0x000fe200078e02d5 */
[----:B------:R-:W-:-:S02]  /*19e30*/  F2FP.F16.F32.PACK_AB R131, R135, R134 ;  /* 0x000000868783723e */ /* 0x000fc400000000ff */
[----:B------:R-:W-:Y:S02]  /*19e40*/  F2FP.F16.F32.PACK_AB R137, R139, R138 ;  /* 0x0000008a8b89723e */ /* 0x000fe400000000ff */
[----:B------:R-:W-:Y:S01]  /*19e50*/  F2FP.F16.F32.PACK_AB R144, R145, R144 ;  /* 0x000000909190723e */ /* 0x000fe200000000ff */
[----:B------:R-:W-:Y:S01]  /*19e60*/  IMAD.WIDE R20, R5, 0x2, R20 ;  /* 0x0000000205147825 */ /* 0x000fe200078e0214 */
[----:B------:R-:W-:Y:S01]  /*19e70*/  F2FP.F16.F32.PACK_AB R138, R141, R140 ;  /* 0x0000008c8d8a723e */ /* 0x000fe200000000ff */
[----:B------:R-:W2:Y:S01]  /*19e80*/  @P6 LDC.64 R4, c[0x0][0xd08] ;  /* 0x00034200ff046b82 */ /* 0x000ea20000000a00 */
[----:B------:R-:W-:Y:S01]  /*19e90*/  F2FP.F16.F32.PACK_AB R139, R143, R142 ;  /* 0x0000008e8f8b723e */ /* 0x000fe200000000ff */
[----:B------:R-:W-:Y:S01]  /*19ea0*/  STSM.16.M88.4 [R110], R128 ;  /* 0x000000806e007844 */ /* 0x000fe20000000200 */
[----:B------:R-:W-:Y:S02]  /*19eb0*/  F2FP.F16.F32.PACK_AB R145, R147, R146 ;  /* 0x000000929391723e */ /* 0x000fe400000000ff */
[----:B------:R-:W-:Y:S01]  /*19ec0*/  MOV R36, R36 ;  /* 0x0000002400247202 */ /* 0x000fe20000000f00 */
[----:B------:R3:W-:Y:S01]  /*19ed0*/  STSM.16.M88.4 [R0], R136 ;  /* 0x0000008800007844 */ /* 0x0007e20000000200 */
[----:B------:R-:W-:Y:S01]  /*19ee0*/  F2FP.F16.F32.PACK_AB R146, R149, R148 ;  /* 0x000000949592723e */ /* 0x000fe200000000ff */
[----:B------:R-:W-:Y:S01]  /*19ef0*/  ULDC UR4, c[0x0][0xb88] ;  /* 0x0002e20000047ab9 */ /* 0x000fe20000000800 */
[----:B------:R-:W-:Y:S01]  /*19f00*/  F2FP.F16.F32.PACK_AB R147, R151, R150 ;  /* 0x000000969793723e */ /* 0x000fe200000000ff */
[----:B-1----:R-:W-:-:S04]  /*19f10*/  IMAD.MOV.U32 R24, RZ, RZ, RZ ;  /* 0x000000ffff187224 */ /* 0x002fc800078e00ff */
[----:B------:R1:W-:Y:S01]  /*19f20*/  STSM.16.M88.4 [R36], R144 ;  /* 0x0000009024007844 */ /* 0x0003e20000000200 */
[----:B------:R-:W-:Y:S01]  /*19f30*/  BAR.SYNC.DEFER_BLOCKING 0x1, 0x100 ;  /* 0x0044000000007b1d */ /* 0x000fe20000010000 */
[----:B---3--:R-:W-:Y:S02]  /*19f40*/  IMAD.U32 R0, RZ, RZ, UR4 ;  /* 0x00000004ff007e24 */ /* 0x008fe4000f8e00ff */
[----:B--2---:R-:W-:-:S03]  /*19f50*/  @P6 IMAD.WIDE R4, R218, 0x4, R4 ;  /* 0x00000004da046825 */ /* 0x004fc600078e0204 */
[----:B------:R2:W5:Y:S01]  /*19f60*/  @P0 LDG.E R24, desc[UR50][R6.64] ;  /* 0x0000003206180981 */ /* 0x000562000c1e1900 */
[C---:B------:R-:W-:Y:S02]  /*19f70*/  IADD3 R9, P1, R20.reuse, 0x1000, RZ ;  /* 0x0000100014097810 */ /* 0x040fe40007f3e0ff */
[C---:B------:R-:W-:Y:S01]  /*19f80*/  IADD3 R13, P2, R20.reuse, 0x2000, RZ ;  /* 0x00002000140d7810 */ /* 0x040fe20007f5e0ff */
[----:B------:R2:W5:Y:S01]  /*19f90*/  @P6 LDG.E R0, desc[UR50][R4.64] ;  /* 0x0000003204006981 */ /* 0x000562000c1e1900 */
        /* <DEDUP_REMOVED lines=24> */
[----:B-1----:R-:W-:Y:S02]  /*1a120*/  LOP3.LUT R36, R37, 0x380, RZ, 0xc0, !PT ;  /* 0x0000038025247812 */ /* 0x002fe400078ec0ff */
        /* <DEDUP_REMOVED lines=22> */
.L_x_3666:
[----:B------:R-:W1:Y:S01]  /*1a290*/  SHFL.IDX PT, R4, R227, RZ, 0x1f ;  /* 0x00001fffe3047589 */ /* 0x000e6200000e0000 */
        /* <DEDUP_REMOVED lines=18> */
[----:B------:R-:W-:Y:S02]  /*1a3c0*/  LOP3.LUT R7, R20, 0x380, RZ, 0xc0, !PT ;  /* 0x0000038014077812 */ /* 0x000fe400078ec0ff */
[----:B-1----:R-:W-:-:S02]  /*1a3d0*/  ISETP.NE.AND P4, PT, R4, RZ, PT ;  /* 0x000000ff0400720c */ /* 0x002fc40003f85270 */
[----:B------:R-:W-:Y:S02]  /*1a3e0*/  LOP3.LUT R5, R6, 0x380, RZ, 0xc0, !PT ;  /* 0x0000038006057812 */ /* 0x000fe400078ec0ff */
[----:B------:R-:W-:Y:S02]  /*1a3f0*/  SHF.R.U64 R60, R60, 0x3, RZ ;  /* 0x000000033c3c7819 */ /* 0x000fe400000012ff */
[----:B------:R-:W-:Y:S02]  /*1a400*/  SHF.R.U64 R64, R64, 0x3, RZ ;  /* 0x0000000340407819 */ /* 0x000fe400000012ff */
[----:B------:R-:W-:Y:S02]  /*1a410*/  SHF.R.U64 R68, R68, 0x3, RZ ;  /* 0x0000000344447819 */ /* 0x000fe400000012ff */
[----:B------:R-:W-:Y:S02]  /*1a420*/  SHF.R.U64 R72, R72, 0x3, RZ ;  /* 0x0000000348487819 */ /* 0x000fe400000012ff */
[----:B------:R-:W-:-:S02]  /*1a430*/  SHF.R.U64 R7, R7, 0x3, RZ ;  /* 0x0000000307077819 */ /* 0x000fc400000012ff */
        /* <DEDUP_REMOVED lines=11> */
[----:B------:R-:W-:Y:S02]  /*1a4f0*/  LOP3.LUT R76, R5, R6, RZ, 0x3c, !PT ;  /* 0x00000006054c7212 */ /* 0x000fe400078e3cff */
[----:B------:R-:W-:Y:S02]  /*1a500*/  SHF.R.S32.HI R82, RZ, 0x1f, R217 ;  /* 0x0000001fff527819 */ /* 0x000fe400000114d9 */
[----:B------:R-:W-:Y:S02]  /*1a510*/  SEL R83, R218, RZ, !P0 ;  /* 0x000000ffda537207 */ /* 0x000fe40004000000 */
[----:B------:R-:W-:Y:S02]  /*1a520*/  SEL R80, R4, RZ, !P0 ;  /* 0x000000ff04507207 */ /* 0x000fe40004000000 */
[----:B-----5:R-:W-:Y:S01]  /*1a530*/  SHF.R.S32.HI R81, RZ, 0x1f, R24 ;  /* 0x0000001fff517819 */ /* 0x020fe20000011418 */
[----:B------:R-:W-:Y:S06]  /*1a540*/  @P4 BRA `(.L_x_3667) ;  /* 0x0000000000b84947 */ /* 0x000fec0003800000 */
[----:B------:R-:W1:Y:S01]  /*1a550*/  LDC R23, c[0x0][0xce8] ;  /* 0x00033a00ff177b82 */ /* 0x000e620000000800 */
[----:B------:R-:W-:Y:S01]  /*1a560*/  ULDC.64 UR4, c[0x0][0xc90] ;  /* 0x0003240000047ab9 */ /* 0x000fe20000000a00 */
[----:B------:R-:W-:Y:S02]  /*1a570*/  IMAD.IADD R14, R214, 0x1, R195 ;  /* 0x00000001d60e7824 */ /* 0x000fe400078e02c3 */
[----:B------:R-:W-:Y:S02]  /*1a580*/  IMAD R6, R82, UR4, RZ ;  /* 0x0000000452067c24 */ /* 0x000fe4000f8e02ff */
[----:B------:R-:W-:Y:S02]  /*1a590*/  IMAD.MOV.U32 R4, RZ, RZ, R24 ;  /* 0x000000ffff047224 */ /* 0x000fe400078e0018 */
[----:B------:R-:W-:Y:S02]  /*1a5a0*/  IMAD R11, R217, UR5, R6 ;  /* 0x00000005d90b7c24 */ /* 0x000fe4000f8e0206 */
[----:B------:R-:W-:-:S02]  /*1a5b0*/  IMAD.MOV.U32 R5, RZ, RZ, R81 ;  /* 0x000000ffff057224 */ /* 0x000fc400078e0051 */
[----:B------:R-:W-:Y:S02]  /*1a5c0*/  IMAD.IADD R30, R194, 0x1, R195 ;  /* 0x00000001c21e7824 */ /* 0x000fe400078e02c3 */
[----:B------:R-:W-:Y:S01]  /*1a5d0*/  IMAD.WIDE.U32 R4, R217, UR4, R4 ;  /* 0x00000004d9047c25 */ /* 0x000fe2000f8e0004 */
[----:B------:R-:W-:-:S03]  /*1a5e0*/  ULDC.64 UR4, c[0x0][0xc98] ;  /* 0x0003260000047ab9 */ /* 0x000fc60000000a00 */
[----:B------:R-:W-:Y:S02]  /*1a5f0*/  IMAD.IADD R5, R5, 0x1, R11 ;  /* 0x0000000105057824 */ /* 0x000fe400078e020b */
        /* <DEDUP_REMOVED lines=21> */
[----:B------:R-:W-:-:S03]  /*1a750*/  ULDC.64 UR4, c[0x0][0xc50] ;  /* 0x0003140000047ab9 */ /* 0x000fc60000000a00 */
[----:B------:R-:W-:Y:S01]  /*1a760*/  IMAD.IADD R5, R5, 0x1, R11 ;  /* 0x0000000105057824 */ /* 0x000fe200078e020b */
[----:B------:R-:W-:-:S04]  /*1a770*/  LEA R11, P0, R4, UR4, 0x2 ;  /* 0x00000004040b7c11 */ /* 0x000fc8000f8010ff */
[----:B------:R-:W-:Y:S01]  /*1a780*/  LEA.HI.X R14, R4, UR5, R5, 0x2, P0 ;  /* 0x00000005040e7c11 */ /* 0x000fe200080f1405 */
[----:B------:R-:W-:Y:S01]  /*1a790*/  SHFL.IDX PT, R6, R11, 0x1, 0x1c1f ;  /* 0x003c1f000b067f89 */ /* 0x000fe200000e0000 */
[----:B------:R-:W-:Y:S01]  /*1a7a0*/  ISETP.NE.AND P0, PT, R185, R10, PT ;  /* 0x0000000ab900720c */ /* 0x000fe20003f05270 */
[C---:B------:R-:W-:Y:S02]  /*1a7b0*/  VIADD R10, R30.reuse, 0x8 ;  /* 0x000000081e0a7836 */ /* 0x040fe40000000000 */
[----:B------:R-:W-:Y:S01]  /*1a7c0*/  SHFL.IDX PT, R4, R11, RZ, 0x1c1f ;  /* 0x001c1fff0b047589 */ /* 0x000fe200000e0000 */
[-C--:B------:R-:W-:Y:S02]  /*1a7d0*/  ISETP.GE.OR P1, PT, R30, R23.reuse, P0 ;  /* 0x000000171e00720c */ /* 0x080fe40000726670 */
[----:B------:R-:W-:Y:S01]  /*1a7e0*/  ISETP.GE.OR P0, PT, R10, R23, P0 ;  /* 0x000000170a00720c */ /* 0x000fe20000706670 */
[----:B------:R-:W1:Y:S04]  /*1a7f0*/  SHFL.IDX PT, R5, R14, RZ, 0x1c1f ;  /* 0x001c1fff0e057589 */ /* 0x000e6800000e0000 */
[----:B------:R-:W2:Y:S06]  /*1a800*/  SHFL.IDX PT, R7, R14, 0x1, 0x1c1f ;  /* 0x003c1f000e077f89 */ /* 0x000eac00000e0000 */
[----:B-1----:R1:W-:Y:S04]  /*1a810*/  @!P1 ST.E desc[UR50][R4.64], R3 ;  /* 0x0000000304009985 */ /* 0x0023e8000c101932 */
[----:B--2---:R1:W-:Y:S02]  /*1a820*/  @!P0 ST.E desc[UR50][R6.64], R2 ;  /* 0x0000000206008985 */ /* 0x0043e4000c101932 */
.L_x_3667:
[----:B------:R-:W2:Y:S01]  /*1a830*/  LDC R85, c[0x0][0xce8] ;  /* 0x00033a00ff557b82 */ /* 0x000ea20000000800 */
[----:B------:R-:W-:Y:S01]  /*1a840*/  ULDC.64 UR4, c[0x0][0xba0] ;  /* 0x0002e80000047ab9 */ /* 0x000fe20000000a00 */
[----:B-1----:R1:W5:Y:S01]  /*1a850*/  LD.E.128 R4, desc[UR50][R20.64] ;  /* 0x0000003214047980 */ /* 0x002362000c101d00 */
[----:B------:R-:W-:-:S03]  /*1a860*/  IMAD R3, R81, UR4, RZ ;  /* 0x0000000451037c24 */ /* 0x000fc6000f8e02ff */
[----:B------:R-:W5:Y:S02]  /*1a870*/  LD.E.128 R8, desc[UR50][R8.64] ;  /* 0x0000003208087980 */ /* 0x000f64000c101d00 */
[----:B------:R-:W3:Y:S02]  /*1a880*/  LDC R86, c[0x0][0xbc8] ;  /* 0x0002f200ff567b82 */ /* 0x000ee40000000800 */
[----:B------:R-:W5:Y:S01]  /*1a890*/  LD.E.128 R12, desc[UR50][R12.64] ;  /* 0x000000320c0c7980 */ /* 0x000f62000c101d00 */
[----:B-1----:R-:W-:-:S03]  /*1a8a0*/  IMAD R21, R24, UR5, R3 ;  /* 0x0000000518157c24 */ /* 0x002fc6000f8e0203 */
[----:B------:R-:W5:Y:S04]  /*1a8b0*/  LD.E.128 R28, desc[UR50][R28.64] ;  /* 0x000000321c1c7980 */ /* 0x000f68000c101d00 */
[----:B------:R-:W5:Y:S04]  /*1a8c0*/  LD.E.128 R32, desc[UR50][R32.64] ;  /* 0x0000003220207980 */ /* 0x000f68000c101d00 */
[----:B------:R-:W5:Y:S01]  /*1a8d0*/  LD.E.128 R36, desc[UR50][R36.64] ;  /* 0x0000003224247980 */ /* 0x000f62000c101d00 */
[----:B--2---:R-:W-:Y:S01]  /*1a8e0*/  ISETP.NE.AND P1, PT, R85, 0x1, PT ;  /* 0x000000015500780c */ /* 0x004fe20003f25270 */
[----:B------:R-:W-:Y:S01]  /*1a8f0*/  IMAD.WIDE.U32 R2, R24, UR4, RZ ;  /* 0x0000000418027c25 */ /* 0x000fe2000f8e00ff */
[----:B------:R-:W-:Y:S01]  /*1a900*/  ULDC.64 UR4, c[0x0][0xbe8] ;  /* 0x0002fa0000047ab9 */ /* 0x000fe20000000a00 */
[----:B------:R-:W5:Y:S04]  /*1a910*/  LD.E.128 R40, desc[UR50][R40.64] ;  /* 0x0000003228287980 */ /* 0x000f68000c101d00 */
[----:B------:R-:W5:Y:S04]  /*1a920*/  LD.E.128 R44, desc[UR50][R44.64] ;  /* 0x000000322c2c7980 */ /* 0x000f68000c101d00 */
[----:B------:R-:W5:Y:S02]  /*1a930*/  LD.E.128 R48, desc[UR50][R48.64] ;  /* 0x0000003230307980 */ /* 0x000f64000c101d00 */
[----:B------:R-:W1:Y:S01]  /*1a940*/  @P1 LDC R24, c[0x0][0xcec] ;  /* 0x00033b00ff181b82 */ /* 0x000e620000000800 */
[----:B------:R-:W-:Y:S01]  /*1a950*/  IMAD.IADD R3, R3, 0x1, R21 ;  /* 0x0000000103037824 */ /* 0x000fe200078e0215 */
[----:B------:R-:W5:Y:S01]  /*1a960*/  LD.E.128 R52, desc[UR50][R52.64] ;  /* 0x0000003234347980 */ /* 0x000f62000c101d00 */
[----:B------:R-:W-:-:S03]  /*1a970*/  IMAD R20, R82, UR4, RZ ;  /* 0x0000000452147c24 */ /* 0x000fc6000f8e02ff */
[----:B------:R-:W5:Y:S02]  /*1a980*/  LD.E.128 R56, desc[UR50][R56.64] ;  /* 0x0000003238387980 */ /* 0x000f64000c101d00 */
[----:B------:R-:W2:Y:S01]  /*1a990*/  @P1 LDC R23, c[0x0][0xcf0] ;  /* 0x00033c00ff171b82 */ /* 0x000ea20000000800 */
        /* <DEDUP_REMOVED lines=9> */
[----:B------:R-:W-:Y:S01]  /*1aa30*/  IMAD.IADD R81, R195, 0x1, R20 ;  /* 0x00000001c3517824 */ /* 0x000fe200078e0214 */
[----:B------:R-:W5:Y:S01]  /*1aa40*/  LD.E.128 R72, desc[UR50][R72.64] ;  /* 0x0000003248487980 */ /* 0x000f62000c101d00 */
[C---:B------:R-:W-:Y:S02]  /*1aa50*/  IMAD R21, R83.reuse, UR5, R21 ;  /* 0x0000000553157c24 */ /* 0x040fe4000f8e0215 */
[----:B------:R-:W-:Y:S01]  /*1aa60*/  IMAD.WIDE.U32 R2, R83, UR4, R2 ;  /* 0x0000000453027c25 */ /* 0x000fe2000f8e0002 */
[----:B---3--:R-:W-:Y:S01]  /*1aa70*/  ISETP.GE.AND P0, PT, R223, R86, PT ;  /* 0x00000056df00720c */ /* 0x008fe20003f06270 */
[----:B------:R-:W-:Y:S01]  /*1aa80*/  ULDC.64 UR4, c[0x0][0xbe0] ;  /* 0x0002f80000047ab9 */ /* 0x000fe20000000a00 */
[----:B------:R-:W5:Y:S01]  /*1aa90*/  LD.E.128 R76, desc[UR50][R76.64] ;  /* 0x000000324c4c7980 */ /* 0x000f62000c101d00 */
[----:B-1----:R-:W-:Y:S01]  /*1aaa0*/  @P1 IMAD.HI.U32 R20, R81, R24, RZ ;  /* 0x0000001851141227 */ /* 0x002fe200078e00ff */
[----:B------:R-:W-:Y:S01]  /*1aab0*/  BSSY B1, `(.L_x_3668) ;  /* 0x0000064000017945 */ /* 0x000fe20003800000 */
[----:B------:R-:W-:Y:S01]  /*1aac0*/  SHF.R.S32.HI R89, RZ, 0x1f, R228 ;  /* 0x0000001fff597819 */ /* 0x000fe200000114e4 */
[----:B------:R-:W-:Y:S01]  /*1aad0*/  @!PT LDS RZ, [RZ] ;  /* 0x00000000fffff984 */ /* 0x000fe20000000800 */
[----:B------:R-:W-:Y:S01]  /*1aae0*/  @!PT LDS RZ, [RZ] ;  /* 0x00000000fffff984 */ /* 0x000fe20000000800 */
[----:B------:R-:W-:Y:S01]  /*1aaf0*/  @!PT LDS RZ, [RZ] ;  /* 0x00000000fffff984 */ /* 0x000fe20000000800 */
[----:B------:R-:W-:Y:S01]  /*1ab00*/  @!PT LDS RZ, [RZ] ;  /* 0x00000000fffff984 */ /* 0x000fe20000000800 */
[----:B------:R1:W-:Y:S06]  /*1ab10*/  MEMBAR.ALL.CTA ;  /* 0x0000000000007992 */ /* 0x0003ec0000008000 */
[----:B-1----:R-:W1:Y:S01]  /*1ab20*/  FENCE.VIEW.ASYNC.S ;  /* 0x00000000000073c6 */ /* 0x002e620000000000 */
[----:B------:R-:W-:Y:S01]  /*1ab30*/  IMAD.IADD R3, R3, 0x1, R21 ;  /* 0x0000000103037824 */ /* 0x000fe200078e0215 */
[----:B------:R-:W-:Y:S01]  /*1ab40*/  SHF.R.S32.HI R90, RZ, 0x1f, R229 ;  /* 0x0000001fff5a7819 */ /* 0x000fe200000114e5 */
[----:B------:R-:W-:Y:S01]  /*1ab50*/  IMAD.MOV.U32 R21, RZ, RZ, R81 ;  /* 0x000000ffff157224 */ /* 0x000fe200078e0051 */
[----:B--2---:R-:W-:Y:S01]  /*1ab60*/  @P1 SHF.R.U32.HI R21, RZ, R23, R20 ;  /* 0x00000017ff151219 */ /* 0x004fe20000011614 */
[----:B------:R-:W-:Y:S01]  /*1ab70*/  IMAD R88, R0, R85, RZ ;  /* 0x0000005500587224 */ /* 0x000fe200078e02ff */
[----:B------:R-:W-:Y:S01]  /*1ab80*/  SEL R23, RZ, 0xffffffff, P0 ;  /* 0xffffffffff177807 */ /* 0x000fe20000000000 */
[----:B------:R-:W-:Y:S01]  /*1ab90*/  IMAD.IADD R195, R226, 0x1, R195 ;  /* 0x00000001e2c37824 */ /* 0x000fe200078e02c3 */
[-C--:B------:R-:W-:Y:S01]  /*1aba0*/  ISETP.GE.AND P0, PT, R222, R86.reuse, PT ;  /* 0x00000056de00720c */ /* 0x080fe20003f06270 */
[----:B------:R-:W-:Y:S01]  /*1abb0*/  IMAD.MOV R80, RZ, RZ, -R21 ;  /* 0x000000ffff507224 */ /* 0x000fe200078e0a15 */
[----:B------:R-:W-:Y:S01]  /*1abc0*/  ISETP.GE.AND P1, PT, R213, R86, PT ;  /* 0x00000056d500720c */ /* 0x000fe20003f26270 */
[----:B------:R-:W-:Y:S01]  /*1abd0*/  IMAD.SHL.U32 R83, R23, 0x2, RZ ;  /* 0x0000000217537824 */ /* 0x000fe200078e00ff */
[----:B------:R-:W-:Y:S01]  /*1abe0*/  SEL R24, RZ, 0xffffffff, P0 ;  /* 0xffffffffff187807 */ /* 0x000fe20000000000 */
[----:B------:R-:W-:Y:S01]  /*1abf0*/  IMAD R23, R85, R80, R81 ;  /* 0x0000005055177224 */ /* 0x000fe200078e0251 */
[----:B------:R-:W-:Y:S01]  /*1ac00*/  SEL R20, RZ, 0x1, P1 ;  /* 0x00000001ff147807 */ /* 0x000fe20000800000 */
[----:B------:R-:W-:Y:S01]  /*1ac10*/  IMAD.WIDE.U32 R2, R21, UR4, R2 ;  /* 0x0000000415027c25 */ /* 0x000fe2000f8e0002 */
[----:B------:R-:W-:-:S02]  /*1ac20*/  ISETP.GE.AND P0, PT, R221, R86, PT ;  /* 0x00000056dd00720c */ /* 0x000fc40003f06270 */
[----:B------:R-:W-:Y:S01]  /*1ac30*/  LOP3.LUT R20, R83, 0x2, R20, 0xe2, !PT ;  /* 0x0000000253147812 */ /* 0x000fe200078ee214 */
[----:B------:R-:W-:Y:S01]  /*1ac40*/  IMAD.SHL.U32 R81, R24, 0x4, RZ ;  /* 0x0000000418517824 */ /* 0x000fe200078e00ff */
[----:B------:R-:W-:Y:S01]  /*1ac50*/  SEL R24, RZ, 0xffffffff, P0 ;  /* 0xffffffffff187807 */ /* 0x000fe20000000000 */
[----:B------:R-:W-:Y:S01]  /*1ac60*/  VIADD R0, R18, 0x38820 ;  /* 0x0003882012007836 */ /* 0x000fe20000000000 */
[-C--:B------:R-:W-:Y:S02]  /*1ac70*/  ISETP.GE.AND P0, PT, R220, R86.reuse, PT ;  /* 0x00000056dc00720c */ /* 0x080fe40003f06270 */
[----:B------:R-:W-:Y:S02]  /*1ac80*/  SHF.R.S32.HI R80, RZ, 0x1f, R21 ;  /* 0x0000001fff507819 */ /* 0x000fe40000011415 */
        /* <DEDUP_REMOVED lines=9> */
[----:B------:R-:W-:Y:S01]  /*1ad20*/  SEL R21, RZ, 0xffffffff, P0 ;  /* 0xffffffffff157807 */ /* 0x000fe20000000000 */
[----:B------:R-:W-:Y:S01]  /*1ad30*/  ULDC.64 UR4, c[0x0][0xbd8] ;  /* 0x0002f60000047ab9 */ /* 0x000fe20000000a00 */
[----:B------:R-:W-:Y:S01]  /*1ad40*/  LOP3.LUT R20, R83, 0x10, R20, 0xe2, !PT ;  /* 0x0000001053147812 */ /* 0x000fe200078ee214 */
[----:B------:R-:W-:Y:S01]  /*1ad50*/  IMAD.IADD R3, R3, 0x1, R81 ;  /* 0x0000000103037824 */ /* 0x000fe200078e0251 */
[----:B------:R-:W-:Y:S01]  /*1ad60*/  ISETP.GE.AND P0, PT, R229, R86, PT ;  /* 0x00000056e500720c */ /* 0x000fe20003f06270 */
[----:B------:R-:W-:Y:S01]  /*1ad70*/  IMAD R24, R24, UR4, RZ ;  /* 0x0000000418187c24 */ /* 0x000fe2000f8e02ff */
[----:B------:R-:W-:Y:S01]  /*1ad80*/  ISETP.GE.AND P1, PT, R195, R88, PT ;  /* 0x00000058c300720c */ /* 0x000fe20003f26270 */
[----:B------:R-:W-:Y:S01]  /*1ad90*/  IMAD.SHL.U32 R21, R21, 0x20, RZ ;  /* 0x0000002015157824 */ /* 0x000fe200078e00ff */
[----:B------:R-:W-:Y:S01]  /*1ada0*/  PRMT R0, RZ, 0x654, R0 ;  /* 0x00000654ff007816 */ /* 0x000fe20000000000 */
[C---:B------:R-:W-:Y:S01]  /*1adb0*/  IMAD R81, R23.reuse, UR5, R24 ;  /* 0x0000000517517c24 */ /* 0x040fe2000f8e0218 */
[----:B------:R-:W-:Y:S01]  /*1adc0*/  SHF.R.S32.HI R91, RZ, 0x1f, R219 ;  /* 0x0000001fff5b7819 */ /* 0x000fe200000114db */
[----:B------:R-:W-:Y:S01]  /*1add0*/  IMAD.WIDE.U32 R2, R23, UR4, R2 ;  /* 0x0000000417027c25 */ /* 0x000fe2000f8e0002 */
[----:B------:R-:W-:Y:S01]  /*1ade0*/  LOP3.LUT R20, R21, 0x20, R20, 0xe2, !PT ;  /* 0x0000002015147812 */ /* 0x000fe200078ee214 */
[----:B------:R-:W-:Y:S01]  /*1adf0*/  ULDC.64 UR4, c[0x0][0xb80] ;  /* 0x0002e00000047ab9 */ /* 0x000fe20000000a00 */
[----:B------:R-:W-:Y:S01]  /*1ae00*/  SEL R21, RZ, 0x40, P0 ;  /* 0x00000040ff157807 */ /* 0x000fe20000000000 */
[----:B------:R-:W-:Y:S01]  /*1ae10*/  IMAD.IADD R3, R3, 0x1, R81 ;  /* 0x0000000103037824 */ /* 0x000fe200078e0251 */
[----:B------:R-:W-:Y:S01]  /*1ae20*/  ISETP.GE.AND P0, PT, R228, R86, PT ;  /* 0x00000056e400720c */ /* 0x000fe20003f06270 */
[----:B-1----:R1:W-:Y:S01]  /*1ae30*/  SYNCS.ARRIVE.TRANS64.RED.A1T0 RZ, [R0+URZ], RZ ;  /* 0x000000ff00ff79a7 */ /* 0x0023e2000810043f */
[----:B------:R-:W-:-:S02]  /*1ae40*/  LEA R24, P2, R2, UR4, 0x1 ;  /* 0x0000000402187c11 */ /* 0x000fc4000f8408ff */
[----:B------:R-:W-:Y:S02]  /*1ae50*/  LOP3.LUT R23, R20, R21, RZ, 0xfc, !PT ;  /* 0x0000001514177212 */ /* 0x000fe400078efcff */
[----:B------:R-:W-:Y:S02]  /*1ae60*/  SEL R20, RZ, 0x80, P0 ;  /* 0x00000080ff147807 */ /* 0x000fe40000000000 */
[----:B------:R-:W-:Y:S02]  /*1ae70*/  LEA.HI.X R87, R2, UR5, R3, 0x1, P2 ;  /* 0x0000000502577c11 */ /* 0x000fe400090f0c03 */
[----:B-1----:R-:W-:Y:S02]  /*1ae80*/  LOP3.LUT R0, R23, R20, RZ, 0xfc, !PT ;  /* 0x0000001417007212 */ /* 0x002fe400078efcff */
[----:B------:R1:W2:Y:S01]  /*1ae90*/  SHFL.IDX PT, R20, R24, RZ, 0x181f ;  /* 0x00181fff18147589 */ /* 0x0002a200000e0000 */
[----:B------:R-:W-:Y:S02]  /*1aea0*/  SHF.R.S32.HI R92, RZ, 0x1f, R220 ;  /* 0x0000001fff5c7819 */ /* 0x000fe400000114dc */
[----:B------:R-:W-:Y:S01]  /*1aeb0*/  SHF.R.S32.HI R93, RZ, 0x1f, R221 ;  /* 0x0000001fff5d7819 */ /* 0x000fe200000114dd */
[----:B------:R1:W3:Y:S01]  /*1aec0*/  SHFL.IDX PT, R21, R87, RZ, 0x181f ;  /* 0x00181fff57157589 */ /* 0x0002e200000e0000 */
[----:B------:R-:W-:-:S02]  /*1aed0*/  SHF.R.S32.HI R94, RZ, 0x1f, R222 ;  /* 0x0000001fff5e7819 */ /* 0x000fc400000114de */
[----:B------:R-:W-:Y:S01]  /*1aee0*/  SHF.R.S32.HI R95, RZ, 0x1f, R223 ;  /* 0x0000001fff5f7819 */ /* 0x000fe200000114df */
        /* <DEDUP_REMOVED lines=22> */
[-C--:B------:R-:W-:Y:S02]  /*1b050*/  @P0 LEA R6, P3, R229, R20.reuse, 0x1 ;  /* 0x00000014e5060211 */ /* 0x080fe400078608ff */
[-C--:B------:R-:W-:Y:S02]  /*1b060*/  @!P2 LEA.HI.X R3, R220, R21.reuse, R92, 0x1, P5 ;  /* 0x00000015dc03a211 */ /* 0x080fe400028f0c5c */
[----:B---3--:R-:W-:Y:S02]  /*1b070*/  @P4 LEA R12, P5, R228, R20, 0x1 ;  /* 0x00000014e40c4211 */ /* 0x008fe400078a08ff */
[-C--:B------:R-:W-:Y:S01]  /*1b080*/  @!P1 LEA.HI.X R5, R219, R21.reuse, R91, 0x1, P6 ;  /* 0x00000015db059211 */ /* 0x080fe200030f0c5b */
[----:B------:R4:W-:Y:S01]  /*1b090*/  @!P2 ST.E.128 desc[UR50][R2.64], R48 ;  /* 0x000000300200a985 */ /* 0x0009e2000c101d32 */
[----:B------:R-:W-:-:S02]  /*1b0a0*/  @P0 LEA.HI.X R7, R229, R21, R90, 0x1, P3 ;  /* 0x00000015e5070211 */ /* 0x000fc400018f0c5a */
[----:B------:R-:W-:Y:S01]  /*1b0b0*/  @P4 LEA.HI.X R13, R228, R21, R89, 0x1, P5 ;  /* 0x00000015e40d4211 */ /* 0x000fe200028f0c59 */
[----:B------:R4:W-:Y:S04]  /*1b0c0*/  @!P1 ST.E.128 desc[UR50][R4.64], R56 ;  /* 0x0000003804009985 */ /* 0x0009e8000c101d32 */
[----:B------:R4:W-:Y:S04]  /*1b0d0*/  @P0 ST.E.128 desc[UR50][R6.64], R64 ;  /* 0x0000004006000985 */ /* 0x0009e8000c101d32 */
[----:B------:R4:W-:Y:S02]  /*1b0e0*/  @P4 ST.E.128 desc[UR50][R12.64], R72 ;  /* 0x000000480c004985 */ /* 0x0009e4000c101d32 */
.L_x_3669:
[----:B------:R-:W-:Y:S05]  /*1b0f0*/  BSYNC B1 ;  /* 0x0000000000017941 */ /* 0x000fea0003800000 */
.L_x_3668:
[----:B----4-:R-:W-:Y:S01]  /*1b100*/  VIADD R2, R195, 0x20 ;  /* 0x00000020c3027836 */ /* 0x010fe20000000000 */
[----:B-----5:R4:W0:Y:S04]  /*1b110*/  SHFL.IDX PT, R5, R87, 0x1, 0x181f ;  /* 0x00381f0057057f89 */ /* 0x02082800000e0000 */
[----:B------:R-:W-:Y:S01]  /*1b120*/  ISETP.GE.AND P0, PT, R2, R88, PT ;  /* 0x000000580200720c */ /* 0x000fe20003f06270 */
[----:B------:R4:W0:-:S12]  /*1b130*/  SHFL.IDX PT, R4, R24, 0x1, 0x181f ;  /* 0x00381f0018047f89 */ /* 0x00081800000e0000 */
[----:B----4-:R-:W-:Y:S05]  /*1b140*/  @P0 BRA `(.L_x_3670) ;  /* 0x0000000c00fc0947 */ /* 0x010fea0003800000 */
[-C--:B------:R-:W-:Y:S02]  /*1b150*/  ISETP.GE.AND P5, PT, R223, R86.reuse, PT ;  /* 0x00000056df00720c */ /* 0x080fe40003fa6270 */
[-C--:B------:R-:W-:Y:S02]  /*1b160*/  ISETP.GE.AND P6, PT, R213, R86.reuse, PT ;  /* 0x00000056d500720c */ /* 0x080fe40003fc6270 */
[-C--:B------:R-:W-:Y:S02]  /*1b170*/  ISETP.GE.AND P3, PT, R222, R86.reuse, PT ;  /* 0x00000056de00720c */ /* 0x080fe40003f66270 */
[-C--:B------:R-:W-:Y:S02]  /*1b180*/  ISETP.GE.AND P2, PT, R221, R86.reuse, PT ;  /* 0x00000056dd00720c */ /* 0x080fe40003f46270 */
[-C--:B------:R-:W-:Y:S02]  /*1b190*/  ISETP.GE.AND P1, PT, R220, R86.reuse, PT ;  /* 0x00000056dc00720c */ /* 0x080fe40003f26270 */
[----:B------:R-:W-:-:S03]  /*1b1a0*/  ISETP.GE.AND P0, PT, R219, R86, PT ;  /* 0x00000056db00720c */ /* 0x000fc60003f06270 */
[-C--:B0-----:R-:W-:Y:S02]  /*1b1b0*/  @!P5 LEA R6, P4, R223, R4.reuse, 0x1 ;  /* 0x00000004df06d211 */ /* 0x081fe400078808ff */
[----:B------:R-:W-:Y:S02]  /*1b1c0*/  @!P6 IMAD.WIDE R2, R213, 0x2, R4 ;  /* 0x00000002d502e825 */ /* 0x000fe400078e0204 */
[----:B------:R-:W-:Y:S02]  /*1b1d0*/  @!P5 LEA.HI.X R7, R223, R5, R95, 0x1, P4 ;  /* 0x00000005df07d211 */ /* 0x000fe400020f0c5f */
[----:B------:R-:W-:Y:S01]  /*1b1e0*/  LOP3.LUT P4, RZ, R23, 0x40, RZ, 0xc0, !PT ;  /* 0x0000004017ff7812 */ /* 0x000fe2000788c0ff */
[----:B------:R0:W-:Y:S01]  /*1b1f0*/  @!P6 ST.E.128 desc[UR50][R2.64], R8 ;  /* 0x000000080200e985 */ /* 0x0001e2000c101d32 */
[----:B------:R-:W-:-:S03]  /*1b200*/  @!P3 LEA R12, P6, R222, R4, 0x1 ;  /* 0x00000004de0cb211 */ /* 0x000fc600078c08ff */
[----:B------:R4:W-:Y:S01]  /*1b210*/  @!P5 ST.E.128 desc[UR50][R6.64], R28 ;  /* 0x0000001c0600d985 */ /* 0x0009e2000c101d32 */
[-C--:B------:R-:W-:Y:S02]  /*1b220*/  @!P3 LEA.HI.X R13, R222, R5.reuse, R94, 0x1, P6 ;  /* 0x00000005de0db211 */ /* 0x080fe400030f0c5e */
[-C--:B------:R-:W-:Y:S02]  /*1b230*/  @!P2 LEA R14, P5, R221, R4.reuse, 0x1 ;  /* 0x00000004dd0ea211 */ /* 0x080fe400078a08ff */
[CC--:B--2---:R-:W-:Y:S01]  /*1b240*/  @!P1 LEA R20, P6, R220.reuse, R4.reuse, 0x1 ;  /* 0x00000004dc149211 */ /* 0x0c4fe200078c08ff */
[----:B------:R4:W-:Y:S01]  /*1b250*/  @!P3 ST.E.128 desc[UR50][R12.64], R36 ;  /* 0x000000240c00b985 */ /* 0x0009e2000c101d32 */
[----:B------:R-:W-:Y:S02]  /*1b260*/  @!P0 LEA R32, P3, R219, R4, 0x1 ;  /* 0x00000004db208211 */ /* 0x000fe400078608ff */
[-C--:B------:R-:W-:Y:S02]  /*1b270*/  @!P2 LEA.HI.X R15, R221, R5.reuse, R93, 0x1, P5 ;  /* 0x00000005dd0fa211 */ /* 0x080fe400028f0c5d */
[----:B---3--:R-:W-:-:S02]  /*1b280*/  @!P1 LEA.HI.X R21, R220, R5, R92, 0x1, P6 ;  /* 0x00000005dc159211 */ /* 0x008fc400030f0c5c */
        /* <DEDUP_REMOVED lines=13> */
.L_x_3665:
[----:B------:R-:W-:Y:S01]  /*1b360*/  ULDC.64 UR4, c[0x0][0xd00] ;  /* 0x0003400000047ab9 */ /* 0x000fe20000000a00 */
[----:B------:R-:W2:Y:S01]  /*1b370*/  LDC.64 R2, c[0x0][0xd00] ;  /* 0x00034000ff027b82 */ /* 0x000ea20000000a00 */
[----:B------:R-:W-:Y:S01]  /*1b380*/  ISETP.NE.U32.AND P0, PT, RZ, UR4, PT ;  /* 0x00000004ff007c0c */ /* 0x000fe2000bf05070 */
[----:B------:R-:W-:-:S03]  /*1b390*/  IMAD.MOV.U32 R6, RZ, RZ, RZ ;  /* 0x000000ffff067224 */ /* 0x000fc600078e00ff */
[----:B------:R-:W-:Y:S01]  /*1b3a0*/  ISETP.NE.AND.EX P0, PT, RZ, UR5, PT, P0 ;  /* 0x00000005ff007c0c */ /* 0x000fe2000bf05300 */
[----:B------:R-:W-:Y:S02]  /*1b3b0*/  ULDC.64 UR4, c[0x0][0xd08] ;  /* 0x0003420000047ab9 */ /* 0x000fe40000000a00 */
[----:B------:R-:W-:Y:S01]  /*1b3c0*/  ISETP.NE.U32.AND P1, PT, RZ, UR4, PT ;  /* 0x00000004ff007c0c */ /* 0x000fe2000bf25070 */
[----:B------:R-:W3:Y:S01]  /*1b3d0*/  S2R R7, SR_TID.X ;  /* 0x0000000000077919 */ /* 0x000ee20000002100 */
[----:B------:R-:W4:Y:S02]  /*1b3e0*/  LDC R21, c[0x0][0xce8] ;  /* 0x00033a00ff157b82 */ /* 0x000f240000000800 */
[----:B------:R-:W-:Y:S01]  /*1b3f0*/  ISETP.NE.AND.EX P1, PT, RZ, UR5, PT, P1 ;  /* 0x00000005ff007c0c */ /* 0x000fe2000bf25310 */
[----:B--2---:R-:W-:-:S12]  /*1b400*/  IMAD.WIDE R2, R218, 0x4, R2 ;  /* 0x00000004da027825 */ /* 0x004fd800078e0202 */
[----:B------:R-:W2:Y:S01]  /*1b410*/  @P1 LDC.64 R4, c[0x0][0xd08] ;  /* 0x00034200ff041b82 */ /* 0x000ea20000000a00 */
[----:B------:R-:W-:Y:S02]  /*1b420*/  ULDC UR4, c[0x0][0xb88] ;  /* 0x0002e20000047ab9 */ /* 0x000fe40000000800 */
[----:B------:R-:W-:Y:S01]  /*1b430*/  IMAD.U32 R0, RZ, RZ, UR4 ;  /* 0x00000004ff007e24 */ /* 0x000fe2000f8e00ff */
[----:B------:R0:W5:Y:S01]  /*1b440*/  @P0 LDG.E R6, desc[UR50][R2.64] ;  /* 0x0000003202060981 */ /* 0x000162000c1e1900 */
[----:B---3--:R-:W-:Y:S02]  /*1b450*/  VIADD R7, R7, 0xffffff80 ;  /* 0xffffff8007077836 */ /* 0x008fe40000000000 */
[----:B--2---:R-:W-:-:S05]  /*1b460*/  @P1 IMAD.WIDE R4, R218, 0x4, R4 ;  /* 0x00000004da041825 */ /* 0x004fca00078e0204 */
[----:B------:R0:W5:Y:S01]  /*1b470*/  @P1 LDG.E R0, desc[UR50][R4.64] ;  /* 0x0000003204001981 */ /* 0x000162000c1e1900 */
[----:B------:R-:W-:Y:S02]  /*1b480*/  ISETP.GE.AND P2, PT, R7, 0x40, PT ;  /* 0x000000400700780c */ /* 0x000fe40003f46270 */
[----:B------:R-:W-:Y:S01]  /*1b490*/  SHF.R.S32.HI R7, RZ, 0x1f, R218 ;  /* 0x0000001fff077819 */ /* 0x000fe200000114da */
[----:B----4-:R-:W-:Y:S10]  /*1b4a0*/  @P1 BRA `(.L_x_3671) ;  /* 0x0000000000101947 */ /* 0x010ff40003800000 */
[----:B------:R-:W-:Y:S05]  /*1b4b0*/  @!P0 BRA `(.L_x_3671) ;  /* 0x00000000000c8947 */ /* 0x000fea0003800000 */
[----:B0-----:R-:W2:Y:S04]  /*1b4c0*/  LDG.E R5, desc[UR50][R2.64] ;  /* 0x0000003202057981 */ /* 0x001ea8000c1e1900 */
[----:B-----5:R-:W2:Y:S02]  /*1b4d0*/  LDG.E R0, desc[UR50][R2.64+0x4] ;  /* 0x0000043202007981 */ /* 0x020ea4000c1e1900 */
[----:B--2---:R-:W-:-:S07]  /*1b4e0*/  IMAD.IADD R0, R0, 0x1, -R5 ;  /* 0x0000000100007824 */ /* 0x004fce00078e0a05 */
.L_x_3671:
[----:B------:R-:W-:Y:S01]  /*1b4f0*/  BSSY B1, `(.L_x_3672) ;  /* 0x000002d000017945 */ /* 0x000fe20003800000 */
[----:B------:R-:W-:Y:S02]  /*1b500*/  SHF.R.S32.HI R10, RZ, 0x1f, R217 ;  /* 0x0000001fff0a7819 */ /* 0x000fe400000114d9 */
[----:B------:R-:W-:Y:S02]  /*1b510*/  SEL R13, R218, RZ, !P0 ;  /* 0x000000ffda0d7207 */ /* 0x000fe40004000000 */
[----:B------:R-:W-:Y:S02]  /*1b520*/  SEL R12, R7, RZ, !P0 ;  /* 0x000000ff070c7207 */ /* 0x000fe40004000000 */
[----:B-----5:R-:W-:Y:S01]  /*1b530*/  SHF.R.S32.HI R11, RZ, 0x1f, R6 ;  /* 0x0000001fff0b7819 */ /* 0x020fe20000011406 */
[----:B------:R-:W-:Y:S06]  /*1b540*/  @P2 BRA `(.L_x_3673) ;  /* 0x00000000009c2947 */ /* 0x000fec0003800000 */
[----:B0-----:R-:W0:Y:S01]  /*1b550*/  S2R R4, SR_TID.X ;  /* 0x0000000000047919 */ /* 0x001e220000002100 */
[----:B------:R-:W2:Y:S02]  /*1b560*/  LDC R14, c[0x0][0xce8] ;  /* 0x00033a00ff0e7b82 */ /* 0x000ea40000000800 */
[----:B--2---:R-:W-:Y:S01]  /*1b570*/  IMAD R2, R0, R14, RZ ;  /* 0x0000000e00027224 */ /* 0x004fe200078e02ff */
        /* <DEDUP_REMOVED lines=14> */
[----:B------:R-:W2:Y:S01]  /*1b660*/  @P0 LDC R15, c[0x0][0xcf0] ;  /* 0x00033c00ff0f0b82 */ /* 0x000ea20000000800 */
[----:B------:R-:W-:-:S04]  /*1b670*/  IMAD.WIDE.U32 R2, R13, UR4, R2 ;  /* 0x000000040d027c25 */ /* 0x000fc8000f8e0002 */
[----:B0-----:R-:W-:-:S05]  /*1b680*/  @P0 IMAD.HI.U32 R4, R9, R4, RZ ;  /* 0x0000000409040227 */ /* 0x001fca00078e00ff */
[----:B--2---:R-:W-:Y:S01]  /*1b690*/  @P0 SHF.R.U32.HI R5, RZ, R15, R4 ;  /* 0x0000000fff050219 */ /* 0x004fe20000011604 */
        /* <DEDUP_REMOVED lines=18> */
.L_x_3673:
[----:B------:R-:W-:Y:S05]  /*1b7c0*/  BSYNC B1 ;  /* 0x0000000000017941 */ /* 0x000fea0003800000 */
.L_x_3672:
[----:B------:R-:W-:Y:S01]  /*1b7d0*/  ISETP.NE.AND P0, PT, R21, 0x1, PT ;  /* 0x000000011500780c */ /* 0x000fe20003f05270 */
[----:B------:R-:W-:Y:S01]  /*1b7e0*/  ULDC.64 UR4, c[0x0][0xba0] ;  /* 0x0002e80000047ab9 */ /* 0x000fe20000000a00 */
[----:B------:R-:W3:Y:S01]  /*1b7f0*/  LDC R20, c[0x0][0xbc8] ;  /* 0x0002f200ff147b82 */ /* 0x000ee20000000800 */
[----:B0-2---:R-:W-:Y:S01]  /*1b800*/  IMAD R5, R11, UR4, RZ ;  /* 0x000000040b057c24 */ /* 0x005fe2000f8e02ff */
[----:B------:R-:W-:Y:S01]  /*1b810*/  BSSY B1, `(.L_x_3674) ;  /* 0x000006e000017945 */ /* 0x000fe20003800000 */
[C---:B------:R-:W-:Y:S01]  /*1b820*/  IMAD.WIDE.U32 R2, R6.reuse, UR4, RZ ;  /* 0x0000000406027c25 */ /* 0x040fe2000f8e00ff */
[----:B------:R-:W-:Y:S02]  /*1b830*/  SHF.R.S32.HI R28, RZ, 0x1f, R228 ;  /* 0x0000001fff1c7819 */ /* 0x000fe400000114e4 */
[----:B------:R-:W-:Y:S01]  /*1b840*/  SHF.R.S32.HI R30, RZ, 0x1f, R229 ;  /* 0x0000001fff1e7819 */ /* 0x000fe200000114e5 */
[----:B------:R-:W-:Y:S01]  /*1b850*/  IMAD R5, R6, UR5, R5 ;  /* 0x0000000506057c24 */ /* 0x000fe2000f8e0205 */
[----:B------:R-:W-:Y:S01]  /*1b860*/  ULDC.64 UR4, c[0x0][0xbe8] ;  /* 0x0002fa0000047ab9 */ /* 0x000fe20000000a00 */
[----:B------:R-:W-:Y:S01]  /*1b870*/  IMAD R29, R0, R21, RZ ;  /* 0x00000015001d7224 */ /* 0x000fe200078e02ff */
[----:B------:R-:W-:Y:S01]  /*1b880*/  SHF.R.S32.HI R31, RZ, 0x1f, R219 ;  /* 0x0000001fff1f7819 */ /* 0x000fe200000114db */
[----:B------:R-:W0:Y:S01]  /*1b890*/  @P0 LDC R7, c[0x0][0xcec] ;  /* 0x00033b00ff070b82 */ /* 0x000e220000000800 */
[----:B------:R-:W-:Y:S01]  /*1b8a0*/  IMAD.IADD R3, R3, 0x1, R5 ;  /* 0x0000000103037824 */ /* 0x000fe200078e0205 */
[----:B------:R-:W-:Y:S01]  /*1b8b0*/  SHF.R.S32.HI R32, RZ, 0x1f, R220 ;  /* 0x0000001fff207819 */ /* 0x000fe200000114dc */
[----:B------:R-:W-:Y:S01]  /*1b8c0*/  IMAD R4, R10, UR4, RZ ;  /* 0x000000040a047c24 */ /* 0x000fe2000f8e02ff */
[----:B------:R-:W-:Y:S01]  /*1b8d0*/  SHF.R.S32.HI R33, RZ, 0x1f, R221 ;  /* 0x0000001fff217819 */ /* 0x000fe200000114dd */
[----:B------:R-:W-:Y:S01]  /*1b8e0*/  IMAD.WIDE.U32 R2, R217, UR4, R2 ;  /* 0x00000004d9027c25 */ /* 0x000fe2000f8e0002 */
[----:B------:R-:W-:-:S02]  /*1b8f0*/  SHF.R.S32.HI R34, RZ, 0x1f, R222 ;  /* 0x0000001fff227819 */ /* 0x000fc400000114de */
[----:B------:R-:W2:Y:S01]  /*1b900*/  @P0 LDC R9, c[0x0][0xcf0] ;  /* 0x00033c00ff090b82 */ /* 0x000ea20000000800 */
[----:B------:R-:W-:Y:S01]  /*1b910*/  IMAD R5, R217, UR5, R4 ;  /* 0x00000005d9057c24 */ /* 0x000fe2000f8e0204 */
[----:B------:R-:W-:Y:S01]  /*1b920*/  ULDC.64 UR4, c[0x0][0xbf0] ;  /* 0x0002fc0000047ab9 */ /* 0x000fe20000000a00 */
[----:B-1----:R-:W-:Y:S01]  /*1b930*/  IMAD.IADD R24, R226, 0x1, R195 ;  /* 0x00000001e2187824 */ /* 0x002fe200078e02c3 */
[----:B------:R-:W-:Y:S01]  /*1b940*/  SHF.R.S32.HI R35, RZ, 0x1f, R223 ;  /* 0x0000001fff237819 */ /* 0x000fe200000114df */
[----:B------:R-:W-:Y:S01]  /*1b950*/  IMAD R4, R12, UR4, RZ ;  /* 0x000000040c047c24 */ /* 0x000fe2000f8e02ff */
[-C--:B---3--:R-:W-:Y:S01]  /*1b960*/  ISETP.GE.AND P1, PT, R223, R20.reuse, PT ;  /* 0x00000014df00720c */ /* 0x088fe20003f26270 */
[----:B------:R-:W-:Y:S01]  /*1b970*/  IMAD.IADD R3, R3, 0x1, R5 ;  /* 0x0000000103037824 */ /* 0x000fe200078e0205 */
[-C--:B------:R-:W-:Y:S01]  /*1b980*/  ISETP.GE.AND P2, PT, R213, R20.reuse, PT ;  /* 0x00000014d500720c */ /* 0x080fe20003f46270 */
[----:B------:R-:W-:Y:S01]  /*1b990*/  IMAD R5, R13, UR5, R4 ;  /* 0x000000050d057c24 */ /* 0x000fe2000f8e0204 */
[----:B------:R-:W-:Y:S01]  /*1b9a0*/  SEL R8, RZ, 0xffffffff, P1 ;  /* 0xffffffffff087807 */ /* 0x000fe20000800000 */
[----:B------:R-:W-:Y:S01]  /*1b9b0*/  IMAD R4, R225, 0x20, R226 ;  /* 0x00000020e1047824 */ /* 0x000fe200078e02e2 */
[----:B------:R-:W-:Y:S01]  /*1b9c0*/  ISETP.GE.AND P1, PT, R221, R20, PT ;  /* 0x00000014dd00720c */ /* 0x000fe20003f26270 */
[----:B------:R-:W-:Y:S01]  /*1b9d0*/  IMAD.WIDE.U32 R2, R13, UR4, R2 ;  /* 0x000000040d027c25 */ /* 0x000fe2000f8e0002 */
[----:B------:R-:W-:-:S02]  /*1b9e0*/  ULDC.64 UR4, c[0x0][0xbe0] ;  /* 0x0002f80000047ab9 */ /* 0x000fc40000000a00 */
[----:B------:R-:W-:Y:S01]  /*1b9f0*/  SEL R10, RZ, 0xffffffff, P1 ;  /* 0xffffffffff0a7807 */ /* 0x000fe20000800000 */
[----:B------:R-:W-:Y:S02]  /*1ba00*/  IMAD.IADD R6, R195, 0x1, R4 ;  /* 0x00000001c3067824 */ /* 0x000fe400078e0204 */
[----:B------:R-:W-:Y:S02]  /*1ba10*/  IMAD.IADD R3, R3, 0x1, R5 ;  /* 0x0000000103037824 */ /* 0x000fe400078e0205 */
[----:B0-----:R-:W-:Y:S01]  /*1ba20*/  @P0 IMAD.HI.U32 R4, R6, R7, RZ ;  /* 0x0000000706040227 */ /* 0x001fe200078e00ff */
[----:B------:R-:W-:Y:S02]  /*1ba30*/  SEL R7, RZ, 0x1, P2 ;  /* 0x00000001ff077807 */ /* 0x000fe40001000000 */
[----:B------:R-:W-:Y:S01]  /*1ba40*/  ISETP.GE.AND P2, PT, R222, R20, PT ;  /* 0x00000014de00720c */ /* 0x000fe20003f46270 */
[----:B------:R-:W-:Y:S01]  /*1ba50*/  IMAD.MOV.U32 R5, RZ, RZ, R6 ;  /* 0x000000ffff057224 */ /* 0x000fe200078e0006 */
[----:B--2---:R-:W-:Y:S01]  /*1ba60*/  @P0 SHF.R.U32.HI R5, RZ, R9, R4 ;  /* 0x00000009ff050219 */ /* 0x004fe20000011604 */
[----:B------:R-:W-:Y:S01]  /*1ba70*/  IMAD.SHL.U32 R8, R8, 0x2, RZ ;  /* 0x0000000208087824 */ /* 0x000fe200078e00ff */
[----:B------:R-:W-:Y:S01]  /*1ba80*/  SEL R9, RZ, 0xffffffff, P2 ;  /* 0xffffffffff097807 */ /* 0x000fe20001000000 */
[----:B------:R-:W-:Y:S01]  /*1ba90*/  IMAD.SHL.U32 R11, R10, 0x8, RZ ;  /* 0x000000080a0b7824 */ /* 0x000fe200078e00ff */
[----:B------:R-:W-:Y:S01]  /*1baa0*/  SHF.R.S32.HI R4, RZ, 0x1f, R5 ;  /* 0x0000001fff047819 */ /* 0x000fe20000011405 */
[----:B------:R-:W-:Y:S01]  /*1bab0*/  IMAD.WIDE.U32 R2, R5, UR4, R2 ;  /* 0x0000000405027c25 */ /* 0x000fe2000f8e0002 */
[----:B------:R-:W-:-:S02]  /*1bac0*/  LOP3.LUT R8, R8, 0x2, R7, 0xe2, !PT ;  /* 0x0000000208087812 */ /* 0x000fc400078ee207 */
[-C--:B------:R-:W-:Y:S01]  /*1bad0*/  ISETP.GE.AND P0, PT, R220, R20.reuse, PT ;  /* 0x00000014dc00720c */ /* 0x080fe20003f06270 */
[----:B------:R-:W-:Y:S01]  /*1bae0*/  IMAD.MOV R7, RZ, RZ, -R5 ;  /* 0x000000ffff077224 */ /* 0x000fe200078e0a05 */
[-C--:B------:R-:W-:Y:S01]  /*1baf0*/  ISETP.GE.AND P2, PT, R228, R20.reuse, PT ;  /* 0x00000014e400720c */ /* 0x080fe20003f46270 */
[----:B------:R-:W-:Y:S02]  /*1bb00*/  IMAD.SHL.U32 R9, R9, 0x4, RZ ;  /* 0x0000000409097824 */ /* 0x000fe400078e00ff */
[----:B------:R-:W-:Y:S02]  /*1bb10*/  IMAD R4, R4, UR4, RZ ;  /* 0x0000000404047c24 */ /* 0x000fe4000f8e02ff */
[----:B------:R-:W-:Y:S01]  /*1bb20*/  IMAD R7, R21, R7, R6 ;  /* 0x0000000715077224 */ /* 0x000fe200078e0206 */
[----:B------:R-:W-:Y:S01]  /*1bb30*/  LOP3.LUT R8, R9, 0x4, R8, 0xe2, !PT ;  /* 0x0000000409087812 */ /* 0x000fe200078ee208 */
[----:B------:R-:W-:Y:S01]  /*1bb40*/  IMAD R9, R5, UR5, R4 ;  /* 0x0000000505097c24 */ /* 0x000fe2000f8e0204 */
[----:B------:R-:W-:Y:S01]  /*1bb50*/  SEL R4, RZ, 0xffffffff, P0 ;  /* 0xffffffffff047807 */ /* 0x000fe20000000000 */
[----:B------:R-:W-:Y:S01]  /*1bb60*/  ULDC.64 UR4, c[0x0][0xbd8] ;  /* 0x0002f60000047ab9 */ /* 0x000fe20000000a00 */
[----:B------:R-:W-:Y:S01]  /*1bb70*/  SHF.R.S32.HI R0, RZ, 0x1f, R7 ;  /* 0x0000001fff007819 */ /* 0x000fe20000011407 */
[----:B------:R-:W-:Y:S01]  /*1bb80*/  IMAD.IADD R3, R3, 0x1, R9 ;  /* 0x0000000103037824 */ /* 0x000fe200078e0209 */
[-C--:B------:R-:W-:Y:S01]  /*1bb90*/  ISETP.GE.AND P0, PT, R219, R20.reuse, PT ;  /* 0x00000014db00720c */ /* 0x080fe20003f06270 */
[----:B------:R-:W-:Y:S01]  /*1bba0*/  IMAD.SHL.U32 R5, R4, 0x10, RZ ;  /* 0x0000001004057824 */ /* 0x000fe200078e00ff */
[----:B------:R-:W-:Y:S01]  /*1bbb0*/  LOP3.LUT R8, R11, 0x8, R8, 0xe2, !PT ;  /* 0x000000080b087812 */ /* 0x000fe200078ee208 */
[----:B------:R-:W-:Y:S01]  /*1bbc0*/  IMAD R0, R0, UR4, RZ ;  /* 0x0000000400007c24 */ /* 0x000fe2000f8e02ff */
[----:B------:R-:W-:Y:S01]  /*1bbd0*/  SEL R4, RZ, 0xffffffff, P0 ;  /* 0xffffffffff047807 */ /* 0x000fe20000000000 */
[----:B------:R-:W-:Y:S01]  /*1bbe0*/  IMAD.WIDE.U32 R2, R7, UR4, R2 ;  /* 0x0000000407027c25 */ /* 0x000fe2000f8e0002 */
[----:B------:R-:W-:-:S02]  /*1bbf0*/  ISETP.GE.AND P0, PT, R229, R20, PT ;  /* 0x00000014e500720c */ /* 0x000fc40003f06270 */
[----:B------:R-:W-:Y:S01]  /*1bc00*/  LOP3.LUT R8, R5, 0x10, R8, 0xe2, !PT ;  /* 0x0000001005087812 */ /* 0x000fe200078ee208 */
[----:B------:R-:W-:Y:S01]  /*1bc10*/  IMAD R5, R7, UR5, R0 ;  /* 0x0000000507057c24 */ /* 0x000fe2000f8e0200 */
[----:B------:R-:W-:Y:S01]  /*1bc20*/  SEL R7, RZ, 0x40, P0 ;  /* 0x00000040ff077807 */ /* 0x000fe20000000000 */
[----:B------:R-:W-:Y:S01]  /*1bc30*/  ULDC.64 UR4, c[0x0][0xb80] ;  /* 0x0002e00000047ab9 */ /* 0x000fe20000000a00 */
[----:B------:R-:W-:Y:S01]  /*1bc40*/  ISETP.GE.AND P0, PT, R24, R29, PT ;  /* 0x0000001d1800720c */ /* 0x000fe20003f06270 */
[----:B------:R-:W-:Y:S01]  /*1bc50*/  IMAD.SHL.U32 R9, R4, 0x20, RZ ;  /* 0x0000002004097824 */ /* 0x000fe200078e00ff */
[C---:B------:R-:W-:Y:S01]  /*1bc60*/  LEA R14, P1, R2.reuse, UR4, 0x1 ;  /* 0x00000004020e7c11 */ /* 0x040fe2000f8208ff */
[----:B------:R-:W-:Y:S01]  /*1bc70*/  IMAD.IADD R3, R3, 0x1, R5 ;  /* 0x0000000103037824 */ /* 0x000fe200078e0205 */
[----:B------:R-:W-:Y:S02]  /*1bc80*/  SEL R0, RZ, 0x80, P2 ;  /* 0x00000080ff007807 */ /* 0x000fe40001000000 */
[----:B------:R-:W-:Y:S01]  /*1bc90*/  LOP3.LUT R8, R9, 0x20, R8, 0xe2, !PT ;  /* 0x0000002009087812 */ /* 0x000fe200078ee208 */
[----:B------:R0:W1:Y:S01]  /*1bca0*/  SHFL.IDX PT, R4, R14, RZ, 0x181f ;  /* 0x00181fff0e047589 */ /* 0x00006200000e0000 */
[----:B------:R-:W-:-:S02]  /*1bcb0*/  LEA.HI.X R15, R2, UR5, R3, 0x1, P1 ;  /* 0x00000005020f7c11 */ /* 0x000fc400088f0c03 */
[----:B------:R-:W-:-:S03]  /*1bcc0*/  LOP3.LUT R21, R8, R7, RZ, 0xfc, !PT ;  /* 0x0000000708157212 */ /* 0x000fc600078efcff */
[----:B------:R0:W2:Y:S01]  /*1bcd0*/  SHFL.IDX PT, R5, R15, RZ, 0x181f ;  /* 0x00181fff0f057589 */ /* 0x0000a200000e0000 */
[----:B------:R-:W-:Y:S01]  /*1bce0*/  LOP3.LUT R23, R21, R0, RZ, 0xfc, !PT ;  /* 0x0000000015177212 */ /* 0x000fe200078efcff */
[----:B------:R-:W-:Y:S06]  /*1bcf0*/  @P0 BRA `(.L_x_3675) ;  /* 0x00000000007c0947 */ /* 0x000fec0003800000 */
[-C--:B------:R-:W-:Y:S02]  /*1bd00*/  ISETP.GE.AND P2, PT, R223, R20.reuse, PT ;  /* 0x00000014df00720c */ /* 0x080fe40003f46270 */
[-C--:B------:R-:W-:Y:S02]  /*1bd10*/  ISETP.GE.AND P1, PT, R213, R20.reuse, PT ;  /* 0x00000014d500720c */ /* 0x080fe40003f26270 */
[-C--:B------:R-:W-:Y:S02]  /*1bd20*/  ISETP.GE.AND P5, PT, R222, R20.reuse, PT ;  /* 0x00000014de00720c */ /* 0x080fe40003fa6270 */
[----:B------:R-:W-:-:S07]  /*1bd30*/  ISETP.GE.AND P3, PT, R221, R20, PT ;  /* 0x00000014dd00720c */ /* 0x000fce0003f66270 */
[-C--:B-1----:R-:W-:Y:S02]  /*1bd40*/  @!P2 LEA R6, P0, R223, R4.reuse, 0x1 ;  /* 0x00000004df06a211 */ /* 0x082fe400078008ff */
[----:B--2---:R-:W-:Y:S02]  /*1bd50*/  @!P1 IMAD.WIDE R2, R213, 0x2, R4 ;  /* 0x00000002d5029825 */ /* 0x004fe400078e0204 */
        /* <DEDUP_REMOVED lines=25> */
.L_x_3675:
[----:B------:R-:W-:Y:S05]  /*1bef0*/  BSYNC B1 ;  /* 0x0000000000017941 */ /* 0x000fea0003800000 */
.L_x_3674:
[----:B------:R-:W-:Y:S01]  /*1bf00*/  VIADD R0, R24, 0x20 ;  /* 0x0000002018007836 */ /* 0x000fe20000000000 */
[----:B--23--:R2:W3:Y:S04]  /*1bf10*/  SHFL.IDX PT, R5, R15, 0x1, 0x181f ;  /* 0x00381f000f057f89 */ /* 0x00c4e800000e0000 */
[----:B------:R-:W-:Y:S01]  /*1bf20*/  ISETP.GE.AND P0, PT, R0, R29, PT ;  /* 0x0000001d0000720c */ /* 0x000fe20003f06270 */
[----:B-1----:R2:W1:-:S12]  /*1bf30*/  SHFL.IDX PT, R4, R14, 0x1, 0x181f ;  /* 0x00381f000e047f89 */ /* 0x00245800000e0000 */
[----:B--2---:R-:W-:Y:S05]  /*1bf40*/  @P0 BRA `(.L_x_3670) ;  /* 0x00000000007c0947 */ /* 0x004fea0003800000 */
[-C--:B------:R-:W-:Y:S02]  /*1bf50*/  ISETP.GE.AND P6, PT, R213, R20.reuse, PT ;  /* 0x00000014d500720c */ /* 0x080fe40003fc6270 */
[-C--:B------:R-:W-:Y:S02]  /*1bf60*/  ISETP.GE.AND P5, PT, R223, R20.reuse, PT ;  /* 0x00000014df00720c */ /* 0x080fe40003fa6270 */
[-C--:B------:R-:W-:Y:S02]  /*1bf70*/  ISETP.GE.AND P4, PT, R222, R20.reuse, PT ;  /* 0x00000014de00720c */ /* 0x080fe40003f86270 */
[-C--:B------:R-:W-:Y:S02]  /*1bf80*/  ISETP.GE.AND P3, PT, R221, R20.reuse, PT ;  /* 0x00000014dd00720c */ /* 0x080fe40003f66270 */
[-C--:B------:R-:W-:Y:S02]  /*1bf90*/  ISETP.GE.AND P2, PT, R220, R20.reuse, PT ;  /* 0x00000014dc00720c */ /* 0x080fe40003f46270 */
[----:B------:R-:W-:-:S03]  /*1bfa0*/  ISETP.GE.AND P1, PT, R219, R20, PT ;  /* 0x00000014db00720c */ /* 0x000fc60003f26270 */
[----:B-1-3--:R-:W-:Y:S02]  /*1bfb0*/  @!P6 IMAD.WIDE R2, R213, 0x2, R4 ;  /* 0x00000002d502e825 */ /* 0x00afe400078e0204 */
        /* <DEDUP_REMOVED lines=12> */
[-C--:B-1----:R-:W-:Y:S02]  /*1c080*/  @!P1 LEA R2, P5, R219, R4.reuse, 0x1 ;  /* 0x00000004db029211 */ /* 0x082fe400078a08ff */
        /* <DEDUP_REMOVED lines=11> */
.L_x_3670:
[----:B------:R-:W-:Y:S05]  /*1c140*/  BSYNC B0 ;  /* 0x0000000000007941 */ /* 0x000fea0003800000 */
.L_x_3664:
[----:B------:R-:W-:Y:S02]  /*1c150*/  ULDC UR4, c[0x0][0xd3c] ;  /* 0x00034f0000047ab9 */ /* 0x000fe40000000800 */
[----:B------:R-:W-:-:S13]  /*1c160*/  ISETP.GE.AND P0, PT, R27, UR4, PT ;  /* 0x000000041b007c0c */ /* 0x000fda000bf06270 */
[----:B------:R-:W-:Y:S05]  /*1c170*/  @!P0 BRA `(.L_x_3676) ;  /* 0xfffffe5000248947 */ /* 0x000fea000383ffff */
[----:B------:R-:W-:Y:S05]  /*1c180*/  BRA `(.L_x_3474) ;  /* 0x000000a400287947 */ /* 0x000fea0003800000 */
.L_x_3472:
        /* <DEDUP_REMOVED lines=18> */
.L_x_3677:
        /* <DEDUP_REMOVED lines=41> */
.L_x_3683:
        /* <DEDUP_REMOVED lines=12> */
.L_x_3682:
[----:B------:R-:W-:Y:S05]  /*1c600*/  BSYNC B0 ;  /* 0x0000000000007941 */ /* 0x000fea0003800000 */
.L_x_3681:
        /* <DEDUP_REMOVED lines=21> */
.L_x_3679:
        /* <DEDUP_REMOVED lines=20> */
.L_x_3684:
        /* <DEDUP_REMOVED lines=57> */
.L_x_3680:
[----:B------:R-:W-:Y:S02]  /*1cc30*/  IMAD.MOV.U32 R17, RZ, RZ, RZ ;  /* 0x000000ffff117224 */ /* 0x000fe400078e00ff */
[----:B------:R-:W-:Y:S02]  /*1cc40*/  IMAD.U32 R16, RZ, RZ, UR6 ;  /* 0x00000006ff107e24 */ /* 0x000fe4000f8e00ff */
[----:B------:R-:W-:-:S07]  /*1cc50*/  IMAD.MOV.U32 R18, RZ, RZ, RZ ;  /* 0x000000ffff127224 */ /* 0x000fce00078e00ff */
.L_x_3685:
[----:B------:R-:W-:-:S13]  /*1cc60*/  ISETP.NE.AND P0, PT, R0, RZ, PT ;  /* 0x000000ff0000720c */ /* 0x000fda0003f05270 */
[----:B------:R-:W1:Y:S01]  /*1cc70*/  @!P0 S2R R3, SR_CgaCtaId ;  /* 0x0000000000038919 */ /* 0x000e620000008800 */
[----:B------:R-:W-:-:S04]  /*1cc80*/  @!P0 MOV R0, 0x400 ;  /* 0x0000040000008802 */ /* 0x000fc80000000f00 */
[----:B-1----:R-:W-:-:S05]  /*1cc90*/  @!P0 LEA R0, R3, R0, 0x18 ;  /* 0x0000000003008211 */ /* 0x002fca00078ec0ff */
[----:B------:R2:W-:Y:S01]  /*1cca0*/  @!P0 STS.128 [R0+0x388d0], R16 ;  /* 0x0388d01000008388 */ /* 0x0005e20000000c00 */
[----:B------:R-:W-:Y:S06]  /*1ccb0*/  BAR.ARV 0x5, 0x180 ;  /* 0x0146000000007b1d */ /* 0x000fec0000002000 */
.L_x_3678:
        /* <DEDUP_REMOVED lines=31> */
[----:B------:R-:W-:Y:S01]  /*1ceb0*/  STL [R1+0x1c], R2 ;  /* 0x00001c0201007387 */ /* 0x000fe20000100800 */
[----:B0-----:R-:W-:-:S03]  /*1cec0*/  LOP3.LUT R3, R0, 0x80, RZ, 0xfc, !PT ;  /* 0x0000008000037812 */ /* 0x001fc600078efcff */
[----:B------:R-:W-:Y:S01]  /*1ced0*/  STL [R1+0xc], RZ ;  /* 0x00000cff01007387 */ /* 0x000fe20000100800 */
[----:B------:R-:W-:-:S03]  /*1cee0*/  LOP3.LUT R3, R0, 0x140, RZ, 0xfc, !PT ;  /* 0x0000014000037812 */ /* 0x000fc600078efcff */
[----:B------:R-:W-:Y:S04]  /*1cef0*/  STL [R1+0x8], RZ ;  /* 0x000008ff01007387 */ /* 0x000fe80000100800 */
[----:B------:R0:W-:Y:S02]  /*1cf00*/  STL [R1+0x18], R2 ;  /* 0x0000180201007387 */ /* 0x0001e40000100800 */
[C---:B0-----:R-:W-:Y:S02]  /*1cf10*/  LOP3.LUT R2, R0.reuse, 0xc0, RZ, 0xfc, !PT ;  /* 0x000000c000027812 */ /* 0x041fe400078efcff */
[C---:B------:R-:W-:Y:S02]  /*1cf20*/  LOP3.LUT R2, R0.reuse, 0x180, RZ, 0xfc, !PT ;  /* 0x0000018000027812 */ /* 0x040fe400078efcff */
[----:B------:R-:W-:-:S07]  /*1cf30*/  LOP3.LUT R0, R0, 0x1c0, RZ, 0xfc, !PT ;  /* 0x000001c000007812 */ /* 0x000fce00078efcff */
.L_x_3872:
[----:B------:R-:W-:Y:S05]  /*1cf40*/  YIELD ;  /* 0x0000000000007946 */ /* 0x000fea0003800000 */
[----:B------:R-:W-:Y:S01]  /*1cf50*/  ULDC.64 UR4, c[0x0][0xb20] ;  /* 0x0002c80000047ab9 */ /* 0x000fe20000000a00 */
[----:B0-----:R-:W-:Y:S02]  /*1cf60*/  CS2R R6, SRZ ;  /* 0x0000000000067805 */ /* 0x001fe4000001ff00 */
[----:B------:R-:W-:Y:S01]  /*1cf70*/  ISETP.NE.U32.AND P0, PT, RZ, UR4, PT ;  /* 0x00000004ff007c0c */ /* 0x000fe2000bf05070 */
[----:B------:R-:W0:Y:S01]  /*1cf80*/  LDC.64 R12, c[0x0][0xaf8] ;  /* 0x0002be00ff0c7b82 */ /* 0x000e220000000a00 */
[----:B------:R-:W-:Y:S01]  /*1cf90*/  ULDC.64 UR6, c[0x0][0xb00] ;  /* 0x0002c00000067ab9 */ /* 0x000fe20000000a00 */
[----:B------:R-:W-:Y:S01]  /*1cfa0*/  ULDC.64 UR8, c[0x0][0xb08] ;  /* 0x0002c20000087ab9 */ /* 0x000fe20000000a00 */
[----:B------:R-:W-:Y:S01]  /*1cfb0*/  ISETP.NE.AND.EX P0, PT, RZ, UR5, PT, P0 ;  /* 0x00000005ff007c0c */ /* 0x000fe2000bf05300 */
[----:B------:R-:W-:-:S04]  /*1cfc0*/  ULDC.64 UR4, c[0x0][0xb10] ;  /* 0x0002c40000047ab9 */ /* 0x000fc80000000a00 */
[----:B-1----:R-:W1:Y:S08]  /*1cfd0*/  LDC.64 R4, c[0x0][0xb00] ;  /* 0x0002c000ff047b82 */ /* 0x002e700000000a00 */
[----:B--2---:R-:W2:Y:S02]  /*1cfe0*/  @P0 LDC.64 R2, c[0x0][0xb20] ;  /* 0x0002c800ff020b82 */ /* 0x004ea40000000a00 */
[----:B--2---:R-:W-:-:S05]  /*1cff0*/  @P0 IMAD.WIDE R2, R19, 0x4, R2 ;  /* 0x0000000413020825 */ /* 0x004fca00078e0202 */
[----:B------:R2:W5:Y:S01]  /*1d000*/  @P0 LDG.E R6, desc[UR50][R2.64] ;  /* 0x0000003202060981 */ /* 0x000562000c1e1900 */
[----:B------:R-:W-:Y:S01]  /*1d010*/  ISETP.NE.U32.AND P0, PT, RZ, UR4, PT ;  /* 0x00000004ff007c0c */ /* 0x000fe2000bf05070 */
[----:B0-----:R-:W-:Y:S01]  /*1d020*/  IMAD.WIDE R12, R19, 0x4, R12 ;  /* 0x00000004130c7825 */ /* 0x001fe200078e020c */
[----:B------:R-:W-:Y:S02]  /*1d030*/  ISETP.NE.U32.AND P2, PT, RZ, UR6, PT ;  /* 0x00000006ff007c0c */ /* 0x000fe4000bf45070 */
[----:B------:R-:W-:Y:S01]  /*1d040*/  ISETP.NE.AND.EX P0, PT, RZ, UR5, PT, P0 ;  /* 0x00000005ff007c0c */ /* 0x000fe2000bf05300 */
[----:B------:R-:W-:Y:S01]  /*1d050*/  ULDC.64 UR4, c[0x0][0xaf8] ;  /* 0x0002be0000047ab9 */ /* 0x000fe20000000a00 */
[----:B------:R-:W-:Y:S01]  /*1d060*/  ISETP.NE.U32.AND P4, PT, RZ, UR8, PT ;  /* 0x00000008ff007c0c */ /* 0x000fe2000bf85070 */
[----:B------:R-:W-:Y:S01]  /*1d070*/  IMAD.MOV.U32 R8, RZ, RZ, RZ ;  /* 0x000000ffff087224 */ /* 0x000fe200078e00ff */
[----:B------:R-:W-:Y:S01]  /*1d080*/  ISETP.NE.U32.AND P1, PT, RZ, UR4, PT ;  /* 0x00000004ff007c0c */ /* 0x000fe2000bf25070 */
[----:B--2---:R-:W0:Y:S01]  /*1d090*/  LDC.64 R2, c[0x0][0xb08] ;  /* 0x0002c200ff027b82 */ /* 0x004e220000000a00 */
[----:B---3--:R-:W-:-:S02]  /*1d0a0*/  IMAD.MOV.U32 R0, RZ, RZ, RZ ;  /* 0x000000ffff007224 */ /* 0x008fc400078e00ff */
[----:B------:R-:W-:Y:S01]  /*1d0b0*/  ISETP.NE.AND.EX P3, PT, RZ, UR5, PT, P1 ;  /* 0x00000005ff007c0c */ /* 0x000fe2000bf65310 */
[----:B-1----:R-:W-:-:S04]  /*1d0c0*/  IMAD.WIDE R4, R19, 0x4, R4 ;  /* 0x0000000413047825 */ /* 0x002fc800078e0204 */
        /* <DEDUP_REMOVED lines=30> */
.L_x_3687:
[----:B-----5:R-:W-:Y:S01]  /*1d2b0*/  IMAD.IADD R8, R8, 0x1, R6 ;  /* 0x0000000108087824 */ /* 0x020fe200078e0206 */
[----:B------:R-:W-:Y:S02]  /*1d2c0*/  ULDC.64 UR4, c[0x0][0xb18] ;  /* 0x0002c60000047ab9 */ /* 0x000fe40000000a00 */
[----:B------:R-:W-:Y:S02]  /*1d2d0*/  ISETP.NE.U32.AND P0, PT, RZ, UR4, PT ;  /* 0x00000004ff007c0c */ /* 0x000fe4000bf05070 */
[----:B------:R1:W-:Y:S02]  /*1d2e0*/  STL [R1+0x24], R8 ;  /* 0x0000240801007387 */ /* 0x0003e40000100800 */
[----:B------:R-:W-:-:S13]  /*1d2f0*/  ISETP.NE.AND.EX P0, PT, RZ, UR5, PT, P0 ;  /* 0x00000005ff007c0c */ /* 0x000fda000bf05300 */
[----:B-1----:R-:W-:Y:S05]  /*1d300*/  @!P0 BRA `(.L_x_3688) ;  /* 0x0000000000108947 */ /* 0x002fea0003800000 */
[----:B------:R-:W1:Y:S02]  /*1d310*/  LDC.64 R4, c[0x0][0xb18] ;  /* 0x0002c600ff047b82 */ /* 0x000e640000000a00 */
[----:B-1----:R-:W-:-:S05]  /*1d320*/  IMAD.WIDE R4, R19, 0x4, R4 ;  /* 0x0000000413047825 */ /* 0x002fca00078e0204 */
[----:B------:R1:W5:Y:S01]  /*1d330*/  LDG.E R7, desc[UR50][R4.64] ;  /* 0x0000003204077981 */ /* 0x000362000c1e1900 */
[----:B------:R-:W-:Y:S05]  /*1d340*/  BRA `(.L_x_3689) ;  /* 0x0000000000107947 */ /* 0x000fea0003800000 */
.L_x_3688:
[----:B------:R-:W-:Y:S05]  /*1d350*/  @!P1 BRA `(.L_x_3689) ;  /* 0x00000000000c9947 */ /* 0x000fea0003800000 */
[----:B------:R-:W2:Y:S04]  /*1d360*/  LDG.E R7, desc[UR50][R4.64] ;  /* 0x0000003204077981 */ /* 0x000ea8000c1e1900 */
[----:B------:R-:W2:Y:S02]  /*1d370*/  LDG.E R4, desc[UR50][R4.64+0x4] ;  /* 0x0000043204047981 */ /* 0x000ea4000c1e1900 */
[----:B--2---:R-:W-:-:S07]  /*1d380*/  IMAD.IADD R7, R4, 0x1, -R7 ;  /* 0x0000000104077824 */ /* 0x004fce00078e0a07 */
.L_x_3689:
[----:B-1----:R-:W2:Y:S04]  /*1d390*/  @P2 LDG.E R4, desc[UR50][R2.64] ;  /* 0x0000003202042981 */ /* 0x002ea8000c1e1900 */
[----:B------:R1:W2:Y:S01]  /*1d3a0*/  @P2 LDG.E R2, desc[UR50][R2.64+0x4] ;  /* 0x0000043202022981 */ /* 0x0002a2000c1e1900 */
[----:B------:R-:W-:Y:S02]  /*1d3b0*/  IMAD.SHL.U32 R12, R17, 0x40, RZ ;  /* 0x00000040110c7824 */ /* 0x000fe400078e00ff */
[----:B-----5:R-:W-:Y:S02]  /*1d3c0*/  IMAD.IADD R9, R7, 0x1, -R6 ;  /* 0x0000000107097824 */ /* 0x020fe400078e0a06 */
[----:B------:R-:W-:Y:S01]  /*1d3d0*/  VIADD R6, R12, 0x3f ;  /* 0x0000003f0c067836 */ /* 0x000fe20000000000 */
[----:B------:R3:W-:Y:S01]  /*1d3e0*/  STL [R1+0x2c], R12 ;  /* 0x00002c0c01007387 */ /* 0x0007e20000100800 */
[----:B-1----:R-:W1:Y:S02]  /*1d3f0*/  LDC R3, c[0x0][0x448] ;  /* 0x00011200ff037b82 */ /* 0x002e640000000800 */
[----:B-1----:R-:W-:-:S13]  /*1d400*/  ISETP.NE.AND P1, PT, R3, 0x1, PT ;  /* 0x000000010300780c */ /* 0x002fda0003f25270 */
[----:B------:R-:W1:Y:S08]  /*1d410*/  @P1 LDC R3, c[0x0][0x44c] ;  /* 0x00011300ff031b82 */ /* 0x000e700000000800 */
[----:B------:R-:W4:Y:S01]  /*1d420*/  @P1 LDC R5, c[0x0][0x450] ;  /* 0x00011400ff051b82 */ /* 0x000f220000000800 */
[----:B--2---:R-:W-:Y:S02]  /*1d430*/  @P2 IMAD.IADD R10, R2, 0x1, -R4 ;  /* 0x00000001020a2824 */ /* 0x004fe400078e0a04 */
[----:B-1----:R-:W-:-:S04]  /*1d440*/  @P1 IMAD.HI.U32 R2, R6, R3, RZ ;  /* 0x0000000306021227 */ /* 0x002fc800078e00ff */
[----:B------:R-:W-:Y:S01]  /*1d450*/  IMAD.IADD R7, R9, 0x1, R10 ;  /* 0x0000000109077824 */ /* 0x000fe200078e020a */
[----:B----4-:R-:W-:-:S03]  /*1d460*/  @P1 SHF.R.U32.HI R6, RZ, R5, R2 ;  /* 0x00000005ff061219 */ /* 0x010fc60000011602 */
[C---:B------:R-:W-:Y:S01]  /*1d470*/  VIADD R2, R7.reuse, 0x3f ;  /* 0x0000003f07027836 */ /* 0x040fe20000000000 */
[----:B------:R-:W-:-:S04]  /*1d480*/  IADD3 R20, R7, 0x1, -R11 ;  /* 0x0000000107147810 */ /* 0x000fc80007ffe80b */
[----:B------:R-:W-:Y:S01]  /*1d490*/  SHF.R.S32.HI R3, RZ, 0x1f, R2 ;  /* 0x0000001fff037819 */ /* 0x000fe20000011402 */
[----:B------:R-:W-:-:S03]  /*1d4a0*/  IMAD.IADD R6, R20, 0x1, R6 ;  /* 0x0000000114067824 */ /* 0x000fc600078e0206 */
[----:B------:R-:W-:Y:S02]  /*1d4b0*/  LEA.HI R21, R3, R2, RZ, 0x6 ;  /* 0x0000000203157211 */ /* 0x000fe400078f30ff */
[----:B------:R-:W1:Y:S02]  /*1d4c0*/  LDC.64 R2, c[0x0][0xad8] ;  /* 0x0002b600ff027b82 */ /* 0x000e640000000a00 */
[----:B------:R-:W-:Y:S02]  /*1d4d0*/  SHF.R.S32.HI R21, RZ, 0x6, R21 ;  /* 0x00000006ff157819 */ /* 0x000fe40000011415 */
[----:B-1----:R-:W-:Y:S01]  /*1d4e0*/  ISETP.GE.AND P3, PT, R3, 0x1, PT ;  /* 0x000000010300780c */ /* 0x002fe20003f66270 */
        /* <DEDUP_REMOVED lines=8> */
[----:B------:R-:W1:Y:S02]  /*1d570*/  @P0 LDC.64 R4, c[0x0][0xae0] ;  /* 0x0002b800ff040b82 */ /* 0x000e640000000a00 */
[----:B-1----:R-:W-:-:S05]  /*1d580*/  @P0 IMAD.HI.U32 R4, R2, R4, RZ ;  /* 0x0000000402040227 */ /* 0x002fca00078e00ff */
[----:B------:R-:W-:-:S04]  /*1d590*/  @P0 SHF.R.U32.HI R2, RZ, R5, R4 ;  /* 0x00000005ff020219 */ /* 0x000fc80000011604 */
[----:B------:R-:W-:Y:S01]  /*1d5a0*/  LOP3.LUT R2, RZ, R2, RZ, 0x33, !PT ;  /* 0x00000002ff027212 */ /* 0x000fe200078e33ff */
[----:B------:R-:W-:Y:S06]  /*1d5b0*/  BRA `(.L_x_3693) ;  /* 0x0000000000107947 */ /* 0x000fec0003800000 */
.L_x_3692:
[----:B------:R-:W-:-:S13]  /*1d5c0*/  ISETP.NE.AND P0, PT, R3, 0x1, PT ;  /* 0x000000010300780c */ /* 0x000fda0003f05270 */
[----:B------:R-:W1:Y:S02]  /*1d5d0*/  @P0 LDC.64 R4, c[0x0][0xae0] ;  /* 0x0002b800ff040b82 */ /* 0x000e640000000a00 */
[----:B-1----:R-:W-:-:S05]  /*1d5e0*/  @P0 IMAD.HI.U32 R4, R2, R4, RZ ;  /* 0x0000000402040227 */ /* 0x002fca00078e00ff */
[----:B------:R-:W-:-:S07]  /*1d5f0*/  @P0 SHF.R.U32.HI R2, RZ, R5, R4 ;  /* 0x00000005ff020219 */ /* 0x000fce0000011604 */
.L_x_3693:
[----:B------:R-:W-:Y:S05]  /*1d600*/  BSYNC B0 ;  /* 0x0000000000007941 */ /* 0x000fea0003800000 */
.L_x_3691:
[----:B------:R-:W-:-:S05]  /*1d610*/  IMAD R2, R2, R3, R3 ;  /* 0x0000000302027224 */ /* 0x000fca00078e0203 */
[----:B------:R-:W-:-:S07]  /*1d620*/  VIMNMX R8, R8, R2, PT ;  /* 0x0000000208087248 */ /* 0x000fce0003fe0100 */
.L_x_3690:
[----:B------:R-:W1:Y:S01]  /*1d630*/  @P1 LDC R4, c[0x0][0x44c] ;  /* 0x00011300ff041b82 */ /* 0x000e620000000800 */
[----:B------:R-:W-:Y:S01]  /*1d640*/  IMAD.MOV.U32 R2, RZ, RZ, R12 ;  /* 0x000000ffff027224 */ /* 0x000fe200078e000c */
[----:B------:R-:W-:Y:S01]  /*1d650*/  ULDC UR4, c[0x0][0xad4] ;  /* 0x0002b50000047ab9 */ /* 0x000fe20000000800 */
[----:B------:R-:W-:-:S05]  /*1d660*/  IMAD.IADD R17, R7, 0x1, -R11 ;  /* 0x0000000107117824 */ /* 0x000fca00078e0a0b */
[----:B------:R-:W2:Y:S01]  /*1d670*/  @P1 LDC R5, c[0x0][0x450] ;  /* 0x00011400ff051b82 */ /* 0x000ea20000000800 */
[----:B-1----:R-:W-:-:S05]  /*1d680*/  @P1 IMAD.HI.U32 R4, R12, R4, RZ ;  /* 0x000000040c041227 */ /* 0x002fca00078e00ff */
[----:B--2---:R-:W-:-:S05]  /*1d690*/  @P1 SHF.R.U32.HI R2, RZ, R5, R4 ;  /* 0x00000005ff021219 */ /* 0x004fca0000011604 */
        /* <DEDUP_REMOVED lines=13> */
.L_x_3696:
[----:B------:R-:W-:-:S13]  /*1d770*/  ISETP.NE.AND P0, PT, R3, 0x1, PT ;  /* 0x000000010300780c */ /* 0x000fda0003f05270 */
[----:B------:R-:W1:Y:S02]  /*1d780*/  @P0 LDC.64 R4, c[0x0][0xae0] ;  /* 0x0002b800ff040b82 */ /* 0x000e640000000a00 */
[----:B-1----:R-:W-:-:S05]  /*1d790*/  @P0 IMAD.HI.U32 R4, R2, R4, RZ ;  /* 0x0000000402040227 */ /* 0x002fca00078e00ff */
[----:B------:R-:W-:-:S07]  /*1d7a0*/  @P0 SHF.R.U32.HI R2, RZ, R5, R4 ;  /* 0x00000005ff020219 */ /* 0x000fce0000011604 */
.L_x_3697:
[----:B------:R-:W-:Y:S05]  /*1d7b0*/  BSYNC B0 ;  /* 0x0000000000007941 */ /* 0x000fea0003800000 */
.L_x_3695:
[----:B------:R-:W-:-:S05]  /*1d7c0*/  IMAD R2, R2, R3, RZ ;  /* 0x0000000302027224 */ /* 0x000fca00078e02ff */
[----:B------:R-:W-:-:S07]  /*1d7d0*/  VIMNMX R6, R6, R2, !PT ;  /* 0x0000000206067248 */ /* 0x000fce0007fe0100 */
.L_x_3694:
        /* <DEDUP_REMOVED lines=15> */
[----:B------:R-:W-:-:S05]  /*1d8d0*/  SHF.R.U32.HI R3, RZ, 0x6, R3 ;  /* 0x00000006ff037819 */ /* 0x000fca0000011603 */
[----:B------:R-:W-:-:S06]  /*1d8e0*/  IMAD.MOV.U32 R8, RZ, RZ, R3 ;  /* 0x000000ffff087224 */ /* 0x000fcc00078e0003 */
[----:B------:R-:W-:-:S05]  /*1d8f0*/  @P0 VIADD R2, R2, 0x3f ;  /* 0x0000003f02020836 */ /* 0x000fca0000000000 */
[----:B------:R-:W-:-:S04]  /*1d900*/  @P0 SHF.R.S32.HI R4, RZ, 0x1f, R2 ;  /* 0x0000001fff040819 */ /* 0x000fc80000011402 */
[----:B------:R-:W-:-:S04]  /*1d910*/  @P0 LEA.HI R2, R4, R2, RZ, 0x6 ;  /* 0x0000000204020211 */ /* 0x000fc800078f30ff */
[----:B------:R-:W-:Y:S02]  /*1d920*/  @P0 SHF.R.S32.HI R8, RZ, 0x6, R2 ;  /* 0x00000006ff080819 */ /* 0x000fe40000011402 */
[----:B------:R-:W-:Y:S02]  /*1d930*/  PLOP3.LUT P0, PT, PT, PT, PT, 0x80, 0x0 ;  /* 0x000000000000781c */ /* 0x000fe40003f0f070 */
[----:B------:R-:W-:-:S13]  /*1d940*/  ISETP.GT.AND P1, PT, R8, R3, PT ;  /* 0x000000030800720c */ /* 0x000fda0003f24270 */
[----:B------:R-:W-:Y:S05]  /*1d950*/  @!P1 BRA `(.L_x_3699) ;  /* 0x0000001800bc9947 */ /* 0x000fea0003800000 */
[----:B------:R-:W-:Y:S01]  /*1d960*/  UMOV UR4, 0xffffffff ;  /* 0xffffffff00047882 */ /* 0x000fe20000000000 */
[----:B------:R-:W-:Y:S02]  /*1d970*/  SEL R2, R19, RZ, !P2 ;  /* 0x000000ff13027207 */ /* 0x000fe40005000000 */
[----:B------:R-:W-:Y:S05]  /*1d980*/  BRA.DIV UR4, `(.L_x_3700) ;  /* 0x0000009a041c7947 */ /* 0x000fea000b800000 */
[----:B------:R-:W1:Y:S02]  /*1d990*/  S2R R4, SR_TID.X ;  /* 0x0000000000047919 */ /* 0x000e640000002100 */
[----:B-1----:R-:W-:-:S04]  /*1d9a0*/  SHF.R.U32.HI R4, RZ, 0x5, R4 ;  /* 0x00000005ff047819 */ /* 0x002fc80000011604 */
[----:B------:R-:W-:-:S05]  /*1d9b0*/  LOP3.LUT R4, R4, 0x3, RZ, 0xc0, !PT ;  /* 0x0000000304047812 */ /* 0x000fca00078ec0ff */
[----:B------:R1:W2:Y:S02]  /*1d9c0*/  SHFL.IDX PT, R14, R4, RZ, 0x1f ;  /* 0x00001fff040e7589 */ /* 0x0002a400000e0000 */
.L_x_3916:
[----:B--2---:R-:W-:Y:S02]  /*1d9d0*/  ISETP.NE.AND P0, PT, R14, RZ, PT ;  /* 0x000000ff0e00720c */ /* 0x004fe40003f05270 */
[----:B------:R-:W-:-:S11]  /*1d9e0*/  PLOP3.LUT P6, PT, PT, PT, PT, 0x8, 0x0 ;  /* 0x000000000000781c */ /* 0x000fd60003fce170 */
[----:B------:R-:W-:Y:S05]  /*1d9f0*/  @P0 BRA `(.L_x_3701) ;  /* 0x00000000000c0947 */ /* 0x000fea0003800000 */
[----:B------:R-:W-:-:S03]  /*1da00*/  UMOV UR4, 0xffffffff ;  /* 0xffffffff00047882 */ /* 0x000fc60000000000 */
[----:B------:R-:W-:Y:S05]  /*1da10*/  BRA.DIV UR4, `(.L_x_3702) ;  /* 0x0000009a042c7947 */ /* 0x000fea000b800000 */
[----:B------:R-:W-:-:S13]  /*1da20*/  ELECT P6, URZ, PT ;  /* 0x00000000003f782f */ /* 0x000fda00038c0000 */
.L_x_3701:
[----:B-1----:R-:W2:Y:S04]  /*1da30*/  LDL R4, [R1+0x68] ;  /* 0x0000680001047983 */ /* 0x002ea80000100800 */
[----:B------:R-:W3:Y:S01]  /*1da40*/  LDL R6, [R1] ;  /* 0x0000000001067983 */ /* 0x000ee20000100800 */
        /* <DEDUP_REMOVED lines=8> */
.L_x_3919:
[----:B------:R-:W-:Y:S05]  /*1dad0*/  BSYNC B1 ;  /* 0x0000000000017941 */ /* 0x000fea0003800000 */
.L_x_3703:
[----:B------:R-:W-:Y:S04]  /*1dae0*/  BSSY B1, `(.L_x_3705) ;  /* 0x00000be000017945 */ /* 0x000fe80003800000 */
[----:B------:R-:W-:Y:S05]  /*1daf0*/  @!P6 BRA `(.L_x_3706) ;  /* 0x0000000800f0e947 */ /* 0x000fea0003800000 */
[----:B------:R-:W2:Y:S04]  /*1db00*/  LDL R9, [R1] ;  /* 0x0000000001097983 */ /* 0x000ea80000100800 */
[----:B-1----:R-:W2:Y:S04]  /*1db10*/  LDL R5, [R1+0xc] ;  /* 0x00000c0001057983 */ /* 0x002ea80000100800 */
        /* <DEDUP_REMOVED lines=9> */
.L_x_3920:
[----:B------:R-:W-:Y:S05]  /*1dbb0*/  BSYNC B2 ;  /* 0x0000000000027941 */ /* 0x000fea0003800000 */
.L_x_3707:
        /* <DEDUP_REMOVED lines=9> */
.L_x_3710:
[----:B------:R-:W-:Y:S05]  /*1dc50*/  BSYNC B2 ;  /* 0x0000000000027941 */ /* 0x000fea0003800000 */
.L_x_3709:
        /* <DEDUP_REMOVED lines=14> */
.L_x_3711:
        /* <DEDUP_REMOVED lines=13> */
.L_x_3921:
[----:B------:R-:W-:Y:S05]  /*1de10*/  BSYNC B2 ;  /* 0x0000000000027941 */ /* 0x000fea0003800000 */
.L_x_3712:
[----:B------:R-:W-:Y:S01]  /*1de20*/  BSSY B2, `(.L_x_3714) ;  /* 0x000000b000027945 */ /* 0x000fe20003800000 */
[----:B------:R-:W-:Y:S02]  /*1de30*/  IMAD.MOV.U32 R10, RZ, RZ, 0x0 ;  /* 0x00000000ff0a7424 */ /* 0x000fe400078e00ff */
[----:B0-----:R-:W-:Y:S01]  /*1de40*/  IMAD.MOV.U32 R11, RZ, RZ, 0x12f00000 ;  /* 0x12f00000ff0b7424 */ /* 0x001fe200078e00ff */
        /* <DEDUP_REMOVED lines=8> */
.L_x_3715:
[----:B------:R-:W-:Y:S05]  /*1ded0*/  BSYNC B2 ;  /* 0x0000000000027941 */ /* 0x000fea0003800000 */
.L_x_3714:
[----:B------:R-:W3:Y:S04]  /*1dee0*/  LDL R7, [R1] ;  /* 0x0000000001077983 */ /* 0x000ee80000100800 */
        /* <DEDUP_REMOVED lines=10> */
.L_x_3716:
        /* <DEDUP_REMOVED lines=15> */
.L_x_3717:
        /* <DEDUP_REMOVED lines=15> */
.L_x_3718:
        /* <DEDUP_REMOVED lines=15> */
.L_x_3719:
        /* <DEDUP_REMOVED lines=15> */
.L_x_3720:
        /* <DEDUP_REMOVED lines=15> */
.L_x_3721:
        /* <DEDUP_REMOVED lines=15> */
.L_x_3722:
        /* <DEDUP_REMOVED lines=15> */
.L_x_3723:
        /* <DEDUP_REMOVED lines=10> */
.L_x_3706:
[----:B------:R-:W-:Y:S05]  /*1e6c0*/  BSYNC B1 ;  /* 0x0000000000017941 */ /* 0x000fea0003800000 */
.L_x_3705:
        /* <DEDUP_REMOVED lines=13> */
.L_x_3743:
[----:B------:R-:W-:Y:S05]  /*1e7a0*/  YIELD ;  /* 0x0000000000007946 */ /* 0x000fea0003800000 */
[----:B------:R-:W-:Y:S04]  /*1e7b0*/  BSSY B1, `(.L_x_3724) ;  /* 0x00000bd000017945 */ /* 0x000fe80003800000 */
[----:B--2---:R-:W-:Y:S05]  /*1e7c0*/  @!P6 BRA `(.L_x_3725) ;  /* 0x0000000800ece947 */ /* 0x004fea0003800000 */
        /* <DEDUP_REMOVED lines=11> */
.L_x_3922:
[----:B------:R-:W-:Y:S05]  /*1e880*/  BSYNC B2 ;  /* 0x0000000000027941 */ /* 0x000fea0003800000 */
.L_x_3726:
        /* <DEDUP_REMOVED lines=9> */
.L_x_3729:
[----:B------:R-:W-:Y:S05]  /*1e920*/  BSYNC B2 ;  /* 0x0000000000027941 */ /* 0x000fea0003800000 */
.L_x_3728:
        /* <DEDUP_REMOVED lines=13> */
.L_x_3730:
        /* <DEDUP_REMOVED lines=13> */
.L_x_3923:
[----:B------:R-:W-:Y:S05]  /*1ead0*/  BSYNC B2 ;  /* 0x0000000000027941 */ /* 0x000fea0003800000 */
.L_x_3731:
        /* <DEDUP_REMOVED lines=11> */
.L_x_3734:
[----:B------:R-:W-:Y:S05]  /*1eb90*/  BSYNC B2 ;  /* 0x0000000000027941 */ /* 0x000fea0003800000 */
.L_x_3733:
[----:B------:R-:W3:Y:S04]  /*1eba0*/  LDL R7, [R1] ;  /* 0x0000000001077983 */ /* 0x000ee80000100800 */
        /* <DEDUP_REMOVED lines=10> */
.L_x_3735:
        /* <DEDUP_REMOVED lines=15> */
.L_x_3736:
        /* <DEDUP_REMOVED lines=15> */
.L_x_3737:
        /* <DEDUP_REMOVED lines=15> */
.L_x_3738:
        /* <DEDUP_REMOVED lines=15> */
.L_x_3739:
        /* <DEDUP_REMOVED lines=15> */
.L_x_3740:
        /* <DEDUP_REMOVED lines=15> */
.L_x_3741:
        /* <DEDUP_REMOVED lines=15> */
.L_x_3742:
        /* <DEDUP_REMOVED lines=10> */
.L_x_3725:
[----:B------:R-:W-:Y:S05]  /*1f380*/  BSYNC B1 ;  /* 0x0000000000017941 */ /* 0x000fea0003800000 */
.L_x_3724:
        /* <DEDUP_REMOVED lines=12> */
.L_x_3699:
[----:B------:R-:W-:Y:S05]  /*1f450*/  BSYNC B0 ;  /* 0x0000000000007941 */ /* 0x000fea0003800000 */
.L_x_3698:
[----:B-12---:R-:W2:Y:S01]  /*1f460*/  LDL R7, [R1+0x2c] ;  /* 0x00002c0001077983 */ /* 0x006ea20000100800 */
        /* <DEDUP_REMOVED lines=25> */
.L_x_3746:
[----:B------:R-:W-:-:S13]  /*1f600*/  ISETP.NE.AND P0, PT, R3, 0x1, PT ;  /* 0x000000010300780c */ /* 0x000fda0003f05270 */
[----:B------:R-:W1:Y:S02]  /*1f610*/  @P0 LDC.64 R4, c[0x0][0xae0] ;  /* 0x0002b800ff040b82 */ /* 0x000e640000000a00 */
[----:B-1----:R-:W-:-:S05]  /*1f620*/  @P0 IMAD.HI.U32 R4, R6, R4, RZ ;  /* 0x0000000406040227 */ /* 0x002fca00078e00ff */
[----:B------:R-:W-:-:S07]  /*1f630*/  @P0 SHF.R.U32.HI R6, RZ, R5, R4 ;  /* 0x00000005ff060219 */ /* 0x000fce0000011604 */
.L_x_3747:
[----:B------:R-:W-:Y:S05]  /*1f640*/  BSYNC B0 ;  /* 0x0000000000007941 */ /* 0x000fea0003800000 */
.L_x_3745:
[----:B------:R-:W-:-:S05]  /*1f650*/  IMAD R6, R6, R3, R3 ;  /* 0x0000000306067224 */ /* 0x000fca00078e0203 */
[----:B------:R-:W-:-:S07]  /*1f660*/  VIMNMX R2, R2, R6, PT ;  /* 0x0000000602027248 */ /* 0x000fce0003fe0100 */
.L_x_3744:
        /* <DEDUP_REMOVED lines=25> */
.L_x_3750:
[----:B------:R-:W-:-:S13]  /*1f800*/  ISETP.NE.AND P0, PT, R3, 0x1, PT ;  /* 0x000000010300780c */ /* 0x000fda0003f05270 */
[----:B------:R-:W1:Y:S02]  /*1f810*/  @P0 LDC.64 R4, c[0x0][0xae0] ;  /* 0x0002b800ff040b82 */ /* 0x000e640000000a00 */
[----:B-1----:R-:W-:-:S05]  /*1f820*/  @P0 IMAD.HI.U32 R4, R0, R4, RZ ;  /* 0x0000000400040227 */ /* 0x002fca00078e00ff */
[----:B------:R-:W-:-:S07]  /*1f830*/  @P0 SHF.R.U32.HI R0, RZ, R5, R4 ;  /* 0x00000005ff000219 */ /* 0x000fce0000011604 */
.L_x_3751:
[----:B------:R-:W-:Y:S05]  /*1f840*/  BSYNC B0 ;  /* 0x0000000000007941 */ /* 0x000fea0003800000 */
.L_x_3749:
[----:B------:R-:W-:-:S05]  /*1f850*/  IMAD R0, R0, R3, RZ ;  /* 0x0000000300007224 */ /* 0x000fca00078e02ff */
[----:B------:R-:W-:-:S07]  /*1f860*/  VIMNMX R2, R2, R0, !PT ;  /* 0x0000000002027248 */ /* 0x000fce0007fe0100 */
.L_x_3748:
        /* <DEDUP_REMOVED lines=12> */
[----:B------:R-:W1:Y:S01]  /*1f930*/  S2R R2, SR_LANEID ;  /* 0x0000000000027919 */ /* 0x000e620000000000 */
[----:B------:R-:W-:Y:S01]  /*1f940*/  VOTEU.ANY UR4, UPT, PT ;  /* 0x0000000000047886 */ /* 0x000fe200038e0100 */
[----:B------:R-:W2:Y:S01]  /*1f950*/  LDC.64 R4, c[0x0][0xd60] ;  /* 0x00035800ff047b82 */ /* 0x000ea20000000a00 */
[----:B------:R-:W1:Y:S02]  /*1f960*/  FLO.U32 R0, UR4 ;  /* 0x0000000400007d00 */ /* 0x000e6400080e0000 */
[----:B-1----:R-:W-:-:S06]  /*1f970*/  ISETP.EQ.U32.AND P0, PT, R0, R2, PT ;  /* 0x000000020000720c */ /* 0x002fcc0003f02070 */
[----:B------:R-:W2:Y:S07]  /*1f980*/  POPC R2, UR4 ;  /* 0x0000000400027d09 */ /* 0x000eae0008000000 */
[----:B--2---:R-:W2:Y:S04]  /*1f990*/  @P0 ATOMG.E.ADD.STRONG.GPU PT, R2, desc[UR50][R4.64], R2 ;  /* 0x00000002040209a8 */ /* 0x004ea800081ee1f2 */
[----:B--2---:R1:W2:Y:S02]  /*1f9a0*/  SHFL.IDX PT, R2, R2, R0, 0x1f ;  /* 0x00001f0002027589 */ /* 0x0042a400000e0000 */
[----:B-1----:R-:W1:Y:S02]  /*1f9b0*/  S2R R0, SR_LTMASK ;  /* 0x0000000000007919 */ /* 0x002e640000003900 */
[----:B-1----:R-:W-:-:S06]  /*1f9c0*/  LOP3.LUT R0, R0, UR4, RZ, 0xc0, !PT ;  /* 0x0000000400007c12 */ /* 0x002fcc000f8ec0ff */
[----:B------:R-:W2:Y:S02]  /*1f9d0*/  POPC R0, R0 ;  /* 0x0000000000007309 */ /* 0x000ea40000000000 */
[----:B--2---:R-:W-:Y:S01]  /*1f9e0*/  IADD3 R16, R2, UR38, R0 ;  /* 0x0000002602107c10 */ /* 0x004fe2000fffe000 */
[----:B------:R-:W-:Y:S06]  /*1f9f0*/  BRA `(.L_x_3754) ;  /* 0x0000005c00047947 */ /* 0x000fec0003800000 */
.L_x_3753:
        /* <DEDUP_REMOVED lines=21> */
.L_x_3756:
[----:B------:R-:W-:Y:S05]  /*1fb50*/  BSYNC B6 ;  /* 0x0000000000067941 */ /* 0x000fea0003800000 */
.L_x_3755:
        /* <DEDUP_REMOVED lines=20> */
.L_x_3759:
        /* <DEDUP_REMOVED lines=15> */
.L_x_3758:
[----:B------:R-:W-:Y:S05]  /*1fd90*/  BSYNC B6 ;  /* 0x0000000000067941 */ /* 0x000fea0003800000 */
.L_x_3757:
        /* <DEDUP_REMOVED lines=8> */
[----:B------:R1:W3:Y:S02]  /*1fe20*/  @P0 LDG.E R7, desc[UR50][R2.64] ;  /* 0x0000003202070981 */ /* 0x0002e4000c1e1900 */
[----:B-1----:R-:W1:Y:S02]  /*1fe30*/  LDC.64 R2, c[0x0][0x418] ;  /* 0x00010600ff027b82 */ /* 0x002e640000000a00 */
[----:B-1----:R-:W-:Y:S01]  /*1fe40*/  LOP3.LUT P0, RZ, R2, UR4, RZ, 0xfc, !PT ;  /* 0x0000000402ff7c12 */ /* 0x002fe2000f80fcff */
[----:B------:R-:W-:-:S03]  /*1fe50*/  UMOV UR4, 0xffffffff ;  /* 0xffffffff00047882 */ /* 0x000fc60000000000 */
[----:B------:R-:W-:Y:S01]  /*1fe60*/  LOP3.LUT P0, RZ, R3, UR5, RZ, 0xfc, P0 ;  /* 0x0000000503ff7c12 */ /* 0x000fe2000800fcff */
[----:B--2---:R-:W-:Y:S01]  /*1fe70*/  VIADD R0, R17, 0xffffffff ;  /* 0xffffffff11007836 */ /* 0x004fe20000000000 */
[----:B---3--:R-:W-:Y:S01]  /*1fe80*/  SHF.R.S32.HI R8, RZ, 0x1f, R7 ;  /* 0x0000001fff087819 */ /* 0x008fe20000011407 */
[----:B------:R1:W-:Y:S01]  /*1fe90*/  STL [R1+0x10], R7 ;  /* 0x0000100701007387 */ /* 0x0003e20000100800 */
[----:B------:R-:W-:-:S03]  /*1fea0*/  SEL R17, R7, RZ, !P0 ;  /* 0x000000ff07117207 */ /* 0x000fc60004000000 */
[----:B------:R1:W-:Y:S01]  /*1feb0*/  STL [R1+0x20], R8 ;  /* 0x0000200801007387 */ /* 0x0003e20000100800 */
[----:B------:R-:W-:Y:S05]  /*1fec0*/  BRA.DIV UR4, `(.L_x_3760) ;  /* 0x0000007604887947 */ /* 0x000fea000b800000 */
[----:B------:R-:W2:Y:S02]  /*1fed0*/  S2R R4, SR_TID.X ;  /* 0x0000000000047919 */ /* 0x000ea40000002100 */
[----:B--2---:R-:W-:-:S04]  /*1fee0*/  SHF.R.U32.HI R4, RZ, 0x5, R4 ;  /* 0x00000005ff047819 */ /* 0x004fc80000011604 */
[----:B------:R-:W-:-:S05]  /*1fef0*/  LOP3.LUT R4, R4, 0x3, RZ, 0xc0, !PT ;  /* 0x0000000304047812 */ /* 0x000fca00078ec0ff */
[----:B------:R2:W3:Y:S02]  /*1ff00*/  SHFL.IDX PT, R14, R4, RZ, 0x1f ;  /* 0x00001fff040e7589 */ /* 0x0004e400000e0000 */
.L_x_3926:
[----:B--2---:R-:W2:Y:S01]  /*1ff10*/  LDL.LU R4, [R1+0x4] ;  /* 0x0000040001047983 */ /* 0x004ea20000300800 */
[----:B------:R-:W-:Y:S02]  /*1ff20*/  PLOP3.LUT P1, PT, PT, PT, PT, 0x8, 0x0 ;  /* 0x000000000000781c */ /* 0x000fe40003f2e170 */
[----:B---3--:R-:W-:Y:S01]  /*1ff30*/  ISETP.NE.AND P0, PT, R14, RZ, PT ;  /* 0x000000ff0e00720c */ /* 0x008fe20003f05270 */
[----:B------:R3:W-:Y:S01]  /*1ff40*/  STL [R1+0x38], R0 ;  /* 0x0000380001007387 */ /* 0x0007e20000100800 */
[----:B--2---:R-:W-:-:S09]  /*1ff50*/  LOP3.LUT R4, R4, 0xfffffffe, RZ, 0xc0, !PT ;  /* 0xfffffffe04047812 */ /* 0x004fd200078ec0ff */
[----:B------:R-:W-:-:S05]  /*1ff60*/  @P1 LOP3.LUT R4, R4, 0x1, RZ, 0xfc, !PT ;  /* 0x0000000104041812 */ /* 0x000fca00078efcff */
[----:B------:R3:W-:Y:S01]  /*1ff70*/  STL [R1+0x4], R4 ;  /* 0x0000040401007387 */ /* 0x0007e20000100800 */
[----:B------:R-:W-:Y:S05]  /*1ff80*/  @P0 BRA `(.L_x_3761) ;  /* 0x00000004001c0947 */ /* 0x000fea0003800000 */
[----:B------:R-:W-:-:S03]  /*1ff90*/  UMOV UR4, 0xffffffff ;  /* 0xffffffff00047882 */ /* 0x000fc60000000000 */
[----:B------:R-:W-:Y:S05]  /*1ffa0*/  BRA.DIV UR4, `(.L_x_3762) ;  /* 0x0000007604847947 */ /* 0x000fea000b800000 */
[----:B------:R-:W-:-:S13]  /*1ffb0*/  ELECT P6, URZ, PT ;  /* 0x00000000003f782f */ /* 0x000fda00038c0000 */
.L_x_3929:
[----:B------:R-:W-:Y:S05]  /*1ffc0*/  @!P6 BRA `(.L_x_3761) ;  /* 0x00000004000ce947 */ /* 0x000fea0003800000 */
[----:B------:R-:W-:-:S04]  /*1ffd0*/  ISETP.NE.U32.AND P0, PT, R2, RZ, PT ;  /* 0x000000ff0200720c */ /* 0x000fc80003f05070 */
[----:B------:R-:W-:-:S13]  /*1ffe0*/  ISETP.NE.AND.EX P0, PT, R3, RZ, PT, P0 ;  /* 0x000000ff0300720c */ /* 0x000fda0003f05300 */
[----:B------:R-:W-:Y:S05]  /*1fff0*/  @!P0 BRA `(.L_x_3763) ;  /* 0x0000000000508947 */ /* 0x000fea0003800000 */
[----:B------:R-:W2:Y:S01]  /*20000*/  LDC R6, c[0x0][0x43c] ;  /* 0x00010f00ff067b82 */ /* 0x000ea20000000800 */
[----:B------:R-:W-:Y:S01]  /*20010*/  IMAD.MOV.U32 R9, RZ, RZ, R0 ;  /* 0x000000ffff097224 */ /* 0x000fe200078e0000 */
[----:B------:R-:W-:-:S03]  /*20020*/  ULDC.64 UR4, c[0x0][0x428] ;  /* 0x00010a0000047ab9 */ /* 0x000fc60000000a00 */
[----:B---3--:R-:W-:Y:S01]  /*20030*/  IMAD.MOV.U32 R0, RZ, RZ, R9 ;  /* 0x000000ffff007224 */ /* 0x008fe200078e0009 */
[----:B--2---:R-:W-:-:S13]  /*20040*/  ISETP.NE.AND P0, PT, R6, 0x1, PT ;  /* 0x000000010600780c */ /* 0x004fda0003f05270 */
[----:B------:R-:W2:Y:S02]  /*20050*/  @P0 LDC.64 R4, c[0x0][0x440] ;  /* 0x00011000ff040b82 */ /* 0x000ea40000000a00 */
[----:B--2---:R-:W-:-:S05]  /*20060*/  @P0 IMAD.HI.U32 R4, R9, R4, RZ ;  /* 0x0000000409040227 */ /* 0x004fca00078e00ff */
        /* <DEDUP_REMOVED lines=13> */
.L_x_3763:
[----:B-1----:R-:W4:Y:S04]  /*20140*/  LDL R7, [R1] ;  /* 0x0000000001077983 */ /* 0x002f280000100800 */
[----:B---3--:R-:W4:Y:S04]  /*20150*/  LDL R0, [R1+0x8] ;  /* 0x0000080001007983 */ /* 0x008f280000100800 */
[----:B--2---:R-:W2:Y:S01]  /*20160*/  LDL R2, [R1+0x18] ;  /* 0x0000180001027983 */ /* 0x004ea20000100800 */
[----:B----4-:R-:W-:Y:S01]  /*20170*/  IMAD R0, R0, 0x8, R7 ;  /* 0x0000000800007824 */ /* 0x010fe200078e0207 */
[----:B--2---:R-:W-:-:S04]  /*20180*/  SHF.L.U32 R2, R2, 0x1f, RZ ;  /* 0x0000001f02027819 */ /* 0x004fc800000006ff */
[----:B------:R-:W1:Y:S02]  /*20190*/  SYNCS.PHASECHK.TRANS64.TRYWAIT P0, [R0+URZ+0x38840], R2 ;  /* 0x03884002000075a7 */ /* 0x000e64000800017f */
[----:B-1----:R-:W-:Y:S05]  /*201a0*/  @!P0 BRA `(.L_x_3764) ;  /* 0x0000007400248947 */ /* 0x002fea0003800000 */
.L_x_3930:
        /* <DEDUP_REMOVED lines=11> */
.L_x_3765:
[----:B------:R-:W2:Y:S04]  /*20260*/  LDL R5, [R1] ;  /* 0x0000000001057983 */ /* 0x000ea80000100800 */
[----:B------:R-:W2:Y:S04]  /*20270*/  LDL R4, [R1+0x8] ;  /* 0x0000080001047983 */ /* 0x000ea80000100800 */
[----:B------:R-:W3:Y:S04]  /*20280*/  LDL R6, [R1+0x38] ;  /* 0x0000380001067983 */ /* 0x000ee80000100800 */
[----:B------:R-:W4:Y:S04]  /*20290*/  LDL R3, [R1+0x24] ;  /* 0x0000240001037983 */ /* 0x000f280000100800 */
[----:B-1----:R-:W4:Y:S01]  /*202a0*/  LDL.LU R2, [R1+0x4] ;  /* 0x0000040001027983 */ /* 0x002f220000300800 */
        /* <DEDUP_REMOVED lines=21> */
.L_x_3761:
[----:B---3--:R-:W3:Y:S04]  /*20400*/  LDL R0, [R1] ;  /* 0x0000000001007983 */ /* 0x008ee80000100800 */
[----:B--2---:R-:W2:Y:S01]  /*20410*/  LDL R2, [R1+0x3c] ;  /* 0x00003c0001027983 */ /* 0x004ea20000100800 */
[----:B------:R-:W-:Y:S05]  /*20420*/  WARPSYNC.ALL ;  /* 0x0000000000007948 */ /* 0x000fea0003800000 */
[----:B------:R-:W-:Y:S01]  /*20430*/  ULDC.64 UR4, c[0x0][0xaf8] ;  /* 0x0002be0000047ab9 */ /* 0x000fe20000000a00 */
[----:B------:R-:W-:Y:S01]  /*20440*/  BSSY B6, `(.L_x_3766) ;  /* 0x0000020000067945 */ /* 0x000fe20003800000 */
[----:B------:R-:W-:Y:S01]  /*20450*/  BAR.SYNC.DEFER_BLOCKING 0x8, 0x100 ;  /* 0x0204000000007b1d */ /* 0x000fe20000010000 */
[----:B------:R-:W-:-:S04]  /*20460*/  ISETP.NE.U32.AND P0, PT, RZ, UR4, PT ;  /* 0x00000004ff007c0c */ /* 0x000fc8000bf05070 */
[----:B------:R-:W-:Y:S01]  /*20470*/  ISETP.NE.AND.EX P0, PT, RZ, UR5, PT, P0 ;  /* 0x00000005ff007c0c */ /* 0x000fe2000bf05300 */
[----:B---3--:R-:W-:Y:S01]  /*20480*/  VIADD R0, R0, 0x20400 ;  /* 0x0002040000007836 */ /* 0x008fe20000000000 */
[----:B--2---:R-:W-:-:S04]  /*20490*/  SHF.R.S32.HI R3, RZ, 0x1f, R2 ;  /* 0x0000001fff037819 */ /* 0x004fc80000011402 */
[----:B------:R-:W-:Y:S02]  /*204a0*/  LOP3.LUT P1, RZ, R0, 0x3ff, RZ, 0xc0, !PT ;  /* 0x000003ff00ff7812 */ /* 0x000fe4000782c0ff */
[----:B------:R-:W-:Y:S02]  /*204b0*/  SHF.R.S32.HI R0, RZ, 0x1f, R19 ;  /* 0x0000001fff007819 */ /* 0x000fe40000011413 */
[----:B------:R-:W-:Y:S02]  /*204c0*/  SHF.R.S32.HI R2, RZ, 0x1f, R18 ;  /* 0x0000001fff027819 */ /* 0x000fe40000011412 */
[----:B------:R-:W-:-:S05]  /*204d0*/  SEL R0, R0, RZ, !P0 ;  /* 0x000000ff00007207 */ /* 0x000fca0004000000 */
[----:B------:R2:W-:Y:S04]  /*204e0*/  STL [R1+0x5c], R0 ;  /* 0x00005c0001007387 */ /* 0x0005e80000100800 */
[----:B------:R3:W-:Y:S01]  /*204f0*/  STL [R1+0x50], R3 ;  /* 0x0000500301007387 */ /* 0x0007e20000100800 */
[----:B--2---:R-:W-:-:S05]  /*20500*/  SEL R0, R19, RZ, !P0 ;  /* 0x000000ff13007207 */ /* 0x004fca0004000000 */
[----:B------:R3:W-:Y:S04]  /*20510*/  STL [R1+0x44], R0 ;  /* 0x0000440001007387 */ /* 0x0007e80000100800 */
[----:B------:R3:W-:Y:S01]  /*20520*/  STL [R1+0x58], R2 ;  /* 0x0000580201007387 */ /* 0x0007e20000100800 */
[----:B------:R-:W-:Y:S05]  /*20530*/  @!P1 BRA `(.L_x_3767) ;  /* 0x0000000000409947 */ /* 0x000fea0003800000 */
[----:B---3--:R-:W-:Y:S01]  /*20540*/  MOV R2, 0x0 ;  /* 0x0000000000027802 */ /* 0x008fe20000000f00 */
        /* <DEDUP_REMOVED lines=9> */
[----:B0-----:R-:W-:Y:S02]  /*205e0*/  IMAD.U32 R11, RZ, RZ, UR9 ;  /* 0x00000009ff0b7e24 */ /* 0x001fe4000f8e00ff */
[----:B------:R-:W-:Y:S02]  /*205f0*/  IMAD.MOV.U32 R8, RZ, RZ, 0x70 ;  /* 0x00000070ff087424 */ /* 0x000fe400078e00ff */
[----:B------:R-:W-:Y:S02]  /*20600*/  IMAD.MOV.U32 R12, RZ, RZ, 0x1 ;  /* 0x00000001ff0c7424 */ /* 0x000fe400078e00ff */
[----:B------:R-:W-:-:S07]  /*20610*/  IMAD.MOV.U32 R13, RZ, RZ, RZ ;  /* 0x000000ffff0d7224 */ /* 0x000fce00078e00ff */
[----:B------:R-:W-:-:S07]  /*20620*/  LEPC R20, `(.L_x_3767) ;  /* 0x000000001014794e */ /* 0x000fce0000000000 */
[----:B--2---:R-:W-:Y:S05]  /*20630*/  CALL.ABS.NOINC R2 ;  /* 0x0000000002007343 */ /* 0x004fea0003c00000 */
.L_x_3767:
[----:B------:R-:W-:Y:S05]  /*20640*/  BSYNC B6 ;  /* 0x0000000000067941 */ /* 0x000fea0003800000 */
.L_x_3766:
[----:B0-----:R-:W2:Y:S01]  /*20650*/  LDL R11, [R1+0x2c] ;  /* 0x00002c00010b7983 */ /* 0x001ea20000100800 */
[----:B-1----:R-:W0:Y:S01]  /*20660*/  LDC R7, c[0x0][0x448] ;  /* 0x00011200ff077b82 */ /* 0x002e220000000800 */
[----:B------:R-:W-:Y:S01]  /*20670*/  ULDC.64 UR4, c[0x0][0x298] ;  /* 0x0000a60000047ab9 */ /* 0x000fe20000000a00 */
[----:B------:R-:W-:Y:S01]  /*20680*/  ULDC.64 UR6, c[0x0][0x280] ;  /* 0x0000a00000067ab9 */ /* 0x000fe20000000a00 */
[----:B------:R-:W4:Y:S04]  /*20690*/  LDL R4, [R1+0x50] ;  /* 0x0000500001047983 */ /* 0x000f280000100800 */
[----:B------:R-:W4:Y:S04]  /*206a0*/  LDL R10, [R1+0x3c] ;  /* 0x00003c00010a7983 */ /* 0x000f280000100800 */
[----:B------:R-:W4:Y:S01]  /*206b0*/  LDL R9, [R1+0x58] ;  /* 0x0000580001097983 */ /* 0x000f220000100800 */
[----:B---3--:R-:W1:Y:S01]  /*206c0*/  S2R R2, SR_TID.X ;  /* 0x0000000000027919 */ /* 0x008e620000002100 */
[----:B------:R-:W3:Y:S02]  /*206d0*/  S2R R0, SR_TID.X ;  /* 0x0000000000007919 */ /* 0x000ee40000002100 */
[----:B------:R-:W4:Y:S01]  /*206e0*/  LDL R8, [R1+0x5c] ;  /* 0x00005c0001087983 */ /* 0x000f220000100800 */
[----:B0-----:R-:W-:-:S03]  /*206f0*/  ISETP.NE.AND P0, PT, R7, 0x1, PT ;  /* 0x000000010700780c */ /* 0x001fc60003f05270 */
[----:B------:R-:W4:Y:S10]  /*20700*/  LDL R6, [R1+0x44] ;  /* 0x0000440001067983 */ /* 0x000f340000100800 */
[----:B------:R-:W0:Y:S01]  /*20710*/  @P0 LDC R3, c[0x0][0x450] ;  /* 0x00011400ff030b82 */ /* 0x000e220000000800 */
[----:B-1----:R-:W-:-:S04]  /*20720*/  LOP3.LUT R2, R2, 0x7f, RZ, 0xc0, !PT ;  /* 0x0000007f02027812 */ /* 0x002fc800078ec0ff */
[----:B------:R-:W-:Y:S01]  /*20730*/  SHF.R.U32.HI R2, RZ, 0x3, R2 ;  /* 0x00000003ff027819 */ /* 0x000fe20000011602 */
[----:B---3--:R-:W-:-:S05]  /*20740*/  IMAD.SHL.U32 R0, R0, 0x10, RZ ;  /* 0x0000001000007824 */ /* 0x008fca00078e00ff */
[----:B------:R-:W-:Y:S02]  /*20750*/  LOP3.LUT R0, R2, 0x70, R0, 0xf8, !PT ;  /* 0x0000007002007812 */ /* 0x000fe400078ef800 */
[----:B------:R-:W1:Y:S03]  /*20760*/  @P0 LDC R2, c[0x0][0x44c] ;  /* 0x00011300ff020b82 */ /* 0x000e660000000800 */
[----:B--2---:R-:W-:-:S04]  /*20770*/  IMAD.IADD R5, R0, 0x1, R11 ;  /* 0x0000000100057824 */ /* 0x004fc800078e020b */
[----:B-1----:R-:W-:-:S04]  /*20780*/  @P0 IMAD.HI.U32 R2, R5, R2, RZ ;  /* 0x0000000205020227 */ /* 0x002fc800078e00ff */
[----:B------:R-:W-:Y:S01]  /*20790*/  IMAD.MOV.U32 R0, RZ, RZ, R5 ;  /* 0x000000ffff007224 */ /* 0x000fe200078e0005 */
[----:B0-----:R-:W-:Y:S01]  /*207a0*/  @P0 SHF.R.U32.HI R0, RZ, R3, R2 ;  /* 0x00000003ff000219 */ /* 0x001fe20000011602 */
[----:B----4-:R-:W-:-:S04]  /*207b0*/  IMAD R2, R4, UR4, RZ ;  /* 0x0000000404027c24 */ /* 0x010fc8000f8e02ff */
        /* <DEDUP_REMOVED lines=11> */
[----:B------:R-:W-:Y:S01]  /*20870*/  IMAD R4, R8, UR4, RZ ;  /* 0x0000000408047c24 */ /* 0x000fe2000f8e02ff */
[----:B------:R-:W2:Y:S01]  /*20880*/  S2R R10, SR_TID.X ;  /* 0x00000000000a7919 */ /* 0x000ea20000002100 */
[----:B------:R-:W-:-:S04]  /*20890*/  IMAD.WIDE.U32 R2, R6, UR4, R2 ;  /* 0x0000000406027c25 */ /* 0x000fc8000f8e0002 */
[----:B------:R-:W-:Y:S01]  /*208a0*/  IMAD R4, R6, UR5, R4 ;  /* 0x0000000506047c24 */ /* 0x000fe2000f8e0204 */
[----:B------:R-:W-:-:S03]  /*208b0*/  ULDC.64 UR4, c[0x0][0x2d0] ;  /* 0x0000b40000047ab9 */ /* 0x000fc60000000a00 */
[----:B------:R-:W-:Y:S01]  /*208c0*/  IMAD.IADD R3, R3, 0x1, R4 ;  /* 0x0000000103037824 */ /* 0x000fe200078e0204 */
[----:B------:R-:W-:Y:S01]  /*208d0*/  SHF.R.S32.HI R4, RZ, 0x1f, R0 ;  /* 0x0000001fff047819 */ /* 0x000fe20000011400 */
[----:B------:R-:W3:Y:S04]  /*208e0*/  S2R R8, SR_TID.X ;  /* 0x0000000000087919 */ /* 0x000ee80000002100 */
        /* <DEDUP_REMOVED lines=8> */
[----:B--2---:R-:W-:Y:S02]  /*20970*/  IMAD.SHL.U32 R10, R10, 0x8, RZ ;  /* 0x000000080a0a7824 */ /* 0x004fe400078e00ff */
        /* <DEDUP_REMOVED lines=9> */
[----:B---3--:R-:W-:Y:S02]  /*20a10*/  LOP3.LUT R8, R8, 0x7f, RZ, 0xc0, !PT ;  /* 0x0000007f08087812 */ /* 0x008fe400078ec0ff */
        /* <DEDUP_REMOVED lines=41> */
.L_x_3939:
        /* <DEDUP_REMOVED lines=13> */
.L_x_3769:
        /* <DEDUP_REMOVED lines=38> */
.L_x_3771:
[----:B------:R-:W-:Y:S05]  /*20fe0*/  BSYNC B6 ;  /* 0x0000000000067941 */ /* 0x000fea0003800000 */
.L_x_3770:
        /* <DEDUP_REMOVED lines=190> */
.L_x_3949:
        /* <DEDUP_REMOVED lines=31> */
.L_x_3774:
[----:B------:R-:W-:Y:S05]  /*21dc0*/  BSYNC B0 ;  /* 0x0000000000007941 */ /* 0x000fea0003800000 */
.L_x_3773:
[----:B--2---:R2:W5:Y:S01]  /*21dd0*/  LDL R0, [R1] ;  /* 0x0000000001007983 */ /* 0x0045620000100800 */
[----:B------:R-:W-:Y:S01]  /*21de0*/  PLOP3.LUT P0, PT, PT, PT, PT, 0x80, 0x0 ;  /* 0x000000000000781c */ /* 0x000fe20003f0f070 */
[----:B------:R-:W-:-:S12]  /*21df0*/  NOP ;  /* 0x0000000000007918 */ /* 0x000fd80000000000 */
.L_x_3775:
        /* <DEDUP_REMOVED lines=19> */
.L_x_3950:
[----:B------:R-:W-:Y:S05]  /*21f30*/  BSYNC B0 ;  /* 0x0000000000007941 */ /* 0x000fea0003800000 */
.L_x_3776:
        /* <DEDUP_REMOVED lines=15> */
.L_x_3951:
[----:B------:R-:W-:Y:S05]  /*22030*/  BSYNC B1 ;  /* 0x0000000000017941 */ /* 0x000fea0003800000 */
.L_x_3780:
        /* <DEDUP_REMOVED lines=9> */
.L_x_3783:
[----:B------:R-:W-:Y:S05]  /*220d0*/  BSYNC B1 ;  /* 0x0000000000017941 */ /* 0x000fea0003800000 */
.L_x_3782:
        /* <DEDUP_REMOVED lines=14> */
.L_x_3784:
        /* <DEDUP_REMOVED lines=15> */
.L_x_3785:
        /* <DEDUP_REMOVED lines=15> */
.L_x_3786:
        /* <DEDUP_REMOVED lines=15> */
.L_x_3787:
        /* <DEDUP_REMOVED lines=15> */
.L_x_3788:
        /* <DEDUP_REMOVED lines=15> */
.L_x_3789:
        /* <DEDUP_REMOVED lines=15> */
.L_x_3790:
        /* <DEDUP_REMOVED lines=15> */
.L_x_3791:
        /* <DEDUP_REMOVED lines=10> */
.L_x_3779:
[----:B------:R-:W-:Y:S05]  /*228f0*/  BSYNC B0 ;  /* 0x0000000000007941 */ /* 0x000fea0003800000 */
.L_x_3778:
        /* <DEDUP_REMOVED lines=50> */
.L_x_3798:
[----:B------:R-:W3:Y:S01]  /*22c20*/  LDL R2, [R1] ;  /* 0x0000000001027983 */ /* 0x000ee20000100800 */
[----:B-1----:R-:W-:Y:S01]  /*22c30*/  SHF.L.U32 R5, R7, 0x1f, RZ ;  /* 0x0000001f07057819 */ /* 0x002fe200000006ff */
[----:B------:R-:W-:Y:S01]  /*22c40*/  BSSY B3, `(.L_x_3799) ;  /* 0x0000007000037945 */ /* 0x000fe20003800000 */
[----:B------:R-:W1:Y:S02]  /*22c50*/  S2R R3, SR_TID.X ;  /* 0x0000000000037919 */ /* 0x000e640000002100 */
[----:B-1----:R-:W-:-:S04]  /*22c60*/  LOP3.LUT R3, R3, 0x7f, RZ, 0xc0, !PT ;  /* 0x0000007f03037812 */ /* 0x002fc800078ec0ff */
[----:B------:R-:W-:Y:S01]  /*22c70*/  ISETP.NE.AND P1, PT, R3, RZ, PT ;  /* 0x000000ff0300720c */ /* 0x000fe20003f25270 */
[----:B---3--:R-:W-:-:S04]  /*22c80*/  IMAD R2, R8, 0x8, R2 ;  /* 0x0000000808027824 */ /* 0x008fc800078e0202 */
[----:B------:R-:W1:Y:S02]  /*22c90*/  SYNCS.PHASECHK.TRANS64.TRYWAIT P0, [R2+URZ+0x38840], R5 ;  /* 0x03884005020075a7 */ /* 0x000e64000800017f */
[----:B-1----:R-:W-:Y:S06]  /*22ca0*/  @!P0 BRA `(.L_x_3800) ;  /* 0x0000005800e08947 */ /* 0x002fec0003800000 */
.L_x_3952:
[----:B------:R-:W-:Y:S05]  /*22cb0*/  BSYNC B3 ;  /* 0x0000000000037941 */ /* 0x000fea0003800000 */
.L_x_3799:
        /* <DEDUP_REMOVED lines=9> */
.L_x_3802:
[----:B------:R-:W-:Y:S05]  /*22d50*/  BSYNC B3 ;  /* 0x0000000000037941 */ /* 0x000fea0003800000 */
.L_x_3801:
        /* <DEDUP_REMOVED lines=14> */
.L_x_3803:
        /* <DEDUP_REMOVED lines=13> */
.L_x_3953:
[----:B------:R-:W-:Y:S05]  /*22f10*/  BSYNC B3 ;  /* 0x0000000000037941 */ /* 0x000fea0003800000 */
.L_x_3804:
[----:B------:R-:W-:Y:S01]  /*22f20*/  BSSY B3, `(.L_x_3806) ;  /* 0x000000b000037945 */ /* 0x000fe20003800000 */
[----:B------:R-:W-:Y:S02]  /*22f30*/  IMAD.MOV.U32 R8, RZ, RZ, 0x0 ;  /* 0x00000000ff087424 */ /* 0x000fe400078e00ff */
[----:B------:R-:W-:Y:S01]  /*22f40*/  IMAD.MOV.U32 R9, RZ, RZ, 0x14f00000 ;  /* 0x14f00000ff097424 */ /* 0x000fe200078e00ff */
[----:B------:R-:W-:Y:S06]  /*22f50*/  @P1 BRA `(.L_x_3807) ;  /* 0x00000000001c1947 */ /* 0x000fec0003800000 */
[----:B------:R-:W3:Y:S01]  /*22f60*/  S2R R4, SR_TID.X ;  /* 0x0000000000047919 */ /* 0x000ee20000002100 */
[----:B------:R-:W-:-:S04]  /*22f70*/  IMAD.MOV.U32 R3, RZ, RZ, 0x10000 ;  /* 0x00010000ff037424 */ /* 0x000fc800078e00ff */
[----:B------:R4:W-:Y:S01]  /*22f80*/  SYNCS.ARRIVE.TRANS64 RZ, [R2+URZ+0x38850], R3 ;  /* 0x0388500302ff79a7 */ /* 0x0009e2000800003f */
[----:B---3--:R-:W-:-:S04]  /*22f90*/  LOP3.LUT R4, R4, 0x1f, RZ, 0xc0, !PT ;  /* 0x0000001f04047812 */ /* 0x008fc800078ec0ff */
[----:B------:R-:W-:-:S13]  /*22fa0*/  ISETP.NE.AND P0, PT, R4, RZ, PT ;  /* 0x000000ff0400720c */ /* 0x000fda0003f05270 */
[----:B----4-:R-:W-:Y:S05]  /*22fb0*/  @!P0 BRA `(.L_x_3807) ;  /* 0x0000000000048947 */ /* 0x010fea0003800000 */
[----:B------:R-:W-:Y:S01]  /*22fc0*/  BPT.TRAP 0x1 ;  /* 0x000000040000795c */ /* 0x000fe20000300000 */
.L_x_3807:
[----:B------:R-:W-:Y:S05]  /*22fd0*/  BSYNC B3 ;  /* 0x0000000000037941 */ /* 0x000fea0003800000 */
.L_x_3806:
[----:B------:R-:W3:Y:S04]  /*22fe0*/  LDL R4, [R1] ;  /* 0x0000000001047983 */ /* 0x000ee80000100800 */
        /* <DEDUP_REMOVED lines=10> */
.L_x_3808:
        /* <DEDUP_REMOVED lines=15> */
.L_x_3809:
        /* <DEDUP_REMOVED lines=15> */
.L_x_3810:
        /* <DEDUP_REMOVED lines=15> */
.L_x_3811:
        /* <DEDUP_REMOVED lines=15> */
.L_x_3812:
        /* <DEDUP_REMOVED lines=15> */
.L_x_3813:
        /* <DEDUP_REMOVED lines=15> */
.L_x_3814:
        /* <DEDUP_REMOVED lines=15> */
.L_x_3815:
        /* <DEDUP_REMOVED lines=10> */
.L_x_3797:
[----:B------:R-:W-:Y:S05]  /*237c0*/  BSYNC B1 ;  /* 0x0000000000017941 */ /* 0x000fea0003800000 */
.L_x_3796:
[----:B------:R-:W3:Y:S02]  /*237d0*/  LDL R4, [R1+0x30] ;  /* 0x0000300001047983 */ /* 0x000ee40000100800 */
[----:B---3--:R-:W-:-:S07]  /*237e0*/  VIADD R0, R4, 0xfffffffd ;  /* 0xfffffffd04007836 */ /* 0x008fce0000000000 */
.L_x_3795:
[----:B------:R-:W-:Y:S05]  /*237f0*/  BSYNC B2 ;  /* 0x0000000000027941 */ /* 0x000fea0003800000 */
.L_x_3794:
[----:B------:R-:W3:Y:S01]  /*23800*/  LDL.LU R2, [R1+0x30] ;  /* 0x0000300001027983 */ /* 0x000ee20000300800 */
[----:B------:R-:W-:Y:S01]  /*23810*/  VIADD R6, R6, 0xfffffffe ;  /* 0xfffffffe06067836 */ /* 0x000fe20000000000 */
[----:B---3--:R-:W-:-:S04]  /*23820*/  LOP3.LUT R2, RZ, R2, RZ, 0x33, !PT ;  /* 0x00000002ff027212 */ /* 0x008fc800078e33ff */
[----:B------:R-:W-:-:S13]  /*23830*/  ISETP.NE.AND P0, PT, R6, R2, PT ;  /* 0x000000020600720c */ /* 0x000fda0003f05270 */
[----:B------:R-:W-:Y:S05]  /*23840*/  @!P0 BRA `(.L_x_3793) ;  /* 0x0000001c00008947 */ /* 0x000fea0003800000 */
.L_x_3856:
        /* <DEDUP_REMOVED lines=36> */
.L_x_3818:
[----:B------:R-:W3:Y:S01]  /*23a90*/  LDL R2, [R1] ;  /* 0x0000000001027983 */ /* 0x000ee20000100800 */
[----:B------:R-:W-:Y:S01]  /*23aa0*/  BSSY B2, `(.L_x_3819) ;  /* 0x0000008000027945 */ /* 0x000fe20003800000 */
[----:B0-----:R-:W0:Y:S02]  /*23ab0*/  S2R R4, SR_TID.X ;  /* 0x0000000000047919 */ /* 0x001e240000002100 */
[----:B0-----:R-:W-:-:S04]  /*23ac0*/  LOP3.LUT R4, R4, 0x7f, RZ, 0xc0, !PT ;  /* 0x0000007f04047812 */ /* 0x001fc800078ec0ff */
[----:B------:R-:W-:Y:S01]  /*23ad0*/  ISETP.NE.AND P1, PT, R4, RZ, PT ;  /* 0x000000ff0400720c */ /* 0x000fe20003f25270 */
[----:B---3--:R-:W-:Y:S01]  /*23ae0*/  IMAD R3, R7, 0x8, R2 ;  /* 0x0000000807037824 */ /* 0x008fe200078e0202 */
[----:B------:R-:W-:-:S04]  /*23af0*/  SHF.L.U32 R2, R6, 0x1f, RZ ;  /* 0x0000001f06027819 */ /* 0x000fc800000006ff */
[----:B------:R-:W0:Y:S02]  /*23b00*/  SYNCS.PHASECHK.TRANS64.TRYWAIT P0, [R3+URZ+0x38840], R2 ;  /* 0x03884002030075a7 */ /* 0x000e24000800017f */
[----:B0-----:R-:W-:Y:S05]  /*23b10*/  @!P0 BRA `(.L_x_3820) ;  /* 0x0000004c006c8947 */ /* 0x001fea0003800000 */
.L_x_3954:
[----:B------:R-:W-:Y:S05]  /*23b20*/  BSYNC B2 ;  /* 0x0000000000027941 */ /* 0x000fea0003800000 */
.L_x_3819:
        /* <DEDUP_REMOVED lines=9> */
.L_x_3822:
[----:B------:R-:W-:Y:S05]  /*23bc0*/  BSYNC B2 ;  /* 0x0000000000027941 */ /* 0x000fea0003800000 */
.L_x_3821:
        /* <DEDUP_REMOVED lines=13> */
.L_x_3823:
        /* <DEDUP_REMOVED lines=13> */
.L_x_3955:
[----:B------:R-:W-:Y:S05]  /*23d70*/  BSYNC B2 ;  /* 0x0000000000027941 */ /* 0x000fea0003800000 */
.L_x_3824:
        /* <DEDUP_REMOVED lines=11> */
.L_x_3827:
[----:B------:R-:W-:Y:S05]  /*23e30*/  BSYNC B2 ;  /* 0x0000000000027941 */ /* 0x000fea0003800000 */
.L_x_3826:
[----:B01----:R-:W3:Y:S01]  /*23e40*/  LDL R2, [R1] ;  /* 0x0000000001027983 */ /* 0x003ee20000100800 */
        /* <DEDUP_REMOVED lines=9> */
.L_x_3828:
        /* <DEDUP_REMOVED lines=15> */
.L_x_3829:
        /* <DEDUP_REMOVED lines=15> */
.L_x_3830:
        /* <DEDUP_REMOVED lines=15> */
.L_x_3831:
        /* <DEDUP_REMOVED lines=15> */
.L_x_3832:
        /* <DEDUP_REMOVED lines=15> */
.L_x_3833:
        /* <DEDUP_REMOVED lines=15> */
.L_x_3834:
        /* <DEDUP_REMOVED lines=15> */
.L_x_3835:
        /* <DEDUP_REMOVED lines=10> */
.L_x_3817:
[----:B------:R-:W-:Y:S05]  /*24610*/  BSYNC B1 ;  /* 0x0000000000017941 */ /* 0x000fea0003800000 */
.L_x_3816:
[----:B------:R-:W3:Y:S01]  /*24620*/  LDL R5, [R1+0x4] ;  /* 0x0000040001057983 */ /* 0x000ee20000100800 */
[----:B------:R-:W-:Y:S01]  /*24630*/  VIADD R7, R7, 0x1 ;  /* 0x0000000107077836 */ /* 0x000fe20000000000 */
[----:B------:R-:W-:Y:S04]  /*24640*/  BSSY B1, `(.L_x_3836) ;  /* 0x00000dc000017945 */ /* 0x000fe80003800000 */
[----:B------:R-:W-:-:S04]  /*24650*/  ISETP.NE.AND P0, PT, R7, 0x2, PT ;  /* 0x000000020700780c */ /* 0x000fc80003f05270 */
[----:B------:R-:W-:Y:S02]  /*24660*/  SEL R2, RZ, 0x1, P0 ;  /* 0x00000001ff027807 */ /* 0x000fe40000000000 */
[----:B------:R-:W-:Y:S02]  /*24670*/  SEL R9, R7, RZ, P0 ;  /* 0x000000ff07097207 */ /* 0x000fe40000000000 */
[----:B------:R-:W-:Y:S01]  /*24680*/  LOP3.LUT R8, R6, R2, RZ, 0x3c, !PT ;  /* 0x0000000206087212 */ /* 0x000fe200078e3cff */
[----:B------:R-:W-:-:S04]  /*24690*/  VIADD R6, R0, 0xffffffff ;  /* 0xffffffff00067836 */ /* 0x000fc80000000000 */
[----:B------:R0:W-:Y:S04]  /*246a0*/  STL [R1+0x18], R8 ;  /* 0x0000180801007387 */ /* 0x0001e80000100800 */
[----:B------:R0:W-:Y:S01]  /*246b0*/  STL [R1+0x8], R9 ;  /* 0x0000080901007387 */ /* 0x0001e20000100800 */
[----:B---3--:R-:W-:-:S13]  /*246c0*/  LOP3.LUT P2, RZ, R5, 0x1, RZ, 0xc0, !PT ;  /* 0x0000000105ff7812 */ /* 0x008fda000784c0ff */
[----:B0-----:R-:W-:Y:S05]  /*246d0*/  @!P2 BRA `(.L_x_3837) ;  /* 0x0000000c0048a947 */ /* 0x001fea0003800000 */
        /* <DEDUP_REMOVED lines=24> */
.L_x_3838:
        /* <DEDUP_REMOVED lines=9> */
.L_x_3956:
[----:B------:R-:W-:Y:S05]  /*248f0*/  BSYNC B2 ;  /* 0x0000000000027941 */ /* 0x000fea0003800000 */
.L_x_3839:
        /* <DEDUP_REMOVED lines=9> */
.L_x_3842:
[----:B------:R-:W-:Y:S05]  /*24990*/  BSYNC B2 ;  /* 0x0000000000027941 */ /* 0x000fea0003800000 */
.L_x_3841:
[----:B------:R-:W3:Y:S04]  /*249a0*/  LDL R8, [R1] ;  /* 0x0000000001087983 */ /* 0x000ee80000100800 */
        /* <DEDUP_REMOVED lines=13> */
.L_x_3843:
        /* <DEDUP_REMOVED lines=13> */
.L_x_3957:
[----:B------:R-:W-:Y:S05]  /*24b50*/  BSYNC B2 ;  /* 0x0000000000027941 */ /* 0x000fea0003800000 */
.L_x_3844:
        /* <DEDUP_REMOVED lines=11> */
.L_x_3847:
[----:B------:R-:W-:Y:S05]  /*24c10*/  BSYNC B2 ;  /* 0x0000000000027941 */ /* 0x000fea0003800000 */
.L_x_3846:
        /* <DEDUP_REMOVED lines=11> */
.L_x_3848:
        /* <DEDUP_REMOVED lines=15> */
.L_x_3849:
        /* <DEDUP_REMOVED lines=15> */
.L_x_3850:
        /* <DEDUP_REMOVED lines=15> */
.L_x_3851:
        /* <DEDUP_REMOVED lines=15> */
.L_x_3852:
        /* <DEDUP_REMOVED lines=15> */
.L_x_3853:
        /* <DEDUP_REMOVED lines=15> */
.L_x_3854:
        /* <DEDUP_REMOVED lines=15> */
.L_x_3855:
        /* <DEDUP_REMOVED lines=10> */
.L_x_3837:
[----:B------:R-:W-:Y:S05]  /*25400*/  BSYNC B1 ;  /* 0x0000000000017941 */ /* 0x000fea0003800000 */
.L_x_3836:
[----:B------:R-:W3:Y:S01]  /*25410*/  LDL R5, [R1+0x28] ;  /* 0x0000280001057983 */ /* 0x000ee20000100800 */
[----:B------:R-:W-:Y:S01]  /*25420*/  VIADD R0, R0, 0xfffffffe ;  /* 0xfffffffe00007836 */ /* 0x000fe20000000000 */
[----:B---3--:R-:W-:-:S13]  /*25430*/  ISETP.GT.AND P0, PT, R6, R5, PT ;  /* 0x000000050600720c */ /* 0x008fda0003f04270 */
[----:B------:R-:W-:Y:S05]  /*25440*/  @P0 BRA `(.L_x_3856) ;  /* 0xffffffe400000947 */ /* 0x000fea000383ffff */
.L_x_3793:
[----:B------:R-:W-:Y:S05]  /*25450*/  BSYNC B0 ;  /* 0x0000000000007941 */ /* 0x000fea0003800000 */
.L_x_3792:
        /* <DEDUP_REMOVED lines=24> */
.L_x_3858:
[----:B------:R-:W-:Y:S05]  /*255e0*/  BSYNC B0 ;  /* 0x0000000000007941 */ /* 0x000fea0003800000 */
.L_x_3857:
[----:B------:R-:W-:-:S05]  /*255f0*/  SEL R0, R0, RZ, P0 ;  /* 0x000000ff00007207 */ /* 0x000fca0000000000 */
[----:B------:R3:W-:Y:S02]  /*25600*/  STL [R1+0x8], R0 ;  /* 0x0000080001007387 */ /* 0x0007e40000100800 */
.L_x_3754:
[----:B------:R-:W-:Y:S05]  /*25610*/  BSYNC B7 ;  /* 0x0000000000077941 */ /* 0x000fea0003800000 */
.L_x_3752:
        /* <DEDUP_REMOVED lines=13> */
.L_x_3859:
        /* <DEDUP_REMOVED lines=36> */
.L_x_3967:
[----:B------:R-:W-:Y:S02]  /*25930*/  ULDC UR4, c[0x0][0xd38] ;  /* 0x00034e0000047ab9 */ /* 0x000fe40000000800 */
[----:B------:R-:W-:-:S04]  /*25940*/  IMAD.U32 R4, RZ, RZ, UR4 ;  /* 0x00000004ff047e24 */ /* 0x000fc8000f8e00ff */
[----:B---3--:R-:W-:-:S04]  /*25950*/  IMAD R16, R16, R4, RZ ;  /* 0x0000000410107224 */ /* 0x008fc800078e02ff */
[----:B------:R-:W-:-:S05]  /*25960*/  IMAD.IADD R5, R5, 0x1, R16 ;  /* 0x0000000105057824 */ /* 0x000fca00078e0210 */
[----:B------:R-:W-:-:S13]  /*25970*/  ISETP.GT.AND P6, PT, R5, R0, PT ;  /* 0x000000000500720c */ /* 0x000fda0003fc4270 */
[----:B------:R-:W-:Y:S05]  /*25980*/  @P6 BRA `(.L_x_3862) ;  /* 0x00000000009c6947 */ /* 0x000fea0003800000 */
.L_x_3867:
[----:B-1----:R-:W1:Y:S01]  /*25990*/  LDC R2, c[0x0][0xd3c] ;  /* 0x00034f00ff027b82 */ /* 0x002e620000000800 */
[----:B------:R-:W-:-:S05]  /*259a0*/  VIADD R19, R19, 0x1f ;  /* 0x0000001f13137836 */ /* 0x000fca0000000000 */
[----:B-1----:R-:W-:-:S13]  /*259b0*/  ISETP.GE.AND P6, PT, R19, R2, PT ;  /* 0x000000021300720c */ /* 0x002fda0003fc6270 */
[----:B------:R-:W-:Y:S05]  /*259c0*/  @P6 BRA `(.L_x_3863) ;  /* 0x0000000400d46947 */ /* 0x000fea0003800000 */
[----:B------:R-:W1:Y:S01]  /*259d0*/  S2R R3, SR_TID.X ;  /* 0x0000000000037919 */ /* 0x000e620000002100 */
[----:B------:R-:W-:Y:S01]  /*259e0*/  BSSY B0, `(.L_x_3864) ;  /* 0x0000009000007945 */ /* 0x000fe20003800000 */
[----:B-1----:R-:W-:-:S05]  /*259f0*/  LOP3.LUT R3, R3, 0x1f, RZ, 0xc0, !PT ;  /* 0x0000001f03037812 */ /* 0x002fca00078ec0ff */
[----:B------:R-:W-:Y:S02]  /*25a00*/  IMAD.IADD R4, R19, 0x1, R3 ;  /* 0x0000000113047824 */ /* 0x000fe400078e0203 */
[----:B------:R-:W-:-:S03]  /*25a10*/  IMAD.MOV.U32 R3, RZ, RZ, RZ ;  /* 0x000000ffff037224 */ /* 0x000fc600078e00ff */
[----:B------:R-:W-:-:S13]  /*25a20*/  ISETP.GE.OR P6, PT, R4, R2, !P0 ;  /* 0x000000020400720c */ /* 0x000fda00047c6670 */
[----:B------:R-:W-:Y:S05]  /*25a30*/  @P6 BRA `(.L_x_3865) ;  /* 0x00000000000c6947 */ /* 0x000fea0003800000 */
[----:B------:R-:W1:Y:S02]  /*25a40*/  LDC.64 R2, c[0x0][0xd80] ;  /* 0x00036000ff027b82 */ /* 0x000e640000000a00 */
[----:B-1----:R-:W-:-:S06]  /*25a50*/  IMAD.WIDE R2, R4, 0x4, R2 ;  /* 0x0000000404027825 */ /* 0x002fcc00078e0202 */
[----:B------:R1:W5:Y:S02]  /*25a60*/  LDG.E R3, desc[UR50][R2.64] ;  /* 0x0000003202037981 */ /* 0x000364000c1e1900 */
.L_x_3865:
[----:B------:R-:W-:Y:S05]  /*25a70*/  BSYNC B0 ;  /* 0x0000000000007941 */ /* 0x000fea0003800000 */
.L_x_3864:
        /* <DEDUP_REMOVED lines=18> */
.L_x_3975:
[----:B------:R-:W-:Y:S02]  /*25ba0*/  ULDC UR4, c[0x0][0xd38] ;  /* 0x00034e0000047ab9 */ /* 0x000fe40000000800 */
[----:B------:R-:W-:-:S04]  /*25bb0*/  IMAD.U32 R4, RZ, RZ, UR4 ;  /* 0x00000004ff047e24 */ /* 0x000fc8000f8e00ff */
[----:B---3--:R-:W-:-:S04]  /*25bc0*/  IMAD R16, R16, R4, RZ ;  /* 0x0000000410107224 */ /* 0x008fc800078e02ff */
[----:B------:R-:W-:-:S05]  /*25bd0*/  IMAD.IADD R5, R16, 0x1, R5 ;  /* 0x0000000110057824 */ /* 0x000fca00078e0205 */
[----:B------:R-:W-:-:S13]  /*25be0*/  ISETP.GT.AND P6, PT, R5, R0, PT ;  /* 0x000000000500720c */ /* 0x000fda0003fc4270 */
[----:B------:R-:W-:Y:S05]  /*25bf0*/  @!P6 BRA `(.L_x_3867) ;  /* 0xfffffffc0064e947 */ /* 0x000fea000383ffff */
.L_x_3862:
        /* <DEDUP_REMOVED lines=8> */
.L_x_3979:
[----:B------:R-:W-:Y:S01]  /*25c80*/  ISETP.NE.AND P0, PT, R5, RZ, PT ;  /* 0x000000ff0500720c */ /* 0x000fe20003f05270 */
[----:B------:R-:W-:-:S12]  /*25c90*/  IMAD.MOV.U32 R5, RZ, RZ, RZ ;  /* 0x000000ffff057224 */ /* 0x000fd800078e00ff */
[----:B------:R-:W-:Y:S05]  /*25ca0*/  @!P0 BRA `(.L_x_3869) ;  /* 0x0000000000148947 */ /* 0x000fea0003800000 */
[----:B------:R-:W-:Y:S01]  /*25cb0*/  UMOV UR4, 0xffffffff ;  /* 0xffffffff00047882 */ /* 0x000fe20000000000 */
[----:B------:R-:W-:Y:S02]  /*25cc0*/  VIADD R12, R6, 0xffffffff ;  /* 0xffffffff060c7836 */ /* 0x000fe40000000000 */
[----:B------:R-:W-:Y:S05]  /*25cd0*/  BRA.DIV UR4, `(.L_x_3870) ;  /* 0x0000003604a87947 */ /* 0x000fea000b800000 */
[----:B-1----:R1:W0:Y:S02]  /*25ce0*/  SHFL.IDX PT, R2, R2, R12, 0x1f ;  /* 0x00001f0c02027589 */ /* 0x00222400000e0000 */
.L_x_3982:
[----:B0-----:R-:W-:-:S07]  /*25cf0*/  IMAD.MOV.U32 R5, RZ, RZ, R2 ;  /* 0x000000ffff057224 */ /* 0x001fce00078e0002 */
.L_x_3869:
[----:B-1-3--:R-:W1:Y:S01]  /*25d00*/  LDC.64 R2, c[0x0][0xd90] ;  /* 0x00036400ff027b82 */ /* 0x00ae620000000a00 */
[----:B------:R-:W-:-:S04]  /*25d10*/  IMAD.IADD R19, R6, 0x1, R19 ;  /* 0x0000000106137824 */ /* 0x000fc800078e0213 */
[----:B-1----:R-:W-:-:S05]  /*25d20*/  IMAD.WIDE R2, R19, 0x4, R2 ;  /* 0x0000000413027825 */ /* 0x002fca00078e0202 */
[----:B0-----:R-:W4:Y:S01]  /*25d30*/  LDG.E R7, desc[UR50][R2.64] ;  /* 0x0000003202077981 */ /* 0x001f22000c1e1900 */
        /* <DEDUP_REMOVED lines=62> */
.L_x_3863:
[----:B------:R-:W-:Y:S01]  /*26120*/  UMOV UR4, URZ ;  /* 0x0000003f00047c82 */ /* 0x000fe20008000000 */
[----:B------:R-:W-:Y:S01]  /*26130*/  UMOV UR5, URZ ;  /* 0x0000003f00057c82 */ /* 0x000fe20008000000 */
[----:B------:R-:W-:Y:S01]  /*26140*/  ULDC UR6, c[0x0][0xd3c] ;  /* 0x00034f0000067ab9 */ /* 0x000fe20000000800 */
[----:B------:R-:W-:Y:S02]  /*26150*/  IMAD.MOV.U32 R16, RZ, RZ, R0 ;  /* 0x000000ffff107224 */ /* 0x000fe400078e0000 */
[----:B------:R-:W-:Y:S02]  /*26160*/  IMAD.U32 R17, RZ, RZ, UR4 ;  /* 0x00000004ff117e24 */ /* 0x000fe4000f8e00ff */
[----:B------:R-:W-:Y:S02]  /*26170*/  IMAD.U32 R18, RZ, RZ, UR5 ;  /* 0x00000005ff127e24 */ /* 0x000fe4000f8e00ff */
[----:B------:R-:W-:-:S07]  /*26180*/  IMAD.U32 R19, RZ, RZ, UR6 ;  /* 0x00000006ff137e24 */ /* 0x000fce000f8e00ff */
.L_x_3871:
[----:B------:R1:W3:Y:S01]  /*26190*/  LDL R3, [R1] ;  /* 0x0000000001037983 */ /* 0x0002e20000100800 */
        /* <DEDUP_REMOVED lines=11> */
.L_x_3860:
[----:B------:R-:W-:Y:S02]  /*26250*/  ULDC UR4, c[0x0][0xd3c] ;  /* 0x00034f0000047ab9 */ /* 0x000fe40000000800 */
[----:B----4-:R-:W-:-:S13]  /*26260*/  ISETP.GE.AND P0, PT, R19, UR4, PT ;  /* 0x0000000413007c0c */ /* 0x010fda000bf06270 */
[----:B------:R-:W-:Y:S05]  /*26270*/  @!P0 BRA `(.L_x_3872) ;  /* 0xffffff6c00308947 */ /* 0x000fea000383ffff */
[----:B------:R-:W-:Y:S05]  /*26280*/  BSYNC B8 ;  /* 0x0000000000087941 */ /* 0x000fea0003800000 */
.L_x_3686:
        /* <DEDUP_REMOVED lines=12> */
.L_x_3983:
[----:B------:R-:W-:Y:S05]  /*26350*/  BSYNC B0 ;  /* 0x0000000000007941 */ /* 0x000fea0003800000 */
.L_x_3873:
[----:B------:R-:W-:-:S03]  /*26360*/  UMOV UR4, 0xffffffff ;  /* 0xffffffff00047882 */ /* 0x000fc60000000000 */
[----:B------:R-:W-:Y:S05]  /*26370*/  BRA.DIV UR4, `(.L_x_3875) ;  /* 0x00000032043c7947 */ /* 0x000fea000b800000 */
[----:B------:R-:W1:Y:S02]  /*26380*/  S2R R2, SR_TID.X ;  /* 0x0000000000027919 */ /* 0x000e640000002100 */
[----:B-1----:R-:W-:-:S04]  /*26390*/  SHF.R.U32.HI R2, RZ, 0x5, R2 ;  /* 0x00000005ff027819 */ /* 0x002fc80000011602 */
[----:B------:R-:W-:-:S05]  /*263a0*/  LOP3.LUT R2, R2, 0x3, RZ, 0xc0, !PT ;  /* 0x0000000302027812 */ /* 0x000fca00078ec0ff */
[----:B------:R1:W3:Y:S02]  /*263b0*/  SHFL.IDX PT, R14, R2, RZ, 0x1f ;  /* 0x00001fff020e7589 */ /* 0x0002e400000e0000 */
.L_x_3986:
[----:B---3--:R-:W-:-:S13]  /*263c0*/  ISETP.NE.AND P0, PT, R14, RZ, PT ;  /* 0x000000ff0e00720c */ /* 0x008fda0003f05270 */
[----:B------:R-:W-:Y:S05]  /*263d0*/  @P0 BRA `(.L_x_3474) ;  /* 0x0000000000940947 */ /* 0x000fea0003800000 */
[----:B------:R-:W-:-:S03]  /*263e0*/  UMOV UR4, 0xffffffff ;  /* 0xffffffff00047882 */ /* 0x000fc60000000000 */
[----:B------:R-:W-:Y:S05]  /*263f0*/  BRA.DIV UR4, `(.L_x_3876) ;  /* 0x0000003204507947 */ /* 0x000fea000b800000 */
[----:B------:R-:W-:-:S13]  /*26400*/  ELECT P6, URZ, PT ;  /* 0x00000000003f782f */ /* 0x000fda00038c0000 */
.L_x_3989:
[----:B------:R-:W-:Y:S05]  /*26410*/  @!P6 BRA `(.L_x_3474) ;  /* 0x000000000084e947 */ /* 0x000fea0003800000 */
[----:B------:R-:W-:-:S06]  /*26420*/  ULOP3.LUT UR4, UR36, 0x2, URZ, 0xfc, !UPT ;  /* 0x0000000224047892 */ /* 0x000fcc000f8efc3f */
[----:B-1----:R-:W-:-:S05]  /*26430*/  IMAD.U32 R2, RZ, RZ, UR4 ;  /* 0x00000004ff027e24 */ /* 0x002fca000f8e00ff */
[----:B------:R-:W-:-:S13]  /*26440*/  ISETP.NE.AND P2, PT, R2, 0x3, PT ;  /* 0x000000030200780c */ /* 0x000fda0003f45270 */
[----:B------:R-:W-:Y:S05]  /*26450*/  @!P2 BRA `(.L_x_3877) ;  /* 0x000000000004a947 */ /* 0x000fea0003800000 */
[----:B------:R-:W-:Y:S01]  /*26460*/  BPT.TRAP 0x1 ;  /* 0x000000040000795c */ /* 0x000fe20000300000 */
.L_x_3877:
        /* <DEDUP_REMOVED lines=14> */
.L_x_3990:
[----:B------:R-:W1:Y:S02]  /*26550*/  SYNCS.PHASECHK.TRANS64.TRYWAIT P0, [R7+URZ], R2 ;  /* 0x00000002070075a7 */ /* 0x000e64000800017f */
[----:B-1----:R-:W-:Y:S05]  /*26560*/  @!P0 BRA `(.L_x_3879) ;  /* 0x0000003000288947 */ /* 0x002fea0003800000 */
.L_x_3991:
[----:B------:R-:W-:Y:S05]  /*26570*/  @!P2 BRA `(.L_x_3880) ;  /* 0x000000000004a947 */ /* 0x000fea0003800000 */
[----:B------:R-:W-:Y:S01]  /*26580*/  BPT.TRAP 0x1 ;  /* 0x000000040000795c */ /* 0x000fe20000300000 */
.L_x_3880:
[----:B------:R-:W3:Y:S01]  /*26590*/  LDL.LU R4, [R1+0x8] ;  /* 0x0000080001047983 */ /* 0x000ee20000300800 */
[----:B------:R-:W-:-:S04]  /*265a0*/  VIADD R0, R0, 0x38860 ;  /* 0x0003886000007836 */ /* 0x000fc80000000000 */
[----:B---3--:R-:W-:-:S04]  /*265b0*/  IMAD R4, R4, 0x8, R0 ;  /* 0x0000000804047824 */ /* 0x008fc800078e0200 */
[----:B------:R-:W3:Y:S02]  /*265c0*/  SYNCS.PHASECHK.TRANS64.TRYWAIT P0, [R4+URZ], R5 ;  /* 0x00000005040075a7 */ /* 0x000ee4000800017f */
[----:B---3--:R-:W-:Y:S05]  /*265d0*/  @!P0 BRA `(.L_x_3881) ;  /* 0x0000003000208947 */ /* 0x008fea0003800000 */
.L_x_3992:
[----:B------:R-:W-:-:S07]  /*265e0*/  IMAD R3, R3, 0x8, R0 ;  /* 0x0000000803037824 */ /* 0x000fce00078e0200 */
.L_x_3882:
[----:B----4-:R4:W0:Y:S02]  /*265f0*/  SYNCS.PHASECHK.TRANS64.TRYWAIT P0, [R3+URZ], R2 ;  /* 0x00000002030075a7 */ /* 0x010824000800017f */
[----:B0-----:R-:W-:Y:S05]  /*26600*/  @!P0 NANOSLEEP.SYNCS 0x989680 ;  /* 0x009896800000895d */ /* 0x001fea0003900000 */
[----:B------:R-:W0:Y:S02]  /*26610*/  @!P0 SYNCS.PHASECHK.TRANS64 P0, [R3+URZ], R2 ;  /* 0x00000002030085a7 */ /* 0x000e24000800007f */
[----:B0-----:R-:W-:Y:S05]  /*26620*/  @!P0 BRA `(.L_x_3882) ;  /* 0xfffffffc00f08947 */ /* 0x001fea000383ffff */
.L_x_3474:
[----:B------:R-:W-:Y:S05]  /*26630*/  BSYNC B9 ;  /* 0x0000000000097941 */ /* 0x000fea0003800000 */
.L_x_3471:
[----:B------:R-:W-:Y:S05]  /*26640*/  EXIT ;  /* 0x000000000000794d */ /* 0x000fea0003800000 */
.L_x_3498:
[----:B0-----:R0:W1:Y:S02]  /*26650*/  SYNCS.PHASECHK.TRANS64.TRYWAIT P5, [R64+URZ+0x38890], R75 ;  /* 0x0388904b400075a7 */ /* 0x00106400080a017f */
[----:B-1----:R-:W-:Y:S05]  /*26660*/  @!P5 NANOSLEEP.SYNCS 0x989680 ;  /* 0x009896800000d95d */ /* 0x002fea0003900000 */
[----:B------:R-:W1:Y:S02]  /*26670*/  @!P5 SYNCS.PHASECHK.TRANS64 P5, [R64+URZ+0x38890], R75 ;  /* 0x0388904b4000d5a7 */ /* 0x000e6400080a007f */
[----:B-1----:R-:W-:Y:S05]  /*26680*/  @!P5 BRA `(.L_x_3498) ;  /* 0xfffffffc00f0d947 */ /* 0x002fea000383ffff */
[----:B------:R-:W-:Y:S05]  /*26690*/  BRA `(.L_x_3883) ;  /* 0xfffffdc000f47947 */ /* 0x000fea000383ffff */
.L_x_3508:
[----:B0-----:R0:W1:Y:S02]  /*266a0*/  SYNCS.PHASECHK.TRANS64.TRYWAIT P5, [R64+URZ+0x38890], R75 ;  /* 0x0388904b400075a7 */ /* 0x00106400080a017f */
[----:B-1----:R-:W-:Y:S05]  /*266b0*/  @!P5 NANOSLEEP.SYNCS 0x989680 ;  /* 0x009896800000d95d */ /* 0x002fea0003900000 */
[----:B------:R-:W1:Y:S02]  /*266c0*/  @!P5 SYNCS.PHASECHK.TRANS64 P5, [R64+URZ+0x38890], R75 ;  /* 0x0388904b4000d5a7 */ /* 0x000e6400080a007f */
[----:B-1----:R-:W-:Y:S05]  /*266d0*/  @!P5 BRA `(.L_x_3508) ;  /* 0xfffffffc00f0d947 */ /* 0x002fea000383ffff */
[----:B------:R-:W-:Y:S05]  /*266e0*/  BRA `(.L_x_3884) ;  /* 0xfffffdcc00407947 */ /* 0x000fea000383ffff */
.L_x_3513:
[----:B0-----:R0:W1:Y:S02]  /*266f0*/  SYNCS.PHASECHK.TRANS64.TRYWAIT P5, [R64+URZ+0x38890], R75 ;  /* 0x0388904b400075a7 */ /* 0x00106400080a017f */
[----:B-1----:R-:W-:Y:S05]  /*26700*/  @!P5 NANOSLEEP.SYNCS 0x989680 ;  /* 0x009896800000d95d */ /* 0x002fea0003900000 */
[----:B------:R-:W1:Y:S02]  /*26710*/  @!P5 SYNCS.PHASECHK.TRANS64 P5, [R64+URZ+0x38890], R75 ;  /* 0x0388904b4000d5a7 */ /* 0x000e6400080a007f */
[----:B-1----:R-:W-:Y:S05]  /*26720*/  @!P5 BRA `(.L_x_3513) ;  /* 0xfffffffc00f0d947 */ /* 0x002fea000383ffff */
[----:B------:R-:W-:Y:S05]  /*26730*/  BRA `(.L_x_3885) ;  /* 0xfffffdd400547947 */ /* 0x000fea000383ffff */
.L_x_3517:
[----:B--2---:R2:W0:Y:S02]  /*26740*/  SYNCS.PHASECHK.TRANS64.TRYWAIT P5, [R64+URZ+0x388b0], R75 ;  /* 0x0388b04b400075a7 */ /* 0x00442400080a017f */
[----:B0-----:R-:W-:Y:S05]  /*26750*/  @!P5 NANOSLEEP.SYNCS 0x989680 ;  /* 0x009896800000d95d */ /* 0x001fea0003900000 */
[----:B------:R-:W0:Y:S02]  /*26760*/  @!P5 SYNCS.PHASECHK.TRANS64 P5, [R64+URZ+0x388b0], R75 ;  /* 0x0388b04b4000d5a7 */ /* 0x000e2400080a007f */
[----:B0-----:R-:W-:Y:S05]  /*26770*/  @!P5 BRA `(.L_x_3517) ;  /* 0xfffffffc00f0d947 */ /* 0x001fea000383ffff */
[----:B------:R-:W-:Y:S05]  /*26780*/  BRA `(.L_x_3886) ;  /* 0xfffffdd400d07947 */ /* 0x000fea000383ffff */
.L_x_3556:
        /* <DEDUP_REMOVED lines=8> */
.L_x_3888:
[----:B------:R-:W-:Y:S05]  /*26810*/  BSYNC B1 ;  /* 0x0000000000017941 */ /* 0x000fea0003800000 */
.L_x_3887:
        /* <DEDUP_REMOVED lines=8> */
.L_x_3889:
[----:B------:R-:W-:Y:S02]  /*268a0*/  IMAD.MOV.U32 R13, RZ, RZ, R7 ;  /* 0x000000ffff0d7224 */ /* 0x000fe400078e0007 */
[----:B------:R-:W-:-:S07]  /*268b0*/  IMAD.MOV.U32 R2, RZ, RZ, R14 ;  /* 0x000000ffff027224 */ /* 0x000fce00078e000e */
[----:B------:R-:W-:Y:S05]  /*268c0*/  WARPSYNC.COLLECTIVE R15, `(.L_x_3890) ;  /* 0x000000000f087348 */ /* 0x000fea0003c00000 */
[----:B------:R0:W1:Y:S02]  /*268d0*/  SHFL.IDX P6, R14, R13, R12, R11 ;  /* 0x0000000c0d0e7389 */ /* 0x00006400000c000b */
[----:B01----:R-:W-:Y:S01]  /*268e0*/  ENDCOLLECTIVE ;  /* 0x000000000000791b */ /* 0x003fe20003800000 */
.L_x_3890:
[----:B------:R-:W-:Y:S02]  /*268f0*/  IMAD.MOV.U32 R13, RZ, RZ, R6 ;  /* 0x000000ffff0d7224 */ /* 0x000fe400078e0006 */
[----:B------:R-:W-:-:S07]  /*26900*/  IMAD.MOV.U32 R5, RZ, RZ, R14 ;  /* 0x000000ffff057224 */ /* 0x000fce00078e000e */
[----:B------:R-:W-:Y:S05]  /*26910*/  WARPSYNC.COLLECTIVE R15, `(.L_x_3891) ;  /* 0x000000000f087348 */ /* 0x000fea0003c00000 */
[----:B------:R0:W1:Y:S02]  /*26920*/  SHFL.IDX P6, R14, R13, R12, R11 ;  /* 0x0000000c0d0e7389 */ /* 0x00006400000c000b */
[----:B01----:R-:W-:Y:S01]  /*26930*/  ENDCOLLECTIVE ;  /* 0x000000000000791b */ /* 0x003fe20003800000 */
.L_x_3891:
[----:B------:R-:W-:Y:S05]  /*26940*/  BRA `(.L_x_3892) ;  /* 0xfffffe0c00607947 */ /* 0x000fea000383ffff */
.L_x_3559:
        /* <DEDUP_REMOVED lines=8> */
.L_x_3894:
[----:B------:R-:W-:Y:S05]  /*269d0*/  BSYNC B1 ;  /* 0x0000000000017941 */ /* 0x000fea0003800000 */
.L_x_3893:
        /* <DEDUP_REMOVED lines=8> */
.L_x_3895:
[----:B------:R-:W-:Y:S02]  /*26a60*/  IMAD.MOV.U32 R13, RZ, RZ, R7 ;  /* 0x000000ffff0d7224 */ /* 0x000fe400078e0007 */
[----:B------:R-:W-:-:S07]  /*26a70*/  IMAD.MOV.U32 R2, RZ, RZ, R14 ;  /* 0x000000ffff027224 */ /* 0x000fce00078e000e */
[----:B------:R-:W-:Y:S05]  /*26a80*/  WARPSYNC.COLLECTIVE R15, `(.L_x_3896) ;  /* 0x000000000f087348 */ /* 0x000fea0003c00000 */
[----:B------:R0:W1:Y:S02]  /*26a90*/  SHFL.IDX P6, R14, R13, R12, R11 ;  /* 0x0000000c0d0e7389 */ /* 0x00006400000c000b */
[----:B01----:R-:W-:Y:S01]  /*26aa0*/  ENDCOLLECTIVE ;  /* 0x000000000000791b */ /* 0x003fe20003800000 */
.L_x_3896:
[----:B------:R-:W-:Y:S02]  /*26ab0*/  IMAD.MOV.U32 R13, RZ, RZ, R6 ;  /* 0x000000ffff0d7224 */ /* 0x000fe400078e0006 */
[----:B------:R-:W-:-:S07]  /*26ac0*/  IMAD.MOV.U32 R5, RZ, RZ, R14 ;  /* 0x000000ffff057224 */ /* 0x000fce00078e000e */
[----:B------:R-:W-:Y:S05]  /*26ad0*/  WARPSYNC.COLLECTIVE R15, `(.L_x_3897) ;  /* 0x000000000f087348 */ /* 0x000fea0003c00000 */
[----:B------:R0:W1:Y:S02]  /*26ae0*/  SHFL.IDX P6, R14, R13, R12, R11 ;  /* 0x0000000c0d0e7389 */ /* 0x00006400000c000b */
[----:B01----:R-:W-:Y:S01]  /*26af0*/  ENDCOLLECTIVE ;  /* 0x000000000000791b */ /* 0x003fe20003800000 */
.L_x_3897:
[----:B------:R-:W-:Y:S05]  /*26b00*/  BRA `(.L_x_3898) ;  /* 0xfffffe0c00b87947 */ /* 0x000fea000383ffff */
.L_x_3563:
[----:B0-----:R0:W1:Y:S02]  /*26b10*/  SYNCS.PHASECHK.TRANS64.TRYWAIT P0, [R18+URZ+0x38800], R21 ;  /* 0x03880015120075a7 */ /* 0x001064000800017f */
[----:B-1----:R-:W-:Y:S05]  /*26b20*/  @!P0 NANOSLEEP.SYNCS 0x989680 ;  /* 0x009896800000895d */ /* 0x002fea0003900000 */
[----:B------:R-:W1:Y:S02]  /*26b30*/  @!P0 SYNCS.PHASECHK.TRANS64 P0, [R18+URZ+0x38800], R21 ;  /* 0x03880015120085a7 */ /* 0x000e64000800007f */
[----:B-1----:R-:W-:Y:S05]  /*26b40*/  @!P0 BRA `(.L_x_3563) ;  /* 0xfffffffc00f08947 */ /* 0x002fea000383ffff */
[----:B------:R-:W-:Y:S05]  /*26b50*/  BRA `(.L_x_3899) ;  /* 0xfffffe1000987947 */ /* 0x000fea000383ffff */
.L_x_3571:
        /* <DEDUP_REMOVED lines=8> */
.L_x_3901:
[----:B------:R-:W-:Y:S05]  /*26be0*/  BSYNC B1 ;  /* 0x0000000000017941 */ /* 0x000fea0003800000 */
.L_x_3900:
        /* <DEDUP_REMOVED lines=8> */
.L_x_3902:
[----:B------:R-:W-:Y:S02]  /*26c70*/  IMAD.MOV.U32 R13, RZ, RZ, R7 ;  /* 0x000000ffff0d7224 */ /* 0x000fe400078e0007 */
[----:B------:R-:W-:-:S07]  /*26c80*/  IMAD.MOV.U32 R2, RZ, RZ, R14 ;  /* 0x000000ffff027224 */ /* 0x000fce00078e000e */
[----:B------:R-:W-:Y:S05]  /*26c90*/  WARPSYNC.COLLECTIVE R15, `(.L_x_3903) ;  /* 0x000000000f087348 */ /* 0x000fea0003c00000 */
[----:B------:R0:W1:Y:S02]  /*26ca0*/  SHFL.IDX P6, R14, R13, R12, R11 ;  /* 0x0000000c0d0e7389 */ /* 0x00006400000c000b */
[----:B01----:R-:W-:Y:S01]  /*26cb0*/  ENDCOLLECTIVE ;  /* 0x000000000000791b */ /* 0x003fe20003800000 */
.L_x_3903:
[----:B------:R-:W-:Y:S02]  /*26cc0*/  IMAD.MOV.U32 R13, RZ, RZ, R8 ;  /* 0x000000ffff0d7224 */ /* 0x000fe400078e0008 */
[----:B------:R-:W-:-:S07]  /*26cd0*/  IMAD.MOV.U32 R5, RZ, RZ, R14 ;  /* 0x000000ffff057224 */ /* 0x000fce00078e000e */
[----:B------:R-:W-:Y:S05]  /*26ce0*/  WARPSYNC.COLLECTIVE R15, `(.L_x_3904) ;  /* 0x000000000f087348 */ /* 0x000fea0003c00000 */
[----:B------:R0:W1:Y:S02]  /*26cf0*/  SHFL.IDX P6, R14, R13, R12, R11 ;  /* 0x0000000c0d0e7389 */ /* 0x00006400000c000b */
[----:B01----:R-:W-:Y:S01]  /*26d00*/  ENDCOLLECTIVE ;  /* 0x000000000000791b */ /* 0x003fe20003800000 */
.L_x_3904:
[----:B------:R-:W-:Y:S05]  /*26d10*/  BRA `(.L_x_3905) ;  /* 0xfffffe1c00b07947 */ /* 0x000fea000383ffff */
.L_x_3574:
        /* <DEDUP_REMOVED lines=8> */
.L_x_3907:
[----:B------:R-:W-:Y:S05]  /*26da0*/  BSYNC B1 ;  /* 0x0000000000017941 */ /* 0x000fea0003800000 */
.L_x_3906:
        /* <DEDUP_REMOVED lines=8> */
.L_x_3908:
[----:B------:R-:W-:Y:S02]  /*26e30*/  IMAD.MOV.U32 R13, RZ, RZ, R7 ;  /* 0x000000ffff0d7224 */ /* 0x000fe400078e0007 */
[----:B------:R-:W-:-:S07]  /*26e40*/  IMAD.MOV.U32 R2, RZ, RZ, R14 ;  /* 0x000000ffff027224 */ /* 0x000fce00078e000e */
[----:B------:R-:W-:Y:S05]  /*26e50*/  WARPSYNC.COLLECTIVE R15, `(.L_x_3909) ;  /* 0x000000000f087348 */ /* 0x000fea0003c00000 */
[----:B------:R0:W1:Y:S02]  /*26e60*/  SHFL.IDX P6, R14, R13, R12, R11 ;  /* 0x0000000c0d0e7389 */ /* 0x00006400000c000b */
[----:B01----:R-:W-:Y:S01]  /*26e70*/  ENDCOLLECTIVE ;  /* 0x000000000000791b */ /* 0x003fe20003800000 */
.L_x_3909:
[----:B------:R-:W-:Y:S02]  /*26e80*/  IMAD.MOV.U32 R13, RZ, RZ, R8 ;  /* 0x000000ffff0d7224 */ /* 0x000fe400078e0008 */
[----:B------:R-:W-:-:S07]  /*26e90*/  IMAD.MOV.U32 R7, RZ, RZ, R14 ;  /* 0x000000ffff077224 */ /* 0x000fce00078e000e */
[----:B------:R-:W-:Y:S05]  /*26ea0*/  WARPSYNC.COLLECTIVE R15, `(.L_x_3910) ;  /* 0x000000000f087348 */ /* 0x000fea0003c00000 */
[----:B------:R0:W1:Y:S02]  /*26eb0*/  SHFL.IDX P6, R14, R13, R12, R11 ;  /* 0x0000000c0d0e7389 */ /* 0x00006400000c000b */
[----:B01----:R-:W-:Y:S01]  /*26ec0*/  ENDCOLLECTIVE ;  /* 0x000000000000791b */ /* 0x003fe20003800000 */
.L_x_3910:
[----:B------:R-:W-:Y:S05]  /*26ed0*/  BRA `(.L_x_3911) ;  /* 0xfffffe1c00d87947 */ /* 0x000fea000383ffff */
.L_x_3578:
[----:B0-----:R0:W1:Y:S02]  /*26ee0*/  SYNCS.PHASECHK.TRANS64.TRYWAIT P1, [R18+URZ+0x38800], R13 ;  /* 0x0388000d120075a7 */ /* 0x001064000802017f */
[----:B-1----:R-:W-:Y:S05]  /*26ef0*/  @!P1 NANOSLEEP.SYNCS 0x989680 ;  /* 0x009896800000995d */ /* 0x002fea0003900000 */
[----:B------:R-:W1:Y:S02]  /*26f00*/  @!P1 SYNCS.PHASECHK.TRANS64 P1, [R18+URZ+0x38800], R13 ;  /* 0x0388000d120095a7 */ /* 0x000e64000802007f */
[----:B-1----:R-:W-:Y:S05]  /*26f10*/  @!P1 BRA `(.L_x_3578) ;  /* 0xfffffffc00f09947 */ /* 0x002fea000383ffff */
[----:B------:R-:W-:Y:S05]  /*26f20*/  BRA `(.L_x_3912) ;  /* 0xfffffe20006c7947 */ /* 0x000fea000383ffff */
.L_x_3584:
[----:B-1----:R1:W2:Y:S02]  /*26f30*/  SYNCS.PHASECHK.TRANS64.TRYWAIT P1, [R0+URZ+0x38830], R9 ;  /* 0x03883009000075a7 */ /* 0x0022a4000802017f */
[----:B--2---:R-:W-:Y:S05]  /*26f40*/  @!P1 NANOSLEEP.SYNCS 0x989680 ;  /* 0x009896800000995d */ /* 0x004fea0003900000 */
[----:B------:R-:W2:Y:S02]  /*26f50*/  @!P1 SYNCS.PHASECHK.TRANS64 P1, [R0+URZ+0x38830], R9 ;  /* 0x03883009000095a7 */ /* 0x000ea4000802007f */
[----:B--2---:R-:W-:Y:S05]  /*26f60*/  @!P1 BRA `(.L_x_3584) ;  /* 0xfffffffc00f09947 */ /* 0x004fea000383ffff */
[----:B------:R-:W-:Y:S05]  /*26f70*/  BRA `(.L_x_3583) ;  /* 0xfffffe2c00c47947 */ /* 0x000fea000383ffff */
.L_x_3586:
[----:B--2---:R2:W3:Y:S02]  /*26f80*/  SYNCS.PHASECHK.TRANS64.TRYWAIT P1, [R18+URZ+0x38810], R3 ;  /* 0x03881003120075a7 */ /* 0x0044e4000802017f */
[----:B---3--:R-:W-:Y:S05]  /*26f90*/  @!P1 NANOSLEEP.SYNCS 0x989680 ;  /* 0x009896800000995d */ /* 0x008fea0003900000 */
[----:B------:R-:W3:Y:S02]  /*26fa0*/  @!P1 SYNCS.PHASECHK.TRANS64 P1, [R18+URZ+0x38810], R3 ;  /* 0x03881003120095a7 */ /* 0x000ee4000802007f */
[----:B---3--:R-:W-:Y:S05]  /*26fb0*/  @!P1 BRA `(.L_x_3586) ;  /* 0xfffffffc00f09947 */ /* 0x008fea000383ffff */
[----:B------:R-:W-:Y:S05]  /*26fc0*/  BRA `(.L_x_3913) ;  /* 0xfffffe3000747947 */ /* 0x000fea000383ffff */
.L_x_3590:
[----:B----4-:R4:W0:Y:S02]  /*26fd0*/  SYNCS.PHASECHK.TRANS64.TRYWAIT P2, [R0+URZ+0x38850], R9 ;  /* 0x03885009000075a7 */ /* 0x010824000804017f */
[----:B0-----:R-:W-:Y:S05]  /*26fe0*/  @!P2 NANOSLEEP.SYNCS 0x989680 ;  /* 0x009896800000a95d */ /* 0x001fea0003900000 */
[----:B------:R-:W0:Y:S02]  /*26ff0*/  @!P2 SYNCS.PHASECHK.TRANS64 P2, [R0+URZ+0x38850], R9 ;  /* 0x038850090000a5a7 */ /* 0x000e24000804007f */
[----:B0-----:R-:W-:Y:S05]  /*27000*/  @!P2 BRA `(.L_x_3590) ;  /* 0xfffffffc00f0a947 */ /* 0x001fea000383ffff */
[----:B------:R-:W-:Y:S05]  /*27010*/  BRA `(.L_x_3589) ;  /* 0xfffffe3000987947 */ /* 0x000fea000383ffff */
.L_x_3610:
[----:B-1----:R1:W2:Y:S02]  /*27020*/  SYNCS.PHASECHK.TRANS64.TRYWAIT P3, [R201+URZ+0x38830], R14 ;  /* 0x0388300ec90075a7 */ /* 0x0022a4000806017f */
[----:B--2---:R-:W-:Y:S05]  /*27030*/  @!P3 NANOSLEEP.SYNCS 0x989680 ;  /* 0x009896800000b95d */ /* 0x004fea0003900000 */
[----:B------:R-:W2:Y:S02]  /*27040*/  @!P3 SYNCS.PHASECHK.TRANS64 P3, [R201+URZ+0x38830], R14 ;  /* 0x0388300ec900b5a7 */ /* 0x000ea4000806007f */
[----:B--2---:R-:W-:Y:S05]  /*27050*/  @!P3 BRA `(.L_x_3610) ;  /* 0xfffffffc00f0b947 */ /* 0x004fea000383ffff */
[----:B------:R-:W-:Y:S05]  /*27060*/  BRA `(.L_x_3609) ;  /* 0xfffffe6800547947 */ /* 0x000fea000383ffff */
.L_x_3615:
[----:B---3--:R3:W4:Y:S02]  /*27070*/  SYNCS.PHASECHK.TRANS64.TRYWAIT P3, [R201+URZ+0x38850], R14 ;  /* 0x0388500ec90075a7 */ /* 0x008724000806017f */
[----:B----4-:R-:W-:Y:S05]  /*27080*/  @!P3 NANOSLEEP.SYNCS 0x989680 ;  /* 0x009896800000b95d */ /* 0x010fea0003900000 */
[----:B------:R-:W4:Y:S02]  /*27090*/  @!P3 SYNCS.PHASECHK.TRANS64 P3, [R201+URZ+0x38850], R14 ;  /* 0x0388500ec900b5a7 */ /* 0x000f24000806007f */
[----:B----4-:R-:W-:Y:S05]  /*270a0*/  @!P3 BRA `(.L_x_3615) ;  /* 0xfffffffc00f0b947 */ /* 0x010fea000383ffff */
[----:B------:R-:W-:Y:S05]  /*270b0*/  BRA `(.L_x_3614) ;  /* 0xfffffe6800f07947 */ /* 0x000fea000383ffff */
.L_x_3636:
[----:B-1----:R1:W2:Y:S02]  /*270c0*/  SYNCS.PHASECHK.TRANS64.TRYWAIT P3, [R15+URZ+0x38830], R9 ;  /* 0x038830090f0075a7 */ /* 0x0022a4000806017f */
[----:B--2---:R-:W-:Y:S05]  /*270d0*/  @!P3 NANOSLEEP.SYNCS 0x989680 ;  /* 0x009896800000b95d */ /* 0x004fea0003900000 */
[----:B------:R-:W2:Y:S02]  /*270e0*/  @!P3 SYNCS.PHASECHK.TRANS64 P3, [R15+URZ+0x38830], R9 ;  /* 0x038830090f00b5a7 */ /* 0x000ea4000806007f */
[----:B--2---:R-:W-:Y:S05]  /*270f0*/  @!P3 BRA `(.L_x_3636) ;  /* 0xfffffffc00f0b947 */ /* 0x004fea000383ffff */
[----:B------:R-:W-:Y:S05]  /*27100*/  BRA `(.L_x_3635) ;  /* 0xfffffea800387947 */ /* 0x000fea000383ffff */
.L_x_3641:
[----:B---3--:R3:W4:Y:S02]  /*27110*/  SYNCS.PHASECHK.TRANS64.TRYWAIT P3, [R15+URZ+0x38850], R9 ;  /* 0x038850090f0075a7 */ /* 0x008724000806017f */
[----:B----4-:R-:W-:Y:S05]  /*27120*/  @!P3 NANOSLEEP.SYNCS 0x989680 ;  /* 0x009896800000b95d */ /* 0x010fea0003900000 */
[----:B------:R-:W4:Y:S02]  /*27130*/  @!P3 SYNCS.PHASECHK.TRANS64 P3, [R15+URZ+0x38850], R9 ;  /* 0x038850090f00b5a7 */ /* 0x000f24000806007f */
[----:B----4-:R-:W-:Y:S05]  /*27140*/  @!P3 BRA `(.L_x_3641) ;  /* 0xfffffffc00f0b947 */ /* 0x010fea000383ffff */
[----:B------:R-:W-:Y:S05]  /*27150*/  BRA `(.L_x_3640) ;  /* 0xfffffea800d47947 */ /* 0x000fea000383ffff */
.L_x_3649:
[----:B-1----:R1:W2:Y:S02]  /*27160*/  SYNCS.PHASECHK.TRANS64.TRYWAIT P2, [R21+URZ+0x38830], R9 ;  /* 0x03883009150075a7 */ /* 0x0022a4000804017f */
[----:B--2---:R-:W-:Y:S05]  /*27170*/  @!P2 NANOSLEEP.SYNCS 0x989680 ;  /* 0x009896800000a95d */ /* 0x004fea0003900000 */
[----:B------:R-:W2:Y:S02]  /*27180*/  @!P2 SYNCS.PHASECHK.TRANS64 P2, [R21+URZ+0x38830], R9 ;  /* 0x038830091500a5a7 */ /* 0x000ea4000804007f */
[----:B--2---:R-:W-:Y:S05]  /*27190*/  @!P2 BRA `(.L_x_3649) ;  /* 0xfffffffc00f0a947 */ /* 0x004fea000383ffff */
[----:B------:R-:W-:Y:S05]  /*271a0*/  BRA `(.L_x_3648) ;  /* 0xfffffed800b87947 */ /* 0x000fea000383ffff */
.L_x_3654:
[----:B---3--:R3:W4:Y:S02]  /*271b0*/  SYNCS.PHASECHK.TRANS64.TRYWAIT P2, [R21+URZ+0x38850], R9 ;  /* 0x03885009150075a7 */ /* 0x008724000804017f */
[----:B----4-:R-:W-:Y:S05]  /*271c0*/  @!P2 NANOSLEEP.SYNCS 0x989680 ;  /* 0x009896800000a95d */ /* 0x010fea0003900000 */
[----:B------:R-:W4:Y:S02]  /*271d0*/  @!P2 SYNCS.PHASECHK.TRANS64 P2, [R21+URZ+0x38850], R9 ;  /* 0x038850091500a5a7 */ /* 0x000f24000804007f */
[----:B----4-:R-:W-:Y:S05]  /*271e0*/  @!P2 BRA `(.L_x_3654) ;  /* 0xfffffffc00f0a947 */ /* 0x010fea000383ffff */
[----:B------:R-:W-:Y:S05]  /*271f0*/  BRA `(.L_x_3653) ;  /* 0xfffffedc00547947 */ /* 0x000fea000383ffff */
.L_x_3700:
        /* <DEDUP_REMOVED lines=11> */
.L_x_3915:
[----:B------:R-:W-:Y:S05]  /*272b0*/  BSYNC B1 ;  /* 0x0000000000017941 */ /* 0x000fea0003800000 */
.L_x_3914:
[----:B------:R-:W-:Y:S05]  /*272c0*/  BRA `(.L_x_3916) ;  /* 0xffffff6400c07947 */ /* 0x000fea000383ffff */
.L_x_3702:
[----:B------:R-:W-:Y:S01]  /*272d0*/  BSSY B1, `(.L_x_3917) ;  /* 0x0000006000017945 */ /* 0x000fe20003800000 */
[----:B------:R-:W-:-:S07]  /*272e0*/  IMAD.MOV.U32 R15, RZ, RZ, -0x1 ;  /* 0xffffffffff0f7424 */ /* 0x000fce00078e00ff */
[----:B01----:R-:W-:Y:S05]  /*272f0*/  WARPSYNC.COLLECTIVE R15, `(.L_x_3918) ;  /* 0x000000000f0c7348 */ /* 0x003fea0003c00000 */
[----:B------:R-:W-:Y:S02]  /*27300*/  ELECT P6, UR62, PT ;  /* 0x00000000003e782f */ /* 0x000fe400038c0000 */
[----:B------:R-:W-:Y:S01]  /*27310*/  MOV R14, UR62 ;  /* 0x0000003e000e7c02 */ /* 0x000fe20008000f00 */
[----:B01----:R-:W-:Y:S10]  /*27320*/  ENDCOLLECTIVE ;  /* 0x000000000000791b */ /* 0x003ff40003800000 */
.L_x_3918:
[----:B------:R-:W-:Y:S05]  /*27330*/  BSYNC B1 ;  /* 0x0000000000017941 */ /* 0x000fea0003800000 */
.L_x_3917:
[----:B------:R-:W-:Y:S05]  /*27340*/  BRA `(.L_x_3701) ;  /* 0xffffff6400b87947 */ /* 0x000fea000383ffff */
.L_x_3704:
[----:B-1----:R-:W2:Y:S02]  /*27350*/  LDL R5, [R1] ;  /* 0x0000000001057983 */ /* 0x002ea40000100800 */
[----:B--2---:R1:W2:Y:S02]  /*27360*/  SYNCS.PHASECHK.TRANS64.TRYWAIT P0, [R5+URZ+0x38820], R4 ;  /* 0x03882004050075a7 */ /* 0x0042a4000800017f */
[----:B--2---:R-:W-:Y:S05]  /*27370*/  @!P0 NANOSLEEP.SYNCS 0x989680 ;  /* 0x009896800000895d */ /* 0x004fea0003900000 */
[----:B------:R-:W2:Y:S02]  /*27380*/  @!P0 SYNCS.PHASECHK.TRANS64 P0, [R5+URZ+0x38820], R4 ;  /* 0x03882004050085a7 */ /* 0x000ea4000800007f */
[----:B--2---:R-:W-:Y:S05]  /*27390*/  @!P0 BRA `(.L_x_3704) ;  /* 0xfffffffc00ec8947 */ /* 0x004fea000383ffff */
[----:B------:R-:W-:Y:S05]  /*273a0*/  BRA `(.L_x_3919) ;  /* 0xffffff6400c87947 */ /* 0x000fea000383ffff */
.L_x_3708:
[----:B-1----:R1:W2:Y:S02]  /*273b0*/  SYNCS.PHASECHK.TRANS64.TRYWAIT P0, [R5+URZ+0x388a0], R9 ;  /* 0x0388a009050075a7 */ /* 0x0022a4000800017f */
[----:B--2---:R-:W-:Y:S05]  /*273c0*/  @!P0 NANOSLEEP.SYNCS 0x989680 ;  /* 0x009896800000895d */ /* 0x004fea0003900000 */
[----:B------:R-:W2:Y:S02]  /*273d0*/  @!P0 SYNCS.PHASECHK.TRANS64 P0, [R5+URZ+0x388a0], R9 ;  /* 0x0388a009050085a7 */ /* 0x000ea4000800007f */
[----:B--2---:R-:W-:Y:S05]  /*273e0*/  @!P0 BRA `(.L_x_3708) ;  /* 0xfffffffc00f08947 */ /* 0x004fea000383ffff */
[----:B------:R-:W-:Y:S05]  /*273f0*/  BRA `(.L_x_3920) ;  /* 0xffffff6400ec7947 */ /* 0x000fea000383ffff */
.L_x_3713:
[----:B--2---:R2:W3:Y:S02]  /*27400*/  SYNCS.PHASECHK.TRANS64.TRYWAIT P0, [R5+URZ+0x388c0], R9 ;  /* 0x0388c009050075a7 */ /* 0x0044e4000800017f */
[----:B---3--:R-:W-:Y:S05]  /*27410*/  @!P0 NANOSLEEP.SYNCS 0x989680 ;  /* 0x009896800000895d */ /* 0x008fea0003900000 */
[----:B------:R-:W3:Y:S02]  /*27420*/  @!P0 SYNCS.PHASECHK.TRANS64 P0, [R5+URZ+0x388c0], R9 ;  /* 0x0388c009050085a7 */ /* 0x000ee4000800007f */
[----:B---3--:R-:W-:Y:S05]  /*27430*/  @!P0 BRA `(.L_x_3713) ;  /* 0xfffffffc00f08947 */ /* 0x008fea000383ffff */
[----:B------:R-:W-:Y:S05]  /*27440*/  BRA `(.L_x_3921) ;  /* 0xffffff6800707947 */ /* 0x000fea000383ffff */
.L_x_3727:
[----:B-1----:R1:W2:Y:S02]  /*27450*/  SYNCS.PHASECHK.TRANS64.TRYWAIT P1, [R5+URZ+0x388a0], R6 ;  /* 0x0388a006050075a7 */ /* 0x0022a4000802017f */
[----:B--2---:R-:W-:Y:S05]  /*27460*/  @!P1 NANOSLEEP.SYNCS 0x989680 ;  /* 0x009896800000995d */ /* 0x004fea0003900000 */
[----:B------:R-:W2:Y:S02]  /*27470*/  @!P1 SYNCS.PHASECHK.TRANS64 P1, [R5+URZ+0x388a0], R6 ;  /* 0x0388a006050095a7 */ /* 0x000ea4000802007f */
[----:B--2---:R-:W-:Y:S05]  /*27480*/  @!P1 BRA `(.L_x_3727) ;  /* 0xfffffffc00f09947 */ /* 0x004fea000383ffff */
[----:B------:R-:W-:Y:S05]  /*27490*/  BRA `(.L_x_3922) ;  /* 0xffffff7000f87947 */ /* 0x000fea000383ffff */
.L_x_3732:
[----:B--2---:R2:W3:Y:S02]  /*274a0*/  SYNCS.PHASECHK.TRANS64.TRYWAIT P1, [R5+URZ+0x388c0], R6 ;  /* 0x0388c006050075a7 */ /* 0x0044e4000802017f */
[----:B---3--:R-:W-:Y:S05]  /*274b0*/  @!P1 NANOSLEEP.SYNCS 0x989680 ;  /* 0x009896800000995d */ /* 0x008fea0003900000 */
[----:B------:R-:W3:Y:S02]  /*274c0*/  @!P1 SYNCS.PHASECHK.TRANS64 P1, [R5+URZ+0x388c0], R6 ;  /* 0x0388c006050095a7 */ /* 0x000ee4000802007f */
[----:B---3--:R-:W-:Y:S05]  /*274d0*/  @!P1 BRA `(.L_x_3732) ;  /* 0xfffffffc00f09947 */ /* 0x008fea000383ffff */
[----:B------:R-:W-:Y:S05]  /*274e0*/  BRA `(.L_x_3923) ;  /* 0xffffff7400787947 */ /* 0x000fea000383ffff */
.L_x_3760:
[----:B------:R-:W2:Y:S01]  /*274f0*/  S2R R4, SR_TID.X ;  /* 0x0000000000047919 */ /* 0x000ea20000002100 */
[----:B------:R-:W-:Y:S01]  /*27500*/  BSSY B0, `(.L_x_3924) ;  /* 0x000000a000007945 */ /* 0x000fe20003800000 */
[----:B------:R-:W-:Y:S02]  /*27510*/  IMAD.MOV.U32 R12, RZ, RZ, RZ ;  /* 0x000000ffff0c7224 */ /* 0x000fe400078e00ff */
[----:B0-----:R-:W-:Y:S02]  /*27520*/  IMAD.MOV.U32 R11, RZ, RZ, 0x1f ;  /* 0x0000001fff0b7424 */ /* 0x001fe400078e00ff */
[----:B------:R-:W-:Y:S01]  /*27530*/  IMAD.MOV.U32 R15, RZ, RZ, -0x1 ;  /* 0xffffffffff0f7424 */ /* 0x000fe200078e00ff */
[----:B--2---:R-:W-:-:S04]  /*27540*/  SHF.R.U32.HI R4, RZ, 0x5, R4 ;  /* 0x00000005ff047819 */ /* 0x004fc80000011604 */
[----:B------:R-:W-:-:S05]  /*27550*/  LOP3.LUT R4, R4, 0x3, RZ, 0xc0, !PT ;  /* 0x0000000304047812 */ /* 0x000fca00078ec0ff */
[----:B------:R-:W-:-:S07]  /*27560*/  IMAD.MOV.U32 R13, RZ, RZ, R4 ;  /* 0x000000ffff0d7224 */ /* 0x000fce00078e0004 */
[----:B-1----:R-:W-:Y:S05]  /*27570*/  WARPSYNC.COLLECTIVE R15, `(.L_x_3925) ;  /* 0x000000000f087348 */ /* 0x002fea0003c00000 */
[----:B------:R0:W2:Y:S02]  /*27580*/  SHFL.IDX P6, R14, R13, R12, R11 ;  /* 0x0000000c0d0e7389 */ /* 0x0000a400000c000b */
[----:B012---:R-:W-:Y:S01]  /*27590*/  ENDCOLLECTIVE ;  /* 0x000000000000791b */ /* 0x007fe20003800000 */
.L_x_3925:
[----:B------:R-:W-:Y:S05]  /*275a0*/  BSYNC B0 ;  /* 0x0000000000007941 */ /* 0x000fea0003800000 */
.L_x_3924:
[----:B------:R-:W-:Y:S05]  /*275b0*/  BRA `(.L_x_3926) ;  /* 0xffffff8800547947 */ /* 0x000fea000383ffff */
.L_x_3762:
[----:B------:R-:W-:Y:S01]  /*275c0*/  BSSY B0, `(.L_x_3927) ;  /* 0x0000006000007945 */ /* 0x000fe20003800000 */
[----:B------:R-:W-:-:S07]  /*275d0*/  IMAD.MOV.U32 R15, RZ, RZ, -0x1 ;  /* 0xffffffffff0f7424 */ /* 0x000fce00078e00ff */
[----:B01-3--:R-:W-:Y:S05]  /*275e0*/  WARPSYNC.COLLECTIVE R15, `(.L_x_3928) ;  /* 0x000000000f0c7348 */ /* 0x00bfea0003c00000 */
[----:B------:R-:W-:Y:S02]  /*275f0*/  ELECT P6, UR62, PT ;  /* 0x00000000003e782f */ /* 0x000fe400038c0000 */
[----:B------:R-:W-:Y:S01]  /*27600*/  MOV R14, UR62 ;  /* 0x0000003e000e7c02 */ /* 0x000fe20008000f00 */
[----:B01-3--:R-:W-:Y:S10]  /*27610*/  ENDCOLLECTIVE ;  /* 0x000000000000791b */ /* 0x00bff40003800000 */
.L_x_3928:
[----:B------:R-:W-:Y:S05]  /*27620*/  BSYNC B0 ;  /* 0x0000000000007941 */ /* 0x000fea0003800000 */
.L_x_3927:
[----:B------:R-:W-:Y:S05]  /*27630*/  BRA `(.L_x_3929) ;  /* 0xffffff8800607947 */ /* 0x000fea000383ffff */
.L_x_3764:
[----:B-1----:R1:W2:Y:S02]  /*27640*/  SYNCS.PHASECHK.TRANS64.TRYWAIT P0, [R0+URZ+0x38840], R2 ;  /* 0x03884002000075a7 */ /* 0x0022a4000800017f */
[----:B--2---:R-:W-:Y:S05]  /*27650*/  @!P0 NANOSLEEP.SYNCS 0x989680 ;  /* 0x009896800000895d */ /* 0x004fea0003900000 */
[----:B------:R-:W2:Y:S02]  /*27660*/  @!P0 SYNCS.PHASECHK.TRANS64 P0, [R0+URZ+0x38840], R2 ;  /* 0x03884002000085a7 */ /* 0x000ea4000800007f */
[----:B--2---:R-:W-:Y:S05]  /*27670*/  @!P0 BRA `(.L_x_3764) ;  /* 0xfffffffc00f08947 */ /* 0x004fea000383ffff */
[----:B------:R-:W-:Y:S05]  /*27680*/  BRA `(.L_x_3930) ;  /* 0xffffff8800c87947 */ /* 0x000fea000383ffff */
.L_x_3768:
        /* <DEDUP_REMOVED lines=10> */
.L_x_3931:
[----:B------:R0:W-:Y:S01]  /*27730*/  STL [R1+0x2c], R8 ;  /* 0x00002c0801007387 */ /* 0x0001e20000100800 */
[----:B------:R-:W-:Y:S02]  /*27740*/  IMAD.MOV.U32 R13, RZ, RZ, R3 ;  /* 0x000000ffff0d7224 */ /* 0x000fe400078e0003 */
[----:B------:R-:W-:-:S07]  /*27750*/  IMAD.MOV.U32 R4, RZ, RZ, R14 ;  /* 0x000000ffff047224 */ /* 0x000fce00078e000e */
[----:B0-----:R-:W-:Y:S05]  /*27760*/  WARPSYNC.COLLECTIVE R15, `(.L_x_3932) ;  /* 0x000000000f087348 */ /* 0x001fea0003c00000 */
[----:B------:R1:W2:Y:S02]  /*27770*/  SHFL.IDX P6, R14, R13, R12, R11 ;  /* 0x0000000c0d0e7389 */ /* 0x0002a400000c000b */
[----:B012---:R-:W-:Y:S01]  /*27780*/  ENDCOLLECTIVE ;  /* 0x000000000000791b */ /* 0x007fe20003800000 */
.L_x_3932:
[----:B------:R-:W-:Y:S02]  /*27790*/  IMAD.MOV.U32 R13, RZ, RZ, R2 ;  /* 0x000000ffff0d7224 */ /* 0x000fe400078e0002 */
[----:B------:R-:W-:Y:S02]  /*277a0*/  IMAD.MOV.U32 R12, RZ, RZ, 0x1 ;  /* 0x00000001ff0c7424 */ /* 0x000fe400078e00ff */
[----:B------:R-:W-:-:S07]  /*277b0*/  IMAD.MOV.U32 R5, RZ, RZ, R14 ;  /* 0x000000ffff057224 */ /* 0x000fce00078e000e */
[----:B------:R-:W-:Y:S05]  /*277c0*/  WARPSYNC.COLLECTIVE R15, `(.L_x_3933) ;  /* 0x000000000f087348 */ /* 0x000fea0003c00000 */
[----:B------:R0:W1:Y:S02]  /*277d0*/  SHFL.IDX P6, R14, R13, R12, R11 ;  /* 0x0000000c0d0e7389 */ /* 0x00006400000c000b */
[----:B01----:R-:W-:Y:S01]  /*277e0*/  ENDCOLLECTIVE ;  /* 0x000000000000791b */ /* 0x003fe20003800000 */
.L_x_3933:
[----:B------:R-:W-:Y:S02]  /*277f0*/  IMAD.MOV.U32 R13, RZ, RZ, R3 ;  /* 0x000000ffff0d7224 */ /* 0x000fe400078e0003 */
[----:B------:R-:W-:-:S07]  /*27800*/  IMAD.MOV.U32 R6, RZ, RZ, R14 ;  /* 0x000000ffff067224 */ /* 0x000fce00078e000e */
[----:B------:R-:W-:Y:S05]  /*27810*/  WARPSYNC.COLLECTIVE R15, `(.L_x_3934) ;  /* 0x000000000f087348 */ /* 0x000fea0003c00000 */
[----:B------:R0:W1:Y:S02]  /*27820*/  SHFL.IDX P6, R14, R13, R12, R11 ;  /* 0x0000000c0d0e7389 */ /* 0x00006400000c000b */
[----:B01----:R-:W-:Y:S01]  /*27830*/  ENDCOLLECTIVE ;  /* 0x000000000000791b */ /* 0x003fe20003800000 */
.L_x_3934:
        /* <DEDUP_REMOVED lines=22> */
.L_x_3935:
        /* <DEDUP_REMOVED lines=10> */
.L_x_3936:
        /* <DEDUP_REMOVED lines=11> */
.L_x_3937:
        /* <DEDUP_REMOVED lines=14> */
.L_x_3938:
[----:B------:R-:W-:Y:S01]  /*27bd0*/  IMAD.MOV.U32 R3, RZ, RZ, R14 ;  /* 0x000000ffff037224 */ /* 0x000fe200078e000e */
[----:B------:R-:W-:Y:S06]  /*27be0*/  BRA `(.L_x_3939) ;  /* 0xffffff9000307947 */ /* 0x000fec000383ffff */
.L_x_3772:
        /* <DEDUP_REMOVED lines=28> */
.L_x_3941:
[----:B------:R-:W-:Y:S05]  /*27db0*/  BSYNC B0 ;  /* 0x0000000000007941 */ /* 0x000fea0003800000 */
.L_x_3940:
        /* <DEDUP_REMOVED lines=12> */
.L_x_3942:
        /* <DEDUP_REMOVED lines=43> */
.L_x_3943:
        /* <DEDUP_REMOVED lines=17> */
.L_x_3944:
        /* <DEDUP_REMOVED lines=29> */
.L_x_3945:
        /* <DEDUP_REMOVED lines=13> */
.L_x_3946:
        /* <DEDUP_REMOVED lines=35> */
.L_x_3947:
[----:B------:R-:W-:Y:S02]  /*28710*/  IMAD.MOV.U32 R13, RZ, RZ, R0 ;  /* 0x000000ffff0d7224 */ /* 0x000fe400078e0000 */
[----:B------:R-:W-:-:S07]  /*28720*/  IMAD.MOV.U32 R4, RZ, RZ, R14 ;  /* 0x000000ffff047224 */ /* 0x000fce00078e000e */
[----:B------:R-:W-:Y:S05]  /*28730*/  WARPSYNC.COLLECTIVE R15, `(.L_x_3948) ;  /* 0x000000000f087348 */ /* 0x000fea0003c00000 */
[----:B------:R0:W1:Y:S02]  /*28740*/  SHFL.IDX P6, R14, R13, R12, R11 ;  /* 0x0000000c0d0e7389 */ /* 0x00006400000c000b */
[----:B01----:R-:W-:Y:S01]  /*28750*/  ENDCOLLECTIVE ;  /* 0x000000000000791b */ /* 0x003fe20003800000 */
.L_x_3948:
[----:B------:R-:W-:Y:S01]  /*28760*/  IMAD.MOV.U32 R0, RZ, RZ, R14 ;  /* 0x000000ffff007224 */ /* 0x000fe200078e000e */
[----:B------:R-:W-:Y:S06]  /*28770*/  BRA `(.L_x_3949) ;  /* 0xffffff9400147947 */ /* 0x000fec000383ffff */
.L_x_3777:
[----:B0-----:R-:W3:Y:S02]  /*28780*/  LDL R2, [R1] ;  /* 0x0000000001027983 */ /* 0x001ee40000100800 */
[----:B---3--:R0:W3:Y:S02]  /*28790*/  SYNCS.PHASECHK.TRANS64.TRYWAIT P0, [R2+URZ+0x38820], R0 ;  /* 0x03882000020075a7 */ /* 0x0080e4000800017f */
[----:B---3--:R-:W-:Y:S05]  /*287a0*/  @!P0 NANOSLEEP.SYNCS 0x989680 ;  /* 0x009896800000895d */ /* 0x008fea0003900000 */
[----:B------:R-:W3:Y:S02]  /*287b0*/  @!P0 SYNCS.PHASECHK.TRANS64 P0, [R2+URZ+0x38820], R0 ;  /* 0x03882000020085a7 */ /* 0x000ee4000800007f */
[----:B---3--:R-:W-:Y:S05]  /*287c0*/  @!P0 BRA `(.L_x_3777) ;  /* 0xfffffffc00ec8947 */ /* 0x008fea000383ffff */
[----:B------:R-:W-:Y:S05]  /*287d0*/  BRA `(.L_x_3950) ;  /* 0xffffff9400d47947 */ /* 0x000fea000383ffff */
.L_x_3781:
[----:B0-----:R0:W1:Y:S02]  /*287e0*/  SYNCS.PHASECHK.TRANS64.TRYWAIT P0, [R0+URZ+0x38860], R2 ;  /* 0x03886002000075a7 */ /* 0x001064000800017f */
[----:B-1----:R-:W-:Y:S05]  /*287f0*/  @!P0 NANOSLEEP.SYNCS 0x989680 ;  /* 0x009896800000895d */ /* 0x002fea0003900000 */
[----:B------:R-:W1:Y:S02]  /*28800*/  @!P0 SYNCS.PHASECHK.TRANS64 P0, [R0+URZ+0x38860], R2 ;  /* 0x03886002000085a7 */ /* 0x000e64000800007f */
[----:B-1----:R-:W-:Y:S05]  /*28810*/  @!P0 BRA `(.L_x_3781) ;  /* 0xfffffffc00f08947 */ /* 0x002fea000383ffff */
[----:B------:R-:W-:Y:S05]  /*28820*/  BRA `(.L_x_3951) ;  /* 0xffffff9800007947 */ /* 0x000fea000383ffff */
.L_x_3800:
[----:B-1----:R1:W3:Y:S02]  /*28830*/  SYNCS.PHASECHK.TRANS64.TRYWAIT P0, [R2+URZ+0x38840], R5 ;  /* 0x03884005020075a7 */ /* 0x0022e4000800017f */
[----:B---3--:R-:W-:Y:S05]  /*28840*/  @!P0 NANOSLEEP.SYNCS 0x989680 ;  /* 0x009896800000895d */ /* 0x008fea0003900000 */
[----:B------:R-:W3:Y:S02]  /*28850*/  @!P0 SYNCS.PHASECHK.TRANS64 P0, [R2+URZ+0x38840], R5 ;  /* 0x03884005020085a7 */ /* 0x000ee4000800007f */
[----:B---3--:R-:W-:Y:S05]  /*28860*/  @!P0 BRA `(.L_x_3800) ;  /* 0xfffffffc00f08947 */ /* 0x008fea000383ffff */
[----:B------:R-:W-:Y:S05]  /*28870*/  BRA `(.L_x_3952) ;  /* 0xffffffa4000c7947 */ /* 0x000fea000383ffff */
.L_x_3805:
[----:B0-----:R0:W3:Y:S02]  /*28880*/  SYNCS.PHASECHK.TRANS64.TRYWAIT P0, [R2+URZ+0x38860], R5 ;  /* 0x03886005020075a7 */ /* 0x0010e4000800017f */
[----:B---3--:R-:W-:Y:S05]  /*28890*/  @!P0 NANOSLEEP.SYNCS 0x989680 ;  /* 0x009896800000895d */ /* 0x008fea0003900000 */
[----:B------:R-:W3:Y:S02]  /*288a0*/  @!P0 SYNCS.PHASECHK.TRANS64 P0, [R2+URZ+0x38860], R5 ;  /* 0x03886005020085a7 */ /* 0x000ee4000800007f */
[----:B---3--:R-:W-:Y:S05]  /*288b0*/  @!P0 BRA `(.L_x_3805) ;  /* 0xfffffffc00f08947 */ /* 0x008fea000383ffff */
[----:B------:R-:W-:Y:S05]  /*288c0*/  BRA `(.L_x_3953) ;  /* 0xffffffa400907947 */ /* 0x000fea000383ffff */
.L_x_3820:
[----:B0-----:R0:W1:Y:S02]  /*288d0*/  SYNCS.PHASECHK.TRANS64.TRYWAIT P0, [R3+URZ+0x38840], R2 ;  /* 0x03884002030075a7 */ /* 0x001064000800017f */
[----:B-1----:R-:W-:Y:S05]  /*288e0*/  @!P0 NANOSLEEP.SYNCS 0x989680 ;  /* 0x009896800000895d */ /* 0x002fea0003900000 */
[----:B------:R-:W1:Y:S02]  /*288f0*/  @!P0 SYNCS.PHASECHK.TRANS64 P0, [R3+URZ+0x38840], R2 ;  /* 0x03884002030085a7 */ /* 0x000e64000800007f */
[----:B-1----:R-:W-:Y:S05]  /*28900*/  @!P0 BRA `(.L_x_3820) ;  /* 0xfffffffc00f08947 */ /* 0x002fea000383ffff */
[----:B------:R-:W-:Y:S05]  /*28910*/  BRA `(.L_x_3954) ;  /* 0xffffffb000807947 */ /* 0x000fea000383ffff */
.L_x_3825:
[----:B-1----:R1:W3:Y:S02]  /*28920*/  SYNCS.PHASECHK.TRANS64.TRYWAIT P0, [R3+URZ+0x38860], R2 ;  /* 0x03886002030075a7 */ /* 0x0022e4000800017f */
[----:B---3--:R-:W-:Y:S05]  /*28930*/  @!P0 NANOSLEEP.SYNCS 0x989680 ;  /* 0x009896800000895d */ /* 0x008fea0003900000 */
[----:B------:R-:W3:Y:S02]  /*28940*/  @!P0 SYNCS.PHASECHK.TRANS64 P0, [R3+URZ+0x38860], R2 ;  /* 0x03886002030085a7 */ /* 0x000ee4000800007f */
[----:B---3--:R-:W-:Y:S05]  /*28950*/  @!P0 BRA `(.L_x_3825) ;  /* 0xfffffffc00f08947 */ /* 0x008fea000383ffff */
[----:B------:R-:W-:Y:S05]  /*28960*/  BRA `(.L_x_3955) ;  /* 0xffffffb400007947 */ /* 0x000fea000383ffff */
.L_x_3840:
[----:B0-----:R0:W1:Y:S02]  /*28970*/  SYNCS.PHASECHK.TRANS64.TRYWAIT P0, [R3+URZ+0x38840], R2 ;  /* 0x03884002030075a7 */ /* 0x001064000800017f */
[----:B-1----:R-:W-:Y:S05]  /*28980*/  @!P0 NANOSLEEP.SYNCS 0x989680 ;  /* 0x009896800000895d */ /* 0x002fea0003900000 */
[----:B------:R-:W1:Y:S02]  /*28990*/  @!P0 SYNCS.PHASECHK.TRANS64 P0, [R3+URZ+0x38840], R2 ;  /* 0x03884002030085a7 */ /* 0x000e64000800007f */
[----:B-1----:R-:W-:Y:S05]  /*289a0*/  @!P0 BRA `(.L_x_3840) ;  /* 0xfffffffc00f08947 */ /* 0x002fea000383ffff */
[----:B------:R-:W-:Y:S05]  /*289b0*/  BRA `(.L_x_3956) ;  /* 0xffffffbc00cc7947 */ /* 0x000fea000383ffff */
.L_x_3845:
[----:B-1----:R1:W3:Y:S02]  /*289c0*/  SYNCS.PHASECHK.TRANS64.TRYWAIT P0, [R3+URZ+0x38860], R2 ;  /* 0x03886002030075a7 */ /* 0x0022e4000800017f */
[----:B---3--:R-:W-:Y:S05]  /*289d0*/  @!P0 NANOSLEEP.SYNCS 0x989680 ;  /* 0x009896800000895d */ /* 0x008fea0003900000 */
[----:B------:R-:W3:Y:S02]  /*289e0*/  @!P0 SYNCS.PHASECHK.TRANS64 P0, [R3+URZ+0x38860], R2 ;  /* 0x03886002030085a7 */ /* 0x000ee4000800007f */
[----:B---3--:R-:W-:Y:S05]  /*289f0*/  @!P0 BRA `(.L_x_3845) ;  /* 0xfffffffc00f08947 */ /* 0x008fea000383ffff */
[----:B------:R-:W-:Y:S05]  /*28a00*/  BRA `(.L_x_3957) ;  /* 0xffffffc000507947 */ /* 0x000fea000383ffff */
.L_x_3861:
[----:B------:R-:W-:Y:S01]  /*28a10*/  BSSY B0, `(.L_x_3958) ;  /* 0x0000008000007945 */ /* 0x000fe20003800000 */
[----:B------:R-:W-:Y:S02]  /*28a20*/  IMAD.MOV.U32 R13, RZ, RZ, R16 ;  /* 0x000000ffff0d7224 */ /* 0x000fe400078e0010 */
[----:B------:R-:W-:Y:S02]  /*28a30*/  IMAD.MOV.U32 R12, RZ, RZ, RZ ;  /* 0x000000ffff0c7224 */ /* 0x000fe400078e00ff */
[----:B0-----:R-:W-:Y:S02]  /*28a40*/  IMAD.MOV.U32 R11, RZ, RZ, 0x1f ;  /* 0x0000001fff0b7424 */ /* 0x001fe400078e00ff */
[----:B------:R-:W-:-:S07]  /*28a50*/  IMAD.MOV.U32 R15, RZ, RZ, -0x1 ;  /* 0xffffffffff0f7424 */ /* 0x000fce00078e00ff */
[----:B-12---:R-:W-:Y:S05]  /*28a60*/  WARPSYNC.COLLECTIVE R15, `(.L_x_3959) ;  /* 0x000000000f087348 */ /* 0x006fea0003c00000 */
[----:B------:R0:W3:Y:S02]  /*28a70*/  SHFL.IDX P6, R14, R13, R12, R11 ;  /* 0x0000000c0d0e7389 */ /* 0x0000e400000c000b */
[----:B0123--:R-:W-:Y:S01]  /*28a80*/  ENDCOLLECTIVE ;  /* 0x000000000000791b */ /* 0x00ffe20003800000 */
.L_x_3959:
[----:B------:R-:W-:Y:S05]  /*28a90*/  BSYNC B0 ;  /* 0x0000000000007941 */ /* 0x000fea0003800000 */
.L_x_3958:
        /* <DEDUP_REMOVED lines=9> */
.L_x_3960:
        /* <DEDUP_REMOVED lines=18> */
.L_x_3961:
        /* <DEDUP_REMOVED lines=8> */
.L_x_3962:
        /* <DEDUP_REMOVED lines=8> */
.L_x_3963:
        /* <DEDUP_REMOVED lines=8> */
.L_x_3964:
        /* <DEDUP_REMOVED lines=8> */
.L_x_3965:
        /* <DEDUP_REMOVED lines=9> */
.L_x_3966:
[----:B------:R-:W-:Y:S01]  /*28ee0*/  IMAD.MOV.U32 R16, RZ, RZ, R14 ;  /* 0x000000ffff107224 */ /* 0x000fe200078e000e */
[----:B------:R-:W-:Y:S06]  /*28ef0*/  BRA `(.L_x_3967) ;  /* 0xffffffc8008c7947 */ /* 0x000fec000383ffff */
.L_x_3866:
[----:B------:R-:W-:Y:S01]  /*28f00*/  BSSY B0, `(.L_x_3968) ;  /* 0x0000008000007945 */ /* 0x000fe20003800000 */
[----:B-----5:R-:W-:Y:S02]  /*28f10*/  IMAD.MOV.U32 R13, RZ, RZ, R3 ;  /* 0x000000ffff0d7224 */ /* 0x020fe400078e0003 */
[----:B------:R-:W-:Y:S02]  /*28f20*/  IMAD.MOV.U32 R12, RZ, RZ, 0x1 ;  /* 0x00000001ff0c7424 */ /* 0x000fe400078e00ff */
[----:B0-----:R-:W-:Y:S02]  /*28f30*/  IMAD.MOV.U32 R11, RZ, RZ, RZ ;  /* 0x000000ffff0b7224 */ /* 0x001fe400078e00ff */
[----:B------:R-:W-:-:S07]  /*28f40*/  IMAD.MOV.U32 R15, RZ, RZ, -0x1 ;  /* 0xffffffffff0f7424 */ /* 0x000fce00078e00ff */
[----:B-12---:R-:W-:Y:S05]  /*28f50*/  WARPSYNC.COLLECTIVE R15, `(.L_x_3969) ;  /* 0x000000000f087348 */ /* 0x006fea0003c00000 */
[----:B------:R0:W3:Y:S02]  /*28f60*/  SHFL.UP P6, R14, R13, R12, R11 ;  /* 0x0400000c0d0e7389 */ /* 0x0000e400000c000b */
[----:B0123--:R-:W-:Y:S01]  /*28f70*/  ENDCOLLECTIVE ;  /* 0x000000000000791b */ /* 0x00ffe20003800000 */
.L_x_3969:
[----:B------:R-:W-:Y:S05]  /*28f80*/  BSYNC B0 ;  /* 0x0000000000007941 */ /* 0x000fea0003800000 */
.L_x_3968:
        /* <DEDUP_REMOVED lines=10> */
.L_x_3970:
        /* <DEDUP_REMOVED lines=8> */
.L_x_3971:
        /* <DEDUP_REMOVED lines=8> */
.L_x_3972:
        /* <DEDUP_REMOVED lines=8> */
.L_x_3973:
        /* <DEDUP_REMOVED lines=9> */
.L_x_3974:
[----:B------:R-:W-:Y:S01]  /*29240*/  IMAD.MOV.U32 R16, RZ, RZ, R14 ;  /* 0x000000ffff107224 */ /* 0x000fe200078e000e */
[----:B------:R-:W-:Y:S06]  /*29250*/  BRA `(.L_x_3975) ;  /* 0xffffffc800507947 */ /* 0x000fec000383ffff */
.L_x_3868:
[----:B------:R-:W-:Y:S01]  /*29260*/  BSSY B0, `(.L_x_3976) ;  /* 0x0000006000007945 */ /* 0x000fe20003800000 */
[----:B------:R-:W-:Y:S01]  /*29270*/  PLOP3.LUT P6, PT, P6, PT, PT, 0x8, 0x0 ;  /* 0x000000000000781c */ /* 0x000fe200037ce170 */
[----:B------:R-:W-:-:S12]  /*29280*/  IMAD.MOV.U32 R15, RZ, RZ, -0x1 ;  /* 0xffffffffff0f7424 */ /* 0x000fd800078e00ff */
[----:B012---:R-:W-:Y:S05]  /*29290*/  WARPSYNC.COLLECTIVE R15, `(.L_x_3977) ;  /* 0x000000000f087348 */ /* 0x007fea0003c00000 */
[----:B------:R-:W-:Y:S01]  /*292a0*/  VOTE.ANY R14, PT, P6 ;  /* 0x00000000000e7806 */ /* 0x000fe200030e0100 */
[----:B012---:R-:W-:Y:S06]  /*292b0*/  ENDCOLLECTIVE ;  /* 0x000000000000791b */ /* 0x007fec0003800000 */
.L_x_3977:
[----:B------:R-:W-:Y:S05]  /*292c0*/  BSYNC B0 ;  /* 0x0000000000007941 */ /* 0x000fea0003800000 */
.L_x_3976:
        /* <DEDUP_REMOVED lines=9> */
.L_x_3978:
[----:B------:R-:W-:Y:S01]  /*29360*/  IMAD.MOV.U32 R17, RZ, RZ, R14 ;  /* 0x000000ffff117224 */ /* 0x000fe200078e000e */
[----:B------:R-:W-:Y:S06]  /*29370*/  BRA `(.L_x_3979) ;  /* 0xffffffc800407947 */ /* 0x000fec000383ffff */
.L_x_3870:
[----:B------:R-:W-:Y:S01]  /*29380*/  BSSY B0, `(.L_x_3980) ;  /* 0x0000007000007945 */ /* 0x000fe20003800000 */
[----:B------:R-:W-:Y:S02]  /*29390*/  IMAD.MOV.U32 R13, RZ, RZ, R2 ;  /* 0x000000ffff0d7224 */ /* 0x000fe400078e0002 */
[----:B0-----:R-:W-:Y:S02]  /*293a0*/  IMAD.MOV.U32 R11, RZ, RZ, 0x1f ;  /* 0x0000001fff0b7424 */ /* 0x001fe400078e00ff */
[----:B------:R-:W-:-:S07]  /*293b0*/  IMAD.MOV.U32 R15, RZ, RZ, -0x1 ;  /* 0xffffffffff0f7424 */ /* 0x000fce00078e00ff */
[----:B-1234-:R-:W-:Y:S05]  /*293c0*/  WARPSYNC.COLLECTIVE R15, `(.L_x_3981) ;  /* 0x000000000f087348 */ /* 0x01efea0003c00000 */
[----:B------:R0:W0:Y:S02]  /*293d0*/  SHFL.IDX P6, R14, R13, R12, R11 ;  /* 0x0000000c0d0e7389 */ /* 0x00002400000c000b */
[----:B01234-:R-:W-:Y:S01]  /*293e0*/  ENDCOLLECTIVE ;  /* 0x000000000000791b */ /* 0x01ffe20003800000 */
.L_x_3981:
[----:B------:R-:W-:Y:S05]  /*293f0*/  BSYNC B0 ;  /* 0x0000000000007941 */ /* 0x000fea0003800000 */
.L_x_3980:
[----:B------:R-:W-:Y:S01]  /*29400*/  IMAD.MOV.U32 R2, RZ, RZ, R14 ;  /* 0x000000ffff027224 */ /* 0x000fe200078e000e */
[----:B------:R-:W-:Y:S06]  /*29410*/  BRA `(.L_x_3982) ;  /* 0xffffffc800347947 */ /* 0x000fec000383ffff */
.L_x_3874:
[----:B0-----:R0:W1:Y:S02]  /*29420*/  SYNCS.PHASECHK.TRANS64.TRYWAIT P0, [R0+URZ+0x38820], R3 ;  /* 0x03882003000075a7 */ /* 0x001064000800017f */
[----:B-1----:R-:W-:Y:S05]  /*29430*/  @!P0 NANOSLEEP.SYNCS 0x989680 ;  /* 0x009896800000895d */ /* 0x002fea0003900000 */
[----:B------:R-:W1:Y:S02]  /*29440*/  @!P0 SYNCS.PHASECHK.TRANS64 P0, [R0+URZ+0x38820], R3 ;  /* 0x03882003000085a7 */ /* 0x000e64000800007f */
[----:B-1----:R-:W-:Y:S05]  /*29450*/  @!P0 BRA `(.L_x_3874) ;  /* 0xfffffffc00f08947 */ /* 0x002fea000383ffff */
[----:B------:R-:W-:Y:S05]  /*29460*/  BRA `(.L_x_3983) ;  /* 0xffffffcc00b87947 */ /* 0x000fea000383ffff */
.L_x_3875:
        /* <DEDUP_REMOVED lines=11> */
.L_x_3985:
[----:B------:R-:W-:Y:S05]  /*29520*/  BSYNC B0 ;  /* 0x0000000000007941 */ /* 0x000fea0003800000 */
.L_x_3984:
[----:B------:R-:W-:Y:S05]  /*29530*/  BRA `(.L_x_3986) ;  /* 0xffffffcc00a07947 */ /* 0x000fea000383ffff */
.L_x_3876:
[----:B------:R-:W-:Y:S01]  /*29540*/  BSSY B0, `(.L_x_3987) ;  /* 0x0000006000007945 */ /* 0x000fe20003800000 */
[----:B------:R-:W-:-:S07]  /*29550*/  IMAD.MOV.U32 R15, RZ, RZ, -0x1 ;  /* 0xffffffffff0f7424 */ /* 0x000fce00078e00ff */
[----:B012---:R-:W-:Y:S05]  /*29560*/  WARPSYNC.COLLECTIVE R15, `(.L_x_3988) ;  /* 0x000000000f0c7348 */ /* 0x007fea0003c00000 */
[----:B------:R-:W-:Y:S02]  /*29570*/  ELECT P6, UR62, PT ;  /* 0x00000000003e782f */ /* 0x000fe400038c0000 */
[----:B------:R-:W-:Y:S01]  /*29580*/  MOV R14, UR62 ;  /* 0x0000003e000e7c02 */ /* 0x000fe20008000f00 */
[----:B012---:R-:W-:Y:S10]  /*29590*/  ENDCOLLECTIVE ;  /* 0x000000000000791b */ /* 0x007ff40003800000 */
.L_x_3988:
[----:B------:R-:W-:Y:S05]  /*295a0*/  BSYNC B0 ;  /* 0x0000000000007941 */ /* 0x000fea0003800000 */
.L_x_3987:
[----:B------:R-:W-:Y:S05]  /*295b0*/  BRA `(.L_x_3989) ;  /* 0xffffffcc00947947 */ /* 0x000fea000383ffff */
.L_x_3878:
[----:B0-----:R0:W1:Y:S02]  /*295c0*/  SYNCS.PHASECHK.TRANS64.TRYWAIT P0, [R6+URZ], R5 ;  /* 0x00000005060075a7 */ /* 0x001064000800017f */
[----:B-1----:R-:W-:Y:S05]  /*295d0*/  @!P0 NANOSLEEP.SYNCS 0x989680 ;  /* 0x009896800000895d */ /* 0x002fea0003900000 */
[----:B------:R-:W1:Y:S02]  /*295e0*/  @!P0 SYNCS.PHASECHK.TRANS64 P0, [R6+URZ], R5 ;  /* 0x00000005060085a7 */ /* 0x000e64000800007f */
[----:B-1----:R-:W-:Y:S05]  /*295f0*/  @!P0 BRA `(.L_x_3878) ;  /* 0xfffffffc00f08947 */ /* 0x002fea000383ffff */
[----:B------:R-:W-:Y:S05]  /*29600*/  BRA `(.L_x_3990) ;  /* 0xffffffcc00d07947 */ /* 0x000fea000383ffff */
.L_x_3879:
[----:B-1----:R1:W3:Y:S02]  /*29610*/  SYNCS.PHASECHK.TRANS64.TRYWAIT P0, [R7+URZ], R2 ;  /* 0x00000002070075a7 */ /* 0x0022e4000800017f */
[----:B---3--:R-:W-:Y:S05]  /*29620*/  @!P0 NANOSLEEP.SYNCS 0x989680 ;  /* 0x009896800000895d */ /* 0x008fea0003900000 */
[----:B------:R-:W3:Y:S02]  /*29630*/  @!P0 SYNCS.PHASECHK.TRANS64 P0, [R7+URZ], R2 ;  /* 0x00000002070085a7 */ /* 0x000ee4000800007f */
[----:B---3--:R-:W-:Y:S05]  /*29640*/  @!P0 BRA `(.L_x_3879) ;  /* 0xfffffffc00f08947 */ /* 0x008fea000383ffff */
[----:B------:R-:W-:Y:S05]  /*29650*/  BRA `(.L_x_3991) ;  /* 0xffffffcc00c47947 */ /* 0x000fea000383ffff */
.L_x_3881:
[----:B---3--:R3:W4:Y:S02]  /*29660*/  SYNCS.PHASECHK.TRANS64.TRYWAIT P0, [R4+URZ], R5 ;  /* 0x00000005040075a7 */ /* 0x008724000800017f */
[----:B----4-:R-:W-:Y:S05]  /*29670*/  @!P0 NANOSLEEP.SYNCS 0x989680 ;  /* 0x009896800000895d */ /* 0x010fea0003900000 */
[----:B------:R-:W4:Y:S02]  /*29680*/  @!P0 SYNCS.PHASECHK.TRANS64 P0, [R4+URZ], R5 ;  /* 0x00000005040085a7 */ /* 0x000f24000800007f */
[----:B----4-:R-:W-:Y:S05]  /*29690*/  @!P0 BRA `(.L_x_3881) ;  /* 0xfffffffc00f08947 */ /* 0x010fea000383ffff */
[----:B------:R-:W-:Y:S05]  /*296a0*/  BRA `(.L_x_3992) ;  /* 0xffffffcc00cc7947 */ /* 0x000fea000383ffff */
.L_x_3993:
        /* <DEDUP_REMOVED lines=13> */
.L_x_5878:


//--------------------- .text._ZN7cutlass13device_kernelIN5flash11enable_sm90INS1_16FlashAttnFwdSm90INS1_25CollectiveMainloopFwdSm90ILi2EN4cute5tupleIJNS5_1CILi1EEES8_S8_EEENS6_IJNS7_ILi64EEESA_SA_EEELi512ENS_6half_tEfNS_4arch4Sm90ELb1ELb0ELb0ELb0ELb0ELb0ELb0ELb0ELb0ELb1ELb0ELb0EEENS1_21CollectiveEpilogueFwdINS6_IJSA_NS7_ILi512EEESA_EEES9_SC_SE_Li256ELb0ELb1ELb0ELb0EEENS1_30DynamicPersistentTileSchedulerILi256ELi128ELb0ELb1ELb1EEEEEEEEEvNT_6ParamsE --------------------------
	.section	.text._ZN7cutlass13device_kernelIN5flash11enable_sm90INS1_16FlashAttnFwdSm90INS1_25CollectiveMainloopFwdSm90ILi2EN4cute5tupleIJNS5_1CILi1EEES8_S8_EEENS6_IJNS7_ILi64EEESA_SA_EEELi512ENS_6half_tEfNS_4arch4Sm90ELb1ELb0ELb0ELb0ELb0ELb0ELb0ELb0ELb0ELb1ELb0ELb0EEENS1_21CollectiveEpilogueFwdINS6_IJSA_NS7_ILi512EEESA_EEES9_SC_SE_Li256ELb0ELb1ELb0ELb0EEENS1_30DynamicPersistentTileSchedulerILi256ELi128ELb0ELb1ELb1EEEEEEEEEvNT_6ParamsE,"ax",@progbits
	.align	128
.text._ZN7cutlass13device_kernelIN5flash11enable_sm90INS1_16FlashAttnFwdSm90INS1_25CollectiveMainloopFwdSm90ILi2EN4cute5tupleIJNS5_1CILi1EEES8_S8_EEENS6_IJNS7_ILi64EEESA_SA_EEELi512ENS_6half_tEfNS_4arch4Sm90ELb1ELb0ELb0ELb0ELb0ELb0ELb0ELb0ELb0ELb1ELb0ELb0EEENS1_21CollectiveEpilogueFwdINS6_IJSA_NS7_ILi512EEESA_EEES9_SC_SE_Li256ELb0ELb1ELb0ELb0EEENS1_30DynamicPersistentTileSchedulerILi256ELi128ELb0ELb1ELb1EEEEEEEEEvNT_6ParamsE:
        .type           _ZN7cutlass13device_kernelIN5flash11enable_sm90INS1_16FlashAttnFwdSm90INS1_25CollectiveMainloopFwdSm90ILi2EN4cute5tupleIJNS5_1CILi1EEES8_S8_EEENS6_IJNS7_ILi64EEESA_SA_EEELi512ENS_6half_tEfNS_4arch4Sm90ELb1ELb0ELb0ELb0ELb0ELb0ELb0ELb0ELb0ELb1ELb0ELb0EEENS1_21CollectiveEpilogueFwdINS6_IJSA_NS7_ILi512EEESA_EEES9_SC_SE_Li256ELb0ELb1ELb0ELb0EEENS1_30DynamicPersistentTileSchedulerILi256ELi128ELb0ELb1ELb1EEEEEEEEEvNT_6ParamsE,@function
        .size           _ZN7cutlass13device_kernelIN5flash11enable_sm90INS1_16FlashAttnFwdSm90INS1_25CollectiveMainloopFwdSm90ILi2EN4cute5tupleIJNS5_1CILi1EEES8_S8_EEENS6_IJNS7_ILi64EEESA_SA_EEELi512ENS_6half_tEfNS_4arch4Sm90ELb1ELb0ELb0ELb0ELb0ELb0ELb0ELb0ELb0ELb1ELb0ELb0EEENS1_21CollectiveEpilogueFwdINS6_IJSA_NS7_ILi512EEESA_EEES9_SC_SE_Li256ELb0ELb1ELb0ELb0EEENS1_30DynamicPersistentTileSchedulerILi256ELi128ELb0ELb1ELb1EEEEEEEEEvNT_6ParamsE,(.L_x_5879 - _ZN7cutlass13device_kernelIN5flash11enable_sm90INS1_16FlashAttnFwdSm90INS1_25CollectiveMainloopFwdSm90ILi2EN4cute5tupleIJNS5_1CILi1EEES8_S8_EEENS6_IJNS7_ILi64EEESA_SA_EEELi512ENS_6half_tEfNS_4arch4Sm90ELb1ELb0ELb0ELb0ELb0ELb0ELb0ELb0ELb0ELb1ELb0ELb0EEENS1_21CollectiveEpilogueFwdINS6_IJSA_NS7_ILi512EEESA_EEES9_SC_SE_Li256ELb0ELb1ELb0ELb0EEENS1_30DynamicPersistentTileSchedulerILi256ELi128ELb0ELb1ELb1EEEEEEEEEvNT_6ParamsE)
        .other          _ZN7cutlass13device_kernelIN5flash11enable_sm90INS1_16FlashAttnFwdSm90INS1_25CollectiveMainloopFwdSm90ILi2EN4cute5tupleIJNS5_1CILi1EEES8_S8_EEENS6_IJNS7_ILi64EEESA_SA_EEELi512ENS_6half_tEfNS_4arch4Sm90ELb1ELb0ELb0ELb0ELb0ELb0ELb0ELb0ELb0ELb1ELb0ELb0EEENS1_21CollectiveEpilogueFwdINS6_IJSA_NS7_ILi512EEESA_EEES9_SC_SE_Li256ELb0ELb1ELb0ELb0EEENS1_30DynamicPersistentTileSchedulerILi256ELi128ELb0ELb1ELb1EEEEEEEEEvNT_6ParamsE,@"STO_CUDA_ENTRY STV_DEFAULT"
_ZN7cutlass13device_kernelIN5flash11enable_sm90INS1_16FlashAttnFwdSm90INS1_25CollectiveMainloopFwdSm90ILi2EN4cute5tupleIJNS5_1CILi1EEES8_S8_EEENS6_IJNS7_ILi64EEESA_SA_EEELi512ENS_6half_tEfNS_4arch4Sm90ELb1ELb0ELb0ELb0ELb0ELb0ELb0ELb0ELb0ELb1ELb0ELb0EEENS1_21CollectiveEpilogueFwdINS6_IJSA_NS7_ILi512EEESA_EEES9_SC_SE_Li256ELb0ELb1ELb0ELb0EEENS1_30DynamicPersistentTileSchedulerILi256ELi128ELb0ELb1ELb1EEEEEEEEEvNT_6ParamsE:
        /* <DEDUP_REMOVED lines=18> */
.L_x_3995:
[----:B------:R-:W-:Y:S05]  /*0120*/  BSYNC B0 ;  /* 0x0000000000007941 */ /* 0x000fea0003800000 */
.L_x_3994:
        /* <DEDUP_REMOVED lines=37> */
.L_x_3996:
        /* <DEDUP_REMOVED lines=22> */
.L_x_3997:
        /* <DEDUP_REMOVED lines=18> */
.L_x_3998:
        /* <DEDUP_REMOVED lines=22> */
.L_x_3999:
        /* <DEDUP_REMOVED lines=22> */
.L_x_4000:
[----:B------:R-:W-:Y:S01]  /*08c0*/  PLOP3.LUT P0, PT, PT, PT, UP0, 0x80, 0x0 ;  /* 0x000000000000781c */ /* 0x000fe20003f0f008 */
[----:B------:R-:W-:Y:S01]  /*08d0*/  UMOV UR40, 0x1 ;  /* 0x0000000100287882 */ /* 0x000fe20000000000 */
[----:B------:R-:W-:Y:S01]  /*08e0*/  NOP ;  /* 0x0000000000007918 */ /* 0x000fe20000000000 */
[----:B------:R-:W-:Y:S01]  /*08f0*/  USEL UR40, UR40, 0x2, !UP0 ;  /* 0x0000000228287887 */ /* 0x000fe2000c000000 */
[----:B------:R-:W-:Y:S01]  /*0900*/  ULDC.64 UR46, c[0x0][0x208] ;  /* 0x00008200002e7ab9 */ /* 0x000fe20000000a00 */
[----:B012-4-:R-:W-:Y:S08]  /*0910*/  BAR.SYNC.DEFER_BLOCKING 0x0 ;  /* 0x0000000000007b1d */ /* 0x017ff00000010000 */
[----:B------:R-:W-:Y:S05]  /*0920*/  @!P0 BRA `(.L_x_4001) ;  /* 0x000000b000cc8947 */ /* 0x000fea0003800000 */
.L_x_4002:
[----:B------:R-:W-:-:S08]  /*0930*/  NOP ;  /* 0x0000000000007918 */ /* 0x000fd00000000000 */
[----:B------:R-:W0:Y:S02]  /*0940*/  USETMAXREG.TRY_ALLOC.CTAPOOL UP0, 0xf0 ;  /* 0x000000f0000079c8 */ /* 0x000e240008000600 */
[----:B0-----:R-:W-:-:S13]  /*0950*/  PLOP3.LUT P0, PT, PT, PT, UP0, 0x80, 0x0 ;  /* 0x000000000000781c */ /* 0x001fda0003f0f008 */
[----:B------:R-:W-:Y:S05]  /*0960*/  @!P0 BRA `(.L_x_4002) ;  /* 0xfffffffc00f08947 */ /* 0x000fea000383ffff */
[----:B------:R-:W0:Y:S01]  /*0970*/  S2R R2, SR_TID.X ;  /* 0x0000000000027919 */ /* 0x000e220000002100 */
[----:B------:R-:W1:Y:S08]  /*0980*/  S2UR UR4, SR_CTAID.X ;  /* 0x00000000000479c3 */ /* 0x000e700000002500 */
[----:B------:R-:W-:Y:S06]  /*0990*/  BAR.ARV 0x4, 0x180 ;  /* 0x0106000000007b1d */ /* 0x000fec0000002000 */
[----:B0-----:R-:W-:-:S04]  /*09a0*/  LOP3.LUT R0, R2, 0xffffff80, RZ, 0xc0, !PT ;  /* 0xffffff8002007812 */ /* 0x001fc800078ec0ff */
[----:B------:R-:W-:Y:S02]  /*09b0*/  ISETP.NE.AND P0, PT, R0, 0x80, PT ;  /* 0x000000800000780c */ /* 0x000fe40003f05270 */
[----:B------:R-:W1:Y:S11]  /*09c0*/  LDC R0, c[0x0][0xc38] ;  /* 0x00030e00ff007b82 */ /* 0x000e760000000800 */
[----:B------:R-:W-:Y:S06]  /*09d0*/  @!P0 BAR.ARV 0x8, 0x100 ;  /* 0x0204000000008b1d */ /* 0x000fec0000002000 */
[----:B------:R-:W-:-:S13]  /*09e0*/  ISETP.GE.U32.AND P0, PT, R2, 0x100, PT ;  /* 0x000001000200780c */ /* 0x000fda0003f06070 */
[----:B------:R-:W-:Y:S06]  /*09f0*/  @P0 BAR.ARV 0xf, 0x100 ;  /* 0x03c4000000000b1d */ /* 0x000fec0000002000 */
[----:B-1----:R-:W-:-:S13]  /*0a00*/  ISETP.LE.AND P0, PT, R0, UR4, PT ;  /* 0x0000000400007c0c */ /* 0x002fda000bf03270 */
        /* <DEDUP_REMOVED lines=13> */
[-C--:B------:R-:W-:Y:S02]  /*0ae0*/  LEA.HI R5, R3, R216.reuse, RZ, 0x7 ;  /* 0x000000d803057211 */ /* 0x080fe400078f38ff */
[C---:B------:R-:W-:Y:S02]  /*0af0*/  LEA.HI R2, R0.reuse, R7, RZ, 0x1 ;  /* 0x0000000700027211 */ /* 0x040fe400078f08ff */
[----:B------:R-:W-:Y:S02]  /*0b00*/  LOP3.LUT R9, R0, 0xfffffff0, RZ, 0xc0, !PT ;  /* 0xfffffff000097812 */ /* 0x000fe400078ec0ff */
[----:B------:R-:W-:Y:S02]  /*0b10*/  LOP3.LUT R2, R2, 0x1ffffffe, RZ, 0xc0, !PT ;  /* 0x1ffffffe02027812 */ /* 0x000fe400078ec0ff */
[--C-:B------:R-:W-:Y:S01]  /*0b20*/  SHF.R.S32.HI R13, RZ, 0x5, R4.reuse ;  /* 0x00000005ff0d7819 */ /* 0x100fe20000011404 */
[----:B------:R-:W-:Y:S01]  /*0b30*/  IMAD.IADD R9, R216, 0x1, -R9 ;  /* 0x00000001d8097824 */ /* 0x000fe200078e0a09 */
[----:B------:R-:W-:Y:S01]  /*0b40*/  SHF.R.S32.HI R4, RZ, 0x1f, R4 ;  /* 0x0000001fff047819 */ /* 0x000fe20000011404 */
[----:B------:R-:W-:Y:S01]  /*0b50*/  IMAD.IADD R8, R7, 0x1, -R2 ;  /* 0x0000000107087824 */ /* 0x000fe200078e0a02 */
[----:B------:R-:W-:Y:S01]  /*0b60*/  LOP3.LUT R7, R5, 0xffffff80, RZ, 0xc0, !PT ;  /* 0xffffff8005077812 */ /* 0x000fe200078ec0ff */
[----:B0-----:R-:W-:Y:S01]  /*0b70*/  ULEA UR43, UR5, UR43, 0x18 ;  /* 0x0000002b052b7291 */ /* 0x001fe2000f8ec03f */
[----:B------:R-:W-:-:S02]  /*0b80*/  LEA.HI R2, R3, R216, RZ, 0x2 ;  /* 0x000000d803027211 */ /* 0x000fc400078f10ff */
[----:B------:R-:W-:Y:S01]  /*0b90*/  LEA.HI R4, R4, R13, RZ, 0x2 ;  /* 0x0000000d04047211 */ /* 0x000fe200078f10ff */
[----:B------:R-:W-:Y:S01]  /*0ba0*/  IMAD.IADD R7, R216, 0x1, -R7 ;  /* 0x00000001d8077824 */ /* 0x000fe200078e0a07 */
[----:B------:R-:W-:Y:S02]  /*0bb0*/  LOP3.LUT R11, R2, 0xfffffffc, RZ, 0xc0, !PT ;  /* 0xfffffffc020b7812 */ /* 0x000fe400078ec0ff */
[----:B------:R-:W-:Y:S02]  /*0bc0*/  SHF.R.S32.HI R212, RZ, 0x7, R5 ;  /* 0x00000007ffd47819 */ /* 0x000fe40000011405 */
[----:B------:R-:W-:Y:S01]  /*0bd0*/  LOP3.LUT R4, R4, 0x3ffffc, RZ, 0xc0, !PT ;  /* 0x003ffffc04047812 */ /* 0x000fe200078ec0ff */
[----:B------:R-:W-:Y:S01]  /*0be0*/  IMAD.IADD R11, R216, 0x1, -R11 ;  /* 0x00000001d80b7824 */ /* 0x000fe200078e0a0b */
[--C-:B------:R-:W-:Y:S01]  /*0bf0*/  SHF.R.S32.HI R2, RZ, 0x1f, R9.reuse ;  /* 0x0000001fff027819 */ /* 0x100fe20000011409 */
[----:B------:R-:W-:Y:S01]  /*0c00*/  IMAD R15, R212, 0x100, R9 ;  /* 0x00000100d40f7824 */ /* 0x000fe200078e0209 */
[----:B------:R-:W-:Y:S01]  /*0c10*/  SHF.R.S32.HI R0, RZ, 0x1f, R7 ;  /* 0x0000001fff007819 */ /* 0x000fe20000011407 */
[----:B------:R-:W-:Y:S01]  /*0c20*/  IMAD.IADD R10, R13, 0x1, -R4 ;  /* 0x000000010d0a7824 */ /* 0x000fe200078e0a04 */
[----:B------:R-:W-:-:S02]  /*0c30*/  LEA.HI R6, R2, R9, RZ, 0x3 ;  /* 0x0000000902067211 */ /* 0x000fc400078f18ff */
[----:B------:R-:W-:Y:S01]  /*0c40*/  LEA.HI R2, R0, R7, RZ, 0x2 ;  /* 0x0000000700027211 */ /* 0x000fe200078f10ff */
[----:B------:R-:W-:Y:S01]  /*0c50*/  IMAD R14, R10, 0x10, R15 ;  /* 0x000000100a0e7824 */ /* 0x000fe200078e020f */
[C---:B------:R-:W-:Y:S01]  /*0c60*/  LOP3.LUT R4, R6.reuse, 0xfffffff8, RZ, 0xc0, !PT ;  /* 0xfffffff806047812 */ /* 0x040fe200078ec0ff */
[----:B------:R-:W-:Y:S01]  /*0c70*/  IMAD.SHL.U32 R6, R6, 0x40, RZ ;  /* 0x0000004006067824 */ /* 0x000fe200078e00ff */
[----:B------:R-:W-:Y:S02]  /*0c80*/  LOP3.LUT R10, R2, 0x7ffffffc, RZ, 0xc0, !PT ;  /* 0x7ffffffc020a7812 */ /* 0x000fe400078ec0ff */
[----:B------:R-:W-:Y:S01]  /*0c90*/  LEA.HI R12, R11, R11, RZ, 0x1 ;  /* 0x0000000b0b0c7211 */ /* 0x000fe200078f08ff */
[----:B------:R-:W-:Y:S01]  /*0ca0*/  IMAD.IADD R9, R9, 0x1, -R4 ;  /* 0x0000000109097824 */ /* 0x000fe200078e0a04 */
[----:B------:R-:W-:Y:S01]  /*0cb0*/  LEA.HI R4, R0, R7, RZ, 0x5 ;  /* 0x0000000700047211 */ /* 0x000fe200078f28ff */
[----:B------:R-:W-:Y:S01]  /*0cc0*/  IMAD.IADD R10, R7, 0x1, -R10 ;  /* 0x00000001070a7824 */ /* 0x000fe200078e0a0a */
[----:B------:R-:W-:-:S02]  /*0cd0*/  LOP3.LUT R12, R12, 0x1ffffffe, RZ, 0xc0, !PT ;  /* 0x1ffffffe0c0c7812 */ /* 0x000fc400078ec0ff */
[--C-:B------:R-:W-:Y:S02]  /*0ce0*/  SHF.R.S32.HI R0, RZ, 0x2, R2.reuse ;  /* 0x00000002ff007819 */ /* 0x100fe40000011402 */
[----:B------:R-:W-:Y:S01]  /*0cf0*/  SHF.R.S32.HI R7, RZ, 0x1f, R2 ;  /* 0x0000001fff077819 */ /* 0x000fe20000011402 */
[----:B------:R-:W-:Y:S01]  /*0d00*/  IMAD.SHL.U32 R2, R9, 0x40, RZ ;  /* 0x0000004009027824 */ /* 0x000fe200078e00ff */
[----:B------:R-:W-:Y:S01]  /*0d10*/  LOP3.LUT R6, R6, 0x7ffffe00, RZ, 0xc0, !PT ;  /* 0x7ffffe0006067812 */ /* 0x000fe200078ec0ff */
[----:B------:R-:W-:Y:S01]  /*0d20*/  IMAD.IADD R185, R11, 0x1, -R12 ;  /* 0x000000010bb97824 */ /* 0x000fe200078e0a0c */
[----:B------:R-:W-:Y:S01]  /*0d30*/  LEA.HI R7, R7, R0, RZ, 0x3 ;  /* 0x0000000007077211 */ /* 0x000fe200078f18ff */
[----:B------:R-:W-:Y:S01]  /*0d40*/  IMAD.SHL.U32 R11, R8, 0x8, RZ ;  /* 0x00000008080b7824 */ /* 0x000fe200078e00ff */
[----:B------:R-:W-:Y:S01]  /*0d50*/  LOP3.LUT R2, R2, 0x1c0, RZ, 0xc0, !PT ;  /* 0x000001c002027812 */ /* 0x000fe200078ec0ff */
[----:B------:R-:W-:Y:S01]  /*0d60*/  IMAD R6, R13, 0x400, R6 ;  /* 0x000004000d067824 */ /* 0x000fe200078e0206 */
[----:B------:R-:W-:Y:S01]  /*0d70*/  LOP3.LUT R7, R7, 0xfffffff8, RZ, 0xc0, !PT ;  /* 0xfffffff807077812 */ /* 0x000fe200078ec0ff */
[--C-:B------:R-:W-:Y:S01]  /*0d80*/  IMAD.U32 R215, R14, 0x40, R11.reuse ;  /* 0x000000400ed77824 */ /* 0x100fe200078e000b */
[----:B------:R-:W-:-:S02]  /*0d90*/  LOP3.LUT R11, R2, 0x8, R11, 0xf8, !PT ;  /* 0x00000008020b7812 */ /* 0x000fc400078ef80b */
[----:B------:R-:W-:Y:S01]  /*0da0*/  SHF.R.U32.HI R2, RZ, 0x3, R2 ;  /* 0x00000003ff027819 */ /* 0x000fe20000011602 */
[----:B------:R-:W-:Y:S01]  /*0db0*/  IMAD.IADD R7, R0, 0x1, -R7 ;  /* 0x0000000100077824 */ /* 0x000fe200078e0a07 */
[----:B------:R-:W-:Y:S02]  /*0dc0*/  SHF.R.S32.HI R4, RZ, 0x5, R4 ;  /* 0x00000005ff047819 */ /* 0x000fe40000011404 */
[----:B------:R-:W-:Y:S01]  /*0dd0*/  LOP3.LUT R11, R11, R2, RZ, 0x3c, !PT ;  /* 0x000000020b0b7212 */ /* 0x000fe200078e3cff */
[----:B------:R-:W-:Y:S01]  /*0de0*/  IMAD.SHL.U32 R2, R10, 0x2, RZ ;  /* 0x000000020a027824 */ /* 0x000fe200078e00ff */
[----:B------:R-:W-:Y:S01]  /*0df0*/  LEA.HI R3, R3, R216, RZ, 0x3 ;  /* 0x000000d803037211 */ /* 0x000fe200078f18ff */
[----:B------:R-:W-:Y:S01]  /*0e00*/  IMAD R16, R4, 0x10, R7 ;  /* 0x0000001004107824 */ /* 0x000fe200078e0207 */
[----:B------:R-:W-:Y:S01]  /*0e10*/  R2P PR, R9, 0x6 ;  /* 0x0000000609007804 */ /* 0x000fe20000000000 */
[----:B------:R-:W-:Y:S01]  /*0e20*/  IMAD.IADD R6, R6, 0x1, R11 ;  /* 0x0000000106067824 */ /* 0x000fe200078e020b */
[----:B------:R-:W-:Y:S01]  /*0e30*/  LOP3.LUT R7, R3, 0xfffffff8, RZ, 0xc0, !PT ;  /* 0xfffffff803077812 */ /* 0x000fe200078ec0ff */
[----:B------:R-:W-:Y:S01]  /*0e40*/  IMAD R185, R185, 0x8, R16 ;  /* 0x00000008b9b97824 */ /* 0x000fe200078e0210 */
[----:B------:R-:W-:-:S02]  /*0e50*/  LEA.HI R5, R5, R212, RZ, 0x1 ;  /* 0x000000d405057211 */ /* 0x000fc400078f08ff */
[----:B------:R-:W-:Y:S01]  /*0e60*/  LEA R19, R6, UR43, 0x1 ;  /* 0x0000002b06137c11 */ /* 0x000fe2000f8e08ff */
[----:B------:R-:W-:Y:S01]  /*0e70*/  IMAD.IADD R210, R216, 0x1, -R7 ;  /* 0x00000001d8d27824 */ /* 0x000fe200078e0a07 */
[----:B------:R-:W-:Y:S02]  /*0e80*/  LOP3.LUT R5, R5, 0xfffffe, RZ, 0xc0, !PT ;  /* 0x00fffffe05057812 */ /* 0x000fe400078ec0ff */
[----:B------:R-:W-:Y:S01]  /*0e90*/  SEL R23, R23, 0xffffffc0, !P2 ;  /* 0xffffffc017177807 */ /* 0x000fe20005000000 */
[----:B------:R-:W-:Y:S01]  /*0ea0*/  IMAD.SHL.U32 R17, R210, 0x8, RZ ;  /* 0x00000008d2117824 */ /* 0x000fe200078e00ff */
[----:B------:R-:W-:Y:S01]  /*0eb0*/  SHF.R.S32.HI R211, RZ, 0x3, R3 ;  /* 0x00000003ffd37819 */ /* 0x000fe20000011403 */
[----:B------:R-:W-:Y:S02]  /*0ec0*/  VIADD R184, R19, 0x26800 ;  /* 0x0002680013b87836 */ /* 0x000fe40000000000 */
[C---:B------:R-:W-:Y:S02]  /*0ed0*/  VIADD R190, R17.reuse, 0x40 ;  /* 0x0000004011be7836 */ /* 0x040fe40000000000 */
[----:B------:R-:W-:-:S02]  /*0ee0*/  VIADD R189, R17, 0x80 ;  /* 0x0000008011bd7836 */ /* 0x000fc40000000000 */
        /* <DEDUP_REMOVED lines=18> */
.L_x_4055:
        /* <DEDUP_REMOVED lines=12> */
[----:B012345:R-:W-:Y:S05]  /*10d0*/  @!P0 BRA `(.L_x_4003) ;  /* 0x0000000000208947 */ /* 0x03ffea0003800000 */
        /* <DEDUP_REMOVED lines=8> */
.L_x_4003:
[----:B------:R-:W-:Y:S01]  /*1160*/  ULDC UR7, c[0x0][0xc54] ;  /* 0x0003150000077ab9 */ /* 0x000fe20000000800 */
[----:B------:R-:W-:Y:S01]  /*1170*/  UMOV UR6, UR9 ;  /* 0x0000000900067c82 */ /* 0x000fe20008000000 */
[----:B------:R-:W-:-:S11]  /*1180*/  UISETP.NE.AND UP0, UPT, UR7, 0x1, UPT ;  /* 0x000000010700788c */ /* 0x000fd6000bf05270 */
[----:B------:R-:W-:Y:S02]  /*1190*/  @UP0 ULDC.64 UR10, c[0x0][0xc58] ;  /* 0x00031600000a0ab9 */ /* 0x000fe40000000a00 */
[----:B------:R-:W-:-:S04]  /*11a0*/  UIMAD.WIDE.U32 UR4, UR9, UR10, URZ ;  /* 0x0000000a090472a5 */ /* 0x000fc8000f8e003f */
[----:B------:R-:W-:-:S04]  /*11b0*/  @UP0 USHF.R.U32.HI UR6, URZ, UR11, UR5 ;  /* 0x0000000b3f060299 */ /* 0x000fc80008011605 */
[----:B------:R-:W-:-:S12]  /*11c0*/  UIMAD UR4, UR6, UR7, URZ ;  /* 0x00000007060472a4 */ /* 0x000fd8000f8e023f */
.L_x_4004:
[----:B------:R-:W-:Y:S01]  /*11d0*/  ULDC UR39, c[0x0][0xc48] ;  /* 0x0003120000277ab9 */ /* 0x000fe20000000800 */
[----:B------:R-:W-:Y:S01]  /*11e0*/  ULDC.64 UR10, c[0x0][0x418] ;  /* 0x00010600000a7ab9 */ /* 0x000fe20000000a00 */
[----:B------:R-:W-:Y:S02]  /*11f0*/  UISETP.NE.AND UP1, UPT, UR39, 0x1, UPT ;  /* 0x000000012700788c */ /* 0x000fe4000bf25270 */
[----:B------:R-:W-:Y:S02]  /*1200*/  UISETP.NE.U32.AND UP0, UPT, UR10, URZ, UPT ;  /* 0x0000003f0a00728c */ /* 0x000fe4000bf05070 */
[----:B------:R-:W-:Y:S02]  /*1210*/  UIADD3 UR4, UR9, -UR4, URZ ;  /* 0x8000000409047290 */ /* 0x000fe4000fffe03f */
[----:B------:R-:W-:Y:S02]  /*1220*/  ULOP3.LUT UR6, URZ, UR6, URZ, 0x33, !UPT ;  /* 0x000000063f067292 */ /* 0x000fe4000f8e333f */
[----:B------:R-:W-:Y:S01]  /*1230*/  UISETP.NE.AND.EX UP0, UPT, UR11, URZ, UPT, UP0 ;  /* 0x0000003f0b00728c */ /* 0x000fe2000bf05300 */
[----:B------:R-:W-:Y:S01]  /*1240*/  ULDC UR5, c[0x0][0xc3c] ;  /* 0x00030f0000057ab9 */ /* 0x000fe20000000800 */
[----:B------:R-:W-:Y:S01]  /*1250*/  ULDC UR9, c[0x0][0xc54] ;  /* 0x0003150000097ab9 */ /* 0x000fe20000000800 */
[----:B------:R-:W-:Y:S01]  /*1260*/  ULDC UR49, c[0x0][0x424] ;  /* 0x0001090000317ab9 */ /* 0x000fe20000000800 */
[----:B------:R-:W-:-:S02]  /*1270*/  UISETP.NE.AND UP2, UPT, UR45, 0x1, UPT ;  /* 0x000000012d00788c */ /* 0x000fc4000bf45270 */
[----:B------:R-:W-:Y:S02]  /*1280*/  UIADD3 UR6, UR6, UR5, URZ ;  /* 0x0000000506067290 */ /* 0x000fe4000fffe03f */
[----:B------:R-:W-:Y:S02]  /*1290*/  UIMAD UR8, UR8, UR9, UR4 ;  /* 0x00000009080872a4 */ /* 0x000fe4000f8e0204 */
[----:B------:R-:W-:Y:S01]  /*12a0*/  USEL UR49, UR49, 0x1, UP0 ;  /* 0x0000000131317887 */ /* 0x000fe20008000000 */
[----:B------:R-:W-:Y:S01]  /*12b0*/  PLOP3.LUT P0, PT, PT, PT, UP2, 0x80, 0x0 ;  /* 0x000000000000781c */ /* 0x000fe20003f0f028 */
[----:B------:R-:W-:Y:S01]  /*12c0*/  ULDC UR7, c[0x0][0x2f0] ;  /* 0x0000bc0000077ab9 */ /* 0x000fe20000000800 */
[----:B------:R-:W-:Y:S01]  /*12d0*/  @UP1 ULDC UR4, c[0x0][0xc4c] ;  /* 0x0003130000041ab9 */ /* 0x000fe20000000800 */
[----:B------:R-:W-:Y:S02]  /*12e0*/  USHF.L.U32 UR41, UR6, 0x6, URZ ;  /* 0x0000000606297899 */ /* 0x000fe4000800063f */
        /* <DEDUP_REMOVED lines=8> */
[----:B------:R-:W-:-:S02]  /*1370*/  UIMAD UR39, UR39, UR5, UR8 ;  /* 0x00000005272772a4 */ /* 0x000fc4000f8e0208 */
[----:B------:R-:W-:Y:S01]  /*1380*/  USHF.R.S32.HI UR50, URZ, 0x6, UR4 ;  /* 0x000000063f327899 */ /* 0x000fe20008011404 */
[----:B------:R-:W-:Y:S11]  /*1390*/  @!P0 BRA `(.L_x_4005) ;  /* 0x0000001c006c8947 */ /* 0x000ff60003800000 */
[----:B------:R-:W0:Y:S01]  /*13a0*/  LDC R0, c[0x0][0x448] ;  /* 0x00011200ff007b82 */ /* 0x000e220000000800 */
[----:B------:R-:W-:Y:S01]  /*13b0*/  UIADD3 UR5, UR41, 0x3f, URZ ;  /* 0x0000003f29057890 */ /* 0x000fe2000fffe03f */
[----:B------:R-:W-:Y:S01]  /*13c0*/  CS2R R150, SRZ ;  /* 0x0000000000967805 */ /* 0x000fe2000001ff00 */
[----:B------:R-:W-:Y:S01]  /*13d0*/  ULDC UR4, c[0x0][0x288] ;  /* 0x0000a20000047ab9 */ /* 0x000fe20000000800 */
[----:B------:R-:W-:Y:S01]  /*13e0*/  CS2R R148, SRZ ;  /* 0x0000000000947805 */ /* 0x000fe2000001ff00 */
[----:B------:R-:W-:Y:S01]  /*13f0*/  UIADD3 UR4, -UR4, 0x40, URZ ;  /* 0x0000004004047890 */ /* 0x000fe2000fffe13f */
[----:B------:R-:W-:Y:S02]  /*1400*/  CS2R R146, SRZ ;  /* 0x0000000000927805 */ /* 0x000fe4000001ff00 */
[----:B------:R-:W-:Y:S02]  /*1410*/  CS2R R144, SRZ ;  /* 0x0000000000907805 */ /* 0x000fe4000001ff00 */
[----:B------:R-:W-:Y:S01]  /*1420*/  CS2R R168, SRZ ;  /* 0x0000000000a87805 */ /* 0x000fe2000001ff00 */
[----:B------:R-:W-:Y:S01]  /*1430*/  UIMAD UR4, UR49, UR7, UR4 ;  /* 0x00000007310472a4 */ /* 0x000fe2000f8e0204 */
        /* <DEDUP_REMOVED lines=14> */
[----:B0-----:R-:W-:Y:S01]  /*1520*/  ISETP.NE.AND P0, PT, R0, 0x1, PT ;  /* 0x000000010000780c */ /* 0x001fe20003f05270 */
[----:B------:R-:W-:Y:S01]  /*1530*/  IMAD.U32 R0, RZ, RZ, UR5 ;  /* 0x00000005ff007e24 */ /* 0x000fe2000f8e00ff */
        /* <DEDUP_REMOVED lines=11> */
[----:B------:R-:W0:Y:S01]  /*15f0*/  @P0 LDC R3, c[0x0][0x44c] ;  /* 0x00011300ff030b82 */ /* 0x000e220000000800 */
[----:B------:R-:W-:Y:S02]  /*1600*/  CS2R R170, SRZ ;  /* 0x0000000000aa7805 */ /* 0x000fe4000001ff00 */
[----:B------:R-:W-:Y:S02]  /*1610*/  CS2R R90, SRZ ;  /* 0x00000000005a7805 */ /* 0x000fe4000001ff00 */
[----:B------:R-:W-:Y:S02]  /*1620*/  CS2R R172, SRZ ;  /* 0x0000000000ac7805 */ /* 0x000fe4000001ff00 */
[----:B------:R-:W-:Y:S02]  /*1630*/  CS2R R86, SRZ ;  /* 0x0000000000567805 */ /* 0x000fe4000001ff00 */
[----:B------:R-:W-:-:S02]  /*1640*/  CS2R R174, SRZ ;  /* 0x0000000000ae7805 */ /* 0x000fc4000001ff00 */
[----:B------:R-:W-:Y:S02]  /*1650*/  CS2R R82, SRZ ;  /* 0x0000000000527805 */ /* 0x000fe4000001ff00 */
[----:B------:R-:W-:Y:S01]  /*1660*/  CS2R R176, SRZ ;  /* 0x0000000000b07805 */ /* 0x000fe2000001ff00 */
[----:B------:R-:W1:Y:S01]  /*1670*/  @P0 LDC R4, c[0x0][0x450] ;  /* 0x00011400ff040b82 */ /* 0x000e620000000800 */
        /* <DEDUP_REMOVED lines=14> */
[----:B------:R-:W-:Y:S01]  /*1760*/  CS2R R50, SRZ ;  /* 0x0000000000327805 */ /* 0x000fe2000001ff00 */
[----:B0-----:R-:W-:Y:S01]  /*1770*/  @P0 IMAD.HI.U32 R3, R3, UR5, RZ ;  /* 0x0000000503030c27 */ /* 0x001fe2000f8e00ff */
[----:B------:R-:W-:Y:S02]  /*1780*/  CS2R R198, SRZ ;  /* 0x0000000000c67805 */ /* 0x000fe4000001ff00 */
[----:B------:R-:W-:-:S02]  /*1790*/  CS2R R46, SRZ ;  /* 0x00000000002e7805 */ /* 0x000fc4000001ff00 */
[----:B------:R-:W-:Y:S02]  /*17a0*/  CS2R R200, SRZ ;  /* 0x0000000000c87805 */ /* 0x000fe4000001ff00 */
[----:B------:R-:W-:Y:S02]  /*17b0*/  CS2R R42, SRZ ;  /* 0x00000000002a7805 */ /* 0x000fe4000001ff00 */
[----:B------:R-:W-:Y:S02]  /*17c0*/  CS2R R202, SRZ ;  /* 0x0000000000ca7805 */ /* 0x000fe4000001ff00 */
[----:B------:R-:W-:Y:S02]  /*17d0*/  CS2R R38, SRZ ;  /* 0x0000000000267805 */ /* 0x000fe4000001ff00 */
[----:B------:R-:W-:Y:S02]  /*17e0*/  CS2R R204, SRZ ;  /* 0x0000000000cc7805 */ /* 0x000fe4000001ff00 */
[----:B-1----:R-:W-:-:S02]  /*17f0*/  @P0 SHF.R.U32.HI R0, RZ, R4, R3 ;  /* 0x00000004ff000219 */ /* 0x002fc40000011603 */
[----:B------:R-:W-:Y:S02]  /*1800*/  CS2R R34, SRZ ;  /* 0x0000000000227805 */ /* 0x000fe4000001ff00 */
[----:B------:R-:W-:Y:S02]  /*1810*/  PLOP3.LUT P0, PT, PT, PT, PT, 0x80, 0x0 ;  /* 0x000000000000781c */ /* 0x000fe40003f0f070 */
[----:B------:R-:W-:Y:S02]  /*1820*/  CS2R R208, SRZ ;  /* 0x0000000000d07805 */ /* 0x000fe4000001ff00 */
[----:B------:R-:W-:Y:S01]  /*1830*/  CS2R R30, SRZ ;  /* 0x00000000001e7805 */ /* 0x000fe2000001ff00 */
[----:B------:R-:W-:Y:S01]  /*1840*/  VIADD R3, R0, UR4 ;  /* 0x0000000400037c36 */ /* 0x000fe20008000000 */
[----:B------:R-:W-:Y:S01]  /*1850*/  CS2R R206, SRZ ;  /* 0x0000000000ce7805 */ /* 0x000fe2000001ff00 */
[----:B------:R-:W-:Y:S01]  /*1860*/  IMAD.MOV.U32 R0, RZ, RZ, RZ ;  /* 0x000000ffff007224 */ /* 0x000fe200078e00ff */
[----:B------:R-:W-:Y:S01]  /*1870*/  CS2R R26, SRZ ;  /* 0x00000000001a7805 */ /* 0x000fe2000001ff00 */
[----:B------:R-:W-:Y:S01]  /*1880*/  IMAD.MOV.U32 R7, RZ, RZ, RZ ;  /* 0x000000ffff077224 */ /* 0x000fe200078e00ff */
[----:B------:R-:W-:-:S04]  /*1890*/  SHF.R.S32.HI R4, RZ, 0x1f, R3 ;  /* 0x0000001fff047819 */ /* 0x000fc80000011403 */
[----:B------:R-:W-:Y:S01]  /*18a0*/  LEA.HI R4, R4, R3, RZ, 0x6 ;  /* 0x0000000304047211 */ /* 0x000fe200078f30ff */
[----:B------:R-:W-:-:S03]  /*18b0*/  IMAD.MOV.U32 R3, RZ, RZ, RZ ;  /* 0x000000ffff037224 */ /* 0x000fc600078e00ff */
[----:B------:R-:W-:-:S04]  /*18c0*/  SHF.R.S32.HI R4, RZ, 0x6, R4 ;  /* 0x00000006ff047819 */ /* 0x000fc80000011404 */
[----:B------:R-:W-:-:S04]  /*18d0*/  VIMNMX R4, R4, UR50, PT ;  /* 0x0000003204047c48 */ /* 0x000fc8000bfe0100 */
[----:B------:R-:W-:-:S13]  /*18e0*/  ISETP.GE.AND P1, PT, R4, 0x1, PT ;  /* 0x000000010400780c */ /* 0x000fda0003f26270 */
        /* <DEDUP_REMOVED lines=15> */
.L_x_4007:
[----:B------:R-:W-:Y:S01]  /*19e0*/  ULEA UR21, UR36, UR43, 0x3 ;  /* 0x0000002b24157291 */ /* 0x000fe2000f8e183f */
[----:B------:R-:W-:-:S05]  /*19f0*/  IMAD.U32 R0, RZ, RZ, UR37 ;  /* 0x00000025ff007e24 */ /* 0x000fca000f8e00ff */
[----:B------:R-:W-:-:S04]  /*1a00*/  SHF.L.U32 R0, R0, 0x1f, RZ ;  /* 0x0000001f00007819 */ /* 0x000fc800000006ff */
[----:B------:R-:W0:Y:S02]  /*1a10*/  SYNCS.PHASECHK.TRANS64.TRYWAIT P1, [UR21+0x28c50], R0 ;  /* 0x028c5000ff0075a7 */ /* 0x000e240008020155 */
[----:B0-----:R-:W-:Y:S05]  /*1a20*/  @!P1 BRA `(.L_x_4008) ;  /* 0x000000f400a89947 */ /* 0x001fea0003800000 */
.L_x_4175:
[----:B------:R-:W-:Y:S01]  /*1a30*/  BAR.SYNC.DEFER_BLOCKING 0xe, 0x100 ;  /* 0x0384000000007b1d */ /* 0x000fe20000010000 */
[----:B------:R-:W-:Y:S01]  /*1a40*/  UIADD3 UR4, UR43, 0x26800, URZ ;  /* 0x000268002b047890 */ /* 0x000fe2000fffe03f */
[----:B0-----:R-:W-:Y:S01]  /*1a50*/  IMAD.U32 R0, RZ, RZ, UR21 ;  /* 0x00000015ff007e24 */ /* 0x001fe2000f8e00ff */
[----:B------:R-:W-:Y:S01]  /*1a60*/  ULEA UR18, UR36, UR20, 0xc ;  /* 0x0000001424127291 */ /* 0x000fe2000f8e603f */
[----:B------:R-:W-:Y:S01]  /*1a70*/  ISETP.GE.AND P1, PT, R4, 0x2, PT ;  /* 0x000000020400780c */ /* 0x000fe20003f26270 */
[----:B------:R-:W-:Y:S01]  /*1a80*/  USHF.R.U32.HI UR4, URZ, 0x4, UR4 ;  /* 0x000000043f047899 */ /* 0x000fe20008011604 */
[----:B------:R-:W-:Y:S01]  /*1a90*/  UMOV UR19, 0x40000040 ;  /* 0x4000004000137882 */ /* 0x000fe20000000000 */
[----:B------:R-:W-:Y:S02]  /*1aa0*/  UMOV UR17, 0x40000040 ;  /* 0x4000004000117882 */ /* 0x000fe40000000000 */
[----:B------:R-:W-:Y:S01]  /*1ab0*/  ULOP3.LUT UR4, UR4, 0x3fff, URZ, 0xc0, !UPT ;  /* 0x00003fff04047892 */ /* 0x000fe2000f8ec03f */
[----:B------:R-:W0:Y:S01]  /*1ac0*/  S2R R3, SR_TID.X ;  /* 0x0000000000037919 */ /* 0x000e220000002100 */
[----:B------:R-:W-:-:S02]  /*1ad0*/  UIADD3 UR6, UR18, 0x80, URZ ;  /* 0x0000008012067890 */ /* 0x000fc4000fffe03f */
[----:B------:R-:W-:Y:S01]  /*1ae0*/  ULOP3.LUT UR16, UR4, 0x10000, URZ, 0xfc, !UPT ;  /* 0x0001000004107892 */ /* 0x000fe2000f8efc3f */
[----:B------:R-:W-:Y:S01]  /*1af0*/  UMOV UR7, 0x40000040 ;  /* 0x4000004000077882 */ /* 0x000fe20000000000 */
[----:B------:R-:W-:Y:S02]  /*1b00*/  UMOV UR5, 0x40000040 ;  /* 0x4000004000057882 */ /* 0x000fe40000000000 */
[----:B------:R-:W-:Y:S02]  /*1b10*/  UIADD3 UR4, UR16, 0x2, URZ ;  /* 0x0000000210047890 */ /* 0x000fe4000fffe03f */
[----:B------:R-:W-:Y:S02]  /*1b20*/  UIADD3 UR10, UR18, 0x100, URZ ;  /* 0x00000100120a7890 */ /* 0x000fe4000fffe03f */
[----:B------:R-:W-:Y:S01]  /*1b30*/  UIADD3 UR8, UR16, 0x4, URZ ;  /* 0x0000000410087890 */ /* 0x000fe2000fffe03f */
[----:B------:R-:W-:Y:S01]  /*1b40*/  UMOV UR11, 0x40000040 ;  /* 0x40000040000b7882 */ /* 0x000fe20000000000 */
[----:B------:R-:W-:Y:S01]  /*1b50*/  WARPGROUP.ARRIVE ;  /* 0x00000000000079c5 */ /* 0x000fe20000000000 */
[----:B------:R-:W-:Y:S01]  /*1b60*/  UMOV UR9, 0x40000040 ;  /* 0x4000004000097882 */ /* 0x000fe20000000000 */
[----:B------:R-:W-:-:S02]  /*1b70*/  UIADD3 UR14, UR18, 0x180, URZ ;  /* 0x00000180120e7890 */ /* 0x000fc4000fffe03f */
[----:B------:R-:W-:Y:S02]  /*1b80*/  UIADD3 UR12, UR16, 0x6, URZ ;  /* 0x00000006100c7890 */ /* 0x000fe4000fffe03f */
        /* <DEDUP_REMOVED lines=23> */
.L_x_4014:
[----:B------:R-:W-:Y:S01]  /*1d00*/  BAR.SYNC.DEFER_BLOCKING 0xe, 0x100 ;  /* 0x0384000000007b1d */ /* 0x000fe20000010000 */
[----:B------:R-:W-:Y:S01]  /*1d10*/  IMAD.U32 R3, RZ, RZ, UR36 ;  /* 0x00000024ff037e24 */ /* 0x000fe2000f8e00ff */
[----:B------:R-:W-:Y:S01]  /*1d20*/  UIADD3 UR36, UR36, 0x1, URZ ;  /* 0x0000000124247890 */ /* 0x000fe2000fffe03f */
[C---:B------:R-:W-:Y:S01]  /*1d30*/  ISETP.GT.AND P3, PT, R4.reuse, RZ, PT ;  /* 0x000000ff0400720c */ /* 0x040fe20003f64270 */
        /* <DEDUP_REMOVED lines=139> */
.L_x_4010:
[----:B------:R-:W-:Y:S01]  /*25f0*/  ULEA UR21, UR36, UR43, 0x3 ;  /* 0x0000002b24157291 */ /* 0x000fe2000f8e183f */
[----:B------:R-:W-:-:S05]  /*2600*/  IMAD.U32 R0, RZ, RZ, UR37 ;  /* 0x00000025ff007e24 */ /* 0x000fca000f8e00ff */
[----:B------:R-:W-:-:S04]  /*2610*/  SHF.L.U32 R0, R0, 0x1f, RZ ;  /* 0x0000001f00007819 */ /* 0x000fc800000006ff */
[----:B------:R0:W1:Y:S01]  /*2620*/  SYNCS.PHASECHK.TRANS64.TRYWAIT P1, [UR21+0x28c50], R0 ;  /* 0x028c5000ff0075a7 */ /* 0x0000620008020155 */
[----:B------:R-:W-:Y:S05]  /*2630*/  @!P0 BRA `(.L_x_4011) ;  /* 0x0000000000048947 */ /* 0x000fea0003800000 */
[----:B------:R-:W-:Y:S01]  /*2640*/  BPT.TRAP 0x1 ;  /* 0x000000040000795c */ /* 0x000fe20000300000 */
.L_x_4011:
[----:B-1----:R-:W-:Y:S05]  /*2650*/  @P1 BRA `(.L_x_4012) ;  /* 0x0000000000081947 */ /* 0x002fea0003800000 */
[----:B------:R-:W1:Y:S02]  /*2660*/  SYNCS.PHASECHK.TRANS64.TRYWAIT P1, [UR21+0x28c50], R0 ;  /* 0x028c5000ff0075a7 */ /* 0x000e640008020155 */
[----:B-1----:R-:W-:Y:S05]  /*2670*/  @!P1 BRA `(.L_x_4013) ;  /* 0x000000e800ac9947 */ /* 0x002fea0003800000 */
.L_x_4012:
        /* <DEDUP_REMOVED lines=29> */
.L_x_4009:
        /* <DEDUP_REMOVED lines=144> */
.L_x_4005:
[----:B------:R-:W-:Y:S01]  /*3150*/  ULDC UR4, c[0x0][0x448] ;  /* 0x0001120000047ab9 */ /* 0x000fe20000000800 */
[----:B------:R-:W-:Y:S01]  /*3160*/  UIADD3 UR6, UR41, 0x3f, URZ ;  /* 0x0000003f29067890 */ /* 0x000fe2000fffe03f */
[----:B------:R-:W-:Y:S01]  /*3170*/  PLOP3.LUT P0, PT, PT, PT, PT, 0x80, 0x0 ;  /* 0x000000000000781c */ /* 0x000fe20003f0f070 */
[----:B------:R-:W-:Y:S01]  /*3180*/  UISETP.NE.AND UP0, UPT, UR4, 0x1, UPT ;  /* 0x000000010400788c */ /* 0x000fe2000bf05270 */
[----:B------:R-:W-:Y:S01]  /*3190*/  IMAD.MOV.U32 R0, RZ, RZ, RZ ;  /* 0x000000ffff007224 */ /* 0x000fe200078e00ff */
[----:B------:R-:W-:Y:S01]  /*31a0*/  ULDC UR8, c[0x0][0x288] ;  /* 0x0000a20000087ab9 */ /* 0x000fe20000000800 */
[----:B------:R-:W-:Y:S01]  /*31b0*/  IMAD.MOV.U32 R3, RZ, RZ, RZ ;  /* 0x000000ffff037224 */ /* 0x000fe200078e00ff */
[----:B------:R-:W-:Y:S01]  /*31c0*/  UIADD3 UR8, -UR8, 0x40, URZ ;  /* 0x0000004008087890 */ /* 0x000fe2000fffe13f */
[----:B------:R-:W-:Y:S02]  /*31d0*/  CS2R R150, SRZ ;  /* 0x0000000000967805 */ /* 0x000fe4000001ff00 */
[----:B------:R-:W-:-:S02]  /*31e0*/  CS2R R148, SRZ ;  /* 0x0000000000947805 */ /* 0x000fc4000001ff00 */
[----:B------:R-:W-:Y:S01]  /*31f0*/  CS2R R146, SRZ ;  /* 0x0000000000927805 */ /* 0x000fe2000001ff00 */
[----:B------:R-:W-:Y:S01]  /*3200*/  UIMAD UR8, UR49, UR7, UR8 ;  /* 0x00000007310872a4 */ /* 0x000fe2000f8e0208 */
[----:B------:R-:W-:Y:S02]  /*3210*/  CS2R R144, SRZ ;  /* 0x0000000000907805 */ /* 0x000fe4000001ff00 */
[----:B------:R-:W-:Y:S01]  /*3220*/  CS2R R168, SRZ ;  /* 0x0000000000a87805 */ /* 0x000fe2000001ff00 */
[----:B------:R-:W-:Y:S01]  /*3230*/  @UP0 ULDC UR4, c[0x0][0x44c] ;  /* 0x0001130000040ab9 */ /* 0x000fe20000000800 */
[----:B------:R-:W-:Y:S01]  /*3240*/  @UP0 ULDC UR9, c[0x0][0x450] ;  /* 0x0001140000090ab9 */ /* 0x000fe20000000800 */
[----:B------:R-:W-:Y:S01]  /*3250*/  UIMAD.WIDE.U32 UR4, UR6, UR4, URZ ;  /* 0x00000004060472a5 */ /* 0x000fe2000f8e003f */
[----:B------:R-:W-:Y:S02]  /*3260*/  CS2R R140, SRZ ;  /* 0x00000000008c7805 */ /* 0x000fe4000001ff00 */
[----:B------:R-:W-:-:S02]  /*3270*/  CS2R R166, SRZ ;  /* 0x0000000000a67805 */ /* 0x000fc4000001ff00 */
[----:B------:R-:W-:Y:S01]  /*3280*/  CS2R R136, SRZ ;  /* 0x0000000000887805 */ /* 0x000fe2000001ff00 */
[----:B------:R-:W-:Y:S01]  /*3290*/  @UP0 USHF.R.U32.HI UR6, URZ, UR9, UR5 ;  /* 0x000000093f060299 */ /* 0x000fe20008011605 */
[----:B------:R-:W-:Y:S02]  /*32a0*/  CS2R R164, SRZ ;  /* 0x0000000000a47805 */ /* 0x000fe4000001ff00 */
[----:B------:R-:W-:Y:S02]  /*32b0*/  CS2R R132, SRZ ;  /* 0x0000000000847805 */ /* 0x000fe4000001ff00 */
[----:B------:R-:W-:Y:S01]  /*32c0*/  CS2R R162, SRZ ;  /* 0x0000000000a27805 */ /* 0x000fe2000001ff00 */
[----:B------:R-:W-:Y:S01]  /*32d0*/  UIADD3 UR6, UR8, UR6, URZ ;  /* 0x0000000608067290 */ /* 0x000fe2000fffe03f */
[----:B------:R-:W-:Y:S02]  /*32e0*/  CS2R R160, SRZ ;  /* 0x0000000000a07805 */ /* 0x000fe4000001ff00 */
[----:B------:R-:W-:-:S02]  /*32f0*/  CS2R R128, SRZ ;  /* 0x0000000000807805 */ /* 0x000fc4000001ff00 */
[----:B------:R-:W-:Y:S01]  /*3300*/  CS2R R158, SRZ ;  /* 0x00000000009e7805 */ /* 0x000fe2000001ff00 */
[----:B------:R-:W-:Y:S01]  /*3310*/  USHF.R.S32.HI UR4, URZ, 0x1f, UR6 ;  /* 0x0000001f3f047899 */ /* 0x000fe20008011406 */
[----:B------:R-:W-:Y:S02]  /*3320*/  CS2R R156, SRZ ;  /* 0x00000000009c7805 */ /* 0x000fe4000001ff00 */
[----:B------:R-:W-:Y:S02]  /*3330*/  CS2R R124, SRZ ;  /* 0x00000000007c7805 */ /* 0x000fe4000001ff00 */
[----:B------:R-:W-:Y:S01]  /*3340*/  CS2R R154, SRZ ;  /* 0x00000000009a7805 */ /* 0x000fe2000001ff00 */
[----:B------:R-:W-:Y:S01]  /*3350*/  ULEA.HI UR4, UR4, UR6, URZ, 0x6 ;  /* 0x0000000604047291 */ /* 0x000fe2000f8f303f */
[----:B------:R-:W-:Y:S02]  /*3360*/  CS2R R152, SRZ ;  /* 0x0000000000987805 */ /* 0x000fe4000001ff00 */
[----:B------:R-:W-:-:S02]  /*3370*/  CS2R R120, SRZ ;  /* 0x0000000000787805 */ /* 0x000fc4000001ff00 */
[----:B------:R-:W-:Y:S01]  /*3380*/  CS2R R104, SRZ ;  /* 0x0000000000687805 */ /* 0x000fe2000001ff00 */
[----:B------:R-:W-:Y:S01]  /*3390*/  USHF.R.S32.HI UR4, URZ, 0x6, UR4 ;  /* 0x000000063f047899 */ /* 0x000fe20008011404 */
[----:B------:R-:W-:Y:S02]  /*33a0*/  CS2R R100, SRZ ;  /* 0x0000000000647805 */ /* 0x000fe4000001ff00 */
[----:B------:R-:W-:Y:S02]  /*33b0*/  CS2R R116, SRZ ;  /* 0x0000000000747805 */ /* 0x000fe4000001ff00 */
[----:B------:R-:W-:Y:S01]  /*33c0*/  CS2R R114, SRZ ;  /* 0x0000000000727805 */ /* 0x000fe2000001ff00 */
[----:B------:R-:W-:Y:S01]  /*33d0*/  UISETP.LT.AND UP0, UPT, UR50, UR4, UPT ;  /* 0x000000043200728c */ /* 0x000fe2000bf01270 */
[----:B------:R-:W-:Y:S02]  /*33e0*/  CS2R R112, SRZ ;  /* 0x0000000000707805 */ /* 0x000fe4000001ff00 */
[----:B------:R-:W-:-:S02]  /*33f0*/  CS2R R110, SRZ ;  /* 0x00000000006e7805 */ /* 0x000fc4000001ff00 */
[----:B------:R-:W-:Y:S01]  /*3400*/  CS2R R108, SRZ ;  /* 0x00000000006c7805 */ /* 0x000fe2000001ff00 */
[----:B------:R-:W-:Y:S01]  /*3410*/  USEL UR50, UR50, UR4, UP0 ;  /* 0x0000000432327287 */ /* 0x000fe20008000000 */
[----:B------:R-:W-:Y:S02]  /*3420*/  CS2R R106, SRZ ;  /* 0x00000000006a7805 */ /* 0x000fe4000001ff00 */
[----:B------:R-:W-:Y:S02]  /*3430*/  CS2R R102, SRZ ;  /* 0x0000000000667805 */ /* 0x000fe4000001ff00 */
[----:B------:R-:W-:Y:S01]  /*3440*/  CS2R R98, SRZ ;  /* 0x0000000000627805 */ /* 0x000fe2000001ff00 */
[----:B------:R-:W-:Y:S01]  /*3450*/  UISETP.GE.AND UP0, UPT, UR50, 0x1, UPT ;  /* 0x000000013200788c */ /* 0x000fe2000bf06270 */
[----:B------:R-:W-:Y:S02]  /*3460*/  CS2R R94, SRZ ;  /* 0x00000000005e7805 */ /* 0x000fe4000001ff00 */
[----:B------:R-:W-:-:S02]  /*3470*/  CS2R R170, SRZ ;  /* 0x0000000000aa7805 */ /* 0x000fc4000001ff00 */
[----:B------:R-:W-:Y:S02]  /*3480*/  CS2R R90, SRZ ;  /* 0x00000000005a7805 */ /* 0x000fe4000001ff00 */
[----:B------:R-:W-:Y:S02]  /*3490*/  CS2R R172, SRZ ;  /* 0x0000000000ac7805 */ /* 0x000fe4000001ff00 */
[----:B------:R-:W-:Y:S02]  /*34a0*/  CS2R R86, SRZ ;  /* 0x0000000000567805 */ /* 0x000fe4000001ff00 */
[----:B------:R-:W-:Y:S02]  /*34b0*/  PLOP3.LUT P1, PT, PT, PT, UP0, 0x80, 0x0 ;  /* 0x000000000000781c */ /* 0x000fe40003f2f008 */
        /* <DEDUP_REMOVED lines=62> */
.L_x_4015:
        /* <DEDUP_REMOVED lines=9> */
.L_x_4176:
[----:B------:R-:W-:Y:S05]  /*3930*/  @!P0 BRA `(.L_x_4017) ;  /* 0x0000000000048947 */ /* 0x000fea0003800000 */
[----:B------:R-:W-:Y:S01]  /*3940*/  BPT.TRAP 0x1 ;  /* 0x000000040000795c */ /* 0x000fe20000300000 */
.L_x_4017:
[----:B------:R-:W-:Y:S02]  /*3950*/  IMAD.U32 R7, RZ, RZ, UR36 ;  /* 0x00000024ff077e24 */ /* 0x000fe4000f8e00ff */
[----:B------:R-:W-:-:S03]  /*3960*/  IMAD.U32 R8, RZ, RZ, UR37 ;  /* 0x00000025ff087e24 */ /* 0x000fc6000f8e00ff */
[----:B------:R-:W-:Y:S02]  /*3970*/  LEA R7, R7, UR43, 0x3 ;  /* 0x0000002b07077c11 */ /* 0x000fe4000f8e18ff */
[----:B------:R-:W-:-:S04]  /*3980*/  SHF.L.U32 R8, R8, 0x1f, RZ ;  /* 0x0000001f08087819 */ /* 0x000fc800000006ff */
[----:B------:R1:W2:Y:S01]  /*3990*/  SYNCS.PHASECHK.TRANS64.TRYWAIT P1, [R7+URZ+0x28c30], R8 ;  /* 0x028c3008070075a7 */ /* 0x0002a2000802017f */
[----:B------:R-:W-:Y:S05]  /*39a0*/  @!P0 BRA `(.L_x_4018) ;  /* 0x0000000000048947 */ /* 0x000fea0003800000 */
[----:B------:R-:W-:Y:S01]  /*39b0*/  BPT.TRAP 0x1 ;  /* 0x000000040000795c */ /* 0x000fe20000300000 */
.L_x_4018:
[----:B--2---:R-:W-:Y:S05]  /*39c0*/  @P1 BRA `(.L_x_4019) ;  /* 0x0000000000081947 */ /* 0x004fea0003800000 */
[----:B------:R-:W2:Y:S02]  /*39d0*/  SYNCS.PHASECHK.TRANS64.TRYWAIT P1, [R7+URZ+0x28c30], R8 ;  /* 0x028c3008070075a7 */ /* 0x000ea4000802017f */
[----:B--2---:R-:W-:Y:S05]  /*39e0*/  @!P1 BRA `(.L_x_4020) ;  /* 0x000000d800009947 */ /* 0x004fea0003800000 */
.L_x_4019:
        /* <DEDUP_REMOVED lines=34> */
[----:B------:R-:W-:Y:S01]  /*3c10*/  HGMMA.64x64x16.F32 R24, gdesc[UR4], R24, gsb0 ;  /* 0x00e00000041879f0 */ /* 0x000fe20008000818 */
[----:B------:R-:W-:Y:S02]  /*3c20*/  ULDC UR6, c[0x0][0x448] ;  /* 0x0001120000067ab9 */ /* 0x000fe40000000800 */
[----:B------:R-:W-:-:S06]  /*3c30*/  UISETP.NE.AND UP0, UPT, UR6, 0x1, UPT ;  /* 0x000000010600788c */ /* 0x000fcc000bf05270 */
[----:B------:R-:W-:-:S05]  /*3c40*/  PLOP3.LUT P2, PT, PT, PT, UP0, 0x80, 0x0 ;  /* 0x000000000000781c */ /* 0x000fca0003f4f008 */
[----:B------:R-:W-:-:S08]  /*3c50*/  @UP0 ULDC UR6, c[0x0][0x44c] ;  /* 0x0001130000060ab9 */ /* 0x000fd00000000800 */
[----:B------:R-:W-:Y:S01]  /*3c60*/  @P2 IMAD.HI.U32 R4, R3, UR6, RZ ;  /* 0x0000000603042c27 */ /* 0x000fe2000f8e00ff */
[----:B------:R-:W-:-:S04]  /*3c70*/  @UP0 ULDC UR6, c[0x0][0x450] ;  /* 0x0001140000060ab9 */ /* 0x000fc80000000800 */
[----:B------:R-:W-:Y:S01]  /*3c80*/  @P2 SHF.R.U32.HI R3, RZ, UR6, R4 ;  /* 0x00000006ff032c19 */ /* 0x000fe20008011604 */
[----:B------:R-:W-:Y:S02]  /*3c90*/  UMOV UR6, 0xffffffc0 ;  /* 0xffffffc000067882 */ /* 0x000fe40000000000 */
[----:B------:R-:W-:Y:S02]  /*3ca0*/  UIMAD UR7, UR50, UR6, 0x41 ;  /* 0x00000041320774a4 */ /* 0x000fe4000f8e0206 */
[----:B------:R-:W0:Y:S01]  /*3cb0*/  SHFL.IDX PT, R6, R3, 0x1, 0x1c1f ;  /* 0x003c1f0003067f89 */ /* 0x000e2200000e0000 */
[----:B------:R-:W-:-:S03]  /*3cc0*/  UIMAD UR6, UR50, UR6, 0x40 ;  /* 0x00000040320674a4 */ /* 0x000fc6000f8e0206 */
[----:B------:R-:W3:Y:S01]  /*3cd0*/  SHFL.IDX PT, R3, R3, RZ, 0x1c1f ;  /* 0x001c1fff03037589 */ /* 0x000ee200000e0000 */
[----:B------:R-:W-:Y:S02]  /*3ce0*/  WARPGROUP.DEPBAR.LE gsb0, 0x0 ;  /* 0x00008000000079c5 */ /* 0x000fe40000010000 */
[----:B------:R-:W-:-:S06]  /*3cf0*/  WARPGROUP.ARRIVE ;  /* 0x00000000000079c5 */ /* 0x000fcc0000000000 */
[----:B------:R-:W-:Y:S01]  /*3d00*/  HGMMA.64x64x16.F32 R24, gdesc[UR8], R24, gsb0 ;  /* 0x00e00000081879f0 */ /* 0x000fe20008000818 */
[----:B------:R-:W-:Y:S02]  /*3d10*/  ULDC UR10, c[0x0][0x988] ;  /* 0x00026200000a7ab9 */ /* 0x000fe40000000800 */
[----:B------:R-:W-:Y:S02]  /*3d20*/  WARPGROUP.DEPBAR.LE gsb0, 0x0 ;  /* 0x00008000000079c5 */ /* 0x000fe40000010000 */
[----:B------:R-:W-:-:S06]  /*3d30*/  WARPGROUP.ARRIVE ;  /* 0x00000000000079c5 */ /* 0x000fcc0000000000 */
[----:B------:R-:W-:Y:S01]  /*3d40*/  HGMMA.64x64x16.F32 R24, gdesc[UR12], R24, gsb0 ;  /* 0x00e000000c1879f0 */ /* 0x000fe20008000818 */
[----:B------:R-:W-:Y:S01]  /*3d50*/  ULDC UR14, c[0x0][0x2f0] ;  /* 0x0000bc00000e7ab9 */ /* 0x000fe20000000800 */
[----:B------:R-:W-:Y:S01]  /*3d60*/  ULDC UR15, c[0x0][0x288] ;  /* 0x0000a200000f7ab9 */ /* 0x000fe20000000800 */
[----:B------:R-:W-:Y:S02]  /*3d70*/  UIMAD UR7, UR49, UR14, UR7 ;  /* 0x0000000e310772a4 */ /* 0x000fe4000f8e0207 */
[----:B------:R-:W-:-:S04]  /*3d80*/  UIMAD UR6, UR49, UR14, UR6 ;  /* 0x0000000e310672a4 */ /* 0x000fc8000f8e0206 */
[----:B------:R-:W-:Y:S02]  /*3d90*/  IMAD.U32 R5, RZ, RZ, UR7 ;  /* 0x00000007ff057e24 */ /* 0x000fe4000f8e00ff */
[----:B------:R-:W-:-:S03]  /*3da0*/  IADD3 R4, -R2, UR6, RZ ;  /* 0x0000000602047c10 */ /* 0x000fc6000fffe1ff */
[----:B------:R-:W-:-:S04]  /*3db0*/  IADD3 R5, R5, -UR15, -R2 ;  /* 0x8000000f05057c10 */ /* 0x000fc8000fffe802 */
[-CC-:B0-----:R-:W-:Y:S02]  /*3dc0*/  VIADDMNMX R6, R6, R5.reuse, R4.reuse, PT ;  /* 0x0000000506067246 */ /* 0x181fe40003800104 */
[----:B---3--:R-:W-:Y:S02]  /*3dd0*/  VIADDMNMX R4, R3, R5, R4, PT ;  /* 0x0000000503047246 */ /* 0x008fe40003800104 */
[C---:B------:R-:W-:Y:S02]  /*3de0*/  ISETP.GT.AND P3, PT, R6.reuse, RZ, PT ;  /* 0x000000ff0600720c */ /* 0x040fe40003f64270 */
[C---:B------:R-:W-:Y:S02]  /*3df0*/  ISETP.GT.AND P4, PT, R6.reuse, 0x1, PT ;  /* 0x000000010600780c */ /* 0x040fe40003f84270 */
[----:B------:R-:W-:Y:S01]  /*3e00*/  ISETP.GT.AND P5, PT, R6, 0x8, PT ;  /* 0x000000080600780c */ /* 0x000fe20003fa4270 */
[----:B------:R-:W-:Y:S02]  /*3e10*/  WARPGROUP.DEPBAR.LE gsb0, 0x0 ;  /* 0x00008000000079c5 */ /* 0x000fe40000010000 */
[----:B------:R-:W-:-:S02]  /*3e20*/  FSEL R26, R26, -INF , P3 ;  /* 0xff8000001a1a7808 */ /* 0x000fc40001800000 */
[----:B------:R-:W-:Y:S02]  /*3e30*/  FSEL R27, R27, -INF , P4 ;  /* 0xff8000001b1b7808 */ /* 0x000fe40002000000 */
[----:B------:R-:W-:Y:S02]  /*3e40*/  ISETP.GT.AND P3, PT, R6, 0x9, PT ;  /* 0x000000090600780c */ /* 0x000fe40003f64270 */
[----:B------:R-:W-:Y:S02]  /*3e50*/  FSEL R30, R30, -INF , P5 ;  /* 0xff8000001e1e7808 */ /* 0x000fe40002800000 */
[----:B------:R-:W-:Y:S02]  /*3e60*/  FMNMX.FTZ R9, R26, R27, !PT ;  /* 0x0000001b1a097209 */ /* 0x000fe40007810000 */
[----:B------:R-:W-:Y:S02]  /*3e70*/  ISETP.GT.AND P4, PT, R6, 0x10, PT ;  /* 0x000000100600780c */ /* 0x000fe40003f84270 */
[----:B------:R-:W-:-:S02]  /*3e80*/  FSEL R31, R31, -INF , P3 ;  /* 0xff8000001f1f7808 */ /* 0x000fc40001800000 */
[----:B------:R-:W-:Y:S02]  /*3e90*/  FMNMX.FTZ R10, R30, R9, !PT ;  /* 0x000000091e0a7209 */ /* 0x000fe40007810000 */
        /* <DEDUP_REMOVED lines=33> */
[----:B------:R-:W-:Y:S02]  /*40b0*/  FSEL R55, R55, -INF , P3 ;  /* 0xff80000037377808 */ /* 0x000fe40001800000 */
[----:B------:R-:W-:-:S02]  /*40c0*/  FMNMX.FTZ R6, R54, R9, !PT ;  /* 0x0000000936067209 */ /* 0x000fc40007810000 */
[C---:B------:R-:W-:Y:S02]  /*40d0*/  ISETP.GT.AND P3, PT, R4.reuse, RZ, PT ;  /* 0x000000ff0400720c */ /* 0x040fe40003f64270 */
[----:B------:R-:W-:Y:S02]  /*40e0*/  FMNMX.FTZ R6, R55, R6, !PT ;  /* 0x0000000637067209 */ /* 0x000fe40007810000 */
[C---:B------:R-:W-:Y:S02]  /*40f0*/  ISETP.GT.AND P4, PT, R4.reuse, 0x1, PT ;  /* 0x000000010400780c */ /* 0x040fe40003f84270 */
[----:B------:R-:W-:Y:S01]  /*4100*/  ISETP.GT.AND P5, PT, R4, 0x8, PT ;  /* 0x000000080400780c */ /* 0x000fe20003fa4270 */
[----:B------:R-:W0:Y:S01]  /*4110*/  SHFL.BFLY PT, R9, R6, 0x2, 0x1f ;  /* 0x0c401f0006097f89 */ /* 0x000e2200000e0000 */
[----:B------:R-:W-:Y:S02]  /*4120*/  FSEL R24, R24, -INF , P3 ;  /* 0xff80000018187808 */ /* 0x000fe40001800000 */
[----:B------:R-:W-:-:S02]  /*4130*/  FSEL R25, R25, -INF , P4 ;  /* 0xff80000019197808 */ /* 0x000fc40002000000 */
[----:B------:R-:W-:Y:S02]  /*4140*/  ISETP.GT.AND P3, PT, R4, 0x9, PT ;  /* 0x000000090400780c */ /* 0x000fe40003f64270 */
[----:B------:R-:W-:Y:S02]  /*4150*/  FSEL R28, R28, -INF , P5 ;  /* 0xff8000001c1c7808 */ /* 0x000fe40002800000 */
[----:B------:R-:W-:Y:S02]  /*4160*/  FMNMX.FTZ R3, R24, R25, !PT ;  /* 0x0000001918037209 */ /* 0x000fe40007810000 */
[C---:B------:R-:W-:Y:S02]  /*4170*/  ISETP.GT.AND P4, PT, R4.reuse, 0x10, PT ;  /* 0x000000100400780c */ /* 0x040fe40003f84270 */
[----:B------:R-:W-:Y:S02]  /*4180*/  FSEL R29, R29, -INF , P3 ;  /* 0xff8000001d1d7808 */ /* 0x000fe40001800000 */
[----:B------:R-:W-:-:S02]  /*4190*/  ISETP.GT.AND P3, PT, R4, 0x11, PT ;  /* 0x000000110400780c */ /* 0x000fc40003f64270 */
[----:B------:R-:W-:Y:S02]  /*41a0*/  FSEL R32, R32, -INF , P4 ;  /* 0xff80000020207808 */ /* 0x000fe40002000000 */
[C---:B------:R-:W-:Y:S02]  /*41b0*/  ISETP.GT.AND P4, PT, R4.reuse, 0x18, PT ;  /* 0x000000180400780c */ /* 0x040fe40003f84270 */
[----:B------:R-:W-:Y:S02]  /*41c0*/  FSEL R33, R33, -INF , P3 ;  /* 0xff80000021217808 */ /* 0x000fe40001800000 */
[----:B------:R-:W-:Y:S02]  /*41d0*/  ISETP.GT.AND P3, PT, R4, 0x19, PT ;  /* 0x000000190400780c */ /* 0x000fe40003f64270 */
[----:B0-----:R-:W-:Y:S02]  /*41e0*/  FMNMX.FTZ R9, R6, R9, !PT ;  /* 0x0000000906097209 */ /* 0x001fe40007810000 */
[----:B------:R-:W-:-:S02]  /*41f0*/  FMNMX.FTZ R6, R28, R3, !PT ;  /* 0x000000031c067209 */ /* 0x000fc40007810000 */
[----:B------:R-:W-:Y:S01]  /*4200*/  FSEL R36, R36, -INF , P4 ;  /* 0xff80000024247808 */ /* 0x000fe20002000000 */
[----:B------:R-:W0:Y:S01]  /*4210*/  SHFL.BFLY PT, R10, R9, 0x1, 0x1f ;  /* 0x0c201f00090a7f89 */ /* 0x000e2200000e0000 */
[----:B------:R-:W-:Y:S02]  /*4220*/  FMNMX.FTZ R3, R29, R6, !PT ;  /* 0x000000061d037209 */ /* 0x000fe40007810000 */
[----:B------:R-:W-:Y:S02]  /*4230*/  ISETP.GT.AND P4, PT, R4, 0x20, PT ;  /* 0x000000200400780c */ /* 0x000fe40003f84270 */
[----:B------:R-:W-:Y:S02]  /*4240*/  FMNMX.FTZ R6, R32, R3, !PT ;  /* 0x0000000320067209 */ /* 0x000fe40007810000 */
[----:B------:R-:W-:Y:S02]  /*4250*/  FSEL R37, R37, -INF , P3 ;  /* 0xff80000025257808 */ /* 0x000fe40001800000 */
[----:B------:R-:W-:-:S02]  /*4260*/  FMNMX.FTZ R3, R33, R6, !PT ;  /* 0x0000000621037209 */ /* 0x000fc40007810000 */
[----:B------:R-:W-:Y:S02]  /*4270*/  ISETP.GT.AND P5, PT, R4, 0x21, PT ;  /* 0x000000210400780c */ /* 0x000fe40003fa4270 */
[----:B------:R-:W-:Y:S02]  /*4280*/  FSEL R40, R40, -INF , P4 ;  /* 0xff80000028287808 */ /* 0x000fe40002000000 */
[C---:B------:R-:W-:Y:S02]  /*4290*/  ISETP.GT.AND P4, PT, R4.reuse, 0x28, PT ;  /* 0x000000280400780c */ /* 0x040fe40003f84270 */
[----:B------:R-:W-:Y:S02]  /*42a0*/  FSEL R41, R41, -INF , P5 ;  /* 0xff80000029297808 */ /* 0x000fe40002800000 */
[----:B------:R-:W-:Y:S02]  /*42b0*/  ISETP.GT.AND P3, PT, R4, 0x29, PT ;  /* 0x000000290400780c */ /* 0x000fe40003f64270 */
[----:B------:R-:W-:-:S02]  /*42c0*/  FSEL R44, R44, -INF , P4 ;  /* 0xff8000002c2c7808 */ /* 0x000fc40002000000 */
[----:B------:R-:W-:Y:S02]  /*42d0*/  ISETP.GT.AND P4, PT, R4, 0x30, PT ;  /* 0x000000300400780c */ /* 0x000fe40003f84270 */
[----:B0-----:R-:W-:Y:S02]  /*42e0*/  FMNMX.FTZ R6, R9, R10, !PT ;  /* 0x0000000a09067209 */ /* 0x001fe40007810000 */
[----:B------:R-:W-:Y:S02]  /*42f0*/  FMNMX.FTZ R10, R36, R3, !PT ;  /* 0x00000003240a7209 */ /* 0x000fe40007810000 */
[----:B------:R-:W-:Y:S01]  /*4300*/  FSEL R45, R45, -INF , P3 ;  /* 0xff8000002d2d7808 */ /* 0x000fe20001800000 */
[----:B------:R-:W-:Y:S01]  /*4310*/  FMUL.FTZ R5, R6, UR10 ;  /* 0x0000000a06057c20 */ /* 0x000fe20008410000 */
[----:B------:R-:W-:Y:S02]  /*4320*/  FMNMX.FTZ R3, R37, R10, !PT ;  /* 0x0000000a25037209 */ /* 0x000fe40007810000 */
[----:B------:R-:W-:-:S02]  /*4330*/  ISETP.GT.AND P3, PT, R4, 0x31, PT ;  /* 0x000000310400780c */ /* 0x000fc40003f64270 */
[----:B------:R-:W-:Y:S02]  /*4340*/  FMNMX.FTZ R10, R40, R3, !PT ;  /* 0x00000003280a7209 */ /* 0x000fe40007810000 */
[----:B------:R-:W-:Y:S02]  /*4350*/  FSEL R48, R48, -INF , P4 ;  /* 0xff80000030307808 */ /* 0x000fe40002000000 */
[----:B------:R-:W-:Y:S02]  /*4360*/  FMNMX.FTZ R3, R41, R10, !PT ;  /* 0x0000000a29037209 */ /* 0x000fe40007810000 */
[----:B------:R-:W-:Y:S02]  /*4370*/  ISETP.GT.AND P4, PT, R4, 0x38, PT ;  /* 0x000000380400780c */ /* 0x000fe40003f84270 */
[----:B------:R-:W-:Y:S02]  /*4380*/  FMNMX.FTZ R10, R44, R3, !PT ;  /* 0x000000032c0a7209 */ /* 0x000fe40007810000 */
[----:B------:R-:W-:-:S02]  /*4390*/  FSEL R49, R49, -INF , P3 ;  /* 0xff80000031317808 */ /* 0x000fc40001800000 */
[----:B------:R-:W-:Y:S02]  /*43a0*/  FMNMX.FTZ R3, R45, R10, !PT ;  /* 0x0000000a2d037209 */ /* 0x000fe40007810000 */
[----:B------:R-:W-:Y:S02]  /*43b0*/  ISETP.GT.AND P3, PT, R4, 0x39, PT ;  /* 0x000000390400780c */ /* 0x000fe40003f64270 */
[----:B------:R-:W-:Y:S02]  /*43c0*/  FMNMX.FTZ R10, R48, R3, !PT ;  /* 0x00000003300a7209 */ /* 0x000fe40007810000 */
[----:B------:R-:W-:Y:S02]  /*43d0*/  FSEL R52, R52, -INF , P4 ;  /* 0xff80000034347808 */ /* 0x000fe40002000000 */
[----:B------:R-:W-:Y:S02]  /*43e0*/  FMNMX.FTZ R3, R49, R10, !PT ;  /* 0x0000000a31037209 */ /* 0x000fe40007810000 */
[----:B------:R-:W-:-:S02]  /*43f0*/  FSEL R53, R53, -INF , P3 ;  /* 0xff80000035357808 */ /* 0x000fc40001800000 */
[----:B------:R-:W-:Y:S02]  /*4400*/  FMNMX.FTZ R4, R52, R3, !PT ;  /* 0x0000000334047209 */ /* 0x000fe40007810000 */
[----:B------:R-:W-:Y:S02]  /*4410*/  FSETP.NEU.FTZ.AND P5, PT, R6, -INF , PT ;  /* 0xff8000000600780b */ /* 0x000fe40003fbd000 */
[----:B------:R-:W-:Y:S02]  /*4420*/  FMNMX.FTZ R4, R53, R4, !PT ;  /* 0x0000000435047209 */ /* 0x000fe40007810000 */
[----:B------:R-:W-:-:S03]  /*4430*/  FSEL R9, R5, RZ, P5 ;  /* 0x000000ff05097208 */ /* 0x000fc60002800000 */
[----:B------:R-:W0:Y:S02]  /*4440*/  SHFL.BFLY PT, R3, R4, 0x2, 0x1f ;  /* 0x0c401f0004037f89 */ /* 0x000e2400000e0000 */
        /* <DEDUP_REMOVED lines=16> */
[--C-:B------:R-:W-:Y:S01]  /*4550*/  FFMA.FTZ R54, R54, UR10, -R9.reuse ;  /* 0x0000000a36367c23 */ /* 0x100fe20008010809 */
[----:B------:R-:W-:Y:S01]  /*4560*/  FFMA.FTZ R9, R55, UR10, -R9 ;  /* 0x0000000a37097c23 */ /* 0x000fe20008010809 */
[----:B0-----:R-:W-:-:S04]  /*4570*/  FMNMX.FTZ R3, R4, R3, !PT ;  /* 0x0000000304037209 */ /* 0x001fc80007810000 */
[----:B------:R-:W-:Y:S01]  /*4580*/  MUFU.EX2 R30, R30 ;  /* 0x0000001e001e7308 */ /* 0x000fe20000000800 */
[----:B------:R-:W0:Y:S07]  /*4590*/  SHFL.BFLY PT, R4, R3, 0x1, 0x1f ;  /* 0x0c201f0003047f89 */ /* 0x000e2e00000e0000 */
[----:B------:R-:W4:Y:S01]  /*45a0*/  MUFU.EX2 R31, R31 ;  /* 0x0000001f001f7308 */ /* 0x000f220000000800 */
[----:B---3--:R-:W-:-:S07]  /*45b0*/  F2FP.F16.F32.PACK_AB R153, R27, R26 ;  /* 0x0000001a1b99723e */ /* 0x008fce00000000ff */
[----:B------:R-:W-:Y:S08]  /*45c0*/  MUFU.EX2 R34, R34 ;  /* 0x0000002200227308 */ /* 0x000ff00000000800 */
[----:B------:R-:W3:Y:S01]  /*45d0*/  MUFU.EX2 R35, R35 ;  /* 0x0000002300237308 */ /* 0x000ee20000000800 */
[----:B----4-:R-:W-:Y:S02]  /*45e0*/  F2FP.F16.F32.PACK_AB R155, R31, R30 ;  /* 0x0000001e1f9b723e */ /* 0x010fe400000000ff */
[----:B0-----:R-:W-:-:S04]  /*45f0*/  FMNMX.FTZ R5, R3, R4, !PT ;  /* 0x0000000403057209 */ /* 0x001fc80007810000 */
[C---:B------:R-:W-:Y:S01]  /*4600*/  FSETP.NEU.FTZ.AND P3, PT, R5.reuse, -INF , PT ;  /* 0xff8000000500780b */ /* 0x040fe20003f7d000 */
[----:B------:R-:W-:Y:S01]  /*4610*/  FMUL.FTZ R3, R5, UR10 ;  /* 0x0000000a05037c20 */ /* 0x000fe20008410000 */
[----:B------:R-:W-:Y:S04]  /*4620*/  MUFU.EX2 R38, R38 ;  /* 0x0000002600267308 */ /* 0x000fe80000000800 */
[----:B------:R-:W-:Y:S01]  /*4630*/  FSEL R4, R3, RZ, P3 ;  /* 0x000000ff03047208 */ /* 0x000fe20001800000 */
[----:B------:R-:W-:Y:S01]  /*4640*/  FADD.FTZ R3, R26, R27 ;  /* 0x0000001b1a037221 */ /* 0x000fe20000010000 */
[----:B---3--:R-:W-:Y:S02]  /*4650*/  F2FP.F16.F32.PACK_AB R157, R35, R34 ;  /* 0x00000022239d723e */ /* 0x008fe400000000ff */
[----:B------:R-:W0:Y:S01]  /*4660*/  MUFU.EX2 R39, R39 ;  /* 0x0000002700277308 */ /* 0x000e220000000800 */
        /* <DEDUP_REMOVED lines=8> */
[----:B------:R-:W-:Y:S01]  /*46f0*/  FADD.FTZ R10, R30, R3 ;  /* 0x000000031e0a7221 */ /* 0x000fe20000010000 */
[----:B------:R-:W-:-:S02]  /*4700*/  @!P1 VIADD R3, R7, 0x28c40 ;  /* 0x00028c4007039836 */ /* 0x000fc40000000000 */
[--C-:B------:R-:W-:Y:S01]  /*4710*/  FFMA.FTZ R37, R37, UR10, -R4.reuse ;  /* 0x0000000a25257c23 */ /* 0x100fe20008010804 */
[----:B------:R-:W-:Y:S01]  /*4720*/  FFMA.FTZ R40, R40, UR10, -R4 ;  /* 0x0000000a28287c23 */ /* 0x000fe20008010804 */
[----:B------:R-:W-:Y:S01]  /*4730*/  FADD.FTZ R13, R31, R10 ;  /* 0x0000000a1f0d7221 */ /* 0x000fe20000010000 */
[--C-:B------:R-:W-:Y:S01]  /*4740*/  FFMA.FTZ R41, R41, UR10, -R4.reuse ;  /* 0x0000000a29297c23 */ /* 0x100fe20008010804 */
[----:B------:R-:W-:Y:S01]  /*4750*/  @!P1 PRMT R3, RZ, 0x654, R3 ;  /* 0x00000654ff039816 */ /* 0x000fe20000000003 */
[----:B------:R-:W3:Y:S01]  /*4760*/  MUFU.EX2 R25, R25 ;  /* 0x0000001900197308 */ /* 0x000ee20000000800 */
[----:B------:R-:W-:Y:S01]  /*4770*/  FADD.FTZ R12, R34, R13 ;  /* 0x0000000d220c7221 */ /* 0x000fe20000010000 */
[--C-:B------:R-:W-:Y:S01]  /*4780*/  FFMA.FTZ R44, R44, UR10, -R4.reuse ;  /* 0x0000000a2c2c7c23 */ /* 0x100fe20008010804 */
[----:B------:R4:W-:Y:S01]  /*4790*/  @!P1 SYNCS.ARRIVE.TRANS64.RED.A1T0 RZ, [R3+URZ], RZ ;  /* 0x000000ff03ff99a7 */ /* 0x0009e2000810043f */
[--C-:B------:R-:W-:Y:S01]  /*47a0*/  FFMA.FTZ R45, R45, UR10, -R4.reuse ;  /* 0x0000000a2d2d7c23 */ /* 0x100fe20008010804 */
[--C-:B------:R-:W-:Y:S01]  /*47b0*/  FFMA.FTZ R48, R48, UR10, -R4.reuse ;  /* 0x0000000a30307c23 */ /* 0x100fe20008010804 */
[--C-:B------:R-:W-:Y:S01]  /*47c0*/  FFMA.FTZ R49, R49, UR10, -R4.reuse ;  /* 0x0000000a31317c23 */ /* 0x100fe20008010804 */
[--C-:B------:R-:W-:Y:S01]  /*47d0*/  FFMA.FTZ R52, R52, UR10, -R4.reuse ;  /* 0x0000000a34347c23 */ /* 0x100fe20008010804 */
[----:B------:R-:W5:Y:S01]  /*47e0*/  MUFU.EX2 R28, R28 ;  /* 0x0000001c001c7308 */ /* 0x000f620000000800 */
[----:B------:R-:W-:Y:S01]  /*47f0*/  FFMA.FTZ R4, R53, UR10, -R4 ;  /* 0x0000000a35047c23 */ /* 0x000fe20008010804 */
[----:B0-----:R-:W-:-:S06]  /*4800*/  F2FP.F16.F32.PACK_AB R159, R39, R38 ;  /* 0x00000026279f723e */ /* 0x001fcc00000000ff */
        /* <DEDUP_REMOVED lines=11> */
[----:B------:R-:W-:Y:S01]  /*48c0*/  BAR.SYNC.DEFER_BLOCKING 0xf, 0x100 ;  /* 0x03c4000000007b1d */ /* 0x000fe20000010000 */
[----:B0-----:R-:W-:-:S05]  /*48d0*/  FADD.FTZ R10, R32, R3 ;  /* 0x00000003200a7221 */ /* 0x001fca0000010000 */
        /* <DEDUP_REMOVED lines=8> */
[----:B---3--:R-:W-:-:S07]  /*4960*/  FADD.FTZ R12, R42, R11 ;  /* 0x0000000b2a0c7221 */ /* 0x008fce0000010000 */
[----:B------:R-:W3:Y:S01]  /*4970*/  MUFU.EX2 R43, R43 ;  /* 0x0000002b002b7308 */ /* 0x000ee20000000800 */
[C---:B----4-:R-:W-:Y:S01]  /*4980*/  FADD.FTZ R11, R37.reuse, R10 ;  /* 0x0000000a250b7221 */ /* 0x050fe20000010000 */
[----:B------:R-:W-:-:S05]  /*4990*/  F2FP.F16.F32.PACK_AB R158, R37, R36 ;  /* 0x00000024259e723e */ /* 0x000fca00000000ff */
[----:B------:R0:W-:Y:S01]  /*49a0*/  STSM.16.M88.4 [R22], R156 ;  /* 0x0000009c16007844 */ /* 0x0001e20000000200 */
[----:B------:R-:W4:Y:S01]  /*49b0*/  MUFU.EX2 R41, R41 ;  /* 0x0000002900297308 */ /* 0x000f220000000800 */
[----:B-----5:R-:W-:-:S07]  /*49c0*/  FADD.FTZ R10, R40, R11 ;  /* 0x0000000b280a7221 */ /* 0x020fce0000010000 */
[----:B------:R-:W5:Y:S01]  /*49d0*/  MUFU.EX2 R46, R46 ;  /* 0x0000002e002e7308 */ /* 0x000f620000000800 */
[C---:B---3--:R-:W-:Y:S01]  /*49e0*/  FADD.FTZ R13, R43.reuse, R12 ;  /* 0x0000000c2b0d7221 */ /* 0x048fe20000010000 */
[----:B------:R-:W-:-:S06]  /*49f0*/  F2FP.F16.F32.PACK_AB R161, R43, R42 ;  /* 0x0000002a2ba1723e */ /* 0x000fcc00000000ff */
[----:B------:R-:W-:Y:S01]  /*4a00*/  MUFU.EX2 R44, R44 ;  /* 0x0000002c002c7308 */ /* 0x000fe20000000800 */
[C---:B----4-:R-:W-:Y:S01]  /*4a10*/  FADD.FTZ R11, R41.reuse, R10 ;  /* 0x0000000a290b7221 */ /* 0x050fe20000010000 */
[----:B------:R-:W-:-:S06]  /*4a20*/  F2FP.F16.F32.PACK_AB R160, R41, R40 ;  /* 0x0000002829a0723e */ /* 0x000fcc00000000ff */
[----:B------:R-:W3:Y:S01]  /*4a30*/  MUFU.EX2 R47, R47 ;  /* 0x0000002f002f7308 */ /* 0x000ee20000000800 */
[----:B-----5:R-:W-:-:S07]  /*4a40*/  FADD.FTZ R10, R46, R13 ;  /* 0x0000000d2e0a7221 */ /* 0x020fce0000010000 */
        /* <DEDUP_REMOVED lines=12> */
[----:B------:R-:W-:Y:S08]  /*4b10*/  MUFU.EX2 R54, R54 ;  /* 0x0000003600367308 */ /* 0x000ff00000000800 */
[----:B------:R-:W3:Y:S01]  /*4b20*/  MUFU.EX2 R9, R9 ;  /* 0x0000000900097308 */ /* 0x000ee20000000800 */
[----:B----4-:R-:W-:-:S07]  /*4b30*/  F2FP.F16.F32.PACK_AB R164, R49, R48 ;  /* 0x0000003031a4723e */ /* 0x010fce00000000ff */
[----:B------:R-:W-:Y:S08]  /*4b40*/  MUFU.EX2 R52, R52 ;  /* 0x0000003400347308 */ /* 0x000ff00000000800 */
[----:B------:R4:W5:Y:S01]  /*4b50*/  MUFU.EX2 R3, R4 ;  /* 0x0000000400037308 */ /* 0x0009620000000800 */
[----:B---3--:R-:W-:Y:S01]  /*4b60*/  F2FP.F16.F32.PACK_AB R167, R9, R54 ;  /* 0x0000003609a7723e */ /* 0x008fe200000000ff */
[----:B----4-:R-:W-:-:S04]  /*4b70*/  FADD.FTZ R4, R44, R11 ;  /* 0x0000000b2c047221 */ /* 0x010fc80000010000 */
[----:B------:R-:W-:Y:S01]  /*4b80*/  FADD.FTZ R45, R45, R4 ;  /* 0x000000042d2d7221 */ /* 0x000fe20000010000 */
[----:B------:R-:W-:-:S03]  /*4b90*/  FADD.FTZ R4, R54, R51 ;  /* 0x0000003336047221 */ /* 0x000fc60000010000 */
[----:B------:R-:W-:Y:S01]  /*4ba0*/  FADD.FTZ R48, R48, R45 ;  /* 0x0000002d30307221 */ /* 0x000fe20000010000 */
[----:B-----5:R-:W-:Y:S01]  /*4bb0*/  F2FP.F16.F32.PACK_AB R166, R3, R52 ;  /* 0x0000003403a6723e */ /* 0x020fe200000000ff */
[----:B------:R-:W-:Y:S02]  /*4bc0*/  FADD.FTZ R4, R9, R4 ;  /* 0x0000000409047221 */ /* 0x000fe40000010000 */
[----:B------:R-:W-:Y:S02]  /*4bd0*/  FADD.FTZ R49, R49, R48 ;  /* 0x0000003031317221 */ /* 0x000fe40000010000 */
[----:B------:R0:W-:Y:S02]  /*4be0*/  STSM.16.M88.4 [R23], R164 ;  /* 0x000000a417007844 */ /* 0x0001e40000000200 */
[----:B------:R-:W-:-:S04]  /*4bf0*/  FADD.FTZ R52, R52, R49 ;  /* 0x0000003134347221 */ /* 0x000fc80000010000 */
[----:B------:R-:W-:Y:S01]  /*4c00*/  FADD.FTZ R3, R3, R52 ;  /* 0x0000003403037221 */ /* 0x000fe20000010000 */
[----:B------:R-:W-:Y:S06]  /*4c10*/  @!P0 BRA `(.L_x_4021) ;  /* 0x0000000000048947 */ /* 0x000fec0003800000 */
[----:B------:R-:W-:Y:S01]  /*4c20*/  BPT.TRAP 0x1 ;  /* 0x000000040000795c */ /* 0x000fe20000300000 */
.L_x_4021:
[----:B------:R3:W4:Y:S01]  /*4c30*/  SYNCS.PHASECHK.TRANS64.TRYWAIT P3, [R7+URZ+0x28c50], R8 ;  /* 0x028c5008070075a7 */ /* 0x000722000806017f */
[----:B------:R-:W-:Y:S05]  /*4c40*/  @!P0 BRA `(.L_x_4022) ;  /* 0x0000000000048947 */ /* 0x000fea0003800000 */
[----:B------:R-:W-:Y:S01]  /*4c50*/  BPT.TRAP 0x1 ;  /* 0x000000040000795c */ /* 0x000fe20000300000 */
.L_x_4022:
[----:B----4-:R-:W-:Y:S05]  /*4c60*/  @P3 BRA `(.L_x_4023) ;  /* 0x0000000000083947 */ /* 0x010fea0003800000 */
[----:B------:R-:W4:Y:S02]  /*4c70*/  SYNCS.PHASECHK.TRANS64.TRYWAIT P3, [R7+URZ+0x28c50], R8 ;  /* 0x028c5008070075a7 */ /* 0x000f24000806017f */
[----:B----4-:R-:W-:Y:S05]  /*4c80*/  @!P3 BRA `(.L_x_4024) ;  /* 0x000000c4006cb947 */ /* 0x010fea0003800000 */
.L_x_4023:
[----:B------:R-:W-:Y:S01]  /*4c90*/  ULEA UR11, UR36, UR48, 0xc ;  /* 0x00000030240b7291 */ /* 0x000fe2000f8e603f */
[----:B------:R-:W-:Y:S01]  /*4ca0*/  WARPGROUP.ARRIVE ;  /* 0x00000000000079c5 */ /* 0x000fe20000000000 */
[----:B------:R-:W-:Y:S01]  /*4cb0*/  UMOV UR7, 0x40000040 ;  /* 0x4000004000077882 */ /* 0x000fe20000000000 */
[----:B------:R-:W-:Y:S01]  /*4cc0*/  @UP0 ULDC UR18, c[0x0][0x450] ;  /* 0x0001140000120ab9 */ /* 0x000fe20000000800 */
[----:B------:R-:W-:Y:S01]  /*4cd0*/  UIMAD UR14, UR49, UR14, -UR15 ;  /* 0x0000000e310e72a4 */ /* 0x000fe2000f8e0a0f */
[----:B-1234-:R-:W-:Y:S01]  /*4ce0*/  @!P1 VIADD R7, R7, 0x28c60 ;  /* 0x00028c6007079836 */ /* 0x01efe20000000000 */
[----:B------:R-:W-:Y:S01]  /*4cf0*/  UIADD3 UR21, UR50, -0x2, URZ ;  /* 0xfffffffe32157890 */ /* 0x000fe2000fffe03f */
        /* <DEDUP_REMOVED lines=25> */
[----:B------:R-:W-:-:S04]  /*4e90*/  UIADD3 UR14, UR14, UR11, URZ ;  /* 0x0000000b0e0e7290 */ /* 0x000fc8000fffe03f */
[----:B------:R-:W-:-:S04]  /*4ea0*/  USHF.R.S32.HI UR6, URZ, 0x1f, UR14 ;  /* 0x0000001f3f067899 */ /* 0x000fc8000801140e */
[----:B------:R-:W-:-:S04]  /*4eb0*/  ULEA.HI UR6, UR6, UR14, URZ, 0x6 ;  /* 0x0000000e06067291 */ /* 0x000fc8000f8f303f */
[----:B------:R-:W-:-:S04]  /*4ec0*/  USHF.R.S32.HI UR6, URZ, 0x6, UR6 ;  /* 0x000000063f067899 */ /* 0x000fc80008011406 */
[----:B------:R-:W-:-:S04]  /*4ed0*/  UISETP.LT.AND UP1, UPT, URZ, UR6, UPT ;  /* 0x000000063f00728c */ /* 0x000fc8000bf21270 */
[----:B------:R-:W-:-:S04]  /*4ee0*/  USEL UR20, URZ, UR6, !UP1 ;  /* 0x000000063f147287 */ /* 0x000fc8000c800000 */
[----:B------:R-:W-:-:S06]  /*4ef0*/  UISETP.GE.AND UP1, UPT, UR21, UR20, UPT ;  /* 0x000000141500728c */ /* 0x000fcc000bf26270 */
[----:B------:R-:W-:Y:S01]  /*4f00*/  PLOP3.LUT P3, PT, PT, PT, UP1, 0x80, 0x0 ;  /* 0x000000000000781c */ /* 0x000fe20003f6f018 */
        /* <DEDUP_REMOVED lines=12> */
[----:B------:R-:W-:Y:S01]  /*4fd0*/  UMOV UR23, UR36 ;  /* 0x0000002400177c82 */ /* 0x000fe20008000000 */
[----:B------:R-:W-:Y:S01]  /*4fe0*/  IMAD.MOV.U32 R9, RZ, RZ, R5 ;  /* 0x000000ffff097224 */ /* 0x000fe200078e0005 */
[----:B------:R-:W-:Y:S01]  /*4ff0*/  ULDC UR24, c[0x0][0x288] ;  /* 0x0000a20000187ab9 */ /* 0x000fe20000000800 */
[----:B------:R-:W-:-:S05]  /*5000*/  ULDC UR22, c[0x0][0x988] ;  /* 0x0002620000167ab9 */ /* 0x000fca0000000800 */
.L_x_4034:
[----:B------:R-:W-:-:S04]  /*5010*/  UIADD3 UR36, UR23, 0x1, URZ ;  /* 0x0000000117247890 */ /* 0x000fc8000fffe03f */
[----:B------:R-:W-:-:S04]  /*5020*/  UISETP.NE.AND UP1, UPT, UR36, 0x2, UPT ;  /* 0x000000022400788c */ /* 0x000fc8000bf25270 */
[----:B------:R-:W-:Y:S02]  /*5030*/  USEL UR6, URZ, 0x1, UP1 ;  /* 0x000000013f067887 */ /* 0x000fe40008800000 */
[----:B------:R-:W-:Y:S02]  /*5040*/  USEL UR36, UR36, URZ, UP1 ;  /* 0x0000003f24247287 */ /* 0x000fe40008800000 */
[----:B------:R-:W-:Y:S01]  /*5050*/  ULOP3.LUT UR37, UR37, UR6, URZ, 0x3c, !UPT ;  /* 0x0000000625257292 */ /* 0x000fe2000f8e3c3f */
[----:B--23--:R-:W-:Y:S11]  /*5060*/  @!P0 BRA `(.L_x_4026) ;  /* 0x0000000000048947 */ /* 0x00cff60003800000 */
[----:B------:R-:W-:Y:S01]  /*5070*/  BPT.TRAP 0x1 ;  /* 0x000000040000795c */ /* 0x000fe20000300000 */
.L_x_4026:
[----:B------:R-:W-:Y:S01]  /*5080*/  ULEA UR25, UR36, UR43, 0x3 ;  /* 0x0000002b24197291 */ /* 0x000fe2000f8e183f */
[----:B-1----:R-:W-:-:S05]  /*5090*/  IMAD.U32 R7, RZ, RZ, UR37 ;  /* 0x00000025ff077e24 */ /* 0x002fca000f8e00ff */
[----:B------:R-:W-:-:S04]  /*50a0*/  SHF.L.U32 R7, R7, 0x1f, RZ ;  /* 0x0000001f07077819 */ /* 0x000fc800000006ff */
[----:B------:R1:W2:Y:S01]  /*50b0*/  SYNCS.PHASECHK.TRANS64.TRYWAIT P3, [UR25+0x28c30], R7 ;  /* 0x028c3007ff0075a7 */ /* 0x0002a20008060159 */
[----:B------:R-:W-:Y:S05]  /*50c0*/  @!P0 BRA `(.L_x_4027) ;  /* 0x0000000000048947 */ /* 0x000fea0003800000 */
[----:B------:R-:W-:Y:S01]  /*50d0*/  BPT.TRAP 0x1 ;  /* 0x000000040000795c */ /* 0x000fe20000300000 */
.L_x_4027:
[----:B--2---:R-:W-:Y:S05]  /*50e0*/  @P3 BRA `(.L_x_4028) ;  /* 0x0000000000083947 */ /* 0x004fea0003800000 */
[----:B------:R-:W2:Y:S02]  /*50f0*/  SYNCS.PHASECHK.TRANS64.TRYWAIT P3, [UR25+0x28c30], R7 ;  /* 0x028c3007ff0075a7 */ /* 0x000ea40008060159 */
[----:B--2---:R-:W-:Y:S05]  /*5100*/  @!P3 BRA `(.L_x_4029) ;  /* 0x000000c00060b947 */ /* 0x004fea0003800000 */
.L_x_4028:
[----:B------:R-:W-:Y:S01]  /*5110*/  R2UR UR18, R0 ;  /* 0x00000000001272ca */ /* 0x000fe200000e0000 */
[----:B0-----:R-:W-:Y:S01]  /*5120*/  WARPGROUP.ARRIVE ;  /* 0x00000000000079c5 */ /* 0x001fe20000000000 */
[----:B------:R-:W-:Y:S01]  /*5130*/  UMOV UR19, 0x40000040 ;  /* 0x4000004000137882 */ /* 0x000fe20000000000 */
[----:B------:R-:W-:Y:S01]  /*5140*/  UMOV UR7, 0x40000040 ;  /* 0x4000004000077882 */ /* 0x000fe20000000000 */
[----:B------:R-:W-:Y:S01]  /*5150*/  UMOV UR11, 0x40000040 ;  /* 0x40000040000b7882 */ /* 0x000fe20000000000 */
[----:B------:R-:W-:Y:S01]  /*5160*/  UMOV UR15, 0x40000040 ;  /* 0x40000040000f7882 */ /* 0x000fe20000000000 */
[----:B------:R-:W-:Y:S01]  /*5170*/  VIADD R5, R185, UR41 ;  /* 0x00000029b9057c36 */ /* 0x000fe20008000000 */
[----:B------:R-:W0:Y:S06]  /*5180*/  LDC R13, c[0x0][0x2f0] ;  /* 0x0000bc00ff0d7b82 */ /* 0x000e2c0000000800 */
        /* <DEDUP_REMOVED lines=9> */
[----:B--2---:R-:W-:Y:S01]  /*5220*/  @P2 IMAD.HI.U32 R6, R5, UR6, RZ ;  /* 0x0000000605062c27 */ /* 0x004fe2000f8e00ff */
[----:B------:R-:W-:-:S04]  /*5230*/  @UP0 ULDC UR6, c[0x0][0x450] ;  /* 0x0001140000060ab9 */ /* 0x000fc80000000800 */
[----:B------:R-:W-:Y:S01]  /*5240*/  @P2 SHF.R.U32.HI R5, RZ, UR6, R6 ;  /* 0x00000006ff052c19 */ /* 0x000fe20008011606 */
[----:B------:R-:W-:Y:S02]  /*5250*/  UMOV UR6, 0xffffffc0 ;  /* 0xffffffc000067882 */ /* 0x000fe40000000000 */
[----:B------:R-:W-:Y:S02]  /*5260*/  UIMAD UR6, UR21, UR6, 0x1 ;  /* 0x00000001150674a4 */ /* 0x000fe4000f8e0206 */
[----:B------:R-:W2:Y:S04]  /*5270*/  SHFL.IDX PT, R11, R5, RZ, 0x1c1f ;  /* 0x001c1fff050b7589 */ /* 0x000ea800000e0000 */
[----:B------:R-:W-:Y:S01]  /*5280*/  IADD3 R6, -R2, UR6, RZ ;  /* 0x0000000602067c10 */ /* 0x000fe2000fffe1ff */
[----:B------:R-:W3:Y:S04]  /*5290*/  SHFL.IDX PT, R5, R5, 0x1, 0x1c1f ;  /* 0x003c1f0005057f89 */ /* 0x000ee800000e0000 */
[----:B0-----:R-:W-:-:S05]  /*52a0*/  IMAD R6, R13, UR49, R6 ;  /* 0x000000310d067c24 */ /* 0x001fca000f8e0206 */
[----:B--2---:R-:W-:-:S04]  /*52b0*/  IADD3 R11, R11, -UR24, R6 ;  /* 0x800000180b0b7c10 */ /* 0x004fc8000fffe006 */
[C---:B------:R-:W-:Y:S02]  /*52c0*/  ISETP.GT.AND P3, PT, R11.reuse, RZ, PT ;  /* 0x000000ff0b00720c */ /* 0x040fe40003f64270 */
[----:B------:R-:W-:Y:S02]  /*52d0*/  ISETP.GT.AND P4, PT, R11, 0x1, PT ;  /* 0x000000010b00780c */ /* 0x000fe40003f84270 */
[----:B---3--:R-:W-:-:S04]  /*52e0*/  IADD3 R6, R5, -UR24, R6 ;  /* 0x8000001805067c10 */ /* 0x008fc8000fffe006 */
[----:B------:R-:W-:Y:S01]  /*52f0*/  ISETP.GT.AND P5, PT, R6, 0x28, PT ;  /* 0x000000280600780c */ /* 0x000fe20003fa4270 */
        /* <DEDUP_REMOVED lines=8> */
[----:B------:R-:W-:Y:S02]  /*5380*/  FSEL R152, R152, -INF , P3 ;  /* 0xff80000098987808 */ /* 0x000fe40001800000 */
[----:B------:R-:W-:Y:S02]  /*5390*/  ISETP.GT.AND P3, PT, R11, 0x8, PT ;  /* 0x000000080b00780c */ /* 0x000fe40003f64270 */
[----:B------:R-:W-:Y:S02]  /*53a0*/  FSEL R153, R153, -INF , P4 ;  /* 0xff80000099997808 */ /* 0x000fe40002000000 */
[----:B------:R-:W-:-:S02]  /*53b0*/  FMNMX.FTZ R10, R152, R9, !PT ;  /* 0x00000009980a7209 */ /* 0x000fc40007810000 */
[----:B------:R-:W-:Y:S02]  /*53c0*/  ISETP.GT.AND P4, PT, R11, 0x9, PT ;  /* 0x000000090b00780c */ /* 0x000fe40003f84270 */
[----:B------:R-:W-:Y:S02]  /*53d0*/  FSEL R156, R156, -INF , P3 ;  /* 0xff8000009c9c7808 */ /* 0x000fe40001800000 */
[----:B------:R-:W-:Y:S02]  /*53e0*/  FMNMX.FTZ R13, R153, R10, !PT ;  /* 0x0000000a990d7209 */ /* 0x000fe40007810000 */
        /* <DEDUP_REMOVED lines=36> */
[----:B------:R-:W-:Y:S02]  /*5630*/  FSEL R181, R181, -INF , P4 ;  /* 0xff800000b5b57808 */ /* 0x000fe40002000000 */
[----:B------:R-:W-:Y:S02]  /*5640*/  FMNMX.FTZ R10, R180, R11, !PT ;  /* 0x0000000bb40a7209 */ /* 0x000fe40007810000 */
[----:B------:R-:W-:-:S02]  /*5650*/  ISETP.GT.AND P3, PT, R6, RZ, PT ;  /* 0x000000ff0600720c */ /* 0x000fc40003f64270 */
[----:B------:R-:W-:Y:S02]  /*5660*/  FMNMX.FTZ R12, R181, R10, !PT ;  /* 0x0000000ab50c7209 */ /* 0x000fe40007810000 */
[----:B------:R-:W-:Y:S02]  /*5670*/  ISETP.GT.AND P4, PT, R6, 0x1, PT ;  /* 0x000000010600780c */ /* 0x000fe40003f84270 */
[----:B------:R-:W-:Y:S01]  /*5680*/  FSEL R174, R174, -INF , P5 ;  /* 0xff800000aeae7808 */ /* 0x000fe20002800000 */
[----:B------:R-:W0:Y:S01]  /*5690*/  SHFL.BFLY PT, R11, R12, 0x2, 0x1f ;  /* 0x0c401f000c0b7f89 */ /* 0x000e2200000e0000 */
[----:B------:R-:W-:Y:S02]  /*56a0*/  FSEL R155, R155, -INF , P4 ;  /* 0xff8000009b9b7808 */ /* 0x000fe40002000000 */
[C---:B------:R-:W-:Y:S02]  /*56b0*/  ISETP.GT.AND P4, PT, R6.reuse, 0x9, PT ;  /* 0x000000090600780c */ /* 0x040fe40003f84270 */
[----:B------:R-:W-:-:S02]  /*56c0*/  ISETP.GT.AND P5, PT, R6, 0x30, PT ;  /* 0x000000300600780c */ /* 0x000fc40003fa4270 */
[----:B------:R-:W-:Y:S02]  /*56d0*/  FSEL R159, R159, -INF , P4 ;  /* 0xff8000009f9f7808 */ /* 0x000fe40002000000 */
[----:B------:R-:W-:Y:S02]  /*56e0*/  ISETP.GT.AND P4, PT, R6, 0x11, PT ;  /* 0x000000110600780c */ /* 0x000fe40003f84270 */
[----:B------:R-:W-:Y:S02]  /*56f0*/  FSEL R178, R178, -INF , P5 ;  /* 0xff800000b2b27808 */ /* 0x000fe40002800000 */
[----:B------:R-:W-:Y:S02]  /*5700*/  FSEL R163, R163, -INF , P4 ;  /* 0xff800000a3a37808 */ /* 0x000fe40002000000 */
[C---:B------:R-:W-:Y:S02]  /*5710*/  ISETP.GT.AND P4, PT, R6.reuse, 0x19, PT ;  /* 0x000000190600780c */ /* 0x040fe40003f84270 */
[----:B------:R-:W-:-:S02]  /*5720*/  ISETP.GT.AND P5, PT, R6, 0x38, PT ;  /* 0x000000380600780c */ /* 0x000fc40003fa4270 */
[----:B------:R-:W-:Y:S02]  /*5730*/  FSEL R167, R167, -INF , P4 ;  /* 0xff800000a7a77808 */ /* 0x000fe40002000000 */
[----:B------:R-:W-:Y:S02]  /*5740*/  ISETP.GT.AND P4, PT, R6, 0x21, PT ;  /* 0x000000210600780c */ /* 0x000fe40003f84270 */
[----:B------:R-:W-:Y:S02]  /*5750*/  FSEL R182, R182, -INF , P5 ;  /* 0xff800000b6b67808 */ /* 0x000fe40002800000 */
[----:B0-----:R-:W-:Y:S02]  /*5760*/  FMNMX.FTZ R14, R12, R11, !PT ;  /* 0x0000000b0c0e7209 */ /* 0x001fe40007810000 */
[----:B------:R-:W-:Y:S02]  /*5770*/  FSEL R11, R154, -INF , P3 ;  /* 0xff8000009a0b7808 */ /* 0x000fe40001800000 */
[----:B------:R-:W-:Y:S01]  /*5780*/  ISETP.GT.AND P3, PT, R6, 0x8, PT ;  /* 0x000000080600780c */ /* 0x000fe20003f64270 */
[----:B------:R-:W0:Y:S01]  /*5790*/  SHFL.BFLY PT, R15, R14, 0x1, 0x1f ;  /* 0x0c201f000e0f7f89 */ /* 0x000e2200000e0000 */
[----:B------:R-:W-:-:S02]  /*57a0*/  FMNMX.FTZ R10, R11, R8, !PT ;  /* 0x000000080b0a7209 */ /* 0x000fc40007810000 */
[----:B------:R-:W-:Y:S02]  /*57b0*/  FSEL R158, R158, -INF , P3 ;  /* 0xff8000009e9e7808 */ /* 0x000fe40001800000 */
[----:B------:R-:W-:Y:S02]  /*57c0*/  FMNMX.FTZ R5, R155, R10, !PT ;  /* 0x0000000a9b057209 */ /* 0x000fe40007810000 */
[----:B------:R-:W-:Y:S02]  /*57d0*/  ISETP.GT.AND P3, PT, R6, 0x10, PT ;  /* 0x000000100600780c */ /* 0x000fe40003f64270 */
[----:B------:R-:W-:Y:S02]  /*57e0*/  FMNMX.FTZ R10, R158, R5, !PT ;  /* 0x000000059e0a7209 */ /* 0x000fe40007810000 */
[----:B------:R-:W-:Y:S02]  /*57f0*/  FSEL R162, R162, -INF , P3 ;  /* 0xff800000a2a27808 */ /* 0x000fe40001800000 */
[----:B------:R-:W-:-:S02]  /*5800*/  FMNMX.FTZ R5, R159, R10, !PT ;  /* 0x0000000a9f057209 */ /* 0x000fc40007810000 */
[----:B------:R-:W-:Y:S02]  /*5810*/  ISETP.GT.AND P3, PT, R6, 0x18, PT ;  /* 0x000000180600780c */ /* 0x000fe40003f64270 */
[----:B------:R-:W-:Y:S02]  /*5820*/  FMNMX.FTZ R10, R162, R5, !PT ;  /* 0x00000005a20a7209 */ /* 0x000fe40007810000 */
[----:B------:R-:W-:Y:S02]  /*5830*/  FSEL R166, R166, -INF , P3 ;  /* 0xff800000a6a67808 */ /* 0x000fe40001800000 */
[----:B------:R-:W-:Y:S02]  /*5840*/  FMNMX.FTZ R13, R163, R10, !PT ;  /* 0x0000000aa30d7209 */ /* 0x000fe40007810000 */
[----:B------:R-:W-:Y:S02]  /*5850*/  ISETP.GT.AND P3, PT, R6, 0x20, PT ;  /* 0x000000200600780c */ /* 0x000fe40003f64270 */
[----:B------:R-:W-:-:S02]  /*5860*/  FMNMX.FTZ R10, R166, R13, !PT ;  /* 0x0000000da60a7209 */ /* 0x000fc40007810000 */
[----:B------:R-:W-:Y:S02]  /*5870*/  FSEL R170, R170, -INF , P3 ;  /* 0xff800000aaaa7808 */ /* 0x000fe40001800000 */
[----:B------:R-:W-:Y:S02]  /*5880*/  FMNMX.FTZ R13, R167, R10, !PT ;  /* 0x0000000aa70d7209 */ /* 0x000fe40007810000 */
[----:B------:R-:W-:Y:S02]  /*5890*/  FSEL R171, R171, -INF , P4 ;  /* 0xff800000abab7808 */ /* 0x000fe40002000000 */
[----:B------:R-:W-:Y:S02]  /*58a0*/  FMNMX.FTZ R10, R170, R13, !PT ;  /* 0x0000000daa0a7209 */ /* 0x000fe40007810000 */
[----:B------:R-:W-:Y:S02]  /*58b0*/  ISETP.GT.AND P3, PT, R6, 0x29, PT ;  /* 0x000000290600780c */ /* 0x000fe40003f64270 */
[----:B------:R-:W-:-:S02]  /*58c0*/  FMNMX.FTZ R13, R171, R10, !PT ;  /* 0x0000000aab0d7209 */ /* 0x000fc40007810000 */
[----:B------:R-:W-:Y:S02]  /*58d0*/  FSEL R175, R175, -INF , P3 ;  /* 0xff800000afaf7808 */ /* 0x000fe40001800000 */
[----:B------:R-:W-:Y:S02]  /*58e0*/  FMNMX.FTZ R10, R174, R13, !PT ;  /* 0x0000000dae0a7209 */ /* 0x000fe40007810000 */
[----:B------:R-:W-:Y:S02]  /*58f0*/  ISETP.GT.AND P3, PT, R6, 0x31, PT ;  /* 0x000000310600780c */ /* 0x000fe40003f64270 */
[----:B------:R-:W-:Y:S02]  /*5900*/  FMNMX.FTZ R13, R175, R10, !PT ;  /* 0x0000000aaf0d7209 */ /* 0x000fe40007810000 */
[----:B------:R-:W-:Y:S02]  /*5910*/  FSEL R179, R179, -INF , P3 ;  /* 0xff800000b3b37808 */ /* 0x000fe40001800000 */
[----:B------:R-:W-:-:S02]  /*5920*/  FMNMX.FTZ R10, R178, R13, !PT ;  /* 0x0000000db20a7209 */ /* 0x000fc40007810000 */
[----:B0-----:R-:W-:Y:S02]  /*5930*/  FMNMX.FTZ R5, R14, R15, !PT ;  /* 0x0000000f0e057209 */ /* 0x001fe40007810000 */
[----:B------:R-:W-:Y:S02]  /*5940*/  ISETP.GT.AND P3, PT, R6, 0x39, PT ;  /* 0x000000390600780c */ /* 0x000fe40003f64270 */
[----:B------:R-:W-:Y:S01]  /*5950*/  FMNMX.FTZ R15, R179, R10, !PT ;  /* 0x0000000ab30f7209 */ /* 0x000fe20007810000 */
[C---:B------:R-:W-:Y:S01]  /*5960*/  FMUL.FTZ R20, R5.reuse, UR10 ;  /* 0x0000000a05147c20 */ /* 0x040fe20008410000 */
[----:B------:R-:W-:Y:S02]  /*5970*/  FSETP.NEU.FTZ.AND P4, PT, R5, -INF , PT ;  /* 0xff8000000500780b */ /* 0x000fe40003f9d000 */
[----:B------:R-:W-:Y:S02]  /*5980*/  FSEL R183, R183, -INF , P3 ;  /* 0xff800000b7b77808 */ /* 0x000fe40001800000 */
[----:B------:R-:W-:-:S02]  /*5990*/  FMNMX.FTZ R6, R182, R15, !PT ;  /* 0x0000000fb6067209 */ /* 0x000fc40007810000 */
        /* <DEDUP_REMOVED lines=19> */
[----:B------:R-:W-:Y:S01]  /*5ad0*/  FSEL R172, R5, RZ, P4 ;  /* 0x000000ff05ac7208 */ /* 0x000fe20002000000 */
[----:B------:R-:W-:Y:S04]  /*5ae0*/  MUFU.EX2 R152, R152 ;  /* 0x0000009800987308 */ /* 0x000fe80000000800 */
[----:B------:R-:W-:Y:S01]  /*5af0*/  FADD.FTZ R172, -R172, R9 ;  /* 0x00000009acac7221 */ /* 0x000fe20000010100 */
[----:B0-----:R-:W-:-:S03]  /*5b00*/  FMNMX.FTZ R153, R6, R153, !PT ;  /* 0x0000009906997209 */ /* 0x001fc60007810000 */
[----:B------:R-:W-:Y:S01]  /*5b10*/  FMUL.FTZ R9, R172, UR10 ;  /* 0x0000000aac097c20 */ /* 0x000fe20008410000 */
[----:B------:R-:W-:Y:S01]  /*5b20*/  MUFU.EX2 R13, R13 ;  /* 0x0000000d000d7308 */ /* 0x000fe20000000800 */
[----:B------:R-:W0:Y:S07]  /*5b30*/  SHFL.BFLY PT, R6, R153, 0x1, 0x1f ;  /* 0x0c201f0099067f89 */ /* 0x000e2e00000e0000 */
[----:B------:R-:W2:Y:S08]  /*5b40*/  MUFU.EX2 R9, R9 ;  /* 0x0000000900097308 */ /* 0x000eb00000000800 */
[----:B------:R-:W-:Y:S08]  /*5b50*/  MUFU.EX2 R154, R154 ;  /* 0x0000009a009a7308 */ /* 0x000ff00000000800 */
[----:B------:R-:W-:Y:S01]  /*5b60*/  MUFU.EX2 R21, R21 ;  /* 0x0000001500157308 */ /* 0x000fe20000000800 */
[----:B--2---:R-:W-:Y:S01]  /*5b70*/  FFMA.FTZ R176, R9, R3, R152 ;  /* 0x0000000309b07223 */ /* 0x004fe20000010098 */
[----:B------:R-:W-:Y:S01]  /*5b80*/  F2FP.F16.F32.PACK_AB R152, R13, R152 ;  /* 0x000000980d98723e */ /* 0x000fe200000000ff */
[-C--:B------:R-:W-:Y:S01]  /*5b90*/  FMUL.FTZ R24, R24, R9.reuse ;  /* 0x0000000918187220 */ /* 0x080fe20000410000 */
[----:B0-----:R-:W-:Y:S01]  /*5ba0*/  FMNMX.FTZ R6, R153, R6, !PT ;  /* 0x0000000699067209 */ /* 0x001fe20007810000 */
[-C--:B------:R-:W-:Y:S01]  /*5bb0*/  FMUL.FTZ R25, R25, R9.reuse ;  /* 0x0000000919197220 */ /* 0x080fe20000410000 */
[-C--:B------:R-:W-:Y:S01]  /*5bc0*/  FMUL.FTZ R28, R28, R9.reuse ;  /* 0x000000091c1c7220 */ /* 0x080fe20000410000 */
[-C--:B------:R-:W-:Y:S01]  /*5bd0*/  FMUL.FTZ R29, R29, R9.reuse ;  /* 0x000000091d1d7220 */ /* 0x080fe20000410000 */
[C---:B------:R-:W-:Y:S01]  /*5be0*/  FSETP.NEU.FTZ.AND P3, PT, R6.reuse, -INF , PT ;  /* 0xff8000000600780b */ /* 0x040fe20003f7d000 */
[----:B------:R-:W-:Y:S01]  /*5bf0*/  FMUL.FTZ R153, R6, UR10 ;  /* 0x0000000a06997c20 */ /* 0x000fe20008410000 */
[----:B------:R-:W-:Y:S01]  /*5c00*/  MUFU.EX2 R156, R156 ;  /* 0x0000009c009c7308 */ /* 0x000fe20000000800 */
[-C--:B------:R-:W-:Y:S01]  /*5c10*/  FMUL.FTZ R32, R32, R9.reuse ;  /* 0x0000000920207220 */ /* 0x080fe20000410000 */
[-C--:B------:R-:W-:Y:S01]  /*5c20*/  FMUL.FTZ R33, R33, R9.reuse ;  /* 0x0000000921217220 */ /* 0x080fe20000410000 */
[-C--:B------:R-:W-:Y:S01]  /*5c30*/  FMUL.FTZ R36, R36, R9.reuse ;  /* 0x0000000924247220 */ /* 0x080fe20000410000 */
[----:B------:R-:W-:Y:S01]  /*5c40*/  FSEL R20, R153, RZ, P3 ;  /* 0x000000ff99147208 */ /* 0x000fe20001800000 */
[-C--:B------:R-:W-:Y:S01]  /*5c50*/  FMUL.FTZ R37, R37, R9.reuse ;  /* 0x0000000925257220 */ /* 0x080fe20000410000 */
[-C--:B------:R-:W-:Y:S01]  /*5c60*/  FMUL.FTZ R40, R40, R9.reuse ;  /* 0x0000000928287220 */ /* 0x080fe20000410000 */
[----:B------:R-:W-:Y:S01]  /*5c70*/  FMUL.FTZ R41, R41, R9 ;  /* 0x0000000929297220 */ /* 0x000fe20000410000 */
[----:B------:R-:W-:Y:S01]  /*5c80*/  MUFU.EX2 R157, R157 ;  /* 0x0000009d009d7308 */ /* 0x000fe20000000800 */
[--C-:B------:R-:W-:Y:S01]  /*5c90*/  FFMA.FTZ R153, R11, UR10, -R20.reuse ;  /* 0x0000000a0b997c23 */ /* 0x100fe20008010814 */
[--C-:B------:R-:W-:Y:S01]  /*5ca0*/  FFMA.FTZ R11, R162, UR10, -R20.reuse ;  /* 0x0000000aa20b7c23 */ /* 0x100fe20008010814 */
[--C-:B------:R-:W-:Y:S01]  /*5cb0*/  FFMA.FTZ R162, R163, UR10, -R20.reuse ;  /* 0x0000000aa3a27c23 */ /* 0x100fe20008010814 */
[----:B------:R-:W-:Y:S01]  /*5cc0*/  FSEL R163, R6, RZ, P3 ;  /* 0x000000ff06a37208 */ /* 0x000fe20001800000 */
[--C-:B------:R-:W-:Y:S01]  /*5cd0*/  FFMA.FTZ R168, R155, UR10, -R20.reuse ;  /* 0x0000000a9ba87c23 */ /* 0x100fe20008010814 */
[--C-:B------:R-:W-:Y:S01]  /*5ce0*/  FFMA.FTZ R155, R158, UR10, -R20.reuse ;  /* 0x0000000a9e9b7c23 */ /* 0x100fe20008010814 */
[--C-:B------:R-:W-:Y:S01]  /*5cf0*/  FFMA.FTZ R158, R159, UR10, -R20.reuse ;  /* 0x0000000a9f9e7c23 */ /* 0x100fe20008010814 */
[----:B------:R-:W-:Y:S01]  /*5d00*/  FFMA.FTZ R159, R166, UR10, -R20 ;  /* 0x0000000aa69f7c23 */ /* 0x000fe20008010814 */
[----:B------:R-:W-:Y:S01]  /*5d10*/  FADD.FTZ R163, -R163, R8 ;  /* 0x00000008a3a37221 */ /* 0x000fe20000010100 */
[----:B------:R-:W-:Y:S01]  /*5d20*/  MUFU.EX2 R153, R153 ;  /* 0x0000009900997308 */ /* 0x000fe20000000800 */
[----:B------:R-:W-:Y:S01]  /*5d30*/  FFMA.FTZ R166, R167, UR10, -R20 ;  /* 0x0000000aa7a67c23 */ /* 0x000fe20008010814 */
[----:B------:R-:W-:-:S02]  /*5d40*/  IMAD.MOV R167, RZ, RZ, -R18 ;  /* 0x000000ffffa77224 */ /* 0x000fc400078e0a12 */
[----:B------:R-:W-:Y:S01]  /*5d50*/  FMUL.FTZ R8, R163, UR10 ;  /* 0x0000000aa3087c20 */ /* 0x000fe20008410000 */
[--C-:B------:R-:W-:Y:S01]  /*5d60*/  FFMA.FTZ R163, R170, UR10, -R20.reuse ;  /* 0x0000000aaaa37c23 */ /* 0x100fe20008010814 */
[----:B------:R-:W-:Y:S02]  /*5d70*/  IMAD.U32 R170, RZ, RZ, UR25 ;  /* 0x00000019ffaa7e24 */ /* 0x000fe4000f8e00ff */
[--C-:B------:R-:W-:Y:S01]  /*5d80*/  FFMA.FTZ R172, R171, UR10, -R20.reuse ;  /* 0x0000000aabac7c23 */ /* 0x100fe20008010814 */
[----:B------:R-:W-:Y:S01]  /*5d90*/  ISETP.NE.AND P3, PT, R2, R167, PT ;  /* 0x000000a70200720c */ /* 0x000fe20003f65270 */
[----:B------:R-:W-:Y:S01]  /*5da0*/  MUFU.EX2 R168, R168 ;  /* 0x000000a800a87308 */ /* 0x000fe20000000800 */
[----:B------:R-:W-:Y:S02]  /*5db0*/  @!P1 VIADD R167, R170, 0x28c40 ;  /* 0x00028c40aaa79836 */ /* 0x000fe40000000000 */
[----:B------:R-:W-:Y:S01]  /*5dc0*/  FFMA.FTZ R3, R174, UR10, -R20 ;  /* 0x0000000aae037c23 */ /* 0x000fe20008010814 */
[----:B------:R-:W-:-:S02]  /*5dd0*/  IMAD.U32 R171, RZ, RZ, UR23 ;  /* 0x00000017ffab7e24 */ /* 0x000fc4000f8e00ff */
[--C-:B------:R-:W-:Y:S01]  /*5de0*/  FFMA.FTZ R178, R178, UR10, -R20.reuse ;  /* 0x0000000ab2b27c23 */ /* 0x100fe20008010814 */
[--C-:B------:R-:W-:Y:S01]  /*5df0*/  FFMA.FTZ R179, R179, UR10, -R20.reuse ;  /* 0x0000000ab3b37c23 */ /* 0x100fe20008010814 */
[----:B------:R-:W-:Y:S01]  /*5e00*/  @!P1 PRMT R167, RZ, 0x654, R167 ;  /* 0x00000654ffa79816 */ /* 0x000fe200000000a7 */
[----:B------:R-:W-:Y:S01]  /*5e10*/  FFMA.FTZ R182, R182, UR10, -R20 ;  /* 0x0000000ab6b67c23 */ /* 0x000fe20008010814 */
[----:B------:R-:W0:Y:S01]  /*5e20*/  MUFU.EX2 R8, R8 ;  /* 0x0000000800087308 */ /* 0x000e220000000800 */
[-C--:B------:R-:W-:Y:S01]  /*5e30*/  FMUL.FTZ R44, R44, R9.reuse ;  /* 0x000000092c2c7220 */ /* 0x080fe20000410000 */
[----:B------:R0:W-:Y:S01]  /*5e40*/  @!P1 SYNCS.ARRIVE.TRANS64.RED.A1T0 RZ, [R167+URZ], RZ ;  /* 0x000000ffa7ff99a7 */ /* 0x0001e2000810043f */
        /* <DEDUP_REMOVED lines=14> */
[----:B0-----:R-:W-:Y:S01]  /*5f30*/  FFMA.FTZ R167, R8, R4, R153 ;  /* 0x0000000408a77223 */ /* 0x001fe20000010099 */
[----:B------:R-:W-:-:S02]  /*5f40*/  @!P3 IMAD R4, R171, 0x40, R16 ;  /* 0x00000040ab04b824 */ /* 0x000fc400078e0210 */
[----:B------:R-:W-:Y:S01]  /*5f50*/  FADD.FTZ R171, R13, R176 ;  /* 0x000000b00dab7221 */ /* 0x000fe20000010000 */
[C---:B------:R-:W-:Y:S01]  /*5f60*/  F2FP.F16.F32.PACK_AB R153, R168.reuse, R153 ;  /* 0x00000099a899723e */ /* 0x040fe200000000ff */
[----:B------:R-:W-:Y:S01]  /*5f70*/  FADD.FTZ R174, R168, R167 ;  /* 0x000000a7a8ae7221 */ /* 0x000fe20000010000 */
[----:B------:R-:W-:Y:S01]  /*5f80*/  FMUL.FTZ R69, R69, R9 ;  /* 0x0000000945457220 */ /* 0x000fe20000410000 */
[----:B------:R-:W-:Y:S01]  /*5f90*/  FADD.FTZ R176, R154, R171 ;  /* 0x000000ab9ab07221 */ /* 0x000fe20000010000 */
[----:B------:R-:W0:Y:S01]  /*5fa0*/  MUFU.EX2 R11, R11 ;  /* 0x0000000b000b7308 */ /* 0x000e220000000800 */
[----:B--2---:R-:W-:Y:S01]  /*5fb0*/  FADD.FTZ R171, R155, R174 ;  /* 0x000000ae9bab7221 */ /* 0x004fe20000010000 */
[----:B------:R-:W-:Y:S01]  /*5fc0*/  @!P3 LEA R167, R4, UR43, 0x2 ;  /* 0x0000002b04a7bc11 */ /* 0x000fe2000f8e10ff */
[----:B------:R-:W-:Y:S01]  /*5fd0*/  FFMA.FTZ R4, R175, UR10, -R20 ;  /* 0x0000000aaf047c23 */ /* 0x000fe20008010814 */
[----:B------:R-:W-:Y:S01]  /*5fe0*/  FADD.FTZ R175, R21, R176 ;  /* 0x000000b015af7221 */ /* 0x000fe20000010000 */
[----:B------:R-:W-:Y:S01]  /*5ff0*/  FFMA.FTZ R20, R183, UR10, -R20 ;  /* 0x0000000ab7147c23 */ /* 0x000fe20008010814 */
[----:B------:R-:W-:Y:S01]  /*6000*/  F2FP.F16.F32.PACK_AB R154, R21, R154 ;  /* 0x0000009a159a723e */ /* 0x000fe200000000ff */
[----:B------:R-:W-:Y:S01]  /*6010*/  @!P3 STS [R167+0x28800], R9 ;  /* 0x02880009a700b388 */ /* 0x000fe20000000800 */
[----:B------:R-:W2:Y:S01]  /*6020*/  MUFU.EX2 R162, R162 ;  /* 0x000000a200a27308 */ /* 0x000ea20000000800 */
[----:B---3--:R-:W-:Y:S01]  /*6030*/  FADD.FTZ R174, R158, R171 ;  /* 0x000000ab9eae7221 */ /* 0x008fe20000010000 */
[----:B------:R-:W-:Y:S01]  /*6040*/  FADD.FTZ R176, R156, R175 ;  /* 0x000000af9cb07221 */ /* 0x000fe20000010000 */
[----:B------:R3:W-:Y:S01]  /*6050*/  @!P3 STS [R167+0x28820], R8 ;  /* 0x02882008a700b388 */ /* 0x0007e20000000800 */
[----:B------:R-:W-:Y:S01]  /*6060*/  F2FP.F16.F32.PACK_AB R155, R158, R155 ;  /* 0x0000009b9e9b723e */ /* 0x000fe200000000ff */
[-C--:B------:R-:W-:Y:S01]  /*6070*/  FMUL.FTZ R72, R72, R9.reuse ;  /* 0x0000000948487220 */ /* 0x080fe20000410000 */
[C---:B------:R-:W-:Y:S01]  /*6080*/  FADD.FTZ R175, R157.reuse, R176 ;  /* 0x000000b09daf7221 */ /* 0x040fe20000010000 */
[----:B------:R-:W-:Y:S01]  /*6090*/  BAR.SYNC.DEFER_BLOCKING 0xf, 0x100 ;  /* 0x03c4000000007b1d */ /* 0x000fe20000010000 */
[----:B------:R-:W-:Y:S01]  /*60a0*/  F2FP.F16.F32.PACK_AB R156, R157, R156 ;  /* 0x0000009c9d9c723e */ /* 0x000fe200000000ff */
[----:B0-----:R-:W-:Y:S01]  /*60b0*/  FADD.FTZ R171, R11, R174 ;  /* 0x000000ae0bab7221 */ /* 0x001fe20000010000 */
[-C--:B------:R-:W-:Y:S01]  /*60c0*/  FMUL.FTZ R73, R73, R9.reuse ;  /* 0x0000000949497220 */ /* 0x080fe20000410000 */
[-C--:B------:R-:W-:Y:S01]  /*60d0*/  FMUL.FTZ R76, R76, R9.reuse ;  /* 0x000000094c4c7220 */ /* 0x080fe20000410000 */
[-C--:B------:R-:W-:Y:S01]  /*60e0*/  FMUL.FTZ R77, R77, R9.reuse ;  /* 0x000000094d4d7220 */ /* 0x080fe20000410000 */
[----:B------:R-:W0:Y:S01]  /*60f0*/  MUFU.EX2 R10, R10 ;  /* 0x0000000a000a7308 */ /* 0x000e220000000800 */
[-C--:B------:R-:W-:Y:S01]  /*6100*/  FMUL.FTZ R80, R80, R9.reuse ;  /* 0x0000000950507220 */ /* 0x080fe20000410000 */
[-C--:B------:R-:W-:Y:S01]  /*6110*/  FMUL.FTZ R81, R81, R9.reuse ;  /* 0x0000000951517220 */ /* 0x080fe20000410000 */
[----:B------:R-:W-:Y:S01]  /*6120*/  FMUL.FTZ R84, R84, R9 ;  /* 0x0000000954547220 */ /* 0x000fe20000410000 */
[C---:B--2---:R-:W-:Y:S01]  /*6130*/  FADD.FTZ R174, R162.reuse, R171 ;  /* 0x000000aba2ae7221 */ /* 0x044fe20000010000 */
[----:B------:R-:W-:Y:S01]  /*6140*/  F2FP.F16.F32.PACK_AB R157, R162, R11 ;  /* 0x0000000ba29d723e */ /* 0x000fe200000000ff */
        /* <DEDUP_REMOVED lines=11> */
[----:B0-----:R-:W-:Y:S01]  /*6200*/  FADD.FTZ R176, R10, R175 ;  /* 0x000000af0ab07221 */ /* 0x001fe20000010000 */
[----:B------:R0:W-:Y:S01]  /*6210*/  STSM.16.M88.4 [R19+0x26800], R152 ;  /* 0x0268009813007844 */ /* 0x0001e20000000200 */
[-C--:B------:R-:W-:Y:S01]  /*6220*/  FMUL.FTZ R104, R104, R9.reuse ;  /* 0x0000000968687220 */ /* 0x080fe20000410000 */
[-C--:B------:R-:W-:Y:S01]  /*6230*/  FMUL.FTZ R105, R105, R9.reuse ;  /* 0x0000000969697220 */ /* 0x080fe20000410000 */
[-C--:B------:R-:W-:Y:S01]  /*6240*/  FMUL.FTZ R108, R108, R9.reuse ;  /* 0x000000096c6c7220 */ /* 0x080fe20000410000 */
[-C--:B------:R-:W-:Y:S01]  /*6250*/  FMUL.FTZ R109, R109, R9.reuse ;  /* 0x000000096d6d7220 */ /* 0x080fe20000410000 */
[-C--:B------:R-:W-:Y:S01]  /*6260*/  FMUL.FTZ R112, R112, R9.reuse ;  /* 0x0000000970707220 */ /* 0x080fe20000410000 */
[----:B------:R-:W5:Y:S01]  /*6270*/  MUFU.EX2 R166, R166 ;  /* 0x000000a600a67308 */ /* 0x000f620000000800 */
        /* <DEDUP_REMOVED lines=17> */
[----:B------:R-:W-:Y:S01]  /*6390*/  F2FP.F16.F32.PACK_AB R159, R166, R159 ;  /* 0x0000009fa69f723e */ /* 0x000fe200000000ff */
        /* <DEDUP_REMOVED lines=8> */
[----:B------:R-:W-:Y:S01]  /*6420*/  FMUL.FTZ R149, R149, R9 ;  /* 0x0000000995957220 */ /* 0x000fe20000410000 */
        /* <DEDUP_REMOVED lines=37> */
[----:B-----5:R-:W-:Y:S01]  /*6680*/  FADD.FTZ R11, R3, R158 ;  /* 0x0000009e030b7221 */ /* 0x020fe20000010000 */
[----:B------:R-:W-:Y:S01]  /*6690*/  F2FP.F16.F32.PACK_AB R158, R15, R10 ;  /* 0x0000000a0f9e723e */ /* 0x000fe200000000ff */
[-C--:B------:R-:W-:Y:S01]  /*66a0*/  FMUL.FTZ R78, R78, R8.reuse ;  /* 0x000000084e4e7220 */ /* 0x080fe20000410000 */
[-C--:B------:R-:W-:Y:S01]  /*66b0*/  FMUL.FTZ R79, R79, R8.reuse ;  /* 0x000000084f4f7220 */ /* 0x080fe20000410000 */
[-C--:B------:R-:W-:Y:S01]  /*66c0*/  FMUL.FTZ R82, R82, R8.reuse ;  /* 0x0000000852527220 */ /* 0x080fe20000410000 */
[----:B------:R-:W-:Y:S01]  /*66d0*/  FMUL.FTZ R83, R83, R8 ;  /* 0x0000000853537220 */ /* 0x000fe20000410000 */
[----:B------:R0:W-:Y:S01]  /*66e0*/  STSM.16.M88.4 [R22], R156 ;  /* 0x0000009c16007844 */ /* 0x0001e20000000200 */
        /* <DEDUP_REMOVED lines=9> */
[C---:B----4-:R-:W-:Y:S01]  /*6780*/  FADD.FTZ R11, R4.reuse, R11 ;  /* 0x0000000b040b7221 */ /* 0x050fe20000010000 */
[----:B------:R-:W-:Y:S01]  /*6790*/  F2FP.F16.F32.PACK_AB R163, R4, R3 ;  /* 0x0000000304a3723e */ /* 0x000fe200000000ff */
[-C--:B------:R-:W-:Y:S01]  /*67a0*/  FMUL.FTZ R95, R95, R8.reuse ;  /* 0x000000085f5f7220 */ /* 0x080fe20000410000 */
[-C--:B------:R-:W-:Y:S01]  /*67b0*/  FMUL.FTZ R98, R98, R8.reuse ;  /* 0x0000000862627220 */ /* 0x080fe20000410000 */
[-C--:B------:R-:W-:Y:S01]  /*67c0*/  FMUL.FTZ R99, R99, R8.reuse ;  /* 0x0000000863637220 */ /* 0x080fe20000410000 */
[-C--:B------:R-:W-:Y:S01]  /*67d0*/  FMUL.FTZ R102, R102, R8.reuse ;  /* 0x0000000866667220 */ /* 0x080fe20000410000 */
[----:B------:R0:W-:Y:S01]  /*67e0*/  STSM.16.M88.4 [R184], R160 ;  /* 0x000000a0b8007844 */ /* 0x0001e20000000200 */
[----:B------:R-:W4:Y:S01]  /*67f0*/  MUFU.EX2 R169, R169 ;  /* 0x000000a900a97308 */ /* 0x000f220000000800 */
[----:B-----5:R-:W-:Y:S01]  /*6800*/  FADD.FTZ R10, R164, R13 ;  /* 0x0000000da40a7221 */ /* 0x020fe20000010000 */
[-C--:B------:R-:W-:Y:S01]  /*6810*/  FMUL.FTZ R103, R103, R8.reuse ;  /* 0x0000000867677220 */ /* 0x080fe20000410000 */
        /* <DEDUP_REMOVED lines=16> */
[-C--:B------:R-:W-:Y:S01]  /*6920*/  FMUL.FTZ R127, R127, R8.reuse ;  /* 0x000000087f7f7220 */ /* 0x080fe20000410000 */
[-C--:B------:R-:W-:Y:S01]  /*6930*/  FMUL.FTZ R130, R130, R8.reuse ;  /* 0x0000000882827220 */ /* 0x080fe20000410000 */
[-C--:B------:R-:W-:Y:S01]  /*6940*/  FMUL.FTZ R131, R131, R8.reuse ;  /* 0x0000000883837220 */ /* 0x080fe20000410000 */
[-C--:B------:R-:W-:Y:S01]  /*6950*/  FMUL.FTZ R134, R134, R8.reuse ;  /* 0x0000000886867220 */ /* 0x080fe20000410000 */
[----:B------:R-:W-:Y:S01]  /*6960*/  FMUL.FTZ R135, R135, R8 ;  /* 0x0000000887877220 */ /* 0x000fe20000410000 */
[----:B---3--:R-:W3:Y:S01]  /*6970*/  MUFU.EX2 R167, R182 ;  /* 0x000000b600a77308 */ /* 0x008ee20000000800 */
[C---:B-----5:R-:W-:Y:S01]  /*6980*/  FADD.FTZ R166, R179.reuse, R166 ;  /* 0x000000a6b3a67221 */ /* 0x060fe20000010000 */
[----:B------:R-:W-:Y:S01]  /*6990*/  F2FP.F16.F32.PACK_AB R165, R179, R178 ;  /* 0x000000b2b3a5723e */ /* 0x000fe200000000ff */
        /* <DEDUP_REMOVED lines=9> */
[----:B------:R-:W-:-:S04]  /*6a30*/  FMUL.FTZ R151, R151, R8 ;  /* 0x0000000897977220 */ /* 0x000fc80000410000 */
[----:B------:R-:W2:Y:S01]  /*6a40*/  MUFU.EX2 R20, R20 ;  /* 0x0000001400147308 */ /* 0x000ea20000000800 */
[----:B---3--:R-:W-:Y:S01]  /*6a50*/  FADD.FTZ R11, R167, R166 ;  /* 0x000000a6a70b7221 */ /* 0x008fe20000010000 */
[C---:B----4-:R-:W-:Y:S01]  /*6a60*/  F2FP.F16.F32.PACK_AB R166, R173.reuse, R14 ;  /* 0x0000000eada6723e */ /* 0x050fe200000000ff */
[----:B------:R-:W-:Y:S01]  /*6a70*/  FADD.FTZ R3, R173, R4 ;  /* 0x00000004ad037221 */ /* 0x000fe20000010000 */
[C---:B--2---:R-:W-:Y:S01]  /*6a80*/  F2FP.F16.F32.PACK_AB R167, R20.reuse, R167 ;  /* 0x000000a714a7723e */ /* 0x044fe200000000ff */
[----:B------:R-:W-:-:S04]  /*6a90*/  FADD.FTZ R4, R20, R11 ;  /* 0x0000000b14047221 */ /* 0x000fc80000010000 */
[----:B------:R0:W-:Y:S01]  /*6aa0*/  STSM.16.M88.4 [R23], R164 ;  /* 0x000000a417007844 */ /* 0x0001e20000000200 */
[----:B------:R-:W-:Y:S05]  /*6ab0*/  @!P0 BRA `(.L_x_4030) ;  /* 0x0000000000048947 */ /* 0x000fea0003800000 */
[----:B------:R-:W-:Y:S01]  /*6ac0*/  BPT.TRAP 0x1 ;  /* 0x000000040000795c */ /* 0x000fe20000300000 */
.L_x_4030:
[----:B------:R2:W3:Y:S01]  /*6ad0*/  SYNCS.PHASECHK.TRANS64.TRYWAIT P3, [UR25+0x28c50], R7 ;  /* 0x028c5007ff0075a7 */ /* 0x0004e20008060159 */
[----:B------:R-:W-:Y:S05]  /*6ae0*/  @!P0 BRA `(.L_x_4031) ;  /* 0x0000000000048947 */ /* 0x000fea0003800000 */
[----:B------:R-:W-:Y:S01]  /*6af0*/  BPT.TRAP 0x1 ;  /* 0x000000040000795c */ /* 0x000fe20000300000 */
.L_x_4031:
[----:B---3--:R-:W-:Y:S05]  /*6b00*/  @P3 BRA `(.L_x_4032) ;  /* 0x0000000000083947 */ /* 0x008fea0003800000 */
[----:B------:R-:W3:Y:S02]  /*6b10*/  SYNCS.PHASECHK.TRANS64.TRYWAIT P3, [UR25+0x28c50], R7 ;  /* 0x028c5007ff0075a7 */ /* 0x000ee40008060159 */
[----:B---3--:R-:W-:Y:S05]  /*6b20*/  @!P3 BRA `(.L_x_4033) ;  /* 0x000000a400f0b947 */ /* 0x008fea0003800000 */
.L_x_4032:
[----:B------:R-:W-:Y:S01]  /*6b30*/  ULEA UR11, UR36, UR48, 0xc ;  /* 0x00000030240b7291 */ /* 0x000fe2000f8e603f */
[----:B------:R-:W-:Y:S01]  /*6b40*/  WARPGROUP.ARRIVE ;  /* 0x00000000000079c5 */ /* 0x000fe20000000000 */
[----:B------:R-:W-:Y:S01]  /*6b50*/  UMOV UR7, 0x40000040 ;  /* 0x4000004000077882 */ /* 0x000fe20000000000 */
[----:B------:R-:W-:Y:S01]  /*6b60*/  UISETP.GT.AND UP1, UPT, UR21, UR20, UPT ;  /* 0x000000141500728c */ /* 0x000fe2000bf24270 */
[----:B---3--:R-:W-:Y:S01]  /*6b70*/  @!P1 VIADD R170, R170, 0x28c60 ;  /* 0x00028c60aaaa9836 */ /* 0x008fe20000000000 */
[----:B------:R-:W-:Y:S01]  /*6b80*/  UIADD3 UR21, UR21, -0x1, URZ ;  /* 0xffffffff15157890 */ /* 0x000fe2000fffe03f */
[----:B------:R-:W-:Y:S01]  /*6b90*/  IMAD.MOV.U32 R8, RZ, RZ, R6 ;  /* 0x000000ffff087224 */ /* 0x000fe200078e0006 */
[----:B------:R-:W-:Y:S01]  /*6ba0*/  UMOV UR6, UR11 ;  /* 0x0000000b00067c82 */ /* 0x000fe20008000000 */
[----:B------:R-:W-:Y:S01]  /*6bb0*/  UMOV UR23, UR36 ;  /* 0x0000002400177c82 */ /* 0x000fe20008000000 */
[----:B------:R-:W-:Y:S01]  /*6bc0*/  HGMMA.64x256x16.F32 R24, R152, gdesc[UR4].tnspB, R24, gsb0 ;  /* 0x43e0000498187df0 */ /* 0x000fe20008000818 */
[----:B------:R-:W-:Y:S01]  /*6bd0*/  UIADD3 UR6, UR11, 0x80, URZ ;  /* 0x000000800b067890 */ /* 0x000fe2000fffe03f */
[----:B------:R-:W-:Y:S01]  /*6be0*/  PLOP3.LUT P3, PT, PT, PT, UP1, 0x80, 0x0 ;  /* 0x000000000000781c */ /* 0x000fe20003f6f018 */
[----:B------:R-:W-:Y:S01]  /*6bf0*/  UMOV UR7, 0x40000040 ;  /* 0x4000004000077882 */ /* 0x000fe20000000000 */
[----:B------:R-:W-:Y:S01]  /*6c00*/  @!P1 PRMT R170, RZ, 0x654, R170 ;  /* 0x00000654ffaa9816 */ /* 0x000fe200000000aa */
[----:B------:R-:W-:Y:S01]  /*6c10*/  IMAD.MOV.U32 R9, RZ, RZ, R5 ;  /* 0x000000ffff097224 */ /* 0x000fe200078e0005 */
        /* <DEDUP_REMOVED lines=27> */
.L_x_4025:
[----:B------:R-:W-:-:S13]  /*6dd0*/  ISETP.LE.AND P2, PT, RZ, UR21, PT ;  /* 0x00000015ff007c0c */ /* 0x000fda000bf43270 */
[----:B------:R-:W-:Y:S05]  /*6de0*/  @!P2 BRA `(.L_x_4035) ;  /* 0x00000018002ca947 */ /* 0x000fea0003800000 */
[----:B------:R-:W-:Y:S01]  /*6df0*/  IMAD.MOV.U32 R9, RZ, RZ, R6 ;  /* 0x000000ffff097224 */ /* 0x000fe200078e0006 */
[----:B------:R-:W-:Y:S01]  /*6e00*/  UMOV UR22, UR36 ;  /* 0x0000002400167c82 */ /* 0x000fe20008000000 */
[----:B------:R-:W-:Y:S01]  /*6e10*/  IMAD.MOV.U32 R8, RZ, RZ, R5 ;  /* 0x000000ffff087224 */ /* 0x000fe200078e0005 */
[----:B------:R-:W-:-:S06]  /*6e20*/  ULDC UR20, c[0x0][0x988] ;  /* 0x0002620000147ab9 */ /* 0x000fcc0000000800 */
.L_x_4044:
[----:B------:R-:W-:-:S04]  /*6e30*/  UIADD3 UR36, UR22, 0x1, URZ ;  /* 0x0000000116247890 */ /* 0x000fc8000fffe03f */
[----:B------:R-:W-:-:S04]  /*6e40*/  UISETP.NE.AND UP0, UPT, UR36, 0x2, UPT ;  /* 0x000000022400788c */ /* 0x000fc8000bf05270 */
[----:B------:R-:W-:Y:S02]  /*6e50*/  USEL UR6, URZ, 0x1, UP0 ;  /* 0x000000013f067887 */ /* 0x000fe40008000000 */
[----:B------:R-:W-:Y:S02]  /*6e60*/  USEL UR36, UR36, URZ, UP0 ;  /* 0x0000003f24247287 */ /* 0x000fe40008000000 */
[----:B------:R-:W-:Y:S01]  /*6e70*/  ULOP3.LUT UR37, UR37, UR6, URZ, 0x3c, !UPT ;  /* 0x0000000625257292 */ /* 0x000fe2000f8e3c3f */
[----:B----4-:R-:W-:Y:S11]  /*6e80*/  @!P0 BRA `(.L_x_4036) ;  /* 0x0000000000048947 */ /* 0x010ff60003800000 */
[----:B------:R-:W-:Y:S01]  /*6e90*/  BPT.TRAP 0x1 ;  /* 0x000000040000795c */ /* 0x000fe20000300000 */
.L_x_4036:
[----:B------:R-:W-:Y:S01]  /*6ea0*/  ULEA UR23, UR36, UR43, 0x3 ;  /* 0x0000002b24177291 */ /* 0x000fe2000f8e183f */
[----:B-12---:R-:W-:-:S05]  /*6eb0*/  IMAD.U32 R7, RZ, RZ, UR37 ;  /* 0x00000025ff077e24 */ /* 0x006fca000f8e00ff */
[----:B------:R-:W-:-:S04]  /*6ec0*/  SHF.L.U32 R7, R7, 0x1f, RZ ;  /* 0x0000001f07077819 */ /* 0x000fc800000006ff */
[----:B------:R1:W2:Y:S01]  /*6ed0*/  SYNCS.PHASECHK.TRANS64.TRYWAIT P2, [UR23+0x28c30], R7 ;  /* 0x028c3007ff0075a7 */ /* 0x0002a20008040157 */
[----:B------:R-:W-:Y:S05]  /*6ee0*/  @!P0 BRA `(.L_x_4037) ;  /* 0x0000000000048947 */ /* 0x000fea0003800000 */
[----:B------:R-:W-:Y:S01]  /*6ef0*/  BPT.TRAP 0x1 ;  /* 0x000000040000795c */ /* 0x000fe20000300000 */
.L_x_4037:
[----:B--2---:R-:W-:Y:S05]  /*6f00*/  @P2 BRA `(.L_x_4038) ;  /* 0x0000000000082947 */ /* 0x004fea0003800000 */
[----:B------:R-:W2:Y:S02]  /*6f10*/  SYNCS.PHASECHK.TRANS64.TRYWAIT P2, [UR23+0x28c30], R7 ;  /* 0x028c3007ff0075a7 */ /* 0x000ea40008040157 */
[----:B--2---:R-:W-:Y:S05]  /*6f20*/  @!P2 BRA `(.L_x_4039) ;  /* 0x000000a40004a947 */ /* 0x004fea0003800000 */
.L_x_4038:
[----:B------:R-:W-:Y:S01]  /*6f30*/  R2UR UR18, R0 ;  /* 0x00000000001272ca */ /* 0x000fe200000e0000 */
[----:B0--3--:R-:W-:Y:S01]  /*6f40*/  WARPGROUP.ARRIVE ;  /* 0x00000000000079c5 */ /* 0x009fe20000000000 */
        /* <DEDUP_REMOVED lines=65> */
[----:B------:R-:W2:Y:S01]  /*7360*/  MUFU.EX2 R11, R11 ;  /* 0x0000000b000b7308 */ /* 0x000ea20000000800 */
[----:B------:R-:W-:Y:S01]  /*7370*/  FMNMX.FTZ R13, R175, R6, !PT ;  /* 0x00000006af0d7209 */ /* 0x000fe20007810000 */
[--C-:B------:R-:W-:Y:S01]  /*7380*/  FFMA.FTZ R12, R164, UR10, -R14.reuse ;  /* 0x0000000aa40c7c23 */ /* 0x100fe2000801080e */
[----:B------:R-:W-:-:S02]  /*7390*/  FFMA.FTZ R164, R176, UR10, -R14 ;  /* 0x0000000ab0a47c23 */ /* 0x000fc4000801080e */
[----:B------:R-:W-:-:S03]  /*73a0*/  FMNMX.FTZ R6, R178, R13, !PT ;  /* 0x0000000db2067209 */ /* 0x000fc60007810000 */
[----:B------:R-:W3:Y:S01]  /*73b0*/  MUFU.EX2 R152, R152 ;  /* 0x0000009800987308 */ /* 0x000ee20000000800 */
[----:B------:R-:W-:Y:S01]  /*73c0*/  FMNMX.FTZ R13, R179, R6, !PT ;  /* 0x00000006b30d7209 */ /* 0x000fe20007810000 */
[-C--:B0-----:R-:W-:Y:S01]  /*73d0*/  FMUL.FTZ R24, R24, R8.reuse ;  /* 0x0000000818187220 */ /* 0x081fe20000410000 */
[-C--:B------:R-:W-:Y:S01]  /*73e0*/  FMUL.FTZ R25, R25, R8.reuse ;  /* 0x0000000819197220 */ /* 0x080fe20000410000 */
[----:B------:R-:W-:Y:S01]  /*73f0*/  FMUL.FTZ R28, R28, R8 ;  /* 0x000000081c1c7220 */ /* 0x000fe20000410000 */
[----:B------:R-:W-:Y:S01]  /*7400*/  FMNMX.FTZ R6, R182, R13, !PT ;  /* 0x0000000db6067209 */ /* 0x000fe20007810000 */
[--C-:B------:R-:W-:Y:S01]  /*7410*/  FFMA.FTZ R13, R157, UR10, -R14.reuse ;  /* 0x0000000a9d0d7c23 */ /* 0x100fe2000801080e */
[----:B------:R-:W-:Y:S01]  /*7420*/  FFMA.FTZ R157, R173, UR10, -R14 ;  /* 0x0000000aad9d7c23 */ /* 0x000fe2000801080e */
[----:B------:R-:W0:Y:S01]  /*7430*/  MUFU.EX2 R10, R10 ;  /* 0x0000000a000a7308 */ /* 0x000e220000000800 */
[----:B------:R-:W-:Y:S01]  /*7440*/  FMNMX.FTZ R6, R183, R6, !PT ;  /* 0x00000006b7067209 */ /* 0x000fe20007810000 */
[----:B--2---:R-:W-:Y:S01]  /*7450*/  FFMA.FTZ R3, R8, R3, R11 ;  /* 0x0000000308037223 */ /* 0x004fe2000001000b */
[----:B------:R-:W-:-:S02]  /*7460*/  IMAD.MOV R173, RZ, RZ, -R18 ;  /* 0x000000ffffad7224 */ /* 0x000fc400078e0a12 */
[-C--:B------:R-:W-:Y:S01]  /*7470*/  FMUL.FTZ R29, R29, R8.reuse ;  /* 0x000000081d1d7220 */ /* 0x080fe20000410000 */
[-C--:B------:R-:W-:Y:S01]  /*7480*/  FMUL.FTZ R32, R32, R8.reuse ;  /* 0x0000000820207220 */ /* 0x080fe20000410000 */
[----:B------:R-:W2:Y:S01]  /*7490*/  SHFL.BFLY PT, R153, R6, 0x2, 0x1f ;  /* 0x0c401f0006997f89 */ /* 0x000ea200000e0000 */
[-C--:B------:R-:W-:Y:S01]  /*74a0*/  FMUL.FTZ R33, R33, R8.reuse ;  /* 0x0000000821217220 */ /* 0x080fe20000410000 */
[----:B------:R-:W-:Y:S01]  /*74b0*/  MUFU.EX2 R13, R13 ;  /* 0x0000000d000d7308 */ /* 0x000fe20000000800 */
[----:B---3--:R-:W-:Y:S01]  /*74c0*/  FADD.FTZ R3, R152, R3 ;  /* 0x0000000398037221 */ /* 0x008fe20000010000 */
[----:B------:R-:W-:Y:S01]  /*74d0*/  ISETP.NE.AND P2, PT, R2, R173, PT ;  /* 0x000000ad0200720c */ /* 0x000fe20003f45270 */
[-C--:B------:R-:W-:Y:S01]  /*74e0*/  FMUL.FTZ R36, R36, R8.reuse ;  /* 0x0000000824247220 */ /* 0x080fe20000410000 */
[----:B------:R-:W-:Y:S01]  /*74f0*/  F2FP.F16.F32.PACK_AB R152, R152, R11 ;  /* 0x0000000b9898723e */ /* 0x000fe200000000ff */
        /* <DEDUP_REMOVED lines=17> */
[----:B--2---:R-:W-:Y:S01]  /*7610*/  FMNMX.FTZ R165, R6, R153, !PT ;  /* 0x0000009906a57209 */ /* 0x004fe20007810000 */
        /* <DEDUP_REMOVED lines=44> */
[--C-:B--2---:R-:W-:Y:S01]  /*78e0*/  FFMA.FTZ R180, R167, UR10, -R177.reuse ;  /* 0x0000000aa7b47c23 */ /* 0x104fe200080108b1 */
[----:B------:R-:W-:Y:S01]  /*78f0*/  FFMA.FTZ R167, R170, UR10, -R177 ;  /* 0x0000000aaaa77c23 */ /* 0x000fe200080108b1 */
[----:B------:R-:W-:-:S02]  /*7900*/  IMAD.U32 R170, RZ, RZ, UR23 ;  /* 0x00000017ffaa7e24 */ /* 0x000fc4000f8e00ff */
[--C-:B------:R-:W-:Y:S01]  /*7910*/  FFMA.FTZ R176, R163, UR10, -R177.reuse ;  /* 0x0000000aa3b07c23 */ /* 0x100fe200080108b1 */
[--C-:B------:R-:W-:Y:S01]  /*7920*/  FFMA.FTZ R163, R166, UR10, -R177.reuse ;  /* 0x0000000aa6a37c23 */ /* 0x100fe200080108b1 */
[--C-:B------:R-:W-:Y:S01]  /*7930*/  FFMA.FTZ R192, R171, UR10, -R177.reuse ;  /* 0x0000000aabc07c23 */ /* 0x100fe200080108b1 */
[----:B------:R-:W-:Y:S01]  /*7940*/  @!P1 VIADD R154, R170, 0x28c40 ;  /* 0x00028c40aa9a9836 */ /* 0x000fe20000000000 */
[----:B------:R-:W2:Y:S01]  /*7950*/  MUFU.EX2 R168, R168 ;  /* 0x000000a800a87308 */ /* 0x000ea20000000800 */
[--C-:B------:R-:W-:Y:S01]  /*7960*/  FFMA.FTZ R171, R174, UR10, -R177.reuse ;  /* 0x0000000aaeab7c23 */ /* 0x100fe200080108b1 */
[--C-:B------:R-:W-:Y:S01]  /*7970*/  FFMA.FTZ R174, R175, UR10, -R177.reuse ;  /* 0x0000000aafae7c23 */ /* 0x100fe200080108b1 */
[----:B------:R-:W-:Y:S01]  /*7980*/  IMAD.U32 R175, RZ, RZ, UR22 ;  /* 0x00000016ffaf7e24 */ /* 0x000fe2000f8e00ff */
[----:B------:R-:W-:Y:S01]  /*7990*/  @!P1 PRMT R154, RZ, 0x654, R154 ;  /* 0x00000654ff9a9816 */ /* 0x000fe2000000009a */
[--C-:B------:R-:W-:Y:S01]  /*79a0*/  FFMA.FTZ R173, R178, UR10, -R177.reuse ;  /* 0x0000000ab2ad7c23 */ /* 0x100fe200080108b1 */
[--C-:B------:R-:W-:Y:S01]  /*79b0*/  FFMA.FTZ R178, R179, UR10, -R177.reuse ;  /* 0x0000000ab3b27c23 */ /* 0x100fe200080108b1 */
[----:B------:R-:W-:Y:S01]  /*79c0*/  @!P2 IMAD R158, R175, 0x40, R16 ;  /* 0x00000040af9ea824 */ /* 0x000fe200078e0210 */
[----:B------:R-:W3:Y:S01]  /*79d0*/  MUFU.EX2 R155, R155 ;  /* 0x0000009b009b7308 */ /* 0x000ee20000000800 */
[----:B------:R0:W-:Y:S01]  /*79e0*/  @!P1 SYNCS.ARRIVE.TRANS64.RED.A1T0 RZ, [R154+URZ], RZ ;  /* 0x000000ff9aff99a7 */ /* 0x0001e2000810043f */
[--C-:B------:R-:W-:Y:S01]  /*79f0*/  FFMA.FTZ R182, R182, UR10, -R177.reuse ;  /* 0x0000000ab6b67c23 */ /* 0x100fe200080108b1 */
[----:B------:R-:W-:Y:S01]  /*7a00*/  FFMA.FTZ R183, R183, UR10, -R177 ;  /* 0x0000000ab7b77c23 */ /* 0x000fe200080108b1 */
[----:B------:R-:W-:Y:S01]  /*7a10*/  @!P2 LEA R158, R158, UR43, 0x2 ;  /* 0x0000002b9e9eac11 */ /* 0x000fe2000f8e10ff */
[-C--:B------:R-:W-:Y:S01]  /*7a20*/  FMUL.FTZ R120, R120, R8.reuse ;  /* 0x0000000878787220 */ /* 0x080fe20000410000 */
[-C--:B------:R-:W-:Y:S01]  /*7a30*/  FMUL.FTZ R121, R121, R8.reuse ;  /* 0x0000000879797220 */ /* 0x080fe20000410000 */
[----:B------:R-:W-:Y:S01]  /*7a40*/  FMUL.FTZ R124, R124, R8 ;  /* 0x000000087c7c7220 */ /* 0x000fe20000410000 */
[----:B------:R-:W4:Y:S01]  /*7a50*/  MUFU.EX2 R169, R169 ;  /* 0x000000a900a97308 */ /* 0x000f220000000800 */
[----:B0-----:R-:W-:Y:S01]  /*7a60*/  FADD.FTZ R154, R10, R3 ;  /* 0x000000030a9a7221 */ /* 0x001fe20000010000 */
[----:B--2---:R-:W-:Y:S01]  /*7a70*/  FFMA.FTZ R4, R9, R4, R168 ;  /* 0x0000000409047223 */ /* 0x004fe200000100a8 */
[----:B------:R-:W-:Y:S01]  /*7a80*/  @!P2 STS [R158+0x28800], R8 ;  /* 0x028800089e00a388 */ /* 0x000fe20000000800 */
[-C--:B------:R-:W-:Y:S01]  /*7a90*/  FMUL.FTZ R125, R125, R8.reuse ;  /* 0x000000087d7d7220 */ /* 0x080fe20000410000 */
[----:B------:R-:W-:Y:S01]  /*7aa0*/  FADD.FTZ R3, R13, R154 ;  /* 0x0000009a0d037221 */ /* 0x000fe20000010000 */
[-C--:B------:R-:W-:Y:S01]  /*7ab0*/  FMUL.FTZ R128, R128, R8.reuse ;  /* 0x0000000880807220 */ /* 0x080fe20000410000 */
[----:B------:R0:W-:Y:S01]  /*7ac0*/  @!P2 STS [R158+0x28820], R9 ;  /* 0x028820099e00a388 */ /* 0x0001e20000000800 */
[----:B------:R-:W2:Y:S01]  /*7ad0*/  MUFU.EX2 R172, R172 ;  /* 0x000000ac00ac7308 */ /* 0x000ea20000000800 */
[----:B---3--:R-:W-:Y:S01]  /*7ae0*/  FADD.FTZ R4, R155, R4 ;  /* 0x000000049b047221 */ /* 0x008fe20000010000 */
[----:B------:R-:W-:Y:S01]  /*7af0*/  FADD.FTZ R154, R156, R3 ;  /* 0x000000039c9a7221 */ /* 0x000fe20000010000 */
[-C--:B------:R-:W-:Y:S01]  /*7b00*/  FMUL.FTZ R129, R129, R8.reuse ;  /* 0x0000000881817220 */ /* 0x080fe20000410000 */
[-C--:B------:R-:W-:Y:S01]  /*7b10*/  FMUL.FTZ R132, R132, R8.reuse ;  /* 0x0000000884847220 */ /* 0x080fe20000410000 */
[-C--:B------:R-:W-:Y:S01]  /*7b20*/  FMUL.FTZ R133, R133, R8.reuse ;  /* 0x0000000885857220 */ /* 0x080fe20000410000 */
[----:B------:R-:W-:Y:S01]  /*7b30*/  FADD.FTZ R175, R15, R154 ;  /* 0x0000009a0faf7221 */ /* 0x000fe20000010000 */
[-C--:B------:R-:W-:Y:S01]  /*7b40*/  FMUL.FTZ R136, R136, R8.reuse ;  /* 0x0000000888887220 */ /* 0x080fe20000410000 */
[----:B------:R-:W3:Y:S01]  /*7b50*/  MUFU.EX2 R159, R159 ;  /* 0x0000009f009f7308 */ /* 0x000ee20000000800 */
        /* <DEDUP_REMOVED lines=8> */
[----:B--2---:R-:W-:Y:S01]  /*7be0*/  FADD.FTZ R4, R172, R3 ;  /* 0x00000003ac047221 */ /* 0x004fe20000010000 */
[----:B------:R-:W-:Y:S01]  /*7bf0*/  FADD.FTZ R154, R160, R175 ;  /* 0x000000afa09a7221 */ /* 0x000fe20000010000 */
[-C--:B------:R-:W-:Y:S01]  /*7c00*/  FMUL.FTZ R145, R145, R8.reuse ;  /* 0x0000000891917220 */ /* 0x080fe20000410000 */
[-C--:B------:R-:W-:Y:S01]  /*7c10*/  FMUL.FTZ R148, R148, R8.reuse ;  /* 0x0000000894947220 */ /* 0x080fe20000410000 */
[----:B------:R-:W-:Y:S01]  /*7c20*/  FMUL.FTZ R149, R149, R8 ;  /* 0x0000000895957220 */ /* 0x000fe20000410000 */
[C---:B------:R-:W-:Y:S01]  /*7c30*/  FADD.FTZ R175, R153.reuse, R154 ;  /* 0x0000009a99af7221 */ /* 0x040fe20000010000 */
[----:B------:R-:W-:Y:S01]  /*7c40*/  F2FP.F16.F32.PACK_AB R160, R153, R160 ;  /* 0x000000a099a0723e */ /* 0x000fe200000000ff */
[----:B------:R-:W2:Y:S01]  /*7c50*/  MUFU.EX2 R163, R163 ;  /* 0x000000a300a37308 */ /* 0x000ea20000000800 */
[----:B---3--:R-:W-:Y:S01]  /*7c60*/  FADD.FTZ R3, R159, R4 ;  /* 0x000000049f037221 */ /* 0x008fe20000010000 */
[----:B------:R-:W-:Y:S01]  /*7c70*/  F2FP.F16.F32.PACK_AB R153, R155, R168 ;  /* 0x000000a89b99723e */ /* 0x000fe200000000ff */
[----:B------:R-:W-:Y:S01]  /*7c80*/  FMUL.FTZ R26, R26, R9 ;  /* 0x000000091a1a7220 */ /* 0x000fe20000410000 */
[----:B------:R-:W-:Y:S01]  /*7c90*/  F2FP.F16.F32.PACK_AB R155, R172, R169 ;  /* 0x000000a9ac9b723e */ /* 0x000fe200000000ff */
[-C--:B------:R-:W-:Y:S01]  /*7ca0*/  FMUL.FTZ R27, R27, R9.reuse ;  /* 0x000000091b1b7220 */ /* 0x080fe20000410000 */
[----:B------:R-:W-:Y:S01]  /*7cb0*/  F2FP.F16.F32.PACK_AB R156, R15, R156 ;  /* 0x0000009c0f9c723e */ /* 0x000fe200000000ff */
[-C--:B------:R-:W-:Y:S01]  /*7cc0*/  FMUL.FTZ R30, R30, R9.reuse ;  /* 0x000000091e1e7220 */ /* 0x080fe20000410000 */
[----:B------:R-:W3:Y:S01]  /*7cd0*/  MUFU.EX2 R180, R180 ;  /* 0x000000b400b47308 */ /* 0x000ee20000000800 */
[----:B----4-:R-:W-:Y:S01]  /*7ce0*/  FADD.FTZ R4, R176, R3 ;  /* 0x00000003b0047221 */ /* 0x010fe20000010000 */
[----:B0-----:R-:W-:Y:S01]  /*7cf0*/  F2FP.F16.F32.PACK_AB R158, R21, R12 ;  /* 0x0000000c159e723e */ /* 0x001fe200000000ff */
        /* <DEDUP_REMOVED lines=46> */
[C---:B0-----:R-:W-:Y:S01]  /*7fe0*/  FADD.FTZ R11, R157.reuse, R154 ;  /* 0x0000009a9d0b7221 */ /* 0x041fe20000010000 */
[----:B------:R-:W-:Y:S01]  /*7ff0*/  F2FP.F16.F32.PACK_AB R162, R157, R20 ;  /* 0x000000149da2723e */ /* 0x000fe200000000ff */
[----:B------:R-:W-:Y:S01]  /*8000*/  FMUL.FTZ R102, R102, R9 ;  /* 0x0000000966667220 */ /* 0x000fe20000410000 */
[----:B------:R-:W-:Y:S01]  /*8010*/  F2FP.F16.F32.PACK_AB R154, R13, R10 ;  /* 0x0000000a0d9a723e */ /* 0x000fe200000000ff */
[----:B------:R-:W-:Y:S01]  /*8020*/  BAR.SYNC.DEFER_BLOCKING 0xf, 0x100 ;  /* 0x03c4000000007b1d */ /* 0x000fe20000010000 */
[----:B------:R-:W-:Y:S01]  /*8030*/  F2FP.F16.F32.PACK_AB R157, R176, R159 ;  /* 0x0000009fb09d723e */ /* 0x000fe200000000ff */
[----:B------:R-:W-:Y:S01]  /*8040*/  FMUL.FTZ R103, R103, R9 ;  /* 0x0000000967677220 */ /* 0x000fe20000410000 */
[----:B------:R-:W-:Y:S01]  /*8050*/  F2FP.F16.F32.PACK_AB R159, R180, R163 ;  /* 0x000000a3b49f723e */ /* 0x000fe200000000ff */
[----:B--2---:R-:W-:Y:S01]  /*8060*/  FADD.FTZ R3, R171, R4 ;  /* 0x00000004ab037221 */ /* 0x004fe20000010000 */
[-C--:B------:R-:W-:Y:S01]  /*8070*/  FMUL.FTZ R106, R106, R9.reuse ;  /* 0x000000096a6a7220 */ /* 0x080fe20000410000 */
[----:B------:R-:W0:Y:S01]  /*8080*/  MUFU.EX2 R174, R174 ;  /* 0x000000ae00ae7308 */ /* 0x000e220000000800 */
[-C--:B------:R-:W-:Y:S01]  /*8090*/  FMUL.FTZ R107, R107, R9.reuse ;  /* 0x000000096b6b7220 */ /* 0x080fe20000410000 */
[-C--:B------:R-:W-:Y:S01]  /*80a0*/  FMUL.FTZ R110, R110, R9.reuse ;  /* 0x000000096e6e7220 */ /* 0x080fe20000410000 */
[-C--:B------:R-:W-:Y:S01]  /*80b0*/  FMUL.FTZ R111, R111, R9.reuse ;  /* 0x000000096f6f7220 */ /* 0x080fe20000410000 */
[-C--:B------:R-:W-:Y:S01]  /*80c0*/  FMUL.FTZ R114, R114, R9.reuse ;  /* 0x0000000972727220 */ /* 0x080fe20000410000 */
[-C--:B------:R-:W-:Y:S01]  /*80d0*/  FMUL.FTZ R115, R115, R9.reuse ;  /* 0x0000000973737220 */ /* 0x080fe20000410000 */
[----:B---3--:R-:W-:Y:S01]  /*80e0*/  FADD.FTZ R8, R164, R11 ;  /* 0x0000000ba4087221 */ /* 0x008fe20000010000 */
        /* <DEDUP_REMOVED lines=10> */
[C---:B0-----:R-:W-:Y:S01]  /*8190*/  FADD.FTZ R4, R174.reuse, R3 ;  /* 0x00000003ae047221 */ /* 0x041fe20000010000 */
[----:B------:R-:W-:Y:S01]  /*81a0*/  F2FP.F16.F32.PACK_AB R163, R174, R171 ;  /* 0x000000abaea3723e */ /* 0x000fe200000000ff */
[----:B------:R0:W-:Y:S01]  /*81b0*/  STSM.16.M88.4 [R19+0x26800], R152 ;  /* 0x0268009813007844 */ /* 0x0001e20000000200 */
[-C--:B------:R-:W-:Y:S01]  /*81c0*/  FMUL.FTZ R134, R134, R9.reuse ;  /* 0x0000000986867220 */ /* 0x080fe20000410000 */
[-C--:B------:R-:W-:Y:S01]  /*81d0*/  FMUL.FTZ R135, R135, R9.reuse ;  /* 0x0000000987877220 */ /* 0x080fe20000410000 */
[-C--:B------:R-:W-:Y:S01]  /*81e0*/  FMUL.FTZ R138, R138, R9.reuse ;  /* 0x000000098a8a7220 */ /* 0x080fe20000410000 */
[----:B------:R0:W-:Y:S01]  /*81f0*/  STSM.16.M88.4 [R22], R156 ;  /* 0x0000009c16007844 */ /* 0x0001e20000000200 */
[----:B------:R-:W4:Y:S01]  /*8200*/  MUFU.EX2 R14, R14 ;  /* 0x0000000e000e7308 */ /* 0x000f220000000800 */
[C---:B--2---:R-:W-:Y:S01]  /*8210*/  FADD.FTZ R8, R161.reuse, R8 ;  /* 0x00000008a1087221 */ /* 0x044fe20000010000 */
[----:B------:R-:W-:Y:S01]  /*8220*/  F2FP.F16.F32.PACK_AB R164, R161, R164 ;  /* 0x000000a4a1a4723e */ /* 0x000fe200000000ff */
[----:B------:R-:W-:Y:S01]  /*8230*/  FMUL.FTZ R139, R139, R9 ;  /* 0x000000098b8b7220 */ /* 0x000fe20000410000 */
[----:B------:R-:W-:Y:S01]  /*8240*/  F2FP.F16.F32.PACK_AB R161, R192, R167 ;  /* 0x000000a7c0a1723e */ /* 0x000fe200000000ff */
[----:B------:R-:W-:Y:S01]  /*8250*/  FADD.FTZ R3, R165, R8 ;  /* 0x00000008a5037221 */ /* 0x000fe20000010000 */
[-C--:B------:R-:W-:Y:S01]  /*8260*/  FMUL.FTZ R142, R142, R9.reuse ;  /* 0x000000098e8e7220 */ /* 0x080fe20000410000 */
[-C--:B------:R-:W-:Y:S01]  /*8270*/  FMUL.FTZ R143, R143, R9.reuse ;  /* 0x000000098f8f7220 */ /* 0x080fe20000410000 */
[----:B------:R-:W2:Y:S01]  /*8280*/  MUFU.EX2 R178, R178 ;  /* 0x000000b200b27308 */ /* 0x000ea20000000800 */
[----:B---3--:R-:W-:Y:S01]  /*8290*/  FADD.FTZ R11, R173, R4 ;  /* 0x00000004ad0b7221 */ /* 0x008fe20000010000 */
[----:B------:R0:W-:Y:S01]  /*82a0*/  STSM.16.M88.4 [R184], R160 ;  /* 0x000000a0b8007844 */ /* 0x0001e20000000200 */
[-C--:B------:R-:W-:Y:S01]  /*82b0*/  FMUL.FTZ R146, R146, R9.reuse ;  /* 0x0000000992927220 */ /* 0x080fe20000410000 */
[-C--:B------:R-:W-:Y:S01]  /*82c0*/  FMUL.FTZ R147, R147, R9.reuse ;  /* 0x0000000993937220 */ /* 0x080fe20000410000 */
[-C--:B------:R-:W-:Y:S01]  /*82d0*/  FMUL.FTZ R150, R150, R9.reuse ;  /* 0x0000000996967220 */ /* 0x080fe20000410000 */
[----:B------:R-:W-:-:S02]  /*82e0*/  FMUL.FTZ R151, R151, R9 ;  /* 0x0000000997977220 */ /* 0x000fc40000410000 */
[----:B------:R-:W3:Y:S01]  /*82f0*/  MUFU.EX2 R182, R182 ;  /* 0x000000b600b67308 */ /* 0x000ee20000000800 */
[C---:B----4-:R-:W-:Y:S01]  /*8300*/  F2FP.F16.F32.PACK_AB R166, R14.reuse, R165 ;  /* 0x000000a50ea6723e */ /* 0x050fe200000000ff */
[----:B------:R-:W-:-:S06]  /*8310*/  FADD.FTZ R3, R14, R3 ;  /* 0x000000030e037221 */ /* 0x000fcc0000010000 */
[----:B------:R-:W4:Y:S01]  /*8320*/  MUFU.EX2 R183, R183 ;  /* 0x000000b700b77308 */ /* 0x000f220000000800 */
[C---:B--2---:R-:W-:Y:S01]  /*8330*/  FADD.FTZ R11, R178.reuse, R11 ;  /* 0x0000000bb20b7221 */ /* 0x044fe20000010000 */
[----:B------:R-:W-:-:S03]  /*8340*/  F2FP.F16.F32.PACK_AB R165, R178, R173 ;  /* 0x000000adb2a5723e */ /* 0x000fc600000000ff */
[----:B---3--:R-:W-:Y:S01]  /*8350*/  FADD.FTZ R4, R182, R11 ;  /* 0x0000000bb6047221 */ /* 0x008fe20000010000 */
[----:B----4-:R-:W-:-:S03]  /*8360*/  F2FP.F16.F32.PACK_AB R167, R183, R182 ;  /* 0x000000b6b7a7723e */ /* 0x010fc600000000ff */
[----:B------:R-:W-:Y:S02]  /*8370*/  FADD.FTZ R4, R183, R4 ;  /* 0x00000004b7047221 */ /* 0x000fe40000010000 */
[----:B------:R0:W-:Y:S01]  /*8380*/  STSM.16.M88.4 [R23], R164 ;  /* 0x000000a417007844 */ /* 0x0001e20000000200 */
[----:B------:R-:W-:Y:S05]  /*8390*/  @!P0 BRA `(.L_x_4040) ;  /* 0x0000000000048947 */ /* 0x000fea0003800000 */
[----:B------:R-:W-:Y:S01]  /*83a0*/  BPT.TRAP 0x1 ;  /* 0x000000040000795c */ /* 0x000fe20000300000 */
.L_x_4040:
[----:B------:R2:W3:Y:S01]  /*83b0*/  SYNCS.PHASECHK.TRANS64.TRYWAIT P2, [UR23+0x28c50], R7 ;  /* 0x028c5007ff0075a7 */ /* 0x0004e20008040157 */
[----:B------:R-:W-:Y:S05]  /*83c0*/  @!P0 BRA `(.L_x_4041) ;  /* 0x0000000000048947 */ /* 0x000fea0003800000 */
[----:B------:R-:W-:Y:S01]  /*83d0*/  BPT.TRAP 0x1 ;  /* 0x000000040000795c */ /* 0x000fe20000300000 */
.L_x_4041:
[----:B---3--:R-:W-:Y:S05]  /*83e0*/  @P2 BRA `(.L_x_4042) ;  /* 0x0000000000082947 */ /* 0x008fea0003800000 */
[----:B------:R-:W3:Y:S02]  /*83f0*/  SYNCS.PHASECHK.TRANS64.TRYWAIT P2, [UR23+0x28c50], R7 ;  /* 0x028c5007ff0075a7 */ /* 0x000ee40008040157 */
[----:B---3--:R-:W-:Y:S05]  /*8400*/  @!P2 BRA `(.L_x_4043) ;  /* 0x0000008c00e4a947 */ /* 0x008fea0003800000 */
.L_x_4042:
[----:B------:R-:W-:Y:S01]  /*8410*/  ULEA UR11, UR36, UR48, 0xc ;  /* 0x00000030240b7291 */ /* 0x000fe2000f8e603f */
[----:B------:R-:W-:Y:S01]  /*8420*/  WARPGROUP.ARRIVE ;  /* 0x00000000000079c5 */ /* 0x000fe20000000000 */
[----:B------:R-:W-:Y:S01]  /*8430*/  UMOV UR7, 0x40000040 ;  /* 0x4000004000077882 */ /* 0x000fe20000000000 */
[----:B------:R-:W-:Y:S01]  /*8440*/  ISETP.LT.AND P2, PT, RZ, UR21, PT ;  /* 0x00000015ff007c0c */ /* 0x000fe2000bf41270 */
[----:B---3--:R-:W-:Y:S01]  /*8450*/  @!P1 VIADD R170, R170, 0x28c60 ;  /* 0x00028c60aaaa9836 */ /* 0x008fe20000000000 */
        /* <DEDUP_REMOVED lines=36> */
.L_x_4035:
[----:B------:R-:W5:Y:S01]  /*86a0*/  SHFL.BFLY PT, R0, R3, 0x2, 0x1f ;  /* 0x0c401f0003007f89 */ /* 0x000f6200000e0000 */
[----:B------:R-:W-:Y:S01]  /*86b0*/  IMAD.MOV.U32 R10, RZ, RZ, RZ ;  /* 0x000000ffff0a7224 */ /* 0x000fe200078e00ff */
        /* <DEDUP_REMOVED lines=9> */
[----:B-12---:R-:W0:Y:S01]  /*8750*/  SHFL.BFLY PT, R7, R0, 0x1, 0x1f ;  /* 0x0c201f0000077f89 */ /* 0x006e2200000e0000 */
[----:B------:R-:W-:Y:S01]  /*8760*/  IMAD.MOV.U32 R4, RZ, RZ, RZ ;  /* 0x000000ffff047224 */ /* 0x000fe200078e00ff */
[----:B------:R-:W-:Y:S02]  /*8770*/  UISETP.NE.AND UP0, UPT, UR36, 0x2, UPT ;  /* 0x000000022400788c */ /* 0x000fe4000bf05270 */
[----:B------:R-:W1:Y:S02]  /*8780*/  SHFL.BFLY PT, R8, R9, 0x1, 0x1f ;  /* 0x0c201f0009087f89 */ /* 0x000e6400000e0000 */
[----:B------:R-:W-:Y:S02]  /*8790*/  USEL UR4, URZ, 0x1, UP0 ;  /* 0x000000013f047887 */ /* 0x000fe40008000000 */
[----:B------:R-:W-:Y:S02]  /*87a0*/  USEL UR36, UR36, URZ, UP0 ;  /* 0x0000003f24247287 */ /* 0x000fe40008000000 */
[----:B------:R-:W-:Y:S01]  /*87b0*/  ULOP3.LUT UR37, UR37, UR4, URZ, 0x3c, !UPT ;  /* 0x0000000425257292 */ /* 0x000fe2000f8e3c3f */
[----:B0-----:R-:W-:Y:S01]  /*87c0*/  FADD.FTZ R12, R0, R7 ;  /* 0x00000007000c7221 */ /* 0x001fe20000010000 */
[----:B------:R-:W-:-:S02]  /*87d0*/  IMAD.MOV R7, RZ, RZ, -R18 ;  /* 0x000000ffff077224 */ /* 0x000fc400078e0a12 */
[----:B-1----:R-:W-:Y:S02]  /*87e0*/  FADD.FTZ R13, R9, R8 ;  /* 0x00000008090d7221 */ /* 0x002fe40000010000 */
        /* <DEDUP_REMOVED lines=12> */
[----:B------:R-:W1:Y:S01]  /*88b0*/  @P1 MUFU.LG2 R9, R12 ;  /* 0x0000000c00091308 */ /* 0x000e620000000c00 */
        /* <DEDUP_REMOVED lines=34> */
[-C--:B---34-:R-:W-:Y:S01]  /*8ae0*/  FMUL.FTZ R170, R92, R10.reuse ;  /* 0x0000000a5caa7220 */ /* 0x098fe20000410000 */
        /* <DEDUP_REMOVED lines=30> */
[----:B-1----:R-:W-:Y:S01]  /*8cd0*/  @P1 FMUL.FTZ R9, R9, 0.69314718246459960938 ;  /* 0x3f31721809091820 */ /* 0x002fe20000410000 */
        /* <DEDUP_REMOVED lines=71> */
.L_x_4006:
        /* <DEDUP_REMOVED lines=29> */
[----:B------:R-:W-:Y:S02]  /*9320*/  IMAD.U32 R96, RZ, RZ, UR6 ;  /* 0x00000006ff607e24 */ /* 0x000fe4000f8e00ff */
[----:B------:R-:W-:-:S02]  /*9330*/  IMAD.U32 R97, RZ, RZ, UR7 ;  /* 0x00000007ff617e24 */ /* 0x000fc4000f8e00ff */
[----:B------:R-:W-:-:S04]  /*9340*/  IMAD.WIDE R4, R215, 0x2, R96 ;  /* 0x00000002d7047825 */ /* 0x000fc800078e0260 */
[----:B------:R-:W-:Y:S01]  /*9350*/  IMAD.WIDE R96, R9, 0x2, R96 ;  /* 0x0000000209607825 */ /* 0x000fe200078e0260 */
[C---:B------:R-:W-:Y:S02]  /*9360*/  IADD3 R25, P2, R4.reuse, 0x60, RZ ;  /* 0x0000006004197810 */ /* 0x040fe40007f5e0ff */
[----:B------:R-:W-:Y:S02]  /*9370*/  IADD3 R29, P1, R4, 0x2000, RZ ;  /* 0x00002000041d7810 */ /* 0x000fe40007f3e0ff */
[----:B------:R-:W-:Y:S02]  /*9380*/  LOP3.LUT R24, R25, 0x380, RZ, 0xc0, !PT ;  /* 0x0000038019187812 */ /* 0x000fe400078ec0ff */
[----:B------:R-:W-:Y:S02]  /*9390*/  LOP3.LUT R28, R29, 0x380, RZ, 0xc0, !PT ;  /* 0x000003801d1c7812 */ /* 0x000fe400078ec0ff */
[----:B------:R-:W-:Y:S02]  /*93a0*/  SHF.R.U64 R24, R24, 0x3, RZ ;  /* 0x0000000318187819 */ /* 0x000fe400000012ff */
[----:B------:R-:W-:-:S02]  /*93b0*/  IADD3 R13, P4, R4, 0x20, RZ ;  /* 0x00000020040d7810 */ /* 0x000fc40007f9e0ff */
[----:B------:R-:W-:Y:S01]  /*93c0*/  LOP3.LUT R24, R24, R25, RZ, 0x3c, !PT ;  /* 0x0000001918187212 */ /* 0x000fe200078e3cff */
[----:B------:R-:W-:Y:S01]  /*93d0*/  IMAD.X R25, RZ, RZ, R5, P2 ;  /* 0x000000ffff197224 */ /* 0x000fe200010e0605 */
[C---:B------:R-:W-:Y:S02]  /*93e0*/  IADD3 R131, P2, R4.reuse, 0x4040, RZ ;  /* 0x0000404004837810 */ /* 0x040fe40007f5e0ff */
[----:B------:R-:W-:Y:S02]  /*93f0*/  IADD3 R15, P3, R4, 0x40, RZ ;  /* 0x00000040040f7810 */ /* 0x000fe40007f7e0ff */
[----:B------:R-:W-:Y:S02]  /*9400*/  LOP3.LUT R130, R131, 0x380, RZ, 0xc0, !PT ;  /* 0x0000038083827812 */ /* 0x000fe400078ec0ff */
[----:B------:R-:W-:Y:S02]  /*9410*/  SHF.R.U64 R28, R28, 0x3, RZ ;  /* 0x000000031c1c7819 */ /* 0x000fe400000012ff */
[----:B------:R-:W-:-:S02]  /*9420*/  SHF.R.U64 R130, R130, 0x3, RZ ;  /* 0x0000000382827819 */ /* 0x000fc400000012ff */
[----:B------:R-:W-:Y:S02]  /*9430*/  LOP3.LUT R12, R13, 0x380, RZ, 0xc0, !PT ;  /* 0x000003800d0c7812 */ /* 0x000fe400078ec0ff */
[----:B------:R-:W-:Y:S01]  /*9440*/  LOP3.LUT R130, R130, R131, RZ, 0x3c, !PT ;  /* 0x0000008382827212 */ /* 0x000fe200078e3cff */
[--C-:B------:R-:W-:Y:S01]  /*9450*/  IMAD.X R131, RZ, RZ, R5.reuse, P2 ;  /* 0x000000ffff837224 */ /* 0x100fe200010e0605 */
[----:B------:R-:W-:Y:S02]  /*9460*/  LOP3.LUT R14, R15, 0x380, RZ, 0xc0, !PT ;  /* 0x000003800f0e7812 */ /* 0x000fe400078ec0ff */
[----:B------:R-:W-:Y:S02]  /*9470*/  IADD3 R33, P2, R96, 0x2000, RZ ;  /* 0x0000200060217810 */ /* 0x000fe40007f5e0ff */
[----:B------:R-:W-:Y:S01]  /*9480*/  LOP3.LUT R28, R28, R29, RZ, 0x3c, !PT ;  /* 0x0000001d1c1c7212 */ /* 0x000fe200078e3cff */
[----:B------:R-:W-:Y:S01]  /*9490*/  IMAD.X R29, RZ, RZ, R5, P1 ;  /* 0x000000ffff1d7224 */ /* 0x000fe200008e0605 */
[----:B------:R-:W-:-:S02]  /*94a0*/  SHF.R.U64 R12, R12, 0x3, RZ ;  /* 0x000000030c0c7819 */ /* 0x000fc400000012ff */
[----:B------:R-:W-:Y:S02]  /*94b0*/  SHF.R.U64 R14, R14, 0x3, RZ ;  /* 0x000000030e0e7819 */ /* 0x000fe400000012ff */
[----:B------:R-:W-:Y:S02]  /*94c0*/  IADD3 R135, P1, R4, 0x4060, RZ ;  /* 0x0000406004877810 */ /* 0x000fe40007f3e0ff */
[----:B------:R-:W-:Y:S02]  /*94d0*/  LOP3.LUT R32, R33, 0x380, RZ, 0xc0, !PT ;  /* 0x0000038021207812 */ /* 0x000fe400078ec0ff */
[----:B------:R-:W-:Y:S01]  /*94e0*/  LOP3.LUT R12, R12, R13, RZ, 0x3c, !PT ;  /* 0x0000000d0c0c7212 */ /* 0x000fe200078e3cff */
[--C-:B------:R-:W-:Y:S01]  /*94f0*/  IMAD.X R13, RZ, RZ, R5.reuse, P4 ;  /* 0x000000ffff0d7224 */ /* 0x100fe200020e0605 */
[----:B------:R-:W-:Y:S01]  /*9500*/  LOP3.LUT R14, R14, R15, RZ, 0x3c, !PT ;  /* 0x0000000f0e0e7212 */ /* 0x000fe200078e3cff */
[----:B------:R-:W-:Y:S01]  /*9510*/  IMAD.X R15, RZ, RZ, R5, P3 ;  /* 0x000000ffff0f7224 */ /* 0x000fe200018e0605 */
[----:B------:R-:W-:-:S02]  /*9520*/  LOP3.LUT R134, R135, 0x380, RZ, 0xc0, !PT ;  /* 0x0000038087867812 */ /* 0x000fc400078ec0ff */
[----:B------:R-:W-:Y:S02]  /*9530*/  SHF.R.U64 R32, R32, 0x3, RZ ;  /* 0x0000000320207819 */ /* 0x000fe400000012ff */
[C---:B------:R-:W-:Y:S02]  /*9540*/  IADD3 R45, P0, R4.reuse, 0x2020, RZ ;  /* 0x00002020042d7810 */ /* 0x040fe40007f1e0ff */
[C---:B------:R-:W-:Y:S02]  /*9550*/  IADD3 R61, P6, R4.reuse, 0x2040, RZ ;  /* 0x00002040043d7810 */ /* 0x040fe40007fde0ff */
[C---:B------:R-:W-:Y:S02]  /*9560*/  IADD3 R119, P5, R4.reuse, 0x2060, RZ ;  /* 0x0000206004777810 */ /* 0x040fe40007fbe0ff */
[C---:B------:R-:W-:Y:S02]  /*9570*/  IADD3 R123, P4, R4.reuse, 0x4000, RZ ;  /* 0x00004000047b7810 */ /* 0x040fe40007f9e0ff */
[----:B------:R-:W-:-:S02]  /*9580*/  IADD3 R127, P3, R4, 0x4020, RZ ;  /* 0x00004020047f7810 */ /* 0x000fc40007f7e0ff */
[----:B------:R-:W-:Y:S02]  /*9590*/  SHF.R.U64 R134, R134, 0x3, RZ ;  /* 0x0000000386867819 */ /* 0x000fe400000012ff */
[----:B------:R-:W-:Y:S01]  /*95a0*/  LOP3.LUT R32, R32, R33, RZ, 0x3c, !PT ;  /* 0x0000002120207212 */ /* 0x000fe200078e3cff */
[----:B------:R-:W-:Y:S01]  /*95b0*/  IMAD.X R33, RZ, RZ, R97, P2 ;  /* 0x000000ffff217224 */ /* 0x000fe200010e0661 */
[----:B------:R-:W-:Y:S02]  /*95c0*/  LOP3.LUT R44, R45, 0x380, RZ, 0xc0, !PT ;  /* 0x000003802d2c7812 */ /* 0x000fe400078ec0ff */
[----:B------:R-:W-:Y:S02]  /*95d0*/  LOP3.LUT R60, R61, 0x380, RZ, 0xc0, !PT ;  /* 0x000003803d3c7812 */ /* 0x000fe400078ec0ff */
[----:B------:R-:W-:Y:S02]  /*95e0*/  LOP3.LUT R118, R119, 0x380, RZ, 0xc0, !PT ;  /* 0x0000038077767812 */ /* 0x000fe400078ec0ff */
[----:B------:R-:W-:-:S02]  /*95f0*/  LOP3.LUT R122, R123, 0x380, RZ, 0xc0, !PT ;  /* 0x000003807b7a7812 */ /* 0x000fc400078ec0ff */
[----:B------:R-:W-:Y:S02]  /*9600*/  LOP3.LUT R126, R127, 0x380, RZ, 0xc0, !PT ;  /* 0x000003807f7e7812 */ /* 0x000fe400078ec0ff */
[----:B------:R-:W-:Y:S02]  /*9610*/  IADD3 R69, P2, R96, 0x9000, RZ ;  /* 0x0000900060457810 */ /* 0x000fe40007f5e0ff */
[----:B------:R-:W-:Y:S01]  /*9620*/  LOP3.LUT R134, R134, R135, RZ, 0x3c, !PT ;  /* 0x0000008786867212 */ /* 0x000fe200078e3cff */
[----:B------:R-:W-:Y:S01]  /*9630*/  IMAD.X R135, RZ, RZ, R5, P1 ;  /* 0x000000ffff877224 */ /* 0x000fe200008e0605 */
[----:B------:R-:W-:Y:S02]  /*9640*/  SHF.R.U64 R44, R44, 0x3, RZ ;  /* 0x000000032c2c7819 */ /* 0x000fe400000012ff */
[----:B------:R-:W-:Y:S02]  /*9650*/  SHF.R.U64 R60, R60, 0x3, RZ ;  /* 0x000000033c3c7819 */ /* 0x000fe400000012ff */
[----:B------:R-:W-:-:S02]  /*9660*/  SHF.R.U64 R118, R118, 0x3, RZ ;  /* 0x0000000376767819 */ /* 0x000fc400000012ff */
[----:B------:R-:W-:Y:S02]  /*9670*/  SHF.R.U64 R122, R122, 0x3, RZ ;  /* 0x000000037a7a7819 */ /* 0x000fe400000012ff */
[----:B------:R-:W-:Y:S02]  /*9680*/  SHF.R.U64 R126, R126, 0x3, RZ ;  /* 0x000000037e7e7819 */ /* 0x000fe400000012ff */
[----:B------:R-:W-:Y:S02]  /*9690*/  IADD3 R37, P1, R96, 0x3000, RZ ;  /* 0x0000300060257810 */ /* 0x000fe40007f3e0ff */
[----:B------:R-:W-:Y:S02]  /*96a0*/  LOP3.LUT R68, R69, 0x380, RZ, 0xc0, !PT ;  /* 0x0000038045447812 */ /* 0x000fe400078ec0ff */
        /* <DEDUP_REMOVED lines=15> */
[----:B------:R-:W-:Y:S02]  /*97a0*/  IADD3 R11, P4, R4, 0x6060, RZ ;  /* 0x00006060040b7810 */ /* 0x000fe40007f9e0ff */
[----:B------:R-:W-:-:S02]  /*97b0*/  IADD3 R21, P3, R96, 0x1000, RZ ;  /* 0x0000100060157810 */ /* 0x000fc40007f7e0ff */
[----:B------:R-:W-:Y:S02]  /*97c0*/  SHF.R.U64 R36, R36, 0x3, RZ ;  /* 0x0000000324247819 */ /* 0x000fe400000012ff */
[----:B------:R-:W-:Y:S02]  /*97d0*/  LOP3.LUT R68, R68, R69, RZ, 0x3c, !PT ;  /* 0x0000004544447212 */ /* 0x000fe400078e3cff */
[----:B------:R-:W-:Y:S02]  /*97e0*/  LOP3.LUT R138, R139, 0x380, RZ, 0xc0, !PT ;  /* 0x000003808b8a7812 */ /* 0x000fe400078ec0ff */
[----:B------:R-:W-:Y:S02]  /*97f0*/  LOP3.LUT R142, R143, 0x380, RZ, 0xc0, !PT ;  /* 0x000003808f8e7812 */ /* 0x000fe400078ec0ff */
[----:B------:R-:W-:Y:S02]  /*9800*/  LOP3.LUT R8, R9, 0x380, RZ, 0xc0, !PT ;  /* 0x0000038009087812 */ /* 0x000fe400078ec0ff */
[----:B------:R-:W-:-:S02]  /*9810*/  LOP3.LUT R10, R11, 0x380, RZ, 0xc0, !PT ;  /* 0x000003800b0a7812 */ /* 0x000fc400078ec0ff */
[----:B------:R-:W-:Y:S02]  /*9820*/  LOP3.LUT R20, R21, 0x380, RZ, 0xc0, !PT ;  /* 0x0000038015147812 */ /* 0x000fe400078ec0ff */
[----:B------:R-:W-:Y:S02]  /*9830*/  LOP3.LUT R69, R4, 0x380, RZ, 0xc0, !PT ;  /* 0x0000038004457812 */ /* 0x000fe400078ec0ff */
        /* <DEDUP_REMOVED lines=18> */
[----:B------:R-:W-:Y:S01]  /*9960*/  IMAD.X R21, RZ, RZ, R97, P3 ;  /* 0x000000ffff157224 */ /* 0x000fe200018e0661 */
[----:B------:R-:W-:-:S02]  /*9970*/  LOP3.LUT R72, R73, 0x380, RZ, 0xc0, !PT ;  /* 0x0000038049487812 */ /* 0x000fc400078ec0ff */
[----:B------:R-:W-:Y:S01]  /*9980*/  LOP3.LUT R4, R69, R4, RZ, 0x3c, !PT ;  /* 0x0000000445047212 */ /* 0x000fe200078e3cff */
[----:B------:R-:W-:Y:S01]  /*9990*/  IMAD.X R69, RZ, RZ, R97, P2 ;  /* 0x000000ffff457224 */ /* 0x000fe200010e0661 */
[C---:B------:R-:W-:Y:S02]  /*99a0*/  IADD3 R41, P0, R96.reuse, 0x4000, RZ ;  /* 0x0000400060297810 */ /* 0x040fe40007f1e0ff */
[C---:B------:R-:W-:Y:S02]  /*99b0*/  IADD3 R49, P6, R96.reuse, 0x5000, RZ ;  /* 0x0000500060317810 */ /* 0x040fe40007fde0ff */
[C---:B------:R-:W-:Y:S02]  /*99c0*/  IADD3 R53, P5, R96.reuse, 0x6000, RZ ;  /* 0x0000600060357810 */ /* 0x040fe40007fbe0ff */
[C---:B------:R-:W-:Y:S02]  /*99d0*/  IADD3 R57, P4, R96.reuse, 0x7000, RZ ;  /* 0x0000700060397810 */ /* 0x040fe40007f9e0ff */
[----:B------:R-:W-:-:S02]  /*99e0*/  IADD3 R65, P3, R96, 0x8000, RZ ;  /* 0x0000800060417810 */ /* 0x000fc40007f7e0ff */
[----:B-1----:R-:W-:Y:S02]  /*99f0*/  ISETP.NE.AND P2, PT, R6, RZ, PT ;  /* 0x000000ff0600720c */ /* 0x002fe40003f45270 */
[----:B------:R-:W-:Y:S02]  /*9a00*/  SHF.R.U64 R72, R72, 0x3, RZ ;  /* 0x0000000348487819 */ /* 0x000fe400000012ff */
[----:B------:R-:W-:Y:S02]  /*9a10*/  MOV R224, R4 ;  /* 0x0000000400e07202 */ /* 0x000fe40000000f00 */
        /* <DEDUP_REMOVED lines=10> */
[----:B------:R-:W-:Y:S02]  /*9ac0*/  LOP3.LUT R72, R72, R73, RZ, 0x3c, !PT ;  /* 0x0000004948487212 */ /* 0x000fe400078e3cff */
[----:B------:R-:W-:Y:S02]  /*9ad0*/  LOP3.LUT R73, R96, 0x380, RZ, 0xc0, !PT ;  /* 0x0000038060497812 */ /* 0x000fe400078ec0ff */
[----:B------:R-:W-:Y:S02]  /*9ae0*/  SHF.R.U64 R40, R40, 0x3, RZ ;  /* 0x0000000328287819 */ /* 0x000fe400000012ff */
[----:B------:R-:W-:Y:S02]  /*9af0*/  SHF.R.U64 R48, R48, 0x3, RZ ;  /* 0x0000000330307819 */ /* 0x000fe400000012ff */
[----:B------:R-:W-:Y:S02]  /*9b00*/  SHF.R.U64 R52, R52, 0x3, RZ ;  /* 0x0000000334347819 */ /* 0x000fe400000012ff */
[----:B------:R-:W-:-:S02]  /*9b10*/  SHF.R.U64 R56, R56, 0x3, RZ ;  /* 0x0000000338387819 */ /* 0x000fc400000012ff */
[----:B------:R-:W-:Y:S02]  /*9b20*/  SHF.R.U64 R64, R64, 0x3, RZ ;  /* 0x0000000340407819 */ /* 0x000fe400000012ff */
[----:B------:R-:W-:Y:S02]  /*9b30*/  MOV R26, R12 ;  /* 0x0000000c001a7202 */ /* 0x000fe40000000f00 */
[----:B0-----:R-:W-:Y:S02]  /*9b40*/  F2FP.F16.F32.PACK_AB R4, R204, R208 ;  /* 0x000000d0cc04723e */ /* 0x001fe400000000ff */
[----:B------:R-:W-:Y:S02]  /*9b50*/  F2FP.F16.F32.PACK_AB R5, R35, R34 ;  /* 0x000000222305723e */ /* 0x000fe400000000ff */
[----:B------:R-:W-:Y:S02]  /*9b60*/  F2FP.F16.F32.PACK_AB R6, R202, R205 ;  /* 0x000000cdca06723e */ /* 0x000fe400000000ff */
[----:B------:R-:W-:-:S02]  /*9b70*/  F2FP.F16.F32.PACK_AB R7, R39, R38 ;  /* 0x000000262707723e */ /* 0x000fc400000000ff */
        /* <DEDUP_REMOVED lines=12> */
[----:B------:R-:W-:Y:S01]  /*9c40*/  MOV R34, R8 ;  /* 0x0000000800227202 */ /* 0x000fe20000000f00 */
[----:B------:R0:W-:Y:S01]  /*9c50*/  STSM.16.M88.4 [R26], R4 ;  /* 0x000000041a007844 */ /* 0x0001e20000000200 */
[----:B------:R-:W-:-:S02]  /*9c60*/  MOV R35, R10 ;  /* 0x0000000a00237202 */ /* 0x000fc40000000f00 */
[----:B------:R-:W-:Y:S02]  /*9c70*/  MOV R206, R14 ;  /* 0x0000000e00ce7202 */ /* 0x000fe40000000f00 */
[----:B------:R-:W-:Y:S02]  /*9c80*/  F2FP.F16.F32.PACK_AB R8, R200, R203 ;  /* 0x000000cbc808723e */ /* 0x000fe400000000ff */
[----:B------:R-:W-:Y:S02]  /*9c90*/  F2FP.F16.F32.PACK_AB R9, R43, R42 ;  /* 0x0000002a2b09723e */ /* 0x000fe400000000ff */
[----:B------:R-:W-:Y:S02]  /*9ca0*/  F2FP.F16.F32.PACK_AB R10, R198, R201 ;  /* 0x000000c9c60a723e */ /* 0x000fe400000000ff */
[----:B------:R-:W-:Y:S02]  /*9cb0*/  F2FP.F16.F32.PACK_AB R11, R47, R46 ;  /* 0x0000002e2f0b723e */ /* 0x000fe400000000ff */
[----:B------:R-:W-:-:S02]  /*9cc0*/  IADD3 R77, P0, R96, 0xb000, RZ ;  /* 0x0000b000604d7810 */ /* 0x000fc40007f1e0ff */
[C---:B------:R-:W-:Y:S01]  /*9cd0*/  IADD3 R81, P6, R96.reuse, 0xc000, RZ ;  /* 0x0000c00060517810 */ /* 0x040fe20007fde0ff */
[----:B------:R-:W-:Y:S01]  /*9ce0*/  STSM.16.M88.4 [R206], R8 ;  /* 0x00000008ce007844 */ /* 0x000fe20000000200 */
[C---:B------:R-:W-:Y:S02]  /*9cf0*/  IADD3 R85, P5, R96.reuse, 0xd000, RZ ;  /* 0x0000d00060557810 */ /* 0x040fe40007fbe0ff */
[C---:B------:R-:W-:Y:S02]  /*9d00*/  IADD3 R89, P4, R96.reuse, 0xe000, RZ ;  /* 0x0000e00060597810 */ /* 0x040fe40007f9e0ff */
[----:B------:R-:W-:Y:S02]  /*9d10*/  IADD3 R93, P3, R96, 0xf000, RZ ;  /* 0x0000f000605d7810 */ /* 0x000fe40007f7e0ff */
[----:B------:R-:W-:Y:S02]  /*9d20*/  MOV R207, R24 ;  /* 0x0000001800cf7202 */ /* 0x000fe40000000f00 */
[----:B------:R-:W-:-:S02]  /*9d30*/  F2FP.F16.F32.PACK_AB R12, R196, R199 ;  /* 0x000000c7c40c723e */ /* 0x000fc400000000ff */
[----:B------:R-:W-:Y:S02]  /*9d40*/  F2FP.F16.F32.PACK_AB R13, R51, R50 ;  /* 0x00000032330d723e */ /* 0x000fe400000000ff */
[----:B------:R-:W-:Y:S02]  /*9d50*/  F2FP.F16.F32.PACK_AB R14, R194, R197 ;  /* 0x000000c5c20e723e */ /* 0x000fe400000000ff */
[----:B------:R-:W-:Y:S02]  /*9d60*/  F2FP.F16.F32.PACK_AB R15, R55, R54 ;  /* 0x00000036370f723e */ /* 0x000fe400000000ff */
[----:B------:R-:W-:Y:S02]  /*9d70*/  LOP3.LUT R96, R27, R96, RZ, 0x3c, !PT ;  /* 0x000000601b607212 */ /* 0x000fe400078e3cff */
[----:B------:R-:W-:Y:S01]  /*9d80*/  MOV R209, R28 ;  /* 0x0000001c00d17202 */ /* 0x000fe20000000f00 */
[----:B------:R-:W-:Y:S01]  /*9d90*/  STSM.16.M88.4 [R207], R12 ;  /* 0x0000000ccf007844 */ /* 0x000fe20000000200 */
[----:B0-----:R-:W-:-:S02]  /*9da0*/  F2FP.F16.F32.PACK_AB R4, R192, R195 ;  /* 0x000000c3c004723e */ /* 0x001fc400000000ff */
        /* <DEDUP_REMOVED lines=17> */
[----:B------:R1:W-:Y:S01]  /*9ec0*/  STSM.16.M88.4 [R60], R28 ;  /* 0x0000001c3c007844 */ /* 0x0003e20000000200 */
[----:B------:R-:W-:Y:S02]  /*9ed0*/  F2FP.F16.F32.PACK_AB R46, R171, R174 ;  /* 0x000000aeab2e723e */ /* 0x000fe400000000ff */
[----:B------:R-:W-:Y:S02]  /*9ee0*/  F2FP.F16.F32.PACK_AB R47, R87, R86 ;  /* 0x00000056572f723e */ /* 0x000fe400000000ff */
[----:B------:R-:W-:-:S02]  /*9ef0*/  MOV R122, R122 ;  /* 0x0000007a007a7202 */ /* 0x000fc40000000f00 */
[----:B0-----:R-:W-:Y:S02]  /*9f00*/  F2FP.F16.F32.PACK_AB R44, R173, R176 ;  /* 0x000000b0ad2c723e */ /* 0x001fe400000000ff */
[----:B------:R-:W-:Y:S02]  /*9f10*/  F2FP.F16.F32.PACK_AB R61, R91, R90 ;  /* 0x0000005a5b3d723e */ /* 0x000fe400000000ff */
[----:B------:R-:W-:Y:S01]  /*9f20*/  F2FP.F16.F32.PACK_AB R62, R159, R170 ;  /* 0x000000aa9f3e723e */ /* 0x000fe200000000ff */
[----:B------:R-:W-:Y:S01]  /*9f30*/  STSM.16.M88.4 [R118], R44 ;  /* 0x0000002c76007844 */ /* 0x000fe20000000200 */
[----:B------:R-:W-:Y:S02]  /*9f40*/  F2FP.F16.F32.PACK_AB R63, R95, R94 ;  /* 0x0000005e5f3f723e */ /* 0x000fe400000000ff */
[----:B------:R-:W-:Y:S02]  /*9f50*/  MOV R126, R126 ;  /* 0x0000007e007e7202 */ /* 0x000fe40000000f00 */
[----:B-1----:R-:W-:-:S02]  /*9f60*/  F2FP.F16.F32.PACK_AB R60, R163, R172 ;  /* 0x000000aca33c723e */ /* 0x002fc400000000ff */
[----:B------:R-:W-:Y:S02]  /*9f70*/  F2FP.F16.F32.PACK_AB R4, R155, R161 ;  /* 0x000000a19b04723e */ /* 0x000fe400000000ff */
[----:B------:R-:W-:Y:S01]  /*9f80*/  F2FP.F16.F32.PACK_AB R5, R99, R98 ;  /* 0x000000626305723e */ /* 0x000fe200000000ff */
[----:B------:R0:W-:Y:S01]  /*9f90*/  STSM.16.M88.4 [R122], R60 ;  /* 0x0000003c7a007844 */ /* 0x0001e20000000200 */
        /* <DEDUP_REMOVED lines=9> */
[----:B------:R-:W-:Y:S01]  /*a030*/  MOV R138, R138 ;  /* 0x0000008a008a7202 */ /* 0x000fe20000000f00 */
[----:B------:R2:W-:Y:S01]  /*a040*/  STSM.16.M88.4 [R130], R8 ;  /* 0x0000000882007844 */ /* 0x0005e20000000200 */
[----:B0-----:R-:W-:Y:S02]  /*a050*/  F2FP.F16.F32.PACK_AB R122, R125, R124 ;  /* 0x0000007c7d7a723e */ /* 0x001fe400000000ff */
[----:B------:R-:W-:Y:S01]  /*a060*/  F2FP.F16.F32.PACK_AB R123, R158, R156 ;  /* 0x0000009c9e7b723e */ /* 0x000fe200000000ff */
[----:B------:R0:W-:Y:S01]  /*a070*/  STSM.16.M88.4 [R134], R112 ;  /* 0x0000007086007844 */ /* 0x0001e20000000200 */
[----:B------:R-:W-:-:S02]  /*a080*/  MOV R142, R142 ;  /* 0x0000008e008e7202 */ /* 0x000fc40000000f00 */
[----:B------:R-:W-:Y:S01]  /*a090*/  F2FP.F16.F32.PACK_AB R131, R165, R164 ;  /* 0x000000a4a583723e */ /* 0x000fe200000000ff */
[----:B------:R0:W-:Y:S01]  /*a0a0*/  STSM.16.M88.4 [R138], R120 ;  /* 0x000000788a007844 */ /* 0x0001e20000000200 */
[----:B-1----:R-:W-:Y:S02]  /*a0b0*/  F2FP.F16.F32.PACK_AB R4, R137, R136 ;  /* 0x000000888904723e */ /* 0x002fe400000000ff */
[----:B------:R-:W-:Y:S02]  /*a0c0*/  F2FP.F16.F32.PACK_AB R5, R167, R166 ;  /* 0x000000a6a705723e */ /* 0x000fe400000000ff */
[----:B------:R-:W-:Y:S02]  /*a0d0*/  F2FP.F16.F32.PACK_AB R6, R141, R140 ;  /* 0x0000008c8d06723e */ /* 0x000fe400000000ff */
[----:B------:R-:W-:Y:S02]  /*a0e0*/  F2FP.F16.F32.PACK_AB R7, R169, R168 ;  /* 0x000000a8a907723e */ /* 0x000fe400000000ff */
[----:B--2---:R-:W-:-:S02]  /*a0f0*/  F2FP.F16.F32.PACK_AB R130, R133, R132 ;  /* 0x000000848582723e */ /* 0x004fc400000000ff */
[----:B------:R-:W-:Y:S02]  /*a100*/  LOP3.LUT R76, R77, 0x380, RZ, 0xc0, !PT ;  /* 0x000003804d4c7812 */ /* 0x000fe400078ec0ff */
[----:B------:R-:W-:Y:S01]  /*a110*/  LOP3.LUT R80, R81, 0x380, RZ, 0xc0, !PT ;  /* 0x0000038051507812 */ /* 0x000fe200078ec0ff */
[----:B------:R0:W-:Y:S01]  /*a120*/  STSM.16.M88.4 [R142], R128 ;  /* 0x000000808e007844 */ /* 0x0001e20000000200 */
[----:B------:R-:W-:Y:S02]  /*a130*/  LOP3.LUT R84, R85, 0x380, RZ, 0xc0, !PT ;  /* 0x0000038055547812 */ /* 0x000fe400078ec0ff */
[----:B------:R-:W-:Y:S01]  /*a140*/  LOP3.LUT R88, R89, 0x380, RZ, 0xc0, !PT ;  /* 0x0000038059587812 */ /* 0x000fe200078ec0ff */
[----:B------:R0:W-:Y:S01]  /*a150*/  STSM.16.M88.4 [R34], R4 ;  /* 0x0000000422007844 */ /* 0x0001e20000000200 */
[----:B------:R-:W-:Y:S02]  /*a160*/  LOP3.LUT R92, R93, 0x380, RZ, 0xc0, !PT ;  /* 0x000003805d5c7812 */ /* 0x000fe400078ec0ff */
[----:B------:R-:W-:Y:S01]  /*a170*/  SHF.R.U64 R76, R76, 0x3, RZ ;  /* 0x000000034c4c7819 */ /* 0x000fe200000012ff */
[----:B------:R0:W-:Y:S01]  /*a180*/  STSM.16.M88.4 [R35], R144 ;  /* 0x0000009023007844 */ /* 0x0001e20000000200 */
        /* <DEDUP_REMOVED lines=62> */
.L_x_4047:
[----:B------:R-:W1:Y:S01]  /*a570*/  LDC R15, c[0x0][0xbe8] ;  /* 0x0002fa00ff0f7b82 */ /* 0x000e620000000800 */
[----:B------:R-:W-:Y:S01]  /*a580*/  ULDC UR10, c[0x0][0xac8] ;  /* 0x0002b200000a7ab9 */ /* 0x000fe20000000800 */
[----:B------:R-:W-:Y:S01]  /*a590*/  ULDC.64 UR8, c[0x0][0xae8] ;  /* 0x0002ba0000087ab9 */ /* 0x000fe20000000a00 */
[----:B------:R-:W-:Y:S01]  /*a5a0*/  ISETP.GE.AND P0, PT, R190, UR10, PT ;  /* 0x0000000abe007c0c */ /* 0x000fe2000bf06270 */
[----:B------:R-:W5:Y:S01]  /*a5b0*/  LD.E.128 R96, desc[UR46][R96.64] ;  /* 0x0000002e60607980 */ /* 0x000f62000c101d00 */
[----:B------:R-:W-:Y:S02]  /*a5c0*/  ISETP.GE.AND P1, PT, R17, UR10, PT ;  /* 0x0000000a11007c0c */ /* 0x000fe4000bf26270 */
[----:B0-----:R-:W-:Y:S01]  /*a5d0*/  SEL R3, RZ, 0xffffffff, P0 ;  /* 0xffffffffff037807 */ /* 0x001fe20000000000 */
[----:B------:R0:W5:Y:S01]  /*a5e0*/  LD.E.128 R4, desc[UR46][R20.64] ;  /* 0x0000002e14047980 */ /* 0x000162000c101d00 */
        /* <DEDUP_REMOVED lines=33> */
[----:B-1----:R-:W-:Y:S01]  /*a800*/  @P2 IMAD.HI.U32 R0, R14, R9, RZ ;  /* 0x000000090e002227 */ /* 0x002fe200078e00ff */
[----:B------:R-:W-:Y:S01]  /*a810*/  UIADD3 UR7, UR7, UR5, URZ ;  /* 0x0000000507077290 */ /* 0x000fe2000fffe03f */
[----:B------:R-:W-:Y:S01]  /*a820*/  LOP3.LUT R8, R8, 0x8, R3, 0xe2, !PT ;  /* 0x0000000808087812 */ /* 0x000fe200078ee203 */
[----:B------:R-:W-:Y:S01]  /*a830*/  UIMAD UR5, UR13, UR8, URZ ;  /* 0x000000080d0572a4 */ /* 0x000fe2000f8e023f */
[----:B------:R-:W-:Y:S01]  /*a840*/  IMAD.MOV.U32 R3, RZ, RZ, R14 ;  /* 0x000000ffff037224 */ /* 0x000fe200078e000e */
[----:B------:R-:W-:Y:S01]  /*a850*/  UIMAD.WIDE.U32 UR6, UR42, UR8, UR6 ;  /* 0x000000082a0672a5 */ /* 0x000fe2000f8e0006 */
[----:B------:R-:W5:Y:S01]  /*a860*/  LD.E.128 R84, desc[UR46][R84.64] ;  /* 0x0000002e54547980 */ /* 0x000f62000c101d00 */
[----:B--2---:R-:W-:Y:S01]  /*a870*/  @P2 SHF.R.U32.HI R3, RZ, R11, R0 ;  /* 0x0000000bff032219 */ /* 0x004fe20000011600 */
[----:B------:R-:W-:Y:S01]  /*a880*/  UIMAD UR5, UR42, UR9, UR5 ;  /* 0x000000092a0572a4 */ /* 0x000fe2000f8e0205 */
[----:B------:R-:W-:Y:S01]  /*a890*/  LOP3.LUT R10, R13, 0x10, R8, 0xe2, !PT ;  /* 0x000000100d0a7812 */ /* 0x000fe200078ee208 */
[----:B------:R-:W5:Y:S01]  /*a8a0*/  LD.E.128 R88, desc[UR46][R88.64] ;  /* 0x0000002e58587980 */ /* 0x000f62000c101d00 */
        /* <DEDUP_REMOVED lines=80> */
.L_x_4049:
[----:B------:R-:W-:Y:S05]  /*adb0*/  BSYNC B1 ;  /* 0x0000000000017941 */ /* 0x000fea0003800000 */
.L_x_4048:
[----:B---3--:R-:W-:Y:S01]  /*adc0*/  VIADD R8, R28, 0x20 ;  /* 0x000000201c087836 */ /* 0x008fe20000000000 */
[----:B--2---:R4:W2:Y:S04]  /*add0*/  SHFL.IDX PT, R11, R27, 0x1, 0x181f ;  /* 0x00381f001b0b7f89 */ /* 0x0048a800000e0000 */
[----:B------:R-:W-:Y:S01]  /*ade0*/  ISETP.GE.AND P0, PT, R8, R29, PT ;  /* 0x0000001d0800720c */ /* 0x000fe20003f06270 */
[----:B-1----:R4:W1:-:S12]  /*adf0*/  SHFL.IDX PT, R10, R26, 0x1, 0x181f ;  /* 0x00381f001a0a7f89 */ /* 0x00285800000e0000 */
[----:B----4-:R-:W-:Y:S05]  /*ae00*/  @P0 BRA `(.L_x_4050) ;  /* 0x0000000c007c0947 */ /* 0x010fea0003800000 */
[----:B------:R-:W-:Y:S02]  /*ae10*/  ISETP.GE.AND P0, PT, R17, UR10, PT ;  /* 0x0000000a11007c0c */ /* 0x000fe4000bf06270 */
[----:B------:R-:W-:Y:S02]  /*ae20*/  ISETP.GE.AND P5, PT, R190, UR10, PT ;  /* 0x0000000abe007c0c */ /* 0x000fe4000bfa6270 */
[----:B------:R-:W-:Y:S02]  /*ae30*/  ISETP.GE.AND P3, PT, R189, UR10, PT ;  /* 0x0000000abd007c0c */ /* 0x000fe4000bf66270 */
[----:B------:R-:W-:Y:S02]  /*ae40*/  ISETP.GE.AND P2, PT, R188, UR10, PT ;  /* 0x0000000abc007c0c */ /* 0x000fe4000bf46270 */
[----:B------:R-:W-:-:S05]  /*ae50*/  ISETP.GE.AND P1, PT, R187, UR10, PT ;  /* 0x0000000abb007c0c */ /* 0x000fca000bf26270 */
[----:B-12---:R-:W-:Y:S02]  /*ae60*/  @!P0 IMAD.WIDE R8, R17, 0x2, R10 ;  /* 0x0000000211088825 */ /* 0x006fe400078e020a */
[-C--:B------:R-:W-:Y:S02]  /*ae70*/  @!P5 LEA R12, P4, R190, R10.reuse, 0x1 ;  /* 0x0000000abe0cd211 */ /* 0x080fe400078808ff */
[----:B------:R-:W-:Y:S01]  /*ae80*/  @!P3 LEA R14, P6, R189, R10, 0x1 ;  /* 0x0000000abd0eb211 */ /* 0x000fe200078c08ff */
[----:B-----5:R1:W-:Y:S01]  /*ae90*/  @!P0 ST.E.128 desc[UR46][R8.64], R4 ;  /* 0x0000000408008985 */ /* 0x0203e2000c101d2e */
        /* <DEDUP_REMOVED lines=8> */
[----:B-1----:R-:W-:-:S03]  /*af20*/  @!P1 LEA R4, P6, R187, R10, 0x1 ;  /* 0x0000000abb049211 */ /* 0x002fc600078c08ff */
        /* <DEDUP_REMOVED lines=15> */
.L_x_4046:
        /* <DEDUP_REMOVED lines=57> */
.L_x_4052:
[----:B------:R-:W-:Y:S05]  /*b3b0*/  BSYNC B1 ;  /* 0x0000000000017941 */ /* 0x000fea0003800000 */
.L_x_4051:
        /* <DEDUP_REMOVED lines=95> */
.L_x_4054:
[----:B------:R-:W-:Y:S05]  /*b9b0*/  BSYNC B1 ;  /* 0x0000000000017941 */ /* 0x000fea0003800000 */
.L_x_4053:
        /* <DEDUP_REMOVED lines=36> */
.L_x_4050:
[----:B------:R-:W-:Y:S05]  /*bc00*/  BSYNC B0 ;  /* 0x0000000000007941 */ /* 0x000fea0003800000 */
.L_x_4045:
[----:B------:R-:W-:Y:S02]  /*bc10*/  ULDC UR5, c[0x0][0xc38] ;  /* 0x00030e0000057ab9 */ /* 0x000fe40000000800 */
[----:B------:R-:W-:-:S06]  /*bc20*/  UISETP.GE.AND UP0, UPT, UR4, UR5, UPT ;  /* 0x000000050400728c */ /* 0x000fcc000bf06270 */
[----:B------:R-:W-:-:S13]  /*bc30*/  PLOP3.LUT P0, PT, PT, PT, UP0, 0x80, 0x0 ;  /* 0x000000000000781c */ /* 0x000fda0003f0f008 */
[----:B------:R-:W-:Y:S05]  /*bc40*/  @!P0 BRA `(.L_x_4055) ;  /* 0xffffff5000f08947 */ /* 0x000fea000383ffff */
[----:B------:R-:W-:Y:S05]  /*bc50*/  EXIT ;  /* 0x000000000000794d */ /* 0x000fea0003800000 */
.L_x_4001:
        /* <DEDUP_REMOVED lines=16> */
[----:B------:R-:W0:Y:S01]  /*bd60*/  S2R R5, SR_TID.X ;  /* 0x0000000000057919 */ /* 0x000e220000002100 */
[----:B------:R-:W2:Y:S01]  /*bd70*/  S2UR UR5, SR_CgaCtaId ;  /* 0x00000000000579c3 */ /* 0x000ea20000008800 */
[----:B------:R-:W-:Y:S01]  /*bd80*/  UMOV UR4, 0x400 ;  /* 0x0000040000047882 */ /* 0x000fe20000000000 */
[----:B------:R-:W-:Y:S01]  /*bd90*/  IMAD.MOV.U32 R18, RZ, RZ, RZ ;  /* 0x000000ffff127224 */ /* 0x000fe200078e00ff */
[----:B------:R-:W-:Y:S01]  /*bda0*/  ULDC UR41, c[0x0][0xc] ;  /* 0x0000030000297ab9 */ /* 0x000fe20000000800 */
[----:B------:R-:W-:Y:S01]  /*bdb0*/  ULDC.64 UR44, c[0x0][0x198] ;  /* 0x00006600002c7ab9 */ /* 0x000fe20000000a00 */
[----:B--2---:R-:W-:-:S06]  /*bdc0*/  ULEA UR4, UR5, UR4, 0x18 ;  /* 0x0000000405047291 */ /* 0x004fcc000f8ec03f */
[----:B------:R-:W-:Y:S01]  /*bdd0*/  IMAD.U32 R17, RZ, RZ, UR4 ;  /* 0x00000004ff117e24 */ /* 0x000fe2000f8e00ff */
[C---:B0-----:R-:W-:Y:S01]  /*bde0*/  LOP3.LUT R4, R5.reuse, 0x7f, RZ, 0xc0, !PT ;  /* 0x0000007f05047812 */ /* 0x041fe200078ec0ff */
[----:B-1----:R-:W-:-:S05]  /*bdf0*/  IMAD.SHL.U32 R0, R5, 0x8, RZ ;  /* 0x0000000805007824 */ /* 0x002fca00078e00ff */
[----:B------:R-:W-:-:S04]  /*be00*/  LOP3.LUT R2, R0, 0x1f8, RZ, 0xc0, !PT ;  /* 0x000001f800027812 */ /* 0x000fc800078ec0ff */
[----:B------:R-:W-:Y:S01]  /*be10*/  LOP3.LUT R3, R2, 0x38, R5, 0x78, !PT ;  /* 0x0000003802037812 */ /* 0x000fe200078e7805 */
[----:B------:R-:W-:Y:S01]  /*be20*/  IMAD.SHL.U32 R2, R4, 0x8, RZ ;  /* 0x0000000804027824 */ /* 0x000fe200078e00ff */
[----:B------:R-:W-:-:S04]  /*be30*/  SHF.R.U32.HI R4, RZ, 0x3, R4 ;  /* 0x00000003ff047819 */ /* 0x000fc80000011604 */
[----:B------:R-:W-:Y:S01]  /*be40*/  LOP3.LUT R2, R3, 0x200, R2, 0xf8, !PT ;  /* 0x0000020003027812 */ /* 0x000fe200078ef802 */
[----:B------:R-:W-:-:S05]  /*be50*/  IMAD.SHL.U32 R3, R5, 0x10, RZ ;  /* 0x0000001005037824 */ /* 0x000fca00078e00ff */
[----:B------:R-:W-:Y:S01]  /*be60*/  LOP3.LUT R0, R4, 0x70, R3, 0xf8, !PT ;  /* 0x0000007004007812 */ /* 0x000fe200078ef803 */
[----:B------:R-:W-:Y:S02]  /*be70*/  IMAD R3, R2, 0x2, R17 ;  /* 0x0000000202037824 */ /* 0x000fe400078e0211 */
[----:B------:R-:W-:Y:S02]  /*be80*/  IMAD.U32 R2, RZ, RZ, UR6 ;  /* 0x00000006ff027e24 */ /* 0x000fe4000f8e00ff */
[----:B------:R-:W-:Y:S01]  /*be90*/  IMAD.MOV.U32 R0, RZ, RZ, 0x1 ;  /* 0x00000001ff007424 */ /* 0x000fe200078e00ff */
[----:B------:R0:W-:Y:S04]  /*bea0*/  STL [R1+0x1c], R3 ;  /* 0x00001c0301007387 */ /* 0x0001e80000100800 */
[----:B------:R0:W-:Y:S04]  /*beb0*/  STL [R1+0x10], R2 ;  /* 0x0000100201007387 */ /* 0x0001e80000100800 */
[----:B------:R0:W-:Y:S04]  /*bec0*/  STL [R1], R0 ;  /* 0x0000000001007387 */ /* 0x0001e80000100800 */
[----:B------:R0:W-:Y:S02]  /*bed0*/  STL [R1+0x18], RZ ;  /* 0x000018ff01007387 */ /* 0x0001e40000100800 */
.L_x_4162:
        /* <DEDUP_REMOVED lines=23> */
.L_x_4057:
[----:B------:R-:W-:Y:S01]  /*c050*/  ULDC UR8, c[0x0][0xc54] ;  /* 0x0003150000087ab9 */ /* 0x000fe20000000800 */
[----:B------:R-:W-:Y:S01]  /*c060*/  UMOV UR7, UR9 ;  /* 0x0000000900077c82 */ /* 0x000fe20008000000 */
[----:B------:R-:W-:-:S11]  /*c070*/  UISETP.NE.AND UP0, UPT, UR8, 0x1, UPT ;  /* 0x000000010800788c */ /* 0x000fd6000bf05270 */
[----:B------:R-:W-:Y:S02]  /*c080*/  @UP0 ULDC.64 UR10, c[0x0][0xc58] ;  /* 0x00031600000a0ab9 */ /* 0x000fe40000000a00 */
[----:B------:R-:W-:-:S04]  /*c090*/  UIMAD.WIDE.U32 UR4, UR9, UR10, URZ ;  /* 0x0000000a090472a5 */ /* 0x000fc8000f8e003f */
[----:B------:R-:W-:-:S04]  /*c0a0*/  @UP0 USHF.R.U32.HI UR7, URZ, UR11, UR5 ;  /* 0x0000000b3f070299 */ /* 0x000fc80008011605 */
[----:B------:R-:W-:-:S12]  /*c0b0*/  UIMAD UR8, UR7, UR8, URZ ;  /* 0x00000008070872a4 */ /* 0x000fd8000f8e023f */
.L_x_4058:
[----:B------:R-:W-:Y:S01]  /*c0c0*/  ULOP3.LUT UR39, URZ, UR7, URZ, 0x33, !UPT ;  /* 0x000000073f277292 */ /* 0x000fe2000f8e333f */
[----:B------:R-:W-:Y:S01]  /*c0d0*/  BSSY B7, `(.L_x_4059) ;  /* 0x00004a7000077945 */ /* 0x000fe20003800000 */
[----:B------:R-:W-:Y:S01]  /*c0e0*/  ULDC UR5, c[0x0][0x448] ;  /* 0x0001120000057ab9 */ /* 0x000fe20000000800 */
[----:B------:R-:W-:Y:S01]  /*c0f0*/  ULDC UR4, c[0x0][0xc3c] ;  /* 0x00030f0000047ab9 */ /* 0x000fe20000000800 */
[----:B------:R-:W-:Y:S02]  /*c100*/  UISETP.NE.AND UP1, UPT, UR5, 0x1, UPT ;  /* 0x000000010500788c */ /* 0x000fe4000bf25270 */
[----:B------:R-:W-:Y:S01]  /*c110*/  UIADD3 UR39, UR39, UR4, URZ ;  /* 0x0000000427277290 */ /* 0x000fe2000fffe03f */
[----:B------:R-:W-:Y:S01]  /*c120*/  ULDC.64 UR10, c[0x0][0x418] ;  /* 0x00010600000a7ab9 */ /* 0x000fe20000000a00 */
[----:B------:R-:W-:Y:S01]  /*c130*/  ULDC UR5, c[0x0][0x288] ;  /* 0x0000a20000057ab9 */ /* 0x000fe20000000800 */
[----:B------:R-:W-:Y:S02]  /*c140*/  UISETP.NE.U32.AND UP0, UPT, UR10, URZ, UPT ;  /* 0x0000003f0a00728c */ /* 0x000fe4000bf05070 */
[----:B------:R-:W-:-:S02]  /*c150*/  USHF.L.U32 UR7, UR39, 0x6, URZ ;  /* 0x0000000627077899 */ /* 0x000fc4000800063f */
[----:B------:R-:W-:Y:S02]  /*c160*/  UISETP.NE.AND.EX UP0, UPT, UR11, URZ, UPT, UP0 ;  /* 0x0000003f0b00728c */ /* 0x000fe4000bf05300 */
[----:B------:R-:W-:Y:S01]  /*c170*/  UIADD3 UR7, UR7, 0x3f, URZ ;  /* 0x0000003f07077890 */ /* 0x000fe2000fffe03f */
[----:B------:R-:W-:Y:S01]  /*c180*/  ULDC UR4, c[0x0][0x424] ;  /* 0x0001090000047ab9 */ /* 0x000fe20000000800 */
[----:B------:R-:W-:Y:S02]  /*c190*/  UIADD3 UR13, -UR5, 0x40, URZ ;  /* 0x00000040050d7890 */ /* 0x000fe4000fffe13f */
[----:B------:R-:W-:Y:S01]  /*c1a0*/  USEL UR11, UR4, 0x1, UP0 ;  /* 0x00000001040b7887 */ /* 0x000fe20008000000 */
[----:B------:R-:W-:Y:S01]  /*c1b0*/  @UP1 ULDC UR5, c[0x0][0x44c] ;  /* 0x0001130000051ab9 */ /* 0x000fe20000000800 */
[----:B------:R-:W-:Y:S01]  /*c1c0*/  ULDC UR12, c[0x0][0x2f0] ;  /* 0x0000bc00000c7ab9 */ /* 0x000fe20000000800 */
[----:B------:R-:W-:Y:S01]  /*c1d0*/  UIMAD.WIDE.U32 UR4, UR7, UR5, URZ ;  /* 0x00000005070472a5 */ /* 0x000fe2000f8e003f */
[----:B------:R-:W-:Y:S01]  /*c1e0*/  @UP1 ULDC UR14, c[0x0][0x450] ;  /* 0x00011400000e1ab9 */ /* 0x000fe20000000800 */
[----:B------:R-:W-:-:S02]  /*c1f0*/  UIMAD UR13, UR11, UR12, UR13 ;  /* 0x0000000c0b0d72a4 */ /* 0x000fc4000f8e020d */
[----:B------:R-:W-:Y:S02]  /*c200*/  @UP1 USHF.R.U32.HI UR7, URZ, UR14, UR5 ;  /* 0x0000000e3f071299 */ /* 0x000fe40008011605 */
[----:B------:R-:W-:Y:S02]  /*c210*/  UIMAD UR11, UR11, UR12, 0x3f ;  /* 0x0000003f0b0b74a4 */ /* 0x000fe4000f8e020c */
[----:B------:R-:W-:Y:S02]  /*c220*/  UIADD3 UR7, UR13, UR7, URZ ;  /* 0x000000070d077290 */ /* 0x000fe4000fffe03f */
[----:B------:R-:W-:Y:S02]  /*c230*/  UIADD3 UR8, UR9, -UR8, URZ ;  /* 0x8000000809087290 */ /* 0x000fe4000fffe03f */
[----:B------:R-:W-:Y:S02]  /*c240*/  USHF.R.S32.HI UR9, URZ, 0x1f, UR11 ;  /* 0x0000001f3f097899 */ /* 0x000fe4000801140b */
[----:B------:R-:W-:-:S02]  /*c250*/  USHF.R.S32.HI UR4, URZ, 0x1f, UR7 ;  /* 0x0000001f3f047899 */ /* 0x000fc40008011407 */
[----:B------:R-:W-:Y:S02]  /*c260*/  ULEA.HI UR9, UR9, UR11, URZ, 0x6 ;  /* 0x0000000b09097291 */ /* 0x000fe4000f8f303f */
[----:B------:R-:W-:Y:S01]  /*c270*/  ULEA.HI UR7, UR4, UR7, URZ, 0x6 ;  /* 0x0000000704077291 */ /* 0x000fe2000f8f303f */
[----:B------:R-:W-:Y:S01]  /*c280*/  ULDC UR10, c[0x0][0xc48] ;  /* 0x00031200000a7ab9 */ /* 0x000fe20000000800 */
[----:B------:R-:W-:Y:S02]  /*c290*/  USHF.R.S32.HI UR9, URZ, 0x6, UR9 ;  /* 0x000000063f097899 */ /* 0x000fe40008011409 */
[----:B------:R-:W-:Y:S02]  /*c2a0*/  USHF.R.S32.HI UR7, URZ, 0x6, UR7 ;  /* 0x000000063f077899 */ /* 0x000fe40008011407 */
[----:B------:R-:W-:Y:S02]  /*c2b0*/  UISETP.NE.AND UP0, UPT, UR10, 0x1, UPT ;  /* 0x000000010a00788c */ /* 0x000fe4000bf05270 */
[----:B------:R-:W-:Y:S01]  /*c2c0*/  UISETP.LT.AND UP1, UPT, UR9, UR7, UPT ;  /* 0x000000070900728c */ /* 0x000fe2000bf21270 */
[----:B------:R-:W-:-:S03]  /*c2d0*/  ULDC UR5, c[0x0][0xc54] ;  /* 0x0003150000057ab9 */ /* 0x000fc60000000800 */
[----:B------:R-:W-:Y:S02]  /*c2e0*/  USEL UR38, UR9, UR7, UP1 ;  /* 0x0000000709267287 */ /* 0x000fe40008800000 */
[----:B------:R-:W-:-:S03]  /*c2f0*/  UIMAD UR8, UR6, UR5, UR8 ;  /* 0x00000005060872a4 */ /* 0x000fc6000f8e0208 */
[----:B------:R-:W-:Y:S01]  /*c300*/  @UP0 ULDC UR5, c[0x0][0xc4c] ;  /* 0x0003130000050ab9 */ /* 0x000fe20000000800 */
[----:B------:R-:W-:Y:S01]  /*c310*/  ISETP.LT.AND P0, PT, RZ, UR38, PT ;  /* 0x00000026ff007c0c */ /* 0x000fe2000bf01270 */
[----:B------:R-:W-:Y:S01]  /*c320*/  UIMAD.WIDE.U32 UR4, UR8, UR5, URZ ;  /* 0x00000005080472a5 */ /* 0x000fe2000f8e003f */
[----:B------:R-:W-:Y:S01]  /*c330*/  @UP0 ULDC UR6, c[0x0][0xc50] ;  /* 0x0003140000060ab9 */ /* 0x000fe20000000800 */
[----:B------:R-:W-:Y:S02]  /*c340*/  UMOV UR42, UR8 ;  /* 0x00000008002a7c82 */ /* 0x000fe40008000000 */
[----:B------:R-:W-:-:S04]  /*c350*/  @UP0 USHF.R.U32.HI UR42, URZ, UR6, UR5 ;  /* 0x000000063f2a0299 */ /* 0x000fc80008011605 */
[----:B------:R-:W-:-:S04]  /*c360*/  UIADD3 UR36, -UR42, URZ, URZ ;  /* 0x0000003f2a247290 */ /* 0x000fc8000fffe13f */
[----:B------:R-:W-:Y:S01]  /*c370*/  UIMAD UR36, UR10, UR36, UR8 ;  /* 0x000000240a2472a4 */ /* 0x000fe2000f8e0208 */
[----:B------:R-:W-:Y:S11]  /*c380*/  @P0 BRA `(.L_x_4060) ;  /* 0x0000000000480947 */ /* 0x000ff60003800000 */
        /* <DEDUP_REMOVED lines=18> */
.L_x_4060:
        /* <DEDUP_REMOVED lines=20> */
.L_x_4063:
[----:B------:R-:W-:Y:S05]  /*c5f0*/  BSYNC B6 ;  /* 0x0000000000067941 */ /* 0x000fea0003800000 */
.L_x_4062:
        /* <DEDUP_REMOVED lines=20> */
.L_x_4066:
        /* <DEDUP_REMOVED lines=15> */
.L_x_4065:
[----:B------:R-:W-:Y:S05]  /*c830*/  BSYNC B6 ;  /* 0x0000000000067941 */ /* 0x000fea0003800000 */
.L_x_4064:
        /* <DEDUP_REMOVED lines=26> */
.L_x_4178:
        /* <DEDUP_REMOVED lines=9> */
.L_x_4181:
        /* <DEDUP_REMOVED lines=22> */
.L_x_4070:
        /* <DEDUP_REMOVED lines=8> */
.L_x_4182:
        /* <DEDUP_REMOVED lines=8> */
.L_x_4072:
        /* <DEDUP_REMOVED lines=19> */
.L_x_4068:
        /* <DEDUP_REMOVED lines=22> */
.L_x_4074:
[----:B------:R-:W-:Y:S05]  /*cf60*/  BSYNC B6 ;  /* 0x0000000000067941 */ /* 0x000fea0003800000 */
.L_x_4073:
[----:B------:R1:W5:Y:S01]  /*cf70*/  LDL R8, [R1+0x1c] ;  /* 0x00001c0001087983 */ /* 0x0003620000100800 */
[----:B0-----:R-:W0:Y:S01]  /*cf80*/  LDC R7, c[0x0][0x448] ;  /* 0x00011200ff077b82 */ /* 0x001e220000000800 */
[----:B------:R-:W2:Y:S01]  /*cf90*/  S2R R0, SR_TID.X ;  /* 0x0000000000007919 */ /* 0x000ea20000002100 */
[----:B------:R-:W3:Y:S01]  /*cfa0*/  S2R R2, SR_TID.X ;  /* 0x0000000000027919 */ /* 0x000ee20000002100 */
[----:B------:R-:W-:Y:S01]  /*cfb0*/  USHF.R.S32.HI UR4, URZ, 0x1f, UR36 ;  /* 0x0000001f3f047899 */ /* 0x000fe20008011424 */
[----:B------:R-:W-:Y:S01]  /*cfc0*/  ULDC.64 UR8, c[0x0][0x2d8] ;  /* 0x0000b60000087ab9 */ /* 0x000fe20000000a00 */
[----:B0-----:R-:W-:Y:S01]  /*cfd0*/  ISETP.NE.AND P0, PT, R7, 0x1, PT ;  /* 0x000000010700780c */ /* 0x001fe20003f05270 */
[----:B--2---:R-:W-:-:S12]  /*cfe0*/  IMAD.SHL.U32 R4, R0, 0x10, RZ ;  /* 0x0000001000047824 */ /* 0x004fd800078e00ff */
[----:B------:R-:W0:Y:S01]  /*cff0*/  @P0 LDC R3, c[0x0][0x44c] ;  /* 0x00011300ff030b82 */ /* 0x000e220000000800 */
[----:B---3--:R-:W-:-:S04]  /*d000*/  LOP3.LUT R2, R2, 0x7f, RZ, 0xc0, !PT ;  /* 0x0000007f02027812 */ /* 0x008fc800078ec0ff */
[----:B------:R-:W-:-:S03]  /*d010*/  SHF.R.U32.HI R2, RZ, 0x3, R2 ;  /* 0x00000003ff027819 */ /* 0x000fc60000011602 */
[----:B------:R-:W2:Y:S01]  /*d020*/  @P0 LDC R0, c[0x0][0x450] ;  /* 0x00011400ff000b82 */ /* 0x000ea20000000800 */
[----:B------:R-:W-:Y:S01]  /*d030*/  LOP3.LUT R4, R2, 0x70, R4, 0xf8, !PT ;  /* 0x0000007002047812 */ /* 0x000fe200078ef804 */
[----:B------:R-:W-:Y:S01]  /*d040*/  IMAD.U32 R2, RZ, RZ, UR39 ;  /* 0x00000027ff027e24 */ /* 0x000fe2000f8e00ff */
[----:B------:R-:W-:Y:S02]  /*d050*/  UIMAD UR6, UR4, UR8, URZ ;  /* 0x00000008040672a4 */ /* 0x000fe4000f8e023f */
[----:B------:R-:W-:Y:S01]  /*d060*/  UIMAD.WIDE.U32 UR4, UR36, UR8, URZ ;  /* 0x00000008240472a5 */ /* 0x000fe2000f8e003f */
[----:B------:R-:W-:Y:S01]  /*d070*/  IMAD R2, R2, 0x40, R4 ;  /* 0x0000004002027824 */ /* 0x000fe200078e0204 */
[----:B------:R-:W-:Y:S02]  /*d080*/  UIMAD UR6, UR36, UR9, UR6 ;  /* 0x00000009240672a4 */ /* 0x000fe4000f8e0206 */
[----:B------:R-:W-:Y:S02]  /*d090*/  USHF.R.S32.HI UR7, URZ, 0x1f, UR42 ;  /* 0x0000001f3f077899 */ /* 0x000fe4000801142a */
[----:B------:R-:W-:Y:S01]  /*d0a0*/  UIADD3 UR5, UR5, UR6, URZ ;  /* 0x0000000605057290 */ /* 0x000fe2000fffe03f */
[----:B------:R-:W-:Y:S01]  /*d0b0*/  IMAD.MOV.U32 R6, RZ, RZ, R2 ;  /* 0x000000ffff067224 */ /* 0x000fe200078e0002 */
[----:B------:R-:W-:Y:S01]  /*d0c0*/  ULDC.64 UR8, c[0x0][0x2e0] ;  /* 0x0000b80000087ab9 */ /* 0x000fe20000000a00 */
[----:B0-----:R-:W-:Y:S01]  /*d0d0*/  @P0 IMAD.HI.U32 R3, R2, R3, RZ ;  /* 0x0000000302030227 */ /* 0x001fe200078e00ff */
[----:B------:R-:W-:Y:S01]  /*d0e0*/  UIMAD.WIDE.U32 UR4, UR42, UR8, UR4 ;  /* 0x000000082a0472a5 */ /* 0x000fe2000f8e0004 */
[----:B------:R-:W0:Y:S01]  /*d0f0*/  S2R R10, SR_TID.X ;  /* 0x00000000000a7919 */ /* 0x000e220000002100 */
[----:B------:R-:W-:-:S02]  /*d100*/  UIMAD UR6, UR7, UR8, URZ ;  /* 0x00000008070672a4 */ /* 0x000fc4000f8e023f */
[----:B--2---:R-:W-:Y:S02]  /*d110*/  @P0 SHF.R.U32.HI R6, RZ, R0, R3 ;  /* 0x00000000ff060219 */ /* 0x004fe40000011603 */
[----:B------:R-:W-:Y:S01]  /*d120*/  UIMAD UR6, UR42, UR9, UR6 ;  /* 0x000000092a0672a4 */ /* 0x000fe2000f8e0206 */
[----:B------:R-:W-:Y:S02]  /*d130*/  IMAD.U32 R4, RZ, RZ, UR4 ;  /* 0x00000004ff047e24 */ /* 0x000fe4000f8e00ff */
        /* <DEDUP_REMOVED lines=24> */
[----:B------:R-:W-:Y:S02]  /*d2c0*/  LOP3.LUT R10, R10, 0x7f, RZ, 0xc0, !PT ;  /* 0x0000007f0a0a7812 */ /* 0x000fe400078ec0ff */
[----:B------:R-:W-:Y:S02]  /*d2d0*/  ISETP.GE.AND P0, PT, R9, UR6, PT ;  /* 0x0000000609007c0c */ /* 0x000fe4000bf06270 */
[----:B------:R-:W-:-:S02]  /*d2e0*/  LEA.HI.X R2, R2, UR5, R3, 0x1, P1 ;  /* 0x0000000502027c11 */ /* 0x000fc400088f0c03 */
[----:B------:R-:W-:Y:S01]  /*d2f0*/  SHF.R.U32.HI R10, RZ, 0x3, R10 ;  /* 0x00000003ff0a7819 */ /* 0x000fe2000001160a */
[----:B-1----:R-:W-:Y:S08]  /*d300*/  BRA.DIV UR4, `(.L_x_4075) ;  /* 0x00000042048c7947 */ /* 0x002ff0000b800000 */
[----:B------:R-:W0:Y:S01]  /*d310*/  SHFL.IDX PT, R6, R0, RZ, 0x181f ;  /* 0x00181fff00067589 */ /* 0x000e2200000e0000 */
[----:B------:R-:W-:Y:S01]  /*d320*/  IMAD.U32 R4, RZ, RZ, UR39 ;  /* 0x00000027ff047e24 */ /* 0x000fe2000f8e00ff */
[----:B------:R-:W-:Y:S02]  /*d330*/  ULDC UR4, c[0x0][0x288] ;  /* 0x0000a20000047ab9 */ /* 0x000fe40000000800 */
[----:B------:R-:W1:Y:S01]  /*d340*/  SHFL.IDX PT, R5, R2, RZ, 0x181f ;  /* 0x00181fff02057589 */ /* 0x000e6200000e0000 */
[----:B------:R-:W-:Y:S02]  /*d350*/  IMAD R3, R7, UR4, RZ ;  /* 0x0000000407037c24 */ /* 0x000fe4000f8e02ff */
[----:B------:R-:W-:-:S05]  /*d360*/  IMAD R4, R4, 0x40, R10 ;  /* 0x0000004004047824 */ /* 0x000fca00078e020a */
[----:B------:R-:W-:-:S13]  /*d370*/  ISETP.GE.AND P1, PT, R4, R3, PT ;  /* 0x000000030400720c */ /* 0x000fda0003f26270 */
[----:B0-----:R-:W-:-:S05]  /*d380*/  @!P1 LEA R6, P2, R9, R6, 0x1 ;  /* 0x0000000609069211 */ /* 0x001fca00078408ff */
[----:B-1----:R-:W-:-:S04]  /*d390*/  @!P1 IMAD.X R5, RZ, RZ, R5, P2 ;  /* 0x000000ffff059224 */ /* 0x002fc800010e0605 */
        /* <DEDUP_REMOVED lines=21> */
.L_x_4191:
        /* <DEDUP_REMOVED lines=10> */
.L_x_4076:
        /* <DEDUP_REMOVED lines=18> */
.L_x_4192:
[----:B------:R-:W-:Y:S05]  /*d6b0*/  BSYNC B0 ;  /* 0x0000000000007941 */ /* 0x000fea0003800000 */
.L_x_4077:
[----:B------:R-:W2:Y:S01]  /*d6c0*/  LDL R2, [R1+0x8] ;  /* 0x0000080001027983 */ /* 0x000ea20000100800 */
[----:B------:R-:W-:Y:S01]  /*d6d0*/  BSSY B0, `(.L_x_4079) ;  /* 0x0000095000007945 */ /* 0x000fe20003800000 */
[----:B--2---:R-:W-:-:S13]  /*d6e0*/  ISETP.NE.AND P0, PT, R2, RZ, PT ;  /* 0x000000ff0200720c */ /* 0x004fda0003f05270 */
[----:B------:R-:W-:Y:S05]  /*d6f0*/  @!P0 BRA `(.L_x_4080) ;  /* 0x0000000800488947 */ /* 0x000fea0003800000 */
[----:B------:R-:W2:Y:S01]  /*d700*/  LDL R3, [R1] ;  /* 0x0000000001037983 */ /* 0x000ea20000100800 */
[----:B0-----:R-:W-:Y:S01]  /*d710*/  IMAD R0, R18, 0x8, R17 ;  /* 0x0000000812007824 */ /* 0x001fe200078e0211 */
[----:B------:R-:W0:Y:S01]  /*d720*/  S2R R2, SR_TID.X ;  /* 0x0000000000027919 */ /* 0x000e220000002100 */
[----:B------:R-:W-:Y:S01]  /*d730*/  BSSY B1, `(.L_x_4081) ;  /* 0x0000006000017945 */ /* 0x000fe20003800000 */
[----:B0-----:R-:W-:-:S04]  /*d740*/  LOP3.LUT R2, R2, 0x7f, RZ, 0xc0, !PT ;  /* 0x0000007f02027812 */ /* 0x001fc800078ec0ff */
[----:B------:R-:W-:Y:S02]  /*d750*/  ISETP.NE.AND P1, PT, R2, RZ, PT ;  /* 0x000000ff0200720c */ /* 0x000fe40003f25270 */
[----:B--2---:R-:W-:-:S04]  /*d760*/  SHF.L.U32 R3, R3, 0x1f, RZ ;  /* 0x0000001f03037819 */ /* 0x004fc800000006ff */
[----:B------:R-:W0:Y:S02]  /*d770*/  SYNCS.PHASECHK.TRANS64.TRYWAIT P0, [R0+URZ+0x28c60], R3 ;  /* 0x028c6003000075a7 */ /* 0x000e24000800017f */
[----:B0-----:R-:W-:Y:S05]  /*d780*/  @!P0 BRA `(.L_x_4082) ;  /* 0x0000004000b48947 */ /* 0x001fea0003800000 */
.L_x_4193:
[----:B------:R-:W-:Y:S05]  /*d790*/  BSYNC B1 ;  /* 0x0000000000017941 */ /* 0x000fea0003800000 */
.L_x_4081:
        /* <DEDUP_REMOVED lines=9> */
.L_x_4084:
[----:B------:R-:W-:Y:S05]  /*d830*/  BSYNC B1 ;  /* 0x0000000000017941 */ /* 0x000fea0003800000 */
.L_x_4083:
        /* <DEDUP_REMOVED lines=11> */
.L_x_4085:
        /* <DEDUP_REMOVED lines=15> */
.L_x_4086:
        /* <DEDUP_REMOVED lines=15> */
.L_x_4087:
        /* <DEDUP_REMOVED lines=15> */
.L_x_4088:
        /* <DEDUP_REMOVED lines=15> */
.L_x_4089:
        /* <DEDUP_REMOVED lines=15> */
.L_x_4090:
        /* <DEDUP_REMOVED lines=15> */
.L_x_4091:
        /* <DEDUP_REMOVED lines=15> */
.L_x_4092:
        /* <DEDUP_REMOVED lines=10> */
.L_x_4080:
[----:B------:R-:W-:Y:S05]  /*e020*/  BSYNC B0 ;  /* 0x0000000000007941 */ /* 0x000fea0003800000 */
.L_x_4079:
[----:B------:R-:W-:-:S06]  /*e030*/  UISETP.GE.AND UP0, UPT, UR38, 0x2, UPT ;  /* 0x000000022600788c */ /* 0x000fcc000bf06270 */
[----:B------:R-:W-:-:S13]  /*e040*/  PLOP3.LUT P0, PT, PT, PT, UP0, 0x80, 0x0 ;  /* 0x000000000000781c */ /* 0x000fda0003f0f008 */
[----:B------:R-:W-:Y:S05]  /*e050*/  @!P0 BRA `(.L_x_4093) ;  /* 0x0000002800508947 */ /* 0x000fea0003800000 */
[----:B------:R-:W-:Y:S02]  /*e060*/  ULOP3.LUT UR4, UR38, 0x1, URZ, 0xc0, !UPT ;  /* 0x0000000126047892 */ /* 0x000fe4000f8ec03f */
[----:B------:R-:W-:Y:S02]  /*e070*/  IMAD.U32 R6, RZ, RZ, UR38 ;  /* 0x00000026ff067e24 */ /* 0x000fe4000f8e00ff */
[----:B------:R-:W-:Y:S02]  /*e080*/  UISETP.NE.U32.AND UP0, UPT, UR4, 0x1, UPT ;  /* 0x000000010400788c */ /* 0x000fe4000bf05070 */
[----:B------:R-:W-:-:S04]  /*e090*/  VIADD R6, R6, 0xfffffffe ;  /* 0xfffffffe06067836 */ /* 0x000fc80000000000 */
[----:B0-----:R-:W-:Y:S01]  /*e0a0*/  IMAD.MOV.U32 R0, RZ, RZ, R6 ;  /* 0x000000ffff007224 */ /* 0x001fe200078e0006 */
[----:B------:R-:W-:-:S13]  /*e0b0*/  PLOP3.LUT P0, PT, PT, PT, UP0, 0x80, 0x0 ;  /* 0x000000000000781c */ /* 0x000fda0003f0f008 */
[----:B------:R-:W-:Y:S05]  /*e0c0*/  @!P0 BRA `(.L_x_4094) ;  /* 0x0000000c00648947 */ /* 0x000fea0003800000 */
        /* <DEDUP_REMOVED lines=11> */
[----:B------:R-:W2:Y:S01]  /*e180*/  LDL R4, [R1+0xc] ;  /* 0x00000c0001047983 */ /* 0x000ea20000100800 */
[----:B------:R-:W-:Y:S01]  /*e190*/  IMAD.MOV.U32 R0, RZ, RZ, R6 ;  /* 0x000000ffff007224 */ /* 0x000fe200078e0006 */
        /* <DEDUP_REMOVED lines=9> */
[----:B------:R-:W-:Y:S02]  /*e230*/  @P0 SHF.R.U32.HI R2, RZ, R3, R4 ;  /* 0x00000003ff020219 */ /* 0x000fe40000011604 */
[----:B------:R-:W1:Y:S03]  /*e240*/  LDC.64 R4, c[0x0][0x418] ;  /* 0x00010600ff047b82 */ /* 0x000e660000000a00 */
[----:B------:R-:W-:-:S04]  /*e250*/  IMAD.MOV R3, RZ, RZ, -R2 ;  /* 0x000000ffff037224 */ /* 0x000fc800078e0a02 */
[----:B------:R-:W-:Y:S01]  /*e260*/  IMAD R0, R0, R3, R6 ;  /* 0x0000000300007224 */ /* 0x000fe200078e0206 */
[----:B------:R-:W-:-:S03]  /*e270*/  SHF.R.S32.HI R3, RZ, 0x1f, R2 ;  /* 0x0000001fff037819 */ /* 0x000fc60000011402 */
[----:B------:R-:W-:-:S03]  /*e280*/  IMAD.WIDE.U32 R2, R19, UR4, R2 ;  /* 0x0000000413027c25 */ /* 0x000fc6000f8e0002 */
[----:B-1----:R-:W-:Y:S01]  /*e290*/  LEA R4, P0, R2, R4, 0x2 ;  /* 0x0000000402047211 */ /* 0x002fe200078010ff */
[----:B--2---:R-:W-:-:S04]  /*e2a0*/  IMAD R7, R7, UR4, RZ ;  /* 0x0000000407077c24 */ /* 0x004fc8000f8e02ff */
[----:B------:R-:W-:-:S04]  /*e2b0*/  IMAD R7, R19, UR5, R7 ;  /* 0x0000000513077c24 */ /* 0x000fc8000f8e0207 */
[----:B------:R-:W-:-:S05]  /*e2c0*/  IMAD.IADD R7, R7, 0x1, R3 ;  /* 0x0000000107077824 */ /* 0x000fca00078e0203 */
[----:B------:R-:W-:-:S05]  /*e2d0*/  LEA.HI.X R5, R2, R5, R7, 0x2, P0 ;  /* 0x0000000502057211 */ /* 0x000fca00000f1407 */
[----:B------:R1:W5:Y:S02]  /*e2e0*/  LDG.E R16, desc[UR46][R4.64] ;  /* 0x0000002e04107981 */ /* 0x000364000c1e1900 */
.L_x_4097:
[----:B------:R-:W2:Y:S01]  /*e2f0*/  S2R R2, SR_TID.X ;  /* 0x0000000000027919 */ /* 0x000ea20000002100 */
[----:B-1----:R-:W-:Y:S01]  /*e300*/  SHF.L.U32 R4, R8, 0x1f, RZ ;  /* 0x0000001f08047819 */ /* 0x002fe200000006ff */
[----:B------:R-:W-:Y:S01]  /*e310*/  BSSY B1, `(.L_x_4098) ;  /* 0x0000006000017945 */ /* 0x000fe20003800000 */
[----:B--2---:R-:W-:Y:S01]  /*e320*/  LOP3.LUT R3, R2, 0x7f, RZ, 0xc0, !PT ;  /* 0x0000007f02037812 */ /* 0x004fe200078ec0ff */
[----:B------:R-:W-:-:S03]  /*e330*/  IMAD R2, R18, 0x8, R17 ;  /* 0x0000000812027824 */ /* 0x000fc600078e0211 */
[----:B------:R-:W-:Y:S01]  /*e340*/  ISETP.NE.AND P1, PT, R3, RZ, PT ;  /* 0x000000ff0300720c */ /* 0x000fe20003f25270 */
[----:B------:R-:W1:Y:S02]  /*e350*/  SYNCS.PHASECHK.TRANS64.TRYWAIT P0, [R2+URZ+0x28c40], R4 ;  /* 0x028c4004020075a7 */ /* 0x000e64000800017f */
[----:B-1----:R-:W-:Y:S10]  /*e360*/  @!P0 BRA `(.L_x_4099) ;  /* 0x0000003400d08947 */ /* 0x002ff40003800000 */
.L_x_4194:
[----:B------:R-:W-:Y:S05]  /*e370*/  BSYNC B1 ;  /* 0x0000000000017941 */ /* 0x000fea0003800000 */
.L_x_4098:
        /* <DEDUP_REMOVED lines=9> */
.L_x_4101:
[----:B------:R-:W-:Y:S05]  /*e410*/  BSYNC B1 ;  /* 0x0000000000017941 */ /* 0x000fea0003800000 */
.L_x_4100:
[----:B------:R-:W-:Y:S01]  /*e420*/  IMAD.SHL.U32 R3, R0, 0x40, RZ ;  /* 0x0000004000037824 */ /* 0x000fe200078e00ff */
[----:B------:R-:W-:Y:S01]  /*e430*/  UIADD3 UR4, UP0, UR44, 0x370, URZ ;  /* 0x000003702c047890 */ /* 0x000fe2000ff1e03f */
[----:B------:R-:W-:Y:S01]  /*e440*/  IMAD.MOV.U32 R7, RZ, RZ, RZ ;  /* 0x000000ffff077224 */ /* 0x000fe200078e00ff */
[----:B------:R-:W-:Y:S01]  /*e450*/  PLOP3.LUT P0, PT, PT, PT, PT, 0x80, 0x0 ;  /* 0x000000000000781c */ /* 0x000fe20003f0f070 */
[----:B------:R-:W-:Y:S01]  /*e460*/  IMAD R0, R18, 0x2000, R17 ;  /* 0x0000200012007824 */ /* 0x000fe200078e0211 */
[----:B------:R-:W-:Y:S01]  /*e470*/  R2UR UR11, R3 ;  /* 0x00000000030b72ca */ /* 0x000fe200000e0000 */
[----:B------:R-:W-:Y:S01]  /*e480*/  VIADD R5, R2, 0x28c30 ;  /* 0x00028c3002057836 */ /* 0x000fe20000000000 */
[----:B------:R-:W-:Y:S01]  /*e490*/  R2UR UR10, R7 ;  /* 0x00000000070a72ca */ /* 0x000fe200000e0000 */
[----:B------:R-:W-:Y:S01]  /*e4a0*/  VIADD R0, R0, 0x22400 ;  /* 0x0002240000007836 */ /* 0x000fe20000000000 */
[----:B------:R-:W-:Y:S01]  /*e4b0*/  UIADD3.X UR5, URZ, UR45, URZ, UP0, !UPT ;  /* 0x0000002d3f057290 */ /* 0x000fe200087fe43f */
[----:B------:R-:W-:Y:S01]  /*e4c0*/  UMOV UR6, 0x0 ;  /* 0x0000000000067882 */ /* 0x000fe20000000000 */
[----:B------:R-:W-:-:S11]  /*e4d0*/  UMOV UR7, 0x14f00000 ;  /* 0x14f0000000077882 */ /* 0x000fd60000000000 */
.L_x_4102:
[----:B------:R-:W-:-:S13]  /*e4e0*/  @P0 ELECT P2, URZ, PT ;  /* 0x00000000003f082f */ /* 0x000fda0003840000 */
[----:B-----5:R-:W-:Y:S01]  /*e4f0*/  @P2 R2UR UR13, R16 ;  /* 0x00000000100d22ca */ /* 0x020fe200000e0000 */
[----:B------:R-:W-:Y:S01]  /*e500*/  UMOV UR12, UR36 ;  /* 0x00000024000c7c82 */ /* 0x000fe20008000000 */
        /* <DEDUP_REMOVED lines=9> */
.L_x_4195:
[----:B------:R-:W-:Y:S05]  /*e5a0*/  BSYNC B1 ;  /* 0x0000000000017941 */ /* 0x000fea0003800000 */
.L_x_4103:
[----:B------:R-:W-:Y:S01]  /*e5b0*/  BSSY B1, `(.L_x_4105) ;  /* 0x000000b000017945 */ /* 0x000fe20003800000 */
[----:B0-----:R-:W-:Y:S02]  /*e5c0*/  IMAD.MOV.U32 R8, RZ, RZ, 0x0 ;  /* 0x00000000ff087424 */ /* 0x001fe400078e00ff */
        /* <DEDUP_REMOVED lines=9> */
.L_x_4106:
[----:B------:R-:W-:Y:S05]  /*e660*/  BSYNC B1 ;  /* 0x0000000000017941 */ /* 0x000fea0003800000 */
.L_x_4105:
[----:B------:R-:W-:Y:S01]  /*e670*/  R2UR UR10, R7 ;  /* 0x00000000070a72ca */ /* 0x000fe200000e0000 */
[----:B------:R-:W-:Y:S01]  /*e680*/  IMAD R0, R18, 0x10000, R17 ;  /* 0x0001000012007824 */ /* 0x000fe200078e0211 */
[----:B------:R-:W-:Y:S01]  /*e690*/  R2UR UR6, R8 ;  /* 0x00000000080672ca */ /* 0x000fe200000e0000 */
[----:B------:R-:W-:Y:S01]  /*e6a0*/  UIADD3 UR4, UP0, UR44, 0x470, URZ ;  /* 0x000004702c047890 */ /* 0x000fe2000ff1e03f */
[----:B------:R-:W-:Y:S01]  /*e6b0*/  R2UR UR7, R9 ;  /* 0x00000000090772ca */ /* 0x000fe200000e0000 */
[----:B-12---:R-:W-:Y:S01]  /*e6c0*/  VIADD R2, R2, 0x28c50 ;  /* 0x00028c5002027836 */ /* 0x006fe20000000000 */
[----:B------:R-:W-:Y:S01]  /*e6d0*/  R2UR UR11, R3 ;  /* 0x00000000030b72ca */ /* 0x000fe200000e0000 */
[----:B------:R-:W-:Y:S01]  /*e6e0*/  VIADD R4, R0, 0x400 ;  /* 0x0000040000047836 */ /* 0x000fe20000000000 */
[----:B------:R-:W-:Y:S01]  /*e6f0*/  PLOP3.LUT P0, PT, PT, PT, PT, 0x80, 0x0 ;  /* 0x000000000000781c */ /* 0x000fe20003f0f070 */
[----:B------:R-:W-:-:S12]  /*e700*/  UIADD3.X UR5, URZ, UR45, URZ, UP0, !UPT ;  /* 0x0000002d3f057290 */ /* 0x000fd800087fe43f */
.L_x_4107:
[----:B------:R-:W-:-:S13]  /*e710*/  @P0 ELECT P1, URZ, PT ;  /* 0x00000000003f082f */ /* 0x000fda0003820000 */
[----:B------:R-:W-:Y:S01]  /*e720*/  @P1 R2UR UR13, R16 ;  /* 0x00000000100d12ca */ /* 0x000fe200000e0000 */
[----:B------:R-:W-:Y:S01]  /*e730*/  UMOV UR12, UR36 ;  /* 0x00000024000c7c82 */ /* 0x000fe20008000000 */
        /* <DEDUP_REMOVED lines=10> */
[----:B------:R-:W-:Y:S02]  /*e7e0*/  R2UR UR11, R3 ;  /* 0x00000000030b72ca */ /* 0x000fe400000e0000 */
[----:B------:R-:W-:-:S13]  /*e7f0*/  PLOP3.LUT P0, PT, PT, PT, PT, 0x80, 0x0 ;  /* 0x000000000000781c */ /* 0x000fda0003f0f070 */
.L_x_4108:
        /* <DEDUP_REMOVED lines=15> */
.L_x_4109:
        /* <DEDUP_REMOVED lines=15> */
.L_x_4110:
        /* <DEDUP_REMOVED lines=15> */
.L_x_4111:
        /* <DEDUP_REMOVED lines=15> */
.L_x_4112:
        /* <DEDUP_REMOVED lines=15> */
.L_x_4113:
        /* <DEDUP_REMOVED lines=15> */
.L_x_4114:
        /* <DEDUP_REMOVED lines=8> */
[----:B-1----:R-:W-:Y:S05]  /*ee20*/  @P0 BRA.U.ANY `(.L_x_4114) ;  /* 0xfffffffd00dc0947 */ /* 0x002fea000393ffff */
.L_x_4096:
[----:B------:R-:W-:Y:S05]  /*ee30*/  BSYNC B0 ;  /* 0x0000000000007941 */ /* 0x000fea0003800000 */
.L_x_4095:
[----:B------:R-:W-:-:S06]  /*ee40*/  UIADD3 UR4, UR38, -0x3, URZ ;  /* 0xfffffffd26047890 */ /* 0x000fcc000fffe03f */
[----:B------:R-:W-:-:S07]  /*ee50*/  IMAD.U32 R0, RZ, RZ, UR4 ;  /* 0x00000004ff007e24 */ /* 0x000fce000f8e00ff */
.L_x_4094:
[----:B------:R-:W-:Y:S01]  /*ee60*/  ISETP.NE.AND P0, PT, R6, RZ, PT ;  /* 0x000000ff0600720c */ /* 0x000fe20003f05270 */
[----:B------:R-:W-:-:S12]  /*ee70*/  BSSY B0, `(.L_x_4093) ;  /* 0x00001b2000007945 */ /* 0x000fd80003800000 */
[----:B------:R-:W-:Y:S05]  /*ee80*/  @!P0 BRA `(.L_x_4115) ;  /* 0x0000001800c08947 */ /* 0x000fea0003800000 */
.L_x_4156:
        /* <DEDUP_REMOVED lines=34> */
.L_x_4118:
[----:B------:R-:W1:Y:S01]  /*f0b0*/  S2R R2, SR_TID.X ;  /* 0x0000000000027919 */ /* 0x000e620000002100 */
[----:B0-----:R-:W-:Y:S01]  /*f0c0*/  IMAD R4, R7, 0x8, R17 ;  /* 0x0000000807047824 */ /* 0x001fe200078e0211 */
[----:B------:R-:W-:Y:S01]  /*f0d0*/  BSSY B2, `(.L_x_4119) ;  /* 0x0000006000027945 */ /* 0x000fe20003800000 */
[----:B-1----:R-:W-:Y:S02]  /*f0e0*/  LOP3.LUT R3, R2, 0x7f, RZ, 0xc0, !PT ;  /* 0x0000007f02037812 */ /* 0x002fe400078ec0ff */
[----:B------:R-:W-:Y:S02]  /*f0f0*/  SHF.L.U32 R2, R6, 0x1f, RZ ;  /* 0x0000001f06027819 */ /* 0x000fe400000006ff */
[----:B------:R-:W-:Y:S02]  /*f100*/  ISETP.NE.AND P1, PT, R3, RZ, PT ;  /* 0x000000ff0300720c */ /* 0x000fe40003f25270 */
[----:B------:R-:W0:Y:S02]  /*f110*/  SYNCS.PHASECHK.TRANS64.TRYWAIT P0, [R4+URZ+0x28c40], R2 ;  /* 0x028c4002040075a7 */ /* 0x000e24000800017f */
[----:B0-----:R-:W-:Y:S09]  /*f120*/  @!P0 BRA `(.L_x_4120) ;  /* 0x0000002800888947 */ /* 0x001ff20003800000 */
.L_x_4196:
[----:B------:R-:W-:Y:S05]  /*f130*/  BSYNC B2 ;  /* 0x0000000000027941 */ /* 0x000fea0003800000 */
.L_x_4119:
        /* <DEDUP_REMOVED lines=9> */
.L_x_4122:
[----:B------:R-:W-:Y:S05]  /*f1d0*/  BSYNC B2 ;  /* 0x0000000000027941 */ /* 0x000fea0003800000 */
.L_x_4121:
        /* <DEDUP_REMOVED lines=11> */
.L_x_4123:
        /* <DEDUP_REMOVED lines=13> */
.L_x_4197:
[----:B------:R-:W-:Y:S05]  /*f360*/  BSYNC B2 ;  /* 0x0000000000027941 */ /* 0x000fea0003800000 */
.L_x_4124:
        /* <DEDUP_REMOVED lines=11> */
.L_x_4127:
[----:B------:R-:W-:Y:S05]  /*f420*/  BSYNC B2 ;  /* 0x0000000000027941 */ /* 0x000fea0003800000 */
.L_x_4126:
        /* <DEDUP_REMOVED lines=9> */
.L_x_4128:
        /* <DEDUP_REMOVED lines=15> */
.L_x_4129:
        /* <DEDUP_REMOVED lines=15> */
.L_x_4130:
        /* <DEDUP_REMOVED lines=15> */
.L_x_4131:
        /* <DEDUP_REMOVED lines=15> */
.L_x_4132:
        /* <DEDUP_REMOVED lines=15> */
.L_x_4133:
        /* <DEDUP_REMOVED lines=15> */
.L_x_4134:
        /* <DEDUP_REMOVED lines=15> */
.L_x_4135:
        /* <DEDUP_REMOVED lines=10> */
.L_x_4117:
[----:B------:R-:W-:Y:S05]  /*fbf0*/  BSYNC B1 ;  /* 0x0000000000017941 */ /* 0x000fea0003800000 */
.L_x_4116:
[----:B------:R-:W2:Y:S01]  /*fc00*/  LDL R2, [R1+0x8] ;  /* 0x0000080001027983 */ /* 0x000ea20000100800 */
[----:B------:R-:W-:Y:S01]  /*fc10*/  VIADD R7, R7, 0x1 ;  /* 0x0000000107077836 */ /* 0x000fe20000000000 */
[----:B------:R-:W-:Y:S04]  /*fc20*/  BSSY B1, `(.L_x_4136) ;  /* 0x00000d3000017945 */ /* 0x000fe80003800000 */
[----:B------:R-:W-:-:S04]  /*fc30*/  ISETP.NE.AND P0, PT, R7, 0x2, PT ;  /* 0x000000020700780c */ /* 0x000fc80003f05270 */
[----:B------:R-:W-:Y:S02]  /*fc40*/  SEL R3, RZ, 0x1, P0 ;  /* 0x00000001ff037807 */ /* 0x000fe40000000000 */
[----:B------:R-:W-:Y:S02]  /*fc50*/  SEL R18, R7, RZ, P0 ;  /* 0x000000ff07127207 */ /* 0x000fe40000000000 */
[----:B0-----:R-:W-:-:S05]  /*fc60*/  LOP3.LUT R8, R6, R3, RZ, 0x3c, !PT ;  /* 0x0000000306087212 */ /* 0x001fca00078e3cff */
[----:B------:R0:W-:Y:S01]  /*fc70*/  STL [R1], R8 ;  /* 0x0000000801007387 */ /* 0x0001e20000100800 */
[----:B--2---:R-:W-:-:S13]  /*fc80*/  ISETP.NE.AND P2, PT, R2, RZ, PT ;  /* 0x000000ff0200720c */ /* 0x004fda0003f45270 */
[----:B0-----:R-:W-:Y:S05]  /*fc90*/  @!P2 BRA `(.L_x_4137) ;  /* 0x0000000c002ca947 */ /* 0x001fea0003800000 */
        /* <DEDUP_REMOVED lines=23> */
.L_x_4138:
        /* <DEDUP_REMOVED lines=8> */
.L_x_4198:
[----:B------:R-:W-:Y:S05]  /*fe90*/  BSYNC B2 ;  /* 0x0000000000027941 */ /* 0x000fea0003800000 */
.L_x_4139:
        /* <DEDUP_REMOVED lines=9> */
.L_x_4142:
[----:B------:R-:W-:Y:S05]  /*ff30*/  BSYNC B2 ;  /* 0x0000000000027941 */ /* 0x000fea0003800000 */
.L_x_4141:
        /* <DEDUP_REMOVED lines=11> */
.L_x_4143:
        /* <DEDUP_REMOVED lines=13> */
.L_x_4199:
[----:B------:R-:W-:Y:S05]  /*100c0*/  BSYNC B2 ;  /* 0x0000000000027941 */ /* 0x000fea0003800000 */
.L_x_4144:
        /* <DEDUP_REMOVED lines=11> */
.L_x_4147:
[----:B------:R-:W-:Y:S05]  /*10180*/  BSYNC B2 ;  /* 0x0000000000027941 */ /* 0x000fea0003800000 */
.L_x_4146:
        /* <DEDUP_REMOVED lines=9> */
.L_x_4148:
        /* <DEDUP_REMOVED lines=15> */
.L_x_4149:
        /* <DEDUP_REMOVED lines=15> */
.L_x_4150:
        /* <DEDUP_REMOVED lines=15> */
.L_x_4151:
        /* <DEDUP_REMOVED lines=15> */
.L_x_4152:
        /* <DEDUP_REMOVED lines=15> */
.L_x_4153:
        /* <DEDUP_REMOVED lines=15> */
.L_x_4154:
        /* <DEDUP_REMOVED lines=15> */
.L_x_4155:
        /* <DEDUP_REMOVED lines=10> */
.L_x_4137:
[----:B------:R-:W-:Y:S05]  /*10950*/  BSYNC B1 ;  /* 0x0000000000017941 */ /* 0x000fea0003800000 */
.L_x_4136:
[C---:B------:R-:W-:Y:S01]  /*10960*/  ISETP.GT.AND P0, PT, R0.reuse, 0x1, PT ;  /* 0x000000010000780c */ /* 0x040fe20003f04270 */
[----:B------:R-:W-:-:S12]  /*10970*/  VIADD R0, R0, 0xfffffffe ;  /* 0xfffffffe00007836 */ /* 0x000fd80000000000 */
[----:B------:R-:W-:Y:S05]  /*10980*/  @P0 BRA `(.L_x_4156) ;  /* 0xffffffe400400947 */ /* 0x000fea000383ffff */
.L_x_4115:
[----:B------:R-:W-:Y:S05]  /*10990*/  BSYNC B0 ;  /* 0x0000000000007941 */ /* 0x000fea0003800000 */
.L_x_4093:
        /* <DEDUP_REMOVED lines=24> */
.L_x_4158:
[----:B------:R-:W-:Y:S05]  /*10b20*/  BSYNC B0 ;  /* 0x0000000000007941 */ /* 0x000fea0003800000 */
.L_x_4157:
[----:B------:R-:W-:-:S07]  /*10b30*/  SEL R18, R18, RZ, P0 ;  /* 0x000000ff12127207 */ /* 0x000fce0000000000 */
.L_x_4061:
[----:B------:R-:W-:Y:S05]  /*10b40*/  BSYNC B7 ;  /* 0x0000000000077941 */ /* 0x000fea0003800000 */
.L_x_4059:
[----:B-12---:R-:W2:Y:S04]  /*10b50*/  LDL R0, [R1+0x20] ;  /* 0x0000200001007983 */ /* 0x006ea80000100800 */
[----:B0-----:R0:W5:Y:S01]  /*10b60*/  LDL R2, [R1+0x10] ;  /* 0x0000100001027983 */ /* 0x0011620000100800 */
        /* <DEDUP_REMOVED lines=12> */
.L_x_4159:
[----:B------:R-:W-:-:S03]  /*10c30*/  UMOV UR4, 0xffffffff ;  /* 0xffffffff00047882 */ /* 0x000fc60000000000 */
[----:B------:R-:W-:Y:S05]  /*10c40*/  BRA.DIV UR4, `(.L_x_4161) ;  /* 0x0000001204107947 */ /* 0x000fea000b800000 */
[----:B-----5:R0:W1:Y:S02]  /*10c50*/  SHFL.IDX PT, R14, R2, RZ, 0x1f ;  /* 0x00001fff020e7589 */ /* 0x02006400000e0000 */
.L_x_4202:
        /* <DEDUP_REMOVED lines=8> */
.L_x_4160:
[----:B------:R-:W3:Y:S01]  /*10ce0*/  LDL R0, [R1+0x10] ;  /* 0x0000100001007983 */ /* 0x000ee20000100800 */
[----:B------:R-:W-:Y:S02]  /*10cf0*/  ULDC UR4, c[0x0][0xc38] ;  /* 0x00030e0000047ab9 */ /* 0x000fe40000000800 */
[----:B---3--:R-:W-:-:S13]  /*10d00*/  ISETP.GE.AND P0, PT, R0, UR4, PT ;  /* 0x0000000400007c0c */ /* 0x008fda000bf06270 */
[----:B------:R-:W-:Y:S05]  /*10d10*/  @!P0 BRA `(.L_x_4162) ;  /* 0xffffffb000708947 */ /* 0x000fea000383ffff */
.L_x_4056:
[----:B-1----:R-:W3:Y:S01]  /*10d20*/  LDL.LU R0, [R1+0x18] ;  /* 0x0000180001007983 */ /* 0x002ee20000300800 */
[----:B------:R-:W-:Y:S01]  /*10d30*/  BSSY B0, `(.L_x_4163) ;  /* 0x000000b000007945 */ /* 0x000fe20003800000 */
[----:B------:R-:W1:Y:S01]  /*10d40*/  S2R R5, SR_CgaCtaId ;  /* 0x0000000000057919 */ /* 0x000e620000008800 */
[----:B---3--:R-:W-:-:S05]  /*10d50*/  VIADD R0, R0, 0x1 ;  /* 0x0000000100007836 */ /* 0x008fca0000000000 */
[----:B0-2---:R-:W-:-:S04]  /*10d60*/  LEA.HI R2, R0, R0, RZ, 0x1 ;  /* 0x0000000000027211 */ /* 0x005fc800078f08ff */
[----:B------:R-:W-:-:S05]  /*10d70*/  LOP3.LUT R3, R2, 0xfffffffe, RZ, 0xc0, !PT ;  /* 0xfffffffe02037812 */ /* 0x000fca00078ec0ff */
[----:B------:R-:W-:Y:S01]  /*10d80*/  IMAD.IADD R3, R0, 0x1, -R3 ;  /* 0x0000000100037824 */ /* 0x000fe200078e0a03 */
[----:B------:R-:W-:-:S04]  /*10d90*/  MOV R0, 0x400 ;  /* 0x0000040000007802 */ /* 0x000fc80000000f00 */
[----:B-1----:R-:W-:Y:S02]  /*10da0*/  LEA R0, R5, R0, 0x18 ;  /* 0x0000000005007211 */ /* 0x002fe400078ec0ff */
[----:B------:R-:W-:-:S04]  /*10db0*/  SHF.L.U32 R3, R3, 0x1f, RZ ;  /* 0x0000001f03037819 */ /* 0x000fc800000006ff */
[----:B------:R-:W0:Y:S02]  /*10dc0*/  SYNCS.PHASECHK.TRANS64.TRYWAIT P0, [R0+URZ+0x28c20], R3 ;  /* 0x028c2003000075a7 */ /* 0x000e24000800017f */
[----:B0-----:R-:W-:Y:S05]  /*10dd0*/  @!P0 BRA `(.L_x_4164) ;  /* 0x0000000c00d48947 */ /* 0x001fea0003800000 */
.L_x_4203:
[----:B------:R-:W-:Y:S05]  /*10de0*/  BSYNC B0 ;  /* 0x0000000000007941 */ /* 0x000fea0003800000 */
.L_x_4163:
[----:B------:R-:W-:-:S03]  /*10df0*/  UMOV UR4, 0xffffffff ;  /* 0xffffffff00047882 */ /* 0x000fc60000000000 */
[----:B------:R-:W-:Y:S05]  /*10e00*/  BRA.DIV UR4, `(.L_x_4165) ;  /* 0x0000000e04dc7947 */ /* 0x000fea000b800000 */
[----:B------:R-:W1:Y:S02]  /*10e10*/  S2R R2, SR_TID.X ;  /* 0x0000000000027919 */ /* 0x000e640000002100 */
[----:B-1----:R-:W-:-:S04]  /*10e20*/  SHF.R.U32.HI R2, RZ, 0x5, R2 ;  /* 0x00000005ff027819 */ /* 0x002fc80000011602 */
[----:B------:R-:W-:-:S05]  /*10e30*/  LOP3.LUT R2, R2, 0x3, RZ, 0xc0, !PT ;  /* 0x0000000302027812 */ /* 0x000fca00078ec0ff */
[----:B------:R1:W2:Y:S02]  /*10e40*/  SHFL.IDX PT, R14, R2, RZ, 0x1f ;  /* 0x00001fff020e7589 */ /* 0x0002a400000e0000 */
.L_x_4206:
[----:B--2---:R-:W-:Y:S01]  /*10e50*/  ISETP.NE.AND P0, PT, R14, RZ, PT ;  /* 0x000000ff0e00720c */ /* 0x004fe20003f05270 */
[----:B------:R-:W-:-:S12]  /*10e60*/  BSSY B0, `(.L_x_4166) ;  /* 0x0000025000007945 */ /* 0x000fd80003800000 */
[----:B------:R-:W-:Y:S05]  /*10e70*/  @P0 BRA `(.L_x_4167) ;  /* 0x00000000008c0947 */ /* 0x000fea0003800000 */
[----:B------:R-:W-:-:S03]  /*10e80*/  UMOV UR4, 0xffffffff ;  /* 0xffffffff00047882 */ /* 0x000fc60000000000 */
[----:B------:R-:W-:Y:S05]  /*10e90*/  BRA.DIV UR4, `(.L_x_4168) ;  /* 0x0000000e04ec7947 */ /* 0x000fea000b800000 */
[----:B------:R-:W-:-:S13]  /*10ea0*/  ELECT P6, URZ, PT ;  /* 0x00000000003f782f */ /* 0x000fda00038c0000 */
.L_x_4209:
[----:B------:R-:W-:Y:S05]  /*10eb0*/  @!P6 BRA `(.L_x_4167) ;  /* 0x00000000007ce947 */ /* 0x000fea0003800000 */
[----:B------:R-:W-:-:S06]  /*10ec0*/  ULOP3.LUT UR4, UR40, 0x2, URZ, 0xfc, !UPT ;  /* 0x0000000228047892 */ /* 0x000fcc000f8efc3f */
[----:B-1----:R-:W-:-:S05]  /*10ed0*/  IMAD.U32 R2, RZ, RZ, UR4 ;  /* 0x00000004ff027e24 */ /* 0x002fca000f8e00ff */
[----:B------:R-:W-:-:S13]  /*10ee0*/  ISETP.NE.AND P2, PT, R2, 0x3, PT ;  /* 0x000000030200780c */ /* 0x000fda0003f45270 */
[----:B------:R-:W-:Y:S05]  /*10ef0*/  @!P2 BRA `(.L_x_4169) ;  /* 0x000000000004a947 */ /* 0x000fea0003800000 */
[----:B------:R-:W-:Y:S01]  /*10f00*/  BPT.TRAP 0x1 ;  /* 0x000000040000795c */ /* 0x000fe20000300000 */
.L_x_4169:
        /* <DEDUP_REMOVED lines=13> */
.L_x_4210:
[----:B------:R-:W1:Y:S02]  /*10fe0*/  SYNCS.PHASECHK.TRANS64.TRYWAIT P0, [R3+URZ], R2 ;  /* 0x00000002030075a7 */ /* 0x000e64000800017f */
[----:B-1----:R-:W-:Y:S05]  /*10ff0*/  @!P0 BRA `(.L_x_4171) ;  /* 0x0000000c00c88947 */ /* 0x002fea0003800000 */
.L_x_4211:
[----:B------:R-:W-:Y:S05]  /*11000*/  @!P2 BRA `(.L_x_4172) ;  /* 0x000000000004a947 */ /* 0x000fea0003800000 */
[----:B------:R-:W-:Y:S01]  /*11010*/  BPT.TRAP 0x1 ;  /* 0x000000040000795c */ /* 0x000fe20000300000 */
.L_x_4172:
[----:B-1----:R-:W-:-:S04]  /*11020*/  VIADD R3, R0, 0x28c60 ;  /* 0x00028c6000037836 */ /* 0x002fc80000000000 */
[----:B------:R-:W-:-:S04]  /*11030*/  IMAD R18, R18, 0x8, R3 ;  /* 0x0000000812127824 */ /* 0x000fc800078e0203 */
[----:B------:R-:W1:Y:S02]  /*11040*/  SYNCS.PHASECHK.TRANS64.TRYWAIT P0, [R18+URZ], R5 ;  /* 0x00000005120075a7 */ /* 0x000e64000800017f */
[----:B-1----:R-:W-:Y:S05]  /*11050*/  @!P0 BRA `(.L_x_4173) ;  /* 0x0000000c00c48947 */ /* 0x002fea0003800000 */
.L_x_4212:
[----:B------:R-:W-:-:S07]  /*11060*/  IMAD R3, R4, 0x8, R3 ;  /* 0x0000000804037824 */ /* 0x000fce00078e0203 */
.L_x_4174:
[----:B--2---:R2:W3:Y:S02]  /*11070*/  SYNCS.PHASECHK.TRANS64.TRYWAIT P0, [R3+URZ], R2 ;  /* 0x00000002030075a7 */ /* 0x0044e4000800017f */
[----:B---3--:R-:W-:Y:S05]  /*11080*/  @!P0 NANOSLEEP.SYNCS 0x989680 ;  /* 0x009896800000895d */ /* 0x008fea0003900000 */
[----:B------:R-:W3:Y:S02]  /*11090*/  @!P0 SYNCS.PHASECHK.TRANS64 P0, [R3+URZ], R2 ;  /* 0x00000002030085a7 */ /* 0x000ee4000800007f */
[----:B---3--:R-:W-:Y:S05]  /*110a0*/  @!P0 BRA `(.L_x_4174) ;  /* 0xfffffffc00f08947 */ /* 0x008fea000383ffff */
.L_x_4167:
[----:B------:R-:W-:Y:S05]  /*110b0*/  BSYNC B0 ;  /* 0x0000000000007941 */ /* 0x000fea0003800000 */
.L_x_4166:
[----:B------:R-:W-:Y:S05]  /*110c0*/  EXIT ;  /* 0x000000000000794d */ /* 0x000fea0003800000 */
.L_x_4008:
[----:B0-----:R-:W-:-:S04]  /*110d0*/  IMAD.U32 R3, RZ, RZ, UR21 ;  /* 0x00000015ff037e24 */ /* 0x001fc8000f8e00ff */
[----:B------:R0:W1:Y:S03]  /*110e0*/  SYNCS.PHASECHK.TRANS64.TRYWAIT P1, [R3+URZ+0x28c50], R0 ;  /* 0x028c5000030075a7 */ /* 0x000066000802017f */
[----:B-1----:R-:W-:Y:S05]  /*110f0*/  @!P1 NANOSLEEP.SYNCS 0x989680 ;  /* 0x009896800000995d */ /* 0x002fea0003900000 */
[----:B------:R-:W1:Y:S02]  /*11100*/  @!P1 SYNCS.PHASECHK.TRANS64 P1, [R3+URZ+0x28c50], R0 ;  /* 0x028c5000030095a7 */ /* 0x000e64000802007f */
[----:B-1----:R-:W-:Y:S05]  /*11110*/  @!P1 BRA `(.L_x_4008) ;  /* 0xfffffffc00ec9947 */ /* 0x002fea000383ffff */
[----:B------:R-:W-:Y:S05]  /*11120*/  BRA `(.L_x_4175) ;  /* 0xffffff0800407947 */ /* 0x000fea000383ffff */
.L_x_4013:
[----:B-1----:R-:W-:-:S04]  /*11130*/  IMAD.U32 R3, RZ, RZ, UR21 ;  /* 0x00000015ff037e24 */ /* 0x002fc8000f8e00ff */
[----:B------:R1:W2:Y:S03]  /*11140*/  SYNCS.PHASECHK.TRANS64.TRYWAIT P1, [R3+URZ+0x28c50], R0 ;  /* 0x028c5000030075a7 */ /* 0x0002a6000802017f */
[----:B--2---:R-:W-:Y:S05]  /*11150*/  @!P1 NANOSLEEP.SYNCS 0x989680 ;  /* 0x009896800000995d */ /* 0x004fea0003900000 */
[----:B------:R-:W2:Y:S02]  /*11160*/  @!P1 SYNCS.PHASECHK.TRANS64 P1, [R3+URZ+0x28c50], R0 ;  /* 0x028c5000030095a7 */ /* 0x000ea4000802007f */
[----:B--2---:R-:W-:Y:S05]  /*11170*/  @!P1 BRA `(.L_x_4013) ;  /* 0xfffffffc00ec9947 */ /* 0x004fea000383ffff */
[----:B------:R-:W-:Y:S05]  /*11180*/  BRA `(.L_x_4012) ;  /* 0xffffff14003c7947 */ /* 0x000fea000383ffff */
.L_x_4016:
[----:B0-----:R-:W-:-:S04]  /*11190*/  IMAD.U32 R3, RZ, RZ, UR43 ;  /* 0x0000002bff037e24 */ /* 0x001fc8000f8e00ff */
[----:B------:R0:W1:Y:S03]  /*111a0*/  SYNCS.PHASECHK.TRANS64.TRYWAIT P1, [R3+URZ+0x28c00], R0 ;  /* 0x028c0000030075a7 */ /* 0x000066000802017f */
[----:B-1----:R-:W-:Y:S05]  /*111b0*/  @!P1 NANOSLEEP.SYNCS 0x989680 ;  /* 0x009896800000995d */ /* 0x002fea0003900000 */
[----:B------:R-:W1:Y:S02]  /*111c0*/  @!P1 SYNCS.PHASECHK.TRANS64 P1, [R3+URZ+0x28c00], R0 ;  /* 0x028c0000030095a7 */ /* 0x000e64000802007f */
[----:B-1----:R-:W-:Y:S05]  /*111d0*/  @!P1 BRA `(.L_x_4016) ;  /* 0xfffffffc00ec9947 */ /* 0x002fea000383ffff */
[----:B------:R-:W-:Y:S05]  /*111e0*/  BRA `(.L_x_4176) ;  /* 0xffffff2400d07947 */ /* 0x000fea000383ffff */
.L_x_4020:
[----:B--2---:R2:W3:Y:S02]  /*111f0*/  SYNCS.PHASECHK.TRANS64.TRYWAIT P1, [R7+URZ+0x28c30], R8 ;  /* 0x028c3008070075a7 */ /* 0x0044e4000802017f */
[----:B---3--:R-:W-:Y:S05]  /*11200*/  @!P1 NANOSLEEP.SYNCS 0x989680 ;  /* 0x009896800000995d */ /* 0x008fea0003900000 */
[----:B------:R-:W3:Y:S02]  /*11210*/  @!P1 SYNCS.PHASECHK.TRANS64 P1, [R7+URZ+0x28c30], R8 ;  /* 0x028c3008070095a7 */ /* 0x000ee4000802007f */
[----:B---3--:R-:W-:Y:S05]  /*11220*/  @!P1 BRA `(.L_x_4020) ;  /* 0xfffffffc00f09947 */ /* 0x008fea000383ffff */
[----:B------:R-:W-:Y:S05]  /*11230*/  BRA `(.L_x_4019) ;  /* 0xffffff2400ec7947 */ /* 0x000fea000383ffff */
.L_x_4024:
[----:B----4-:R4:W0:Y:S02]  /*11240*/  SYNCS.PHASECHK.TRANS64.TRYWAIT P3, [R7+URZ+0x28c50], R8 ;  /* 0x028c5008070075a7 */ /* 0x010824000806017f */
[----:B0-----:R-:W-:Y:S05]  /*11250*/  @!P3 NANOSLEEP.SYNCS 0x989680 ;  /* 0x009896800000b95d */ /* 0x001fea0003900000 */
[----:B------:R-:W0:Y:S02]  /*11260*/  @!P3 SYNCS.PHASECHK.TRANS64 P3, [R7+URZ+0x28c50], R8 ;  /* 0x028c50080700b5a7 */ /* 0x000e24000806007f */
[----:B0-----:R-:W-:Y:S05]  /*11270*/  @!P3 BRA `(.L_x_4024) ;  /* 0xfffffffc00f0b947 */ /* 0x001fea000383ffff */
[----:B------:R-:W-:Y:S05]  /*11280*/  BRA `(.L_x_4023) ;  /* 0xffffff3800807947 */ /* 0x000fea000383ffff */
.L_x_4029:
[----:B--2---:R-:W-:-:S04]  /*11290*/  IMAD.U32 R6, RZ, RZ, UR25 ;  /* 0x00000019ff067e24 */ /* 0x004fc8000f8e00ff */
[----:B------:R2:W3:Y:S03]  /*112a0*/  SYNCS.PHASECHK.TRANS64.TRYWAIT P3, [R6+URZ+0x28c30], R7 ;  /* 0x028c3007060075a7 */ /* 0x0004e6000806017f */
[----:B---3--:R-:W-:Y:S05]  /*112b0*/  @!P3 NANOSLEEP.SYNCS 0x989680 ;  /* 0x009896800000b95d */ /* 0x008fea0003900000 */
[----:B------:R-:W3:Y:S02]  /*112c0*/  @!P3 SYNCS.PHASECHK.TRANS64 P3, [R6+URZ+0x28c30], R7 ;  /* 0x028c30070600b5a7 */ /* 0x000ee4000806007f */
[----:B---3--:R-:W-:Y:S05]  /*112d0*/  @!P3 BRA `(.L_x_4029) ;  /* 0xfffffffc00ecb947 */ /* 0x008fea000383ffff */
[----:B------:R-:W-:Y:S05]  /*112e0*/  BRA `(.L_x_4028) ;  /* 0xffffff3c00887947 */ /* 0x000fea000383ffff */
.L_x_4033:
[----:B---3--:R3:W4:Y:S02]  /*112f0*/  SYNCS.PHASECHK.TRANS64.TRYWAIT P3, [R170+URZ+0x28c50], R7 ;  /* 0x028c5007aa0075a7 */ /* 0x008724000806017f */
[----:B----4-:R-:W-:Y:S05]  /*11300*/  @!P3 NANOSLEEP.SYNCS 0x989680 ;  /* 0x009896800000b95d */ /* 0x010fea0003900000 */
[----:B------:R-:W4:Y:S02]  /*11310*/  @!P3 SYNCS.PHASECHK.TRANS64 P3, [R170+URZ+0x28c50], R7 ;  /* 0x028c5007aa00b5a7 */ /* 0x000f24000806007f */
[----:B----4-:R-:W-:Y:S05]  /*11320*/  @!P3 BRA `(.L_x_4033) ;  /* 0xfffffffc00f0b947 */ /* 0x010fea000383ffff */
[----:B------:R-:W-:Y:S05]  /*11330*/  BRA `(.L_x_4032) ;  /* 0xffffff5400fc7947 */ /* 0x000fea000383ffff */
.L_x_4039:
[----:B--2---:R-:W-:-:S04]  /*11340*/  IMAD.U32 R6, RZ, RZ, UR23 ;  /* 0x00000017ff067e24 */ /* 0x004fc8000f8e00ff */
[----:B------:R2:W4:Y:S03]  /*11350*/  SYNCS.PHASECHK.TRANS64.TRYWAIT P2, [R6+URZ+0x28c30], R7 ;  /* 0x028c3007060075a7 */ /* 0x000526000804017f */
[----:B----4-:R-:W-:Y:S05]  /*11360*/  @!P2 NANOSLEEP.SYNCS 0x989680 ;  /* 0x009896800000a95d */ /* 0x010fea0003900000 */
[----:B------:R-:W4:Y:S02]  /*11370*/  @!P2 SYNCS.PHASECHK.TRANS64 P2, [R6+URZ+0x28c30], R7 ;  /* 0x028c30070600a5a7 */ /* 0x000f24000804007f */
[----:B----4-:R-:W-:Y:S05]  /*11380*/  @!P2 BRA `(.L_x_4039) ;  /* 0xfffffffc00eca947 */ /* 0x010fea000383ffff */
[----:B------:R-:W-:Y:S05]  /*11390*/  BRA `(.L_x_4038) ;  /* 0xffffff5800e47947 */ /* 0x000fea000383ffff */
.L_x_4043:
[----:B---3--:R3:W4:Y:S02]  /*113a0*/  SYNCS.PHASECHK.TRANS64.TRYWAIT P2, [R170+URZ+0x28c50], R7 ;  /* 0x028c5007aa0075a7 */ /* 0x008724000804017f */
[----:B----4-:R-:W-:Y:S05]  /*113b0*/  @!P2 NANOSLEEP.SYNCS 0x989680 ;  /* 0x009896800000a95d */ /* 0x010fea0003900000 */
[----:B------:R-:W4:Y:S02]  /*113c0*/  @!P2 SYNCS.PHASECHK.TRANS64 P2, [R170+URZ+0x28c50], R7 ;  /* 0x028c5007aa00a5a7 */ /* 0x000f24000804007f */
[----:B----4-:R-:W-:Y:S05]  /*113d0*/  @!P2 BRA `(.L_x_4043) ;  /* 0xfffffffc00f0a947 */ /* 0x010fea000383ffff */
[----:B------:R-:W-:Y:S05]  /*113e0*/  BRA `(.L_x_4042) ;  /* 0xffffff7000087947 */ /* 0x000fea000383ffff */
.L_x_4067:
[----:B------:R-:W-:Y:S02]  /*113f0*/  IMAD.MOV.U32 R13, RZ, RZ, R4 ;  /* 0x000000ffff0d7224 */ /* 0x000fe400078e0004 */
[----:B------:R-:W-:Y:S02]  /*11400*/  IMAD.MOV.U32 R12, RZ, RZ, RZ ;  /* 0x000000ffff0c7224 */ /* 0x000fe400078e00ff */
[----:B------:R-:W-:Y:S02]  /*11410*/  IMAD.MOV.U32 R11, RZ, RZ, 0x1f ;  /* 0x0000001fff0b7424 */ /* 0x000fe400078e00ff */
[----:B------:R-:W-:-:S07]  /*11420*/  IMAD.MOV.U32 R15, RZ, RZ, -0x1 ;  /* 0xffffffffff0f7424 */ /* 0x000fce00078e00ff */
[----:B0-----:R-:W-:Y:S05]  /*11430*/  WARPSYNC.COLLECTIVE R15, `(.L_x_4177) ;  /* 0x000000000f087348 */ /* 0x001fea0003c00000 */
[----:B------:R1:W2:Y:S02]  /*11440*/  SHFL.IDX P6, R14, R13, R12, R11 ;  /* 0x0000000c0d0e7389 */ /* 0x0002a400000c000b */
[----:B012---:R-:W-:Y:S01]  /*11450*/  ENDCOLLECTIVE ;  /* 0x000000000000791b */ /* 0x007fe20003800000 */
.L_x_4177:
[----:B------:R-:W-:Y:S05]  /*11460*/  BRA `(.L_x_4178) ;  /* 0xffffffb4005c7947 */ /* 0x000fea000383ffff */
.L_x_4069:
[----:B------:R-:W-:Y:S01]  /*11470*/  BSSY B0, `(.L_x_4179) ;  /* 0x0000006000007945 */ /* 0x000fe20003800000 */
[----:B------:R-:W-:-:S07]  /*11480*/  IMAD.MOV.U32 R15, RZ, RZ, -0x1 ;  /* 0xffffffffff0f7424 */ /* 0x000fce00078e00ff */
[----:B0--3--:R-:W-:Y:S05]  /*11490*/  WARPSYNC.COLLECTIVE R15, `(.L_x_4180) ;  /* 0x000000000f0c7348 */ /* 0x009fea0003c00000 */
[----:B------:R-:W-:Y:S02]  /*114a0*/  ELECT P6, UR62, PT ;  /* 0x00000000003e782f */ /* 0x000fe400038c0000 */
[----:B------:R-:W-:Y:S01]  /*114b0*/  MOV R14, UR62 ;  /* 0x0000003e000e7c02 */ /* 0x000fe20008000f00 */
[----:B0--3--:R-:W-:Y:S10]  /*114c0*/  ENDCOLLECTIVE ;  /* 0x000000000000791b */ /* 0x009ff40003800000 */
.L_x_4180:
[----:B------:R-:W-:Y:S05]  /*114d0*/  BSYNC B0 ;  /* 0x0000000000007941 */ /* 0x000fea0003800000 */
.L_x_4179:
[----:B------:R-:W-:Y:S05]  /*114e0*/  BRA `(.L_x_4181) ;  /* 0xffffffb400607947 */ /* 0x000fea000383ffff */
.L_x_4071:
[----:B0-----:R0:W1:Y:S02]  /*114f0*/  SYNCS.PHASECHK.TRANS64.TRYWAIT P0, [R3+URZ+0x28c40], R0 ;  /* 0x028c4000030075a7 */ /* 0x001064000800017f */
[----:B-1----:R-:W-:Y:S05]  /*11500*/  @!P0 NANOSLEEP.SYNCS 0x989680 ;  /* 0x009896800000895d */ /* 0x002fea0003900000 */
[----:B------:R-:W1:Y:S02]  /*11510*/  @!P0 SYNCS.PHASECHK.TRANS64 P0, [R3+URZ+0x28c40], R0 ;  /* 0x028c4000030085a7 */ /* 0x000e64000800007f */
[----:B-1----:R-:W-:Y:S05]  /*11520*/  @!P0 BRA `(.L_x_4071) ;  /* 0xfffffffc00f08947 */ /* 0x002fea000383ffff */
[----:B------:R-:W-:Y:S05]  /*11530*/  BRA `(.L_x_4182) ;  /* 0xffffffb400c47947 */ /* 0x000fea000383ffff */
.L_x_4075:
[----:B------:R-:W-:Y:S02]  /*11540*/  IMAD.MOV.U32 R13, RZ, RZ, R2 ;  /* 0x000000ffff0d7224 */ /* 0x000fe400078e0002 */
[----:B------:R-:W-:Y:S02]  /*11550*/  IMAD.MOV.U32 R12, RZ, RZ, RZ ;  /* 0x000000ffff0c7224 */ /* 0x000fe400078e00ff */
[----:B------:R-:W-:Y:S02]  /*11560*/  IMAD.MOV.U32 R11, RZ, RZ, 0x181f ;  /* 0x0000181fff0b7424 */ /* 0x000fe400078e00ff */
[----:B------:R-:W-:Y:S02]  /*11570*/  IMAD.MOV.U32 R15, RZ, RZ, -0x1 ;  /* 0xffffffffff0f7424 */ /* 0x000fe400078e00ff */
[----:B------:R-:W-:-:S07]  /*11580*/  IMAD.U32 R4, RZ, RZ, UR39 ;  /* 0x00000027ff047e24 */ /* 0x000fce000f8e00ff */
[----:B-----5:R-:W-:Y:S05]  /*11590*/  WARPSYNC.COLLECTIVE R15, `(.L_x_4183) ;  /* 0x000000000f087348 */ /* 0x020fea0003c00000 */
[----:B------:R0:W1:Y:S02]  /*115a0*/  SHFL.IDX P6, R14, R13, R12, R11 ;  /* 0x0000000c0d0e7389 */ /* 0x00006400000c000b */
[----:B01---5:R-:W-:Y:S01]  /*115b0*/  ENDCOLLECTIVE ;  /* 0x000000000000791b */ /* 0x023fe20003800000 */
.L_x_4183:
[----:B------:R-:W-:Y:S02]  /*115c0*/  IMAD R4, R4, 0x40, R10 ;  /* 0x0000004004047824 */ /* 0x000fe400078e020a */
[----:B------:R-:W-:Y:S02]  /*115d0*/  IMAD.MOV.U32 R13, RZ, RZ, R0 ;  /* 0x000000ffff0d7224 */ /* 0x000fe400078e0000 */
[----:B------:R-:W-:-:S07]  /*115e0*/  IMAD.MOV.U32 R5, RZ, RZ, R14 ;  /* 0x000000ffff057224 */ /* 0x000fce00078e000e */
[----:B------:R-:W-:Y:S05]  /*115f0*/  WARPSYNC.COLLECTIVE R15, `(.L_x_4184) ;  /* 0x000000000f087348 */ /* 0x000fea0003c00000 */
[----:B------:R0:W1:Y:S02]  /*11600*/  SHFL.IDX P6, R14, R13, R12, R11 ;  /* 0x0000000c0d0e7389 */ /* 0x00006400000c000b */
[----:B01----:R-:W-:Y:S01]  /*11610*/  ENDCOLLECTIVE ;  /* 0x000000000000791b */ /* 0x003fe20003800000 */
.L_x_4184:
[----:B------:R-:W-:Y:S02]  /*11620*/  ULDC UR4, c[0x0][0x288] ;  /* 0x0000a20000047ab9 */ /* 0x000fe40000000800 */
[----:B------:R-:W-:-:S05]  /*11630*/  IMAD R3, R7, UR4, RZ ;  /* 0x0000000407037c24 */ /* 0x000fca000f8e02ff */
[----:B------:R-:W-:Y:S01]  /*11640*/  ISETP.GE.AND P1, PT, R4, R3, PT ;  /* 0x000000030400720c */ /* 0x000fe20003f26270 */
[----:B------:R-:W-:Y:S02]  /*11650*/  IMAD.MOV.U32 R13, RZ, RZ, R2 ;  /* 0x000000ffff0d7224 */ /* 0x000fe400078e0002 */
[----:B------:R-:W-:Y:S02]  /*11660*/  IMAD.MOV.U32 R12, RZ, RZ, 0x1 ;  /* 0x00000001ff0c7424 */ /* 0x000fe400078e00ff */
[----:B------:R-:W-:-:S08]  /*11670*/  IMAD.MOV.U32 R6, RZ, RZ, R14 ;  /* 0x000000ffff067224 */ /* 0x000fd000078e000e */
[----:B------:R-:W-:Y:S05]  /*11680*/  WARPSYNC.COLLECTIVE R15, `(.L_x_4185) ;  /* 0x000000000f087348 */ /* 0x000fea0003c00000 */
[----:B------:R0:W1:Y:S02]  /*11690*/  SHFL.IDX P6, R14, R13, R12, R11 ;  /* 0x0000000c0d0e7389 */ /* 0x00006400000c000b */
[----:B01----:R-:W-:Y:S01]  /*116a0*/  ENDCOLLECTIVE ;  /* 0x000000000000791b */ /* 0x003fe20003800000 */
.L_x_4185:
        /* <DEDUP_REMOVED lines=14> */
.L_x_4186:
[----:B------:R-:W-:Y:S02]  /*11790*/  IMAD.MOV.U32 R13, RZ, RZ, R2 ;  /* 0x000000ffff0d7224 */ /* 0x000fe400078e0002 */
[----:B------:R-:W-:Y:S02]  /*117a0*/  IMAD.MOV.U32 R12, RZ, RZ, 0x2 ;  /* 0x00000002ff0c7424 */ /* 0x000fe400078e00ff */
[----:B------:R-:W-:-:S07]  /*117b0*/  IMAD.MOV.U32 R6, RZ, RZ, R14 ;  /* 0x000000ffff067224 */ /* 0x000fce00078e000e */
[----:B------:R-:W-:Y:S05]  /*117c0*/  WARPSYNC.COLLECTIVE R15, `(.L_x_4187) ;  /* 0x000000000f087348 */ /* 0x000fea0003c00000 */
[----:B------:R0:W1:Y:S02]  /*117d0*/  SHFL.IDX P6, R14, R13, R12, R11 ;  /* 0x0000000c0d0e7389 */ /* 0x00006400000c000b */
[----:B01----:R-:W-:Y:S01]  /*117e0*/  ENDCOLLECTIVE ;  /* 0x000000000000791b */ /* 0x003fe20003800000 */
.L_x_4187:
        /* <DEDUP_REMOVED lines=14> */
.L_x_4188:
[----:B------:R-:W-:Y:S02]  /*118d0*/  IMAD.MOV.U32 R13, RZ, RZ, R2 ;  /* 0x000000ffff0d7224 */ /* 0x000fe400078e0002 */
[----:B------:R-:W-:Y:S02]  /*118e0*/  IMAD.MOV.U32 R12, RZ, RZ, 0x3 ;  /* 0x00000003ff0c7424 */ /* 0x000fe400078e00ff */
[----:B------:R-:W-:-:S07]  /*118f0*/  IMAD.MOV.U32 R6, RZ, RZ, R14 ;  /* 0x000000ffff067224 */ /* 0x000fce00078e000e */
[----:B------:R-:W-:Y:S05]  /*11900*/  WARPSYNC.COLLECTIVE R15, `(.L_x_4189) ;  /* 0x000000000f087348 */ /* 0x000fea0003c00000 */
[----:B------:R0:W1:Y:S02]  /*11910*/  SHFL.IDX P6, R14, R13, R12, R11 ;  /* 0x0000000c0d0e7389 */ /* 0x00006400000c000b */
[----:B01----:R-:W-:Y:S01]  /*11920*/  ENDCOLLECTIVE ;  /* 0x000000000000791b */ /* 0x003fe20003800000 */
.L_x_4189:
        /* <DEDUP_REMOVED lines=12> */
.L_x_4190:
[----:B------:R-:W-:Y:S01]  /*119f0*/  IMAD.MOV.U32 R0, RZ, RZ, R14 ;  /* 0x000000ffff007224 */ /* 0x000fe200078e000e */
[----:B------:R-:W-:Y:S06]  /*11a00*/  BRA `(.L_x_4191) ;  /* 0xffffffb800b87947 */ /* 0x000fec000383ffff */
.L_x_4078:
[----:B0-----:R0:W1:Y:S02]  /*11a10*/  SYNCS.PHASECHK.TRANS64.TRYWAIT P0, [R17+URZ+0x28c20], R0 ;  /* 0x028c2000110075a7 */ /* 0x001064000800017f */
[----:B-1----:R-:W-:Y:S05]  /*11a20*/  @!P0 NANOSLEEP.SYNCS 0x989680 ;  /* 0x009896800000895d */ /* 0x002fea0003900000 */
[----:B------:R-:W1:Y:S02]  /*11a30*/  @!P0 SYNCS.PHASECHK.TRANS64 P0, [R17+URZ+0x28c20], R0 ;  /* 0x028c2000110085a7 */ /* 0x000e64000800007f */
[----:B-1----:R-:W-:Y:S05]  /*11a40*/  @!P0 BRA `(.L_x_4078) ;  /* 0xfffffffc00f08947 */ /* 0x002fea000383ffff */
[----:B------:R-:W-:Y:S05]  /*11a50*/  BRA `(.L_x_4192) ;  /* 0xffffffbc00147947 */ /* 0x000fea000383ffff */
.L_x_4082:
[----:B0-----:R0:W1:Y:S02]  /*11a60*/  SYNCS.PHASECHK.TRANS64.TRYWAIT P0, [R0+URZ+0x28c60], R3 ;  /* 0x028c6003000075a7 */ /* 0x001064000800017f */
[----:B-1----:R-:W-:Y:S05]  /*11a70*/  @!P0 NANOSLEEP.SYNCS 0x989680 ;  /* 0x009896800000895d */ /* 0x002fea0003900000 */
[----:B------:R-:W1:Y:S02]  /*11a80*/  @!P0 SYNCS.PHASECHK.TRANS64 P0, [R0+URZ+0x28c60], R3 ;  /* 0x028c6003000085a7 */ /* 0x000e64000800007f */
[----:B-1----:R-:W-:Y:S05]  /*11a90*/  @!P0 BRA `(.L_x_4082) ;  /* 0xfffffffc00f08947 */ /* 0x002fea000383ffff */
[----:B------:R-:W-:Y:S05]  /*11aa0*/  BRA `(.L_x_4193) ;  /* 0xffffffbc00387947 */ /* 0x000fea000383ffff */
.L_x_4099:
[----:B-1----:R1:W2:Y:S02]  /*11ab0*/  SYNCS.PHASECHK.TRANS64.TRYWAIT P0, [R2+URZ+0x28c40], R4 ;  /* 0x028c4004020075a7 */ /* 0x0022a4000800017f */
[----:B--2---:R-:W-:Y:S05]  /*11ac0*/  @!P0 NANOSLEEP.SYNCS 0x989680 ;  /* 0x009896800000895d */ /* 0x004fea0003900000 */
[----:B------:R-:W2:Y:S02]  /*11ad0*/  @!P0 SYNCS.PHASECHK.TRANS64 P0, [R2+URZ+0x28c40], R4 ;  /* 0x028c4004020085a7 */ /* 0x000ea4000800007f */
[----:B--2---:R-:W-:Y:S05]  /*11ae0*/  @!P0 BRA `(.L_x_4099) ;  /* 0xfffffffc00f08947 */ /* 0x004fea000383ffff */
[----:B------:R-:W-:Y:S05]  /*11af0*/  BRA `(.L_x_4194) ;  /* 0xffffffc8001c7947 */ /* 0x000fea000383ffff */
.L_x_4104:
[----:B--2---:R2:W3:Y:S02]  /*11b00*/  SYNCS.PHASECHK.TRANS64.TRYWAIT P0, [R2+URZ+0x28c60], R4 ;  /* 0x028c6004020075a7 */ /* 0x0044e4000800017f */
[----:B---3--:R-:W-:Y:S05]  /*11b10*/  @!P0 NANOSLEEP.SYNCS 0x989680 ;  /* 0x009896800000895d */ /* 0x008fea0003900000 */
[----:B------:R-:W3:Y:S02]  /*11b20*/  @!P0 SYNCS.PHASECHK.TRANS64 P0, [R2+URZ+0x28c60], R4 ;  /* 0x028c6004020085a7 */ /* 0x000ee4000800007f */
[----:B---3--:R-:W-:Y:S05]  /*11b30*/  @!P0 BRA `(.L_x_4104) ;  /* 0xfffffffc00f08947 */ /* 0x008fea000383ffff */
[----:B------:R-:W-:Y:S05]  /*11b40*/  BRA `(.L_x_4195) ;  /* 0xffffffc800947947 */ /* 0x000fea000383ffff */
.L_x_4120:
[----:B0-----:R0:W1:Y:S02]  /*11b50*/  SYNCS.PHASECHK.TRANS64.TRYWAIT P0, [R4+URZ+0x28c40], R2 ;  /* 0x028c4002040075a7 */ /* 0x001064000800017f */
[----:B-1----:R-:W-:Y:S05]  /*11b60*/  @!P0 NANOSLEEP.SYNCS 0x989680 ;  /* 0x009896800000895d */ /* 0x002fea0003900000 */
[----:B------:R-:W1:Y:S02]  /*11b70*/  @!P0 SYNCS.PHASECHK.TRANS64 P0, [R4+URZ+0x28c40], R2 ;  /* 0x028c4002040085a7 */ /* 0x000e64000800007f */
[----:B-1----:R-:W-:Y:S05]  /*11b80*/  @!P0 BRA `(.L_x_4120) ;  /* 0xfffffffc00f08947 */ /* 0x002fea000383ffff */
[----:B------:R-:W-:Y:S05]  /*11b90*/  BRA `(.L_x_4196) ;  /* 0xffffffd400647947 */ /* 0x000fea000383ffff */
.L_x_4125:
[----:B-1----:R1:W2:Y:S02]  /*11ba0*/  SYNCS.PHASECHK.TRANS64.TRYWAIT P0, [R4+URZ+0x28c60], R2 ;  /* 0x028c6002040075a7 */ /* 0x0022a4000800017f */
[----:B--2---:R-:W-:Y:S05]  /*11bb0*/  @!P0 NANOSLEEP.SYNCS 0x989680 ;  /* 0x009896800000895d */ /* 0x004fea0003900000 */
[----:B------:R-:W2:Y:S02]  /*11bc0*/  @!P0 SYNCS.PHASECHK.TRANS64 P0, [R4+URZ+0x28c60], R2 ;  /* 0x028c6002040085a7 */ /* 0x000ea4000800007f */
[----:B--2---:R-:W-:Y:S05]  /*11bd0*/  @!P0 BRA `(.L_x_4125) ;  /* 0xfffffffc00f08947 */ /* 0x004fea000383ffff */
[----:B------:R-:W-:Y:S05]  /*11be0*/  BRA `(.L_x_4197) ;  /* 0xffffffd400dc7947 */ /* 0x000fea000383ffff */
.L_x_4140:
[----:B0-----:R0:W1:Y:S02]  /*11bf0*/  SYNCS.PHASECHK.TRANS64.TRYWAIT P0, [R4+URZ+0x28c40], R2 ;  /* 0x028c4002040075a7 */ /* 0x001064000800017f */
[----:B-1----:R-:W-:Y:S05]  /*11c00*/  @!P0 NANOSLEEP.SYNCS 0x989680 ;  /* 0x009896800000895d */ /* 0x002fea0003900000 */
[----:B------:R-:W1:Y:S02]  /*11c10*/  @!P0 SYNCS.PHASECHK.TRANS64 P0, [R4+URZ+0x28c40], R2 ;  /* 0x028c4002040085a7 */ /* 0x000e64000800007f */
[----:B-1----:R-:W-:Y:S05]  /*11c20*/  @!P0 BRA `(.L_x_4140) ;  /* 0xfffffffc00f08947 */ /* 0x002fea000383ffff */
[----:B------:R-:W-:Y:S05]  /*11c30*/  BRA `(.L_x_4198) ;  /* 0xffffffe000947947 */ /* 0x000fea000383ffff */
.L_x_4145:
[----:B-1----:R1:W2:Y:S02]  /*11c40*/  SYNCS.PHASECHK.TRANS64.TRYWAIT P0, [R4+URZ+0x28c60], R2 ;  /* 0x028c6002040075a7 */ /* 0x0022a4000800017f */
[----:B--2---:R-:W-:Y:S05]  /*11c50*/  @!P0 NANOSLEEP.SYNCS 0x989680 ;  /* 0x009896800000895d */ /* 0x004fea0003900000 */
[----:B------:R-:W2:Y:S02]  /*11c60*/  @!P0 SYNCS.PHASECHK.TRANS64 P0, [R4+URZ+0x28c60], R2 ;  /* 0x028c6002040085a7 */ /* 0x000ea4000800007f */
[----:B--2---:R-:W-:Y:S05]  /*11c70*/  @!P0 BRA `(.L_x_4145) ;  /* 0xfffffffc00f08947 */ /* 0x004fea000383ffff */
[----:B------:R-:W-:Y:S05]  /*11c80*/  BRA `(.L_x_4199) ;  /* 0xffffffe4000c7947 */ /* 0x000fea000383ffff */
.L_x_4161:
        /* <DEDUP_REMOVED lines=8> */
.L_x_4201:
[----:B------:R-:W-:Y:S05]  /*11d10*/  BSYNC B0 ;  /* 0x0000000000007941 */ /* 0x000fea0003800000 */
.L_x_4200:
[----:B------:R-:W-:Y:S05]  /*11d20*/  BRA `(.L_x_4202) ;  /* 0xffffffec00cc7947 */ /* 0x000fea000383ffff */
.L_x_4164:
[----:B0-----:R0:W1:Y:S02]  /*11d30*/  SYNCS.PHASECHK.TRANS64.TRYWAIT P0, [R0+URZ+0x28c20], R3 ;  /* 0x028c2003000075a7 */ /* 0x001064000800017f */
[----:B-1----:R-:W-:Y:S05]  /*11d40*/  @!P0 NANOSLEEP.SYNCS 0x989680 ;  /* 0x009896800000895d */ /* 0x002fea0003900000 */
[----:B------:R-:W1:Y:S02]  /*11d50*/  @!P0 SYNCS.PHASECHK.TRANS64 P0, [R0+URZ+0x28c20], R3 ;  /* 0x028c2003000085a7 */ /* 0x000e64000800007f */
[----:B-1----:R-:W-:Y:S05]  /*11d60*/  @!P0 BRA `(.L_x_4164) ;  /* 0xfffffffc00f08947 */ /* 0x002fea000383ffff */
[----:B------:R-:W-:Y:S05]  /*11d70*/  BRA `(.L_x_4203) ;  /* 0xfffffff000187947 */ /* 0x000fea000383ffff */
.L_x_4165:
        /* <DEDUP_REMOVED lines=11> */
.L_x_4205:
[----:B------:R-:W-:Y:S05]  /*11e30*/  BSYNC B0 ;  /* 0x0000000000007941 */ /* 0x000fea0003800000 */
.L_x_4204:
[----:B------:R-:W-:Y:S05]  /*11e40*/  BRA `(.L_x_4206) ;  /* 0xfffffff000007947 */ /* 0x000fea000383ffff */
.L_x_4168:
[----:B------:R-:W-:Y:S01]  /*11e50*/  BSSY B1, `(.L_x_4207) ;  /* 0x0000006000017945 */ /* 0x000fe20003800000 */
[----:B------:R-:W-:-:S07]  /*11e60*/  IMAD.MOV.U32 R15, RZ, RZ, -0x1 ;  /* 0xffffffffff0f7424 */ /* 0x000fce00078e00ff */
[----:B01----:R-:W-:Y:S05]  /*11e70*/  WARPSYNC.COLLECTIVE R15, `(.L_x_4208) ;  /* 0x000000000f0c7348 */ /* 0x003fea0003c00000 */
[----:B------:R-:W-:Y:S02]  /*11e80*/  ELECT P6, UR62, PT ;  /* 0x00000000003e782f */ /* 0x000fe400038c0000 */
[----:B------:R-:W-:Y:S01]  /*11e90*/  MOV R14, UR62 ;  /* 0x0000003e000e7c02 */ /* 0x000fe20008000f00 */
[----:B01----:R-:W-:Y:S10]  /*11ea0*/  ENDCOLLECTIVE ;  /* 0x000000000000791b */ /* 0x003ff40003800000 */
.L_x_4208:
[----:B------:R-:W-:Y:S05]  /*11eb0*/  BSYNC B1 ;  /* 0x0000000000017941 */ /* 0x000fea0003800000 */
.L_x_4207:
[----:B------:R-:W-:Y:S05]  /*11ec0*/  BRA `(.L_x_4209) ;  /* 0xffffffec00f87947 */ /* 0x000fea000383ffff */
.L_x_4170:
[----:B0-----:R0:W1:Y:S02]  /*11ed0*/  SYNCS.PHASECHK.TRANS64.TRYWAIT P0, [R6+URZ], R5 ;  /* 0x00000005060075a7 */ /* 0x001064000800017f */
[----:B-1----:R-:W-:Y:S05]  /*11ee0*/  @!P0 NANOSLEEP.SYNCS 0x989680 ;  /* 0x009896800000895d */ /* 0x002fea0003900000 */
[----:B------:R-:W1:Y:S02]  /*11ef0*/  @!P0 SYNCS.PHASECHK.TRANS64 P0, [R6+URZ], R5 ;  /* 0x00000005060085a7 */ /* 0x000e64000800007f */
[----:B-1----:R-:W-:Y:S05]  /*11f00*/  @!P0 BRA `(.L_x_4170) ;  /* 0xfffffffc00f08947 */ /* 0x002fea000383ffff */
[----:B------:R-:W-:Y:S05]  /*11f10*/  BRA `(.L_x_4210) ;  /* 0xfffffff000307947 */ /* 0x000fea000383ffff */
.L_x_4171:
[----:B-1----:R1:W2:Y:S02]  /*11f20*/  SYNCS.PHASECHK.TRANS64.TRYWAIT P0, [R3+URZ], R2 ;  /* 0x00000002030075a7 */ /* 0x0022a4000800017f */
[----:B--2---:R-:W-:Y:S05]  /*11f30*/  @!P0 NANOSLEEP.SYNCS 0x989680 ;  /* 0x009896800000895d */ /* 0x004fea0003900000 */
[----:B------:R-:W2:Y:S02]  /*11f40*/  @!P0 SYNCS.PHASECHK.TRANS64 P0, [R3+URZ], R2 ;  /* 0x00000002030085a7 */ /* 0x000ea4000800007f */
[----:B--2---:R-:W-:Y:S05]  /*11f50*/  @!P0 BRA `(.L_x_4171) ;  /* 0xfffffffc00f08947 */ /* 0x004fea000383ffff */
[----:B------:R-:W-:Y:S05]  /*11f60*/  BRA `(.L_x_4211) ;  /* 0xfffffff000247947 */ /* 0x000fea000383ffff */
.L_x_4173:
[----:B-1----:R1:W2:Y:S02]  /*11f70*/  SYNCS.PHASECHK.TRANS64.TRYWAIT P0, [R18+URZ], R5 ;  /* 0x00000005120075a7 */ /* 0x0022a4000800017f */
[----:B--2---:R-:W-:Y:S05]  /*11f80*/  @!P0 NANOSLEEP.SYNCS 0x989680 ;  /* 0x009896800000895d */ /* 0x004fea0003900000 */
[----:B------:R-:W2:Y:S02]  /*11f90*/  @!P0 SYNCS.PHASECHK.TRANS64 P0, [R18+URZ], R5 ;  /* 0x00000005120085a7 */ /* 0x000ea4000800007f */
[----:B--2---:R-:W-:Y:S05]  /*11fa0*/  @!P0 BRA `(.L_x_4173) ;  /* 0xfffffffc00f08947 */ /* 0x004fea000383ffff */
[----:B------:R-:W-:Y:S05]  /*11fb0*/  BRA `(.L_x_4212) ;  /* 0xfffffff000287947 */ /* 0x000fea000383ffff */
.L_x_4213:
        /* <DEDUP_REMOVED lines=12> */
.L_x_5879:


//--------------------- .text._ZN7cutlass13device_kernelIN5flash11enable_sm90INS1_16FlashAttnFwdSm90INS1_25CollectiveMainloopFwdSm90ILi2EN4cute5tupleIJNS5_1CILi1EEES8_S8_EEENS6_IJNS7_ILi64EEESA_SA_EEELi512ENS_6half_tEfNS_4arch4Sm90ELb1ELb0ELb0ELb0ELb0ELb0ELb1ELb0ELb0ELb1ELb0ELb0EEENS1_21CollectiveEpilogueFwdINS6_IJSA_NS7_ILi512EEESA_EEES9_SC_SE_Li256ELb0ELb1ELb0ELb0EEENS1_30DynamicPersistentTileSchedulerILi256ELi128ELb0ELb1ELb1EEEEEEEEEvNT_6ParamsE --------------------------
	.section	.text._ZN7cutlass13device_kernelIN5flash11enable_sm90INS1_16FlashAttnFwdSm90INS1_25CollectiveMainloopFwdSm90ILi2EN4cute5tupleIJNS5_1CILi1EEES8_S8_EEENS6_IJNS7_ILi64EEESA_SA_EEELi512ENS_6half_tEfNS_4arch4Sm90ELb1ELb0ELb0ELb0ELb0ELb0ELb1ELb0ELb0ELb1ELb0ELb0EEENS1_21CollectiveEpilogueFwdINS6_IJSA_NS7_ILi512EEESA_EEES9_SC_SE_Li256ELb0ELb1ELb0ELb0EEENS1_30DynamicPersistentTileSchedulerILi256ELi128ELb0ELb1ELb1EEEEEEEEEvNT_6ParamsE,"ax",@progbits
	.align	128
.text._ZN7cutlass13device_kernelIN5flash11enable_sm90INS1_16FlashAttnFwdSm90INS1_25CollectiveMainloopFwdSm90ILi2EN4cute5tupleIJNS5_1CILi1EEES8_S8_EEENS6_IJNS7_ILi64EEESA_SA_EEELi512ENS_6half_tEfNS_4arch4Sm90ELb1ELb0ELb0ELb0ELb0ELb0ELb1ELb0ELb0ELb1ELb0ELb0EEENS1_21CollectiveEpilogueFwdINS6_IJSA_NS7_ILi512EEESA_EEES9_SC_SE_Li256ELb0ELb1ELb0ELb0EEENS1_30DynamicPersistentTileSchedulerILi256ELi128ELb0ELb1ELb1EEEEEEEEEvNT_6ParamsE:
        .type           _ZN7cutlass13device_kernelIN5flash11enable_sm90INS1_16FlashAttnFwdSm90INS1_25CollectiveMainloopFwdSm90ILi2EN4cute5tupleIJNS5_1CILi1EEES8_S8_EEENS6_IJNS7_ILi64EEESA_SA_EEELi512ENS_6half_tEfNS_4arch4Sm90ELb1ELb0ELb0ELb0ELb0ELb0ELb1ELb0ELb0ELb1ELb0ELb0EEENS1_21CollectiveEpilogueFwdINS6_IJSA_NS7_ILi512EEESA_EEES9_SC_SE_Li256ELb0ELb1ELb0ELb0EEENS1_30DynamicPersistentTileSchedulerILi256ELi128ELb0ELb1ELb1EEEEEEEEEvNT_6ParamsE,@function
        .size           _ZN7cutlass13device_kernelIN5flash11enable_sm90INS1_16FlashAttnFwdSm90INS1_25CollectiveMainloopFwdSm90ILi2EN4cute5tupleIJNS5_1CILi1EEES8_S8_EEENS6_IJNS7_ILi64EEESA_SA_EEELi512ENS_6half_tEfNS_4arch4Sm90ELb1ELb0ELb0ELb0ELb0ELb0ELb1ELb0ELb0ELb1ELb0ELb0EEENS1_21CollectiveEpilogueFwdINS6_IJSA_NS7_ILi512EEESA_EEES9_SC_SE_Li256ELb0ELb1ELb0ELb0EEENS1_30DynamicPersistentTileSchedulerILi256ELi128ELb0ELb1ELb1EEEEEEEEEvNT_6ParamsE,(.L_x_5880 - _ZN7cutlass13device_kernelIN5flash11enable_sm90INS1_16FlashAttnFwdSm90INS1_25CollectiveMainloopFwdSm90ILi2EN4cute5tupleIJNS5_1CILi1EEES8_S8_EEENS6_IJNS7_ILi64EEESA_SA_EEELi512ENS_6half_tEfNS_4arch4Sm90ELb1ELb0ELb0ELb0ELb0ELb0ELb1ELb0ELb0ELb1ELb0ELb0EEENS1_21CollectiveEpilogueFwdINS6_IJSA_NS7_ILi512EEESA_EEES9_SC_SE_Li256ELb0ELb1ELb0ELb0EEENS1_30DynamicPersistentTileSchedulerILi256ELi128ELb0ELb1ELb1EEEEEEEEEvNT_6ParamsE)
        .other          _ZN7cutlass13device_kernelIN5flash11enable_sm90INS1_16FlashAttnFwdSm90INS1_25CollectiveMainloopFwdSm90ILi2EN4cute5tupleIJNS5_1CILi1EEES8_S8_EEENS6_IJNS7_ILi64EEESA_SA_EEELi512ENS_6half_tEfNS_4arch4Sm90ELb1ELb0ELb0ELb0ELb0ELb0ELb1ELb0ELb0ELb1ELb0ELb0EEENS1_21CollectiveEpilogueFwdINS6_IJSA_NS7_ILi512EEESA_EEES9_SC_SE_Li256ELb0ELb1ELb0ELb0EEENS1_30DynamicPersistentTileSchedulerILi256ELi128ELb0ELb1ELb1EEEEEEEEEvNT_6ParamsE,@"STO_CUDA_ENTRY STV_DEFAULT"
_ZN7cutlass13device_kernelIN5flash11enable_sm90INS1_16FlashAttnFwdSm90INS1_25CollectiveMainloopFwdSm90ILi2EN4cute5tupleIJNS5_1CILi1EEES8_S8_EEENS6_IJNS7_ILi64EEESA_SA_EEELi512ENS_6half_tEfNS_4arch4Sm90ELb1ELb0ELb0ELb0ELb0ELb0ELb1ELb0ELb0ELb1ELb0ELb0EEENS1_21CollectiveEpilogueFwdINS6_IJSA_NS7_ILi512EEESA_EEES9_SC_SE_Li256ELb0ELb1ELb0ELb0EEENS1_30DynamicPersistentTileSchedulerILi256ELi128ELb0ELb1ELb1EEEEEEEEEvNT_6ParamsE:
        /* <DEDUP_REMOVED lines=18> */
.L_x_4215:
[----:B------:R-:W-:Y:S05]  /*0120*/  BSYNC B0 ;  /* 0x0000000000007941 */ /* 0x000fea0003800000 */
.L_x_4214:
        /* <DEDUP_REMOVED lines=39> */
.L_x_4216:
        /* <DEDUP_REMOVED lines=22> */
.L_x_4217:
        /* <DEDUP_REMOVED lines=18> */
.L_x_4218:
        /* <DEDUP_REMOVED lines=22> */
.L_x_4219:
        /* <DEDUP_REMOVED lines=22> */
.L_x_4220:
[----:B------:R-:W-:Y:S01]  /*08e0*/  PLOP3.LUT P0, PT, PT, PT, UP0, 0x80, 0x0 ;  /* 0x000000000000781c */ /* 0x000fe20003f0f008 */
[----:B------:R-:W-:Y:S01]  /*08f0*/  UMOV UR40, 0x1 ;  /* 0x0000000100287882 */ /* 0x000fe20000000000 */
[----:B------:R-:W-:Y:S01]  /*0900*/  NOP ;  /* 0x0000000000007918 */ /* 0x000fe20000000000 */
[----:B------:R-:W-:Y:S01]  /*0910*/  USEL UR40, UR40, 0x2, !UP0 ;  /* 0x0000000228287887 */ /* 0x000fe2000c000000 */
[----:B------:R-:W-:Y:S01]  /*0920*/  ULDC.64 UR44, c[0x0][0x208] ;  /* 0x00008200002c7ab9 */ /* 0x000fe20000000a00 */
[----:B0123--:R-:W-:Y:S08]  /*0930*/  BAR.SYNC.DEFER_BLOCKING 0x0 ;  /* 0x0000000000007b1d */ /* 0x00fff00000010000 */
[----:B------:R-:W-:Y:S05]  /*0940*/  @!P0 BRA `(.L_x_4221) ;  /* 0x000000f000108947 */ /* 0x000fea0003800000 */
.L_x_4222:
        /* <DEDUP_REMOVED lines=21> */
[----:B------:R-:W-:Y:S01]  /*0aa0*/  IMAD.MOV.U32 R16, RZ, RZ, RZ ;  /* 0x000000ffff107224 */ /* 0x000fe200078e00ff */
[----:B------:R-:W-:Y:S02]  /*0ab0*/  UMOV UR36, URZ ;  /* 0x0000003f00247c82 */ /* 0x000fe40008000000 */
[CC--:B------:R-:W-:Y:S02]  /*0ac0*/  LEA.HI R0, R3.reuse, R220.reuse, RZ, 0x4 ;  /* 0x000000dc03007211 */ /* 0x0c0fe400078f20ff */
[----:B------:R-:W-:-:S02]  /*0ad0*/  LEA.HI R4, R3, R220, RZ, 0x5 ;  /* 0x000000dc03047211 */ /* 0x000fc400078f28ff */
[----:B------:R-:W-:Y:S02]  /*0ae0*/  SHF.R.S32.HI R7, RZ, 0x4, R0 ;  /* 0x00000004ff077819 */ /* 0x000fe40000011400 */
[C---:B------:R-:W-:Y:S02]  /*0af0*/  LOP3.LUT R9, R0.reuse, 0xfffffff0, RZ, 0xc0, !PT ;  /* 0xfffffff000097812 */ /* 0x040fe400078ec0ff */
[----:B------:R-:W-:Y:S02]  /*0b00*/  LEA.HI R2, R0, R7, RZ, 0x1 ;  /* 0x0000000700027211 */ /* 0x000fe400078f08ff */
[----:B------:R-:W-:Y:S01]  /*0b10*/  SHF.R.S32.HI R11, RZ, 0x5, R4 ;  /* 0x00000005ff0b7819 */ /* 0x000fe20000011404 */
[----:B------:R-:W-:Y:S01]  /*0b20*/  IMAD.IADD R9, R220, 0x1, -R9 ;  /* 0x00000001dc097824 */ /* 0x000fe200078e0a09 */
[----:B------:R-:W-:Y:S02]  /*0b30*/  LOP3.LUT R2, R2, 0x1ffffffe, RZ, 0xc0, !PT ;  /* 0x1ffffffe02027812 */ /* 0x000fe400078ec0ff */
[----:B------:R-:W-:-:S02]  /*0b40*/  LEA.HI R5, R3, R220, RZ, 0x7 ;  /* 0x000000dc03057211 */ /* 0x000fc400078f38ff */
[----:B------:R-:W-:Y:S01]  /*0b50*/  SHF.R.S32.HI R4, RZ, 0x1f, R4 ;  /* 0x0000001fff047819 */ /* 0x000fe20000011404 */
[----:B------:R-:W-:Y:S01]  /*0b60*/  IMAD.IADD R10, R7, 0x1, -R2 ;  /* 0x00000001070a7824 */ /* 0x000fe200078e0a02 */
[----:B------:R-:W-:Y:S01]  /*0b70*/  LEA.HI R2, R3, R220, RZ, 0x2 ;  /* 0x000000dc03027211 */ /* 0x000fe200078f10ff */
[----:B0-----:R-:W-:Y:S01]  /*0b80*/  ULEA UR5, UR6, UR5, 0x18 ;  /* 0x0000000506057291 */ /* 0x001fe2000f8ec03f */
[----:B------:R-:W-:Y:S02]  /*0b90*/  LOP3.LUT R7, R5, 0xffffff80, RZ, 0xc0, !PT ;  /* 0xffffff8005077812 */ /* 0x000fe400078ec0ff */
[----:B------:R-:W-:Y:S02]  /*0ba0*/  LOP3.LUT R13, R2, 0xfffffffc, RZ, 0xc0, !PT ;  /* 0xfffffffc020d7812 */ /* 0x000fe400078ec0ff */
[----:B------:R-:W-:Y:S01]  /*0bb0*/  LEA.HI R4, R4, R11, RZ, 0x2 ;  /* 0x0000000b04047211 */ /* 0x000fe200078f10ff */
[C---:B------:R-:W-:Y:S01]  /*0bc0*/  IMAD.IADD R7, R220.reuse, 0x1, -R7 ;  /* 0x00000001dc077824 */ /* 0x040fe200078e0a07 */
[----:B------:R-:W-:Y:S01]  /*0bd0*/  SHF.R.S32.HI R0, RZ, 0x1f, R9 ;  /* 0x0000001fff007819 */ /* 0x000fe20000011409 */
[----:B------:R-:W-:Y:S01]  /*0be0*/  IMAD.IADD R13, R220, 0x1, -R13 ;  /* 0x00000001dc0d7824 */ /* 0x000fe200078e0a0d */
[----:B------:R-:W-:Y:S01]  /*0bf0*/  SHF.R.S32.HI R216, RZ, 0x7, R5 ;  /* 0x00000007ffd87819 */ /* 0x000fe20000011405 */
[----:B------:R-:W-:Y:S01]  /*0c00*/  IMAD.U32 R17, RZ, RZ, UR5 ;  /* 0x00000005ff117e24 */ /* 0x000fe2000f8e00ff */
[----:B------:R-:W-:-:S02]  /*0c10*/  LOP3.LUT R4, R4, 0x3ffffc, RZ, 0xc0, !PT ;  /* 0x003ffffc04047812 */ /* 0x000fc400078ec0ff */
[----:B------:R-:W-:Y:S01]  /*0c20*/  LEA.HI R8, R13, R13, RZ, 0x1 ;  /* 0x0000000d0d087211 */ /* 0x000fe200078f08ff */
[----:B------:R-:W-:Y:S01]  /*0c30*/  IMAD R15, R216, 0x100, R9 ;  /* 0x00000100d80f7824 */ /* 0x000fe200078e0209 */
[----:B------:R-:W-:Y:S01]  /*0c40*/  LEA.HI R6, R0, R9, RZ, 0x3 ;  /* 0x0000000900067211 */ /* 0x000fe200078f18ff */
[----:B------:R-:W-:Y:S01]  /*0c50*/  IMAD.IADD R2, R11, 0x1, -R4 ;  /* 0x000000010b027824 */ /* 0x000fe200078e0a04 */
[----:B------:R-:W-:Y:S02]  /*0c60*/  SHF.R.S32.HI R0, RZ, 0x1f, R7 ;  /* 0x0000001fff007819 */ /* 0x000fe40000011407 */
[----:B------:R-:W-:Y:S01]  /*0c70*/  LOP3.LUT R8, R8, 0x1ffffffe, RZ, 0xc0, !PT ;  /* 0x1ffffffe08087812 */ /* 0x000fe200078ec0ff */
[----:B------:R-:W-:Y:S01]  /*0c80*/  IMAD R14, R2, 0x10, R15 ;  /* 0x00000010020e7824 */ /* 0x000fe200078e020f */
[C---:B------:R-:W-:Y:S01]  /*0c90*/  LOP3.LUT R4, R6.reuse, 0xfffffff8, RZ, 0xc0, !PT ;  /* 0xfffffff806047812 */ /* 0x040fe200078ec0ff */
[----:B------:R-:W-:Y:S01]  /*0ca0*/  IMAD.SHL.U32 R6, R6, 0x40, RZ ;  /* 0x0000004006067824 */ /* 0x000fe200078e00ff */
[----:B------:R-:W-:Y:S01]  /*0cb0*/  LEA.HI R2, R0, R7, RZ, 0x2 ;  /* 0x0000000700027211 */ /* 0x000fe200078f10ff */
[----:B------:R-:W-:Y:S01]  /*0cc0*/  IMAD.IADD R13, R13, 0x1, -R8 ;  /* 0x000000010d0d7824 */ /* 0x000fe200078e0a08 */
[----:B------:R-:W-:Y:S01]  /*0cd0*/  LEA.HI R3, R3, R220, RZ, 0x3 ;  /* 0x000000dc03037211 */ /* 0x000fe200078f18ff */
[----:B------:R-:W-:Y:S01]  /*0ce0*/  IMAD.IADD R8, R9, 0x1, -R4 ;  /* 0x0000000109087824 */ /* 0x000fe200078e0a04 */
[----:B------:R-:W-:-:S02]  /*0cf0*/  LOP3.LUT R12, R2, 0x7ffffffc, RZ, 0xc0, !PT ;  /* 0x7ffffffc020c7812 */ /* 0x000fc400078ec0ff */
[----:B------:R-:W-:Y:S02]  /*0d00*/  LEA.HI R4, R0, R7, RZ, 0x5 ;  /* 0x0000000700047211 */ /* 0x000fe400078f28ff */
[----:B------:R-:W-:Y:S01]  /*0d10*/  SHF.R.S32.HI R0, RZ, 0x2, R2 ;  /* 0x00000002ff007819 */ /* 0x000fe20000011402 */
[----:B------:R-:W-:Y:S01]  /*0d20*/  IMAD.IADD R12, R7, 0x1, -R12 ;  /* 0x00000001070c7824 */ /* 0x000fe200078e0a0c */
[----:B------:R-:W-:Y:S01]  /*0d30*/  SHF.R.S32.HI R9, RZ, 0x1f, R2 ;  /* 0x0000001fff097819 */ /* 0x000fe20000011402 */
[----:B------:R-:W-:Y:S01]  /*0d40*/  IMAD.SHL.U32 R2, R8, 0x40, RZ ;  /* 0x0000004008027824 */ /* 0x000fe200078e00ff */
[----:B------:R-:W-:Y:S01]  /*0d50*/  LOP3.LUT R6, R6, 0x7ffffe00, RZ, 0xc0, !PT ;  /* 0x7ffffe0006067812 */ /* 0x000fe200078ec0ff */
[----:B------:R-:W-:Y:S01]  /*0d60*/  IMAD.SHL.U32 R7, R10, 0x8, RZ ;  /* 0x000000080a077824 */ /* 0x000fe200078e00ff */
[----:B------:R-:W-:Y:S01]  /*0d70*/  LEA.HI R9, R9, R0, RZ, 0x3 ;  /* 0x0000000009097211 */ /* 0x000fe200078f18ff */
[----:B------:R-:W-:Y:S01]  /*0d80*/  IMAD.SHL.U32 R18, R12, 0x2, RZ ;  /* 0x000000020c127824 */ /* 0x000fe200078e00ff */
[----:B------:R-:W-:Y:S01]  /*0d90*/  LOP3.LUT R2, R2, 0x1c0, RZ, 0xc0, !PT ;  /* 0x000001c002027812 */ /* 0x000fe200078ec0ff */
[--C-:B------:R-:W-:Y:S01]  /*0da0*/  IMAD.U32 R219, R14, 0x40, R7.reuse ;  /* 0x000000400edb7824 */ /* 0x100fe200078e0007 */
[----:B------:R-:W-:Y:S01]  /*0db0*/  R2P PR, R8, 0x6 ;  /* 0x0000000608007804 */ /* 0x000fe20000000000 */
[----:B------:R-:W-:Y:S01]  /*0dc0*/  IMAD R6, R11, 0x400, R6 ;  /* 0x000004000b067824 */ /* 0x000fe200078e0206 */
[----:B------:R-:W-:-:S02]  /*0dd0*/  LOP3.LUT R7, R2, 0x8, R7, 0xf8, !PT ;  /* 0x0000000802077812 */ /* 0x000fc400078ef807 */
[----:B------:R-:W-:Y:S02]  /*0de0*/  SHF.R.U32.HI R2, RZ, 0x3, R2 ;  /* 0x00000003ff027819 */ /* 0x000fe40000011602 */
[----:B------:R-:W-:Y:S02]  /*0df0*/  LOP3.LUT R9, R9, 0xfffffff8, RZ, 0xc0, !PT ;  /* 0xfffffff809097812 */ /* 0x000fe400078ec0ff */
[----:B------:R-:W-:Y:S01]  /*0e00*/  LOP3.LUT R7, R7, R2, RZ, 0x3c, !PT ;  /* 0x0000000207077212 */ /* 0x000fe200078e3cff */
[----:B------:R-:W-:Y:S01]  /*0e10*/  IMAD.MOV.U32 R2, RZ, RZ, RZ ;  /* 0x000000ffff027224 */ /* 0x000fe200078e00ff */
[----:B------:R-:W-:Y:S01]  /*0e20*/  LEA.HI R5, R5, R216, RZ, 0x1 ;  /* 0x000000d805057211 */ /* 0x000fe200078f08ff */
[----:B------:R-:W-:Y:S01]  /*0e30*/  IMAD.IADD R9, R0, 0x1, -R9 ;  /* 0x0000000100097824 */ /* 0x000fe200078e0a09 */
[----:B------:R-:W-:Y:S01]  /*0e40*/  SHF.R.S32.HI R4, RZ, 0x5, R4 ;  /* 0x00000005ff047819 */ /* 0x000fe20000011404 */
[----:B------:R-:W-:Y:S01]  /*0e50*/  IMAD.IADD R6, R6, 0x1, R7 ;  /* 0x0000000106067824 */ /* 0x000fe200078e0207 */
[----:B------:R-:W-:-:S02]  /*0e60*/  LOP3.LUT R7, R3, 0xfffffff8, RZ, 0xc0, !PT ;  /* 0xfffffff803077812 */ /* 0x000fc400078ec0ff */
[----:B------:R-:W-:Y:S01]  /*0e70*/  LOP3.LUT R5, R5, 0xfffffe, RZ, 0xc0, !PT ;  /* 0x00fffffe05057812 */ /* 0x000fe200078ec0ff */
[----:B------:R-:W-:Y:S01]  /*0e80*/  IMAD R185, R6, 0x2, R17 ;  /* 0x0000000206b97824 */ /* 0x000fe200078e0211 */
[----:B------:R-:W-:Y:S01]  /*0e90*/  SEL R187, R187, 0xffffffc0, !P2 ;  /* 0xffffffc0bbbb7807 */ /* 0x000fe20005000000 */
[----:B------:R-:W-:Y:S01]  /*0ea0*/  IMAD.IADD R214, R220, 0x1, -R7 ;  /* 0x00000001dcd67824 */ /* 0x000fe200078e0a07 */
[----:B------:R-:W-:Y:S01]  /*0eb0*/  SHF.R.S32.HI R215, RZ, 0x3, R3 ;  /* 0x00000003ffd77819 */ /* 0x000fe20000011403 */
[C---:B------:R-:W-:Y:S02]  /*0ec0*/  VIADD R189, R185.reuse, 0x36400 ;  /* 0x00036400b9bd7836 */ /* 0x040fe40000000000 */
[----:B------:R-:W-:Y:S02]  /*0ed0*/  IMAD.SHL.U32 R23, R214, 0x8, RZ ;  /* 0x00000008d6177824 */ /* 0x000fe400078e00ff */
[----:B------:R-:W-:Y:S02]  /*0ee0*/  VIADD R186, R185, 0x36420 ;  /* 0x00036420b9ba7836 */ /* 0x000fe40000000000 */
        /* <DEDUP_REMOVED lines=21> */
.L_x_4270:
        /* <DEDUP_REMOVED lines=21> */
.L_x_4223:
[----:B------:R-:W-:Y:S01]  /*1190*/  ULDC UR7, c[0x0][0xd54] ;  /* 0x0003550000077ab9 */ /* 0x000fe20000000800 */
[----:B------:R-:W-:Y:S01]  /*11a0*/  UMOV UR6, UR9 ;  /* 0x0000000900067c82 */ /* 0x000fe20008000000 */
[----:B------:R-:W-:-:S11]  /*11b0*/  UISETP.NE.AND UP0, UPT, UR7, 0x1, UPT ;  /* 0x000000010700788c */ /* 0x000fd6000bf05270 */
[----:B------:R-:W-:Y:S02]  /*11c0*/  @UP0 ULDC.64 UR10, c[0x0][0xd58] ;  /* 0x00035600000a0ab9 */ /* 0x000fe40000000a00 */
[----:B------:R-:W-:-:S04]  /*11d0*/  UIMAD.WIDE.U32 UR4, UR9, UR10, URZ ;  /* 0x0000000a090472a5 */ /* 0x000fc8000f8e003f */
[----:B------:R-:W-:-:S04]  /*11e0*/  @UP0 USHF.R.U32.HI UR6, URZ, UR11, UR5 ;  /* 0x0000000b3f060299 */ /* 0x000fc80008011605 */
[----:B------:R-:W-:-:S12]  /*11f0*/  UIMAD UR4, UR6, UR7, URZ ;  /* 0x00000007060472a4 */ /* 0x000fd8000f8e023f */
.L_x_4224:
[----:B------:R-:W0:Y:S01]  /*1200*/  LDC.64 R4, c[0x0][0x418] ;  /* 0x00010600ff047b82 */ /* 0x000e220000000a00 */
[----:B------:R-:W-:Y:S01]  /*1210*/  ULDC UR42, c[0x0][0xd48] ;  /* 0x00035200002a7ab9 */ /* 0x000fe20000000800 */
[----:B------:R-:W-:Y:S02]  /*1220*/  UIADD3 UR4, UR9, -UR4, URZ ;  /* 0x8000000409047290 */ /* 0x000fe4000fffe03f */
[----:B------:R-:W-:Y:S01]  /*1230*/  UISETP.NE.AND UP0, UPT, UR42, 0x1, UPT ;  /* 0x000000012a00788c */ /* 0x000fe2000bf05270 */
[----:B------:R-:W-:Y:S01]  /*1240*/  ULDC UR5, c[0x0][0xd54] ;  /* 0x0003550000057ab9 */ /* 0x000fe20000000800 */
[----:B------:R-:W-:Y:S02]  /*1250*/  UISETP.NE.AND UP1, UPT, UR37, 0x1, UPT ;  /* 0x000000012500788c */ /* 0x000fe4000bf25270 */
[----:B------:R-:W1:Y:S01]  /*1260*/  LDC R188, c[0x0][0x424] ;  /* 0x00010900ffbc7b82 */ /* 0x000e620000000800 */
[----:B------:R-:W-:Y:S02]  /*1270*/  UIMAD UR8, UR8, UR5, UR4 ;  /* 0x00000005080872a4 */ /* 0x000fe4000f8e0204 */
[----:B------:R-:W-:Y:S01]  /*1280*/  ULOP3.LUT UR6, URZ, UR6, URZ, 0x33, !UPT ;  /* 0x000000063f067292 */ /* 0x000fe2000f8e333f */
[----:B------:R-:W-:-:S03]  /*1290*/  ULDC UR7, c[0x0][0xd3c] ;  /* 0x00034f0000077ab9 */ /* 0x000fc60000000800 */
[----:B------:R-:W-:Y:S01]  /*12a0*/  @UP0 ULDC UR4, c[0x0][0xd4c] ;  /* 0x0003530000040ab9 */ /* 0x000fe20000000800 */
[----:B------:R-:W2:Y:S01]  /*12b0*/  LDC R7, c[0x0][0x2f0] ;  /* 0x0000bc00ff077b82 */ /* 0x000ea20000000800 */
[----:B------:R-:W-:Y:S01]  /*12c0*/  UIMAD.WIDE.U32 UR4, UR8, UR4, URZ ;  /* 0x00000004080472a5 */ /* 0x000fe2000f8e003f */
[----:B------:R-:W-:Y:S01]  /*12d0*/  @UP0 ULDC UR9, c[0x0][0xd50] ;  /* 0x0003540000090ab9 */ /* 0x000fe20000000800 */
[----:B------:R-:W-:Y:S02]  /*12e0*/  UMOV UR39, UR8 ;  /* 0x0000000800277c82 */ /* 0x000fe40008000000 */
[----:B------:R-:W-:Y:S02]  /*12f0*/  @UP0 USHF.R.U32.HI UR39, URZ, UR9, UR5 ;  /* 0x000000093f270299 */ /* 0x000fe40008011605 */
[----:B------:R-:W-:Y:S01]  /*1300*/  UIADD3 UR6, UR6, UR7, URZ ;  /* 0x0000000706067290 */ /* 0x000fe2000fffe03f */
[----:B0-----:R-:W-:Y:S01]  /*1310*/  ISETP.NE.U32.AND P0, PT, R4, RZ, PT ;  /* 0x000000ff0400720c */ /* 0x001fe20003f05070 */
[----:B------:R-:W-:-:S02]  /*1320*/  UIADD3 UR4, -UR39, URZ, URZ ;  /* 0x0000003f27047290 */ /* 0x000fc4000fffe13f */
[----:B------:R-:W-:Y:S01]  /*1330*/  USHF.L.U32 UR41, UR6, 0x6, URZ ;  /* 0x0000000606297899 */ /* 0x000fe2000800063f */
[----:B------:R-:W-:Y:S01]  /*1340*/  ISETP.NE.AND.EX P0, PT, R5, RZ, PT, P0 ;  /* 0x000000ff0500720c */ /* 0x000fe20003f05300 */
[----:B------:R-:W-:-:S03]  /*1350*/  UIMAD UR42, UR42, UR4, UR8 ;  /* 0x000000042a2a72a4 */ /* 0x000fc6000f8e0208 */
[----:B-1----:R-:W-:Y:S02]  /*1360*/  SEL R188, R188, 0x1, P0 ;  /* 0x00000001bcbc7807 */ /* 0x002fe40000000000 */
[----:B------:R-:W-:-:S03]  /*1370*/  PLOP3.LUT P0, PT, PT, PT, UP1, 0x80, 0x0 ;  /* 0x000000000000781c */ /* 0x000fc60003f0f018 */
[----:B--2---:R-:W-:-:S05]  /*1380*/  IMAD R0, R188, R7, 0x3f ;  /* 0x0000003fbc007424 */ /* 0x004fca00078e0207 */
[----:B------:R-:W-:-:S04]  /*1390*/  SHF.R.S32.HI R3, RZ, 0x1f, R0 ;  /* 0x0000001fff037819 */ /* 0x000fc80000011400 */
[----:B------:R-:W-:-:S04]  /*13a0*/  LEA.HI R3, R3, R0, RZ, 0x6 ;  /* 0x0000000003037211 */ /* 0x000fc800078f30ff */
[----:B------:R-:W-:Y:S01]  /*13b0*/  SHF.R.S32.HI R3, RZ, 0x6, R3 ;  /* 0x00000006ff037819 */ /* 0x000fe20000011403 */
[----:B------:R-:W-:Y:S06]  /*13c0*/  @!P0 BRA `(.L_x_4225) ;  /* 0x0000001c00408947 */ /* 0x000fec0003800000 */
[----:B------:R-:W0:Y:S01]  /*13d0*/  LDC R0, c[0x0][0x448] ;  /* 0x00011200ff007b82 */ /* 0x000e220000000800 */
[----:B------:R-:W-:Y:S01]  /*13e0*/  UIADD3 UR4, UR41, 0x3f, URZ ;  /* 0x0000003f29047890 */ /* 0x000fe2000fffe03f */
[----:B------:R-:W-:Y:S02]  /*13f0*/  CS2R R150, SRZ ;  /* 0x0000000000967805 */ /* 0x000fe4000001ff00 */
[----:B------:R-:W-:Y:S02]  /*1400*/  CS2R R148, SRZ ;  /* 0x0000000000947805 */ /* 0x000fe4000001ff00 */
[----:B------:R-:W-:Y:S02]  /*1410*/  CS2R R146, SRZ ;  /* 0x0000000000927805 */ /* 0x000fe4000001ff00 */
[----:B------:R-:W-:Y:S02]  /*1420*/  CS2R R144, SRZ ;  /* 0x0000000000907805 */ /* 0x000fe4000001ff00 */
[----:B------:R-:W-:-:S02]  /*1430*/  CS2R R142, SRZ ;  /* 0x00000000008e7805 */ /* 0x000fc4000001ff00 */
[----:B------:R-:W-:Y:S01]  /*1440*/  CS2R R140, SRZ ;  /* 0x00000000008c7805 */ /* 0x000fe2000001ff00 */
[----:B------:R-:W1:Y:S01]  /*1450*/  LDC R5, c[0x0][0x288] ;  /* 0x0000a200ff057b82 */ /* 0x000e620000000800 */
        /* <DEDUP_REMOVED lines=15> */
[----:B0-----:R-:W-:Y:S01]  /*1550*/  ISETP.NE.AND P0, PT, R0, 0x1, PT ;  /* 0x000000010000780c */ /* 0x001fe20003f05270 */
[----:B------:R-:W-:Y:S01]  /*1560*/  IMAD.U32 R0, RZ, RZ, UR4 ;  /* 0x00000004ff007e24 */ /* 0x000fe2000f8e00ff */
[----:B------:R-:W-:Y:S02]  /*1570*/  CS2R R112, SRZ ;  /* 0x0000000000707805 */ /* 0x000fe4000001ff00 */
[----:B------:R-:W-:-:S02]  /*1580*/  CS2R R110, SRZ ;  /* 0x00000000006e7805 */ /* 0x000fc4000001ff00 */
[----:B------:R-:W-:Y:S02]  /*1590*/  CS2R R106, SRZ ;  /* 0x00000000006a7805 */ /* 0x000fe4000001ff00 */
[----:B------:R-:W-:Y:S02]  /*15a0*/  CS2R R162, SRZ ;  /* 0x0000000000a27805 */ /* 0x000fe4000001ff00 */
[----:B------:R-:W-:Y:S02]  /*15b0*/  CS2R R102, SRZ ;  /* 0x0000000000667805 */ /* 0x000fe4000001ff00 */
[----:B------:R-:W-:Y:S02]  /*15c0*/  CS2R R164, SRZ ;  /* 0x0000000000a47805 */ /* 0x000fe4000001ff00 */
[----:B-1----:R-:W-:Y:S02]  /*15d0*/  IADD3 R5, -R5, 0x40, RZ ;  /* 0x0000004005057810 */ /* 0x002fe40007ffe1ff */
[----:B------:R-:W-:-:S02]  /*15e0*/  CS2R R98, SRZ ;  /* 0x0000000000627805 */ /* 0x000fc4000001ff00 */
[----:B------:R-:W-:Y:S02]  /*15f0*/  CS2R R166, SRZ ;  /* 0x0000000000a67805 */ /* 0x000fe4000001ff00 */
[----:B------:R-:W-:Y:S02]  /*1600*/  CS2R R94, SRZ ;  /* 0x00000000005e7805 */ /* 0x000fe4000001ff00 */
[----:B------:R-:W-:Y:S01]  /*1610*/  CS2R R170, SRZ ;  /* 0x0000000000aa7805 */ /* 0x000fe2000001ff00 */
[----:B------:R-:W0:Y:S01]  /*1620*/  @P0 LDC R4, c[0x0][0x44c] ;  /* 0x00011300ff040b82 */ /* 0x000e220000000800 */
[----:B------:R-:W-:Y:S01]  /*1630*/  IMAD R5, R188, R7, R5 ;  /* 0x00000007bc057224 */ /* 0x000fe200078e0205 */
[----:B------:R-:W-:Y:S01]  /*1640*/  CS2R R90, SRZ ;  /* 0x00000000005a7805 */ /* 0x000fe2000001ff00 */
[----:B------:R-:W-:Y:S01]  /*1650*/  IMAD.MOV.U32 R169, RZ, RZ, RZ ;  /* 0x000000ffffa97224 */ /* 0x000fe200078e00ff */
        /* <DEDUP_REMOVED lines=20> */
[----:B0-----:R-:W-:Y:S01]  /*17a0*/  @P0 IMAD.HI.U32 R4, R4, UR4, RZ ;  /* 0x0000000404040c27 */ /* 0x001fe2000f8e00ff */
[----:B------:R-:W-:-:S02]  /*17b0*/  CS2R R50, SRZ ;  /* 0x0000000000327805 */ /* 0x000fc4000001ff00 */
[----:B------:R-:W-:Y:S02]  /*17c0*/  CS2R R204, SRZ ;  /* 0x0000000000cc7805 */ /* 0x000fe4000001ff00 */
[----:B------:R-:W-:Y:S02]  /*17d0*/  CS2R R46, SRZ ;  /* 0x00000000002e7805 */ /* 0x000fe4000001ff00 */
[----:B------:R-:W-:Y:S02]  /*17e0*/  CS2R R206, SRZ ;  /* 0x0000000000ce7805 */ /* 0x000fe4000001ff00 */
[----:B------:R-:W-:Y:S02]  /*17f0*/  CS2R R42, SRZ ;  /* 0x00000000002a7805 */ /* 0x000fe4000001ff00 */
[----:B------:R-:W-:Y:S02]  /*1800*/  CS2R R210, SRZ ;  /* 0x0000000000d27805 */ /* 0x000fe4000001ff00 */
[----:B------:R-:W-:-:S02]  /*1810*/  CS2R R38, SRZ ;  /* 0x0000000000267805 */ /* 0x000fc4000001ff00 */
[----:B-1----:R-:W-:Y:S02]  /*1820*/  @P0 SHF.R.U32.HI R0, RZ, R9, R4 ;  /* 0x00000009ff000219 */ /* 0x002fe40000011604 */
[----:B------:R-:W-:Y:S02]  /*1830*/  CS2R R208, SRZ ;  /* 0x0000000000d07805 */ /* 0x000fe4000001ff00 */
[----:B------:R-:W-:Y:S02]  /*1840*/  PLOP3.LUT P0, PT, PT, PT, PT, 0x80, 0x0 ;  /* 0x000000000000781c */ /* 0x000fe40003f0f070 */
[----:B------:R-:W-:Y:S02]  /*1850*/  CS2R R212, SRZ ;  /* 0x0000000000d47805 */ /* 0x000fe4000001ff00 */
[----:B------:R-:W-:Y:S01]  /*1860*/  CS2R R34, SRZ ;  /* 0x0000000000227805 */ /* 0x000fe2000001ff00 */
[----:B------:R-:W-:Y:S01]  /*1870*/  IMAD.IADD R0, R5, 0x1, R0 ;  /* 0x0000000105007824 */ /* 0x000fe200078e0200 */
        /* <DEDUP_REMOVED lines=8> */
[----:B------:R-:W-:Y:S01]  /*1900*/  VIMNMX R4, R3, R4, PT ;  /* 0x0000000403047248 */ /* 0x000fe20003fe0100 */
[----:B------:R-:W-:-:S03]  /*1910*/  IMAD.MOV.U32 R3, RZ, RZ, RZ ;  /* 0x000000ffff037224 */ /* 0x000fc600078e00ff */
[----:B------:R-:W-:-:S13]  /*1920*/  ISETP.GE.AND P1, PT, R4, 0x1, PT ;  /* 0x000000010400780c */ /* 0x000fda0003f26270 */
        /* <DEDUP_REMOVED lines=11> */
[----:B------:R-:W-:Y:S01]  /*19e0*/  UMOV UR7, 0x40000040 ;  /* 0x4000004000077882 */ /* 0x000fe20000000000 */
[----:B------:R-:W1:Y:S01]  /*19f0*/  S2R R8, SR_TID.X ;  /* 0x0000000000087919 */ /* 0x000e620000002100 */
[----:B0-----:R-:W-:-:S04]  /*1a00*/  LEA.HI R3, R0, R0, RZ, 0x1 ;  /* 0x0000000000037211 */ /* 0x001fc800078f08ff */
[----:B------:R-:W-:Y:S01]  /*1a10*/  LOP3.LUT R3, R3, 0x1fffe, RZ, 0xc0, !PT ;  /* 0x0001fffe03037812 */ /* 0x000fe200078ec0ff */
[----:B------:R-:W-:-:S04]  /*1a20*/  WARPGROUP.ARRIVE ;  /* 0x00000000000079c5 */ /* 0x000fc80000000000 */
        /* <DEDUP_REMOVED lines=12> */
[----:B-1----:R-:W-:Y:S02]  /*1af0*/  LOP3.LUT R8, R8, 0x7f, RZ, 0xc0, !PT ;  /* 0x0000007f08087812 */ /* 0x002fe400078ec0ff */
[----:B------:R-:W-:Y:S01]  /*1b00*/  R2UR UR12, R6 ;  /* 0x00000000060c72ca */ /* 0x000fe200000e0000 */
[----:B------:R-:W-:Y:S01]  /*1b10*/  IMAD R0, R2, 0x1000, R7 ;  /* 0x0000100002007824 */ /* 0x000fe200078e0207 */
[----:B------:R-:W-:Y:S01]  /*1b20*/  ISETP.NE.AND P1, PT, R8, RZ, PT ;  /* 0x000000ff0800720c */ /* 0x000fe20003f25270 */
[C---:B------:R-:W-:Y:S02]  /*1b30*/  VIADD R6, R3.reuse, 0x4 ;  /* 0x0000000403067836 */ /* 0x040fe40000000000 */
[C---:B------:R-:W-:Y:S01]  /*1b40*/  VIADD R5, R0.reuse, 0x80 ;  /* 0x0000008000057836 */ /* 0x040fe20000000000 */
[----:B------:R-:W-:Y:S01]  /*1b50*/  R2UR UR10, R0 ;  /* 0x00000000000a72ca */ /* 0x000fe200000e0000 */
[----:B------:R-:W-:Y:S01]  /*1b60*/  VIADD R3, R3, 0x6 ;  /* 0x0000000603037836 */ /* 0x000fe20000000000 */
[----:B------:R-:W-:-:S02]  /*1b70*/  R2UR UR16, R6 ;  /* 0x00000000061072ca */ /* 0x000fc400000e0000 */
[----:B------:R-:W-:Y:S01]  /*1b80*/  R2UR UR14, R5 ;  /* 0x00000000050e72ca */ /* 0x000fe200000e0000 */
[C---:B------:R-:W-:Y:S01]  /*1b90*/  VIADD R5, R0.reuse, 0x100 ;  /* 0x0000010000057836 */ /* 0x040fe20000000000 */
[----:B------:R-:W-:Y:S01]  /*1ba0*/  R2UR UR4, R3 ;  /* 0x00000000030472ca */ /* 0x000fe200000e0000 */
[----:B------:R-:W-:-:S03]  /*1bb0*/  VIADD R0, R0, 0x180 ;  /* 0x0000018000007836 */ /* 0x000fc60000000000 */
[----:B------:R-:W-:Y:S02]  /*1bc0*/  R2UR UR18, R5 ;  /* 0x00000000051272ca */ /* 0x000fe400000e0000 */
[----:B------:R-:W-:Y:S01]  /*1bd0*/  R2UR UR6, R0 ;  /* 0x00000000000672ca */ /* 0x000fe200000e0000 */
[----:B------:R-:W-:Y:S01]  /*1be0*/  HGMMA.64x256x16.F32 R24, gdesc[UR8].tnspB, RZ, !UPT, gsb0 ;  /* 0x43e00000081879f0 */ /* 0x000fe2000c0008ff */
[----:B------:R-:W-:-:S04]  /*1bf0*/  @!P1 IMAD R0, R2, 0x8, R17 ;  /* 0x0000000802009824 */ /* 0x000fc800078e0211 */
[----:B------:R-:W-:-:S05]  /*1c00*/  @!P1 VIADD R0, R0, 0x38860 ;  /* 0x0003886000009836 */ /* 0x000fca0000000000 */
[----:B------:R-:W-:Y:S01]  /*1c10*/  @!P1 PRMT R0, RZ, 0x654, R0 ;  /* 0x00000654ff009816 */ /* 0x000fe20000000000 */
[----:B------:R-:W-:Y:S02]  /*1c20*/  WARPGROUP.DEPBAR.LE gsb0, 0x0 ;  /* 0x00008000000079c5 */ /* 0x000fe40000010000 */
[----:B------:R-:W-:-:S15]  /*1c30*/  WARPGROUP.ARRIVE ;  /* 0x00000000000079c5 */ /* 0x000fde0000000000 */
        /* <DEDUP_REMOVED lines=14> */
.L_x_4228:
[----:B------:R-:W-:Y:S01]  /*1d20*/  BAR.SYNC.DEFER_BLOCKING 0xe, 0x100 ;  /* 0x0384000000007b1d */ /* 0x000fe20000010000 */
[----:B01----:R-:W-:Y:S01]  /*1d30*/  IMAD R0, R2, 0x40, R22 ;  /* 0x0000004002007824 */ /* 0x003fe200078e0216 */
[----:B------:R-:W-:Y:S01]  /*1d40*/  ISETP.GT.AND P2, PT, R4, RZ, PT ;  /* 0x000000ff0400720c */ /* 0x000fe20003f44270 */
[----:B------:R-:W-:Y:S02]  /*1d50*/  VIADD R2, R2, 0x1 ;  /* 0x0000000102027836 */ /* 0x000fe40000000000 */
[----:B------:R-:W-:Y:S01]  /*1d60*/  IMAD R0, R0, 0x4, R17 ;  /* 0x0000000400007824 */ /* 0x000fe200078e0211 */
[----:B------:R-:W-:Y:S01]  /*1d70*/  UMOV UR11, 0x40000040 ;  /* 0x40000040000b7882 */ /* 0x000fe20000000000 */
[----:B------:R-:W-:Y:S01]  /*1d80*/  UMOV UR15, 0x40000040 ;  /* 0x40000040000f7882 */ /* 0x000fe20000000000 */
[----:B------:R-:W-:Y:S01]  /*1d90*/  ISETP.NE.AND P0, PT, R2, 0x2, PT ;  /* 0x000000020200780c */ /* 0x000fe20003f05270 */
[----:B------:R-:W-:Y:S01]  /*1da0*/  UMOV UR19, 0x40000040 ;  /* 0x4000004000137882 */ /* 0x000fe20000000000 */
[----:B------:R-:W-:Y:S01]  /*1db0*/  UMOV UR7, 0x40000040 ;  /* 0x4000004000077882 */ /* 0x000fe20000000000 */
[----:B------:R-:W-:Y:S01]  /*1dc0*/  VIADD R4, R4, 0xffffffff ;  /* 0xffffffff04047836 */ /* 0x000fe20000000000 */
[----:B------:R-:W-:Y:S01]  /*1dd0*/  SEL R2, R2, RZ, P0 ;  /* 0x000000ff02027207 */ /* 0x000fe20000000000 */
[----:B------:R-:W0:Y:S04]  /*1de0*/  LDS R3, [R0+0x38400] ;  /* 0x0384000000037984 */ /* 0x000e280000000800 */
[----:B------:R1:W2:Y:S02]  /*1df0*/  LDS R5, [R0+0x38420] ;  /* 0x0384200000057984 */ /* 0x0002a40000000800 */
[----:B-1----:R-:W-:-:S05]  /*1e00*/  IMAD R0, R2, 0x1000, R7 ;  /* 0x0000100002007824 */ /* 0x002fca00078e0207 */
[----:B------:R-:W-:Y:S01]  /*1e10*/  R2UR UR10, R0 ;  /* 0x00000000000a72ca */ /* 0x000fe200000e0000 */
        /* <DEDUP_REMOVED lines=128> */
[----:B------:R-:W-:-:S05]  /*2620*/  VIADD R3, R0, 0x80 ;  /* 0x0000008000037836 */ /* 0x000fca0000000000 */
[----:B------:R-:W-:Y:S01]  /*2630*/  WARPGROUP.ARRIVE ;  /* 0x00000000000079c5 */ /* 0x000fe20000000000 */
[----:B------:R-:W-:Y:S01]  /*2640*/  R2UR UR14, R3 ;  /* 0x00000000030e72ca */ /* 0x000fe200000e0000 */
[C---:B------:R-:W-:Y:S02]  /*2650*/  VIADD R3, R0.reuse, 0x100 ;  /* 0x0000010000037836 */ /* 0x040fe40000000000 */
[----:B------:R-:W-:Y:S02]  /*2660*/  VIADD R0, R0, 0x180 ;  /* 0x0000018000007836 */ /* 0x000fe40000000000 */
[----:B------:R-:W-:Y:S01]  /*2670*/  HGMMA.64x256x16.F32 R24, gdesc[UR8].tnspB, R24, gsb0 ;  /* 0x43e00000081879f0 */ /* 0x000fe20008000818 */
[----:B------:R-:W-:Y:S02]  /*2680*/  R2UR UR18, R3 ;  /* 0x00000000031272ca */ /* 0x000fe400000e0000 */
[----:B------:R-:W-:Y:S01]  /*2690*/  R2UR UR6, R0 ;  /* 0x00000000000672ca */ /* 0x000fe200000e0000 */
[----:B------:R-:W-:Y:S01]  /*26a0*/  @!P1 IMAD R0, R2, 0x8, R17 ;  /* 0x0000000802009824 */ /* 0x000fe200078e0211 */
[----:B------:R-:W-:-:S03]  /*26b0*/  SEL R3, RZ, 0x1, P0 ;  /* 0x00000001ff037807 */ /* 0x000fc60000000000 */
[----:B------:R-:W-:Y:S01]  /*26c0*/  @!P1 VIADD R0, R0, 0x38860 ;  /* 0x0003886000009836 */ /* 0x000fe20000000000 */
[----:B------:R-:W-:-:S04]  /*26d0*/  LOP3.LUT R16, R16, R3, RZ, 0x3c, !PT ;  /* 0x0000000310107212 */ /* 0x000fc800078e3cff */
[----:B------:R-:W-:Y:S01]  /*26e0*/  @!P1 PRMT R0, RZ, 0x654, R0 ;  /* 0x00000654ff009816 */ /* 0x000fe20000000000 */
[----:B------:R-:W-:Y:S02]  /*26f0*/  WARPGROUP.DEPBAR.LE gsb0, 0x0 ;  /* 0x00008000000079c5 */ /* 0x000fe40000010000 */
[----:B------:R-:W-:-:S12]  /*2700*/  WARPGROUP.ARRIVE ;  /* 0x00000000000079c5 */ /* 0x000fd80000000000 */
        /* <DEDUP_REMOVED lines=13> */
.L_x_4227:
[----:B------:R-:W-:Y:S01]  /*27e0*/  BAR.SYNC.DEFER_BLOCKING 0xe, 0x100 ;  /* 0x0384000000007b1d */ /* 0x000fe20000010000 */
[C---:B01----:R-:W-:Y:S01]  /*27f0*/  IMAD R0, R2.reuse, 0x40, R22 ;  /* 0x0000004002007824 */ /* 0x043fe200078e0216 */
[----:B------:R-:W-:Y:S01]  /*2800*/  PLOP3.LUT P0, PT, PT, PT, PT, 0x8, 0x0 ;  /* 0x000000000000781c */ /* 0x000fe20003f0e170 */
[----:B------:R-:W-:Y:S02]  /*2810*/  VIADD R2, R2, 0x1 ;  /* 0x0000000102027836 */ /* 0x000fe40000000000 */
[----:B------:R-:W-:-:S03]  /*2820*/  IMAD R17, R0, 0x4, R17 ;  /* 0x0000000400117824 */ /* 0x000fc600078e0211 */
[----:B------:R-:W-:-:S04]  /*2830*/  ISETP.NE.AND P1, PT, R2, 0x2, PT ;  /* 0x000000020200780c */ /* 0x000fc80003f25270 */
[----:B------:R-:W-:Y:S02]  /*2840*/  SEL R5, RZ, 0x1, P1 ;  /* 0x00000001ff057807 */ /* 0x000fe40000800000 */
[----:B------:R-:W-:Y:S02]  /*2850*/  SEL R2, R2, RZ, P1 ;  /* 0x000000ff02027207 */ /* 0x000fe40000800000 */
[----:B------:R-:W-:Y:S01]  /*2860*/  LOP3.LUT R16, R16, R5, RZ, 0x3c, !PT ;  /* 0x0000000510107212 */ /* 0x000fe200078e3cff */
        /* <DEDUP_REMOVED lines=134> */
.L_x_4225:
        /* <DEDUP_REMOVED lines=24> */
[----:B0-----:R-:W-:Y:S02]  /*3250*/  ISETP.NE.AND P0, PT, R0, 0x1, PT ;  /* 0x000000010000780c */ /* 0x001fe40003f05270 */
[----:B------:R-:W-:Y:S02]  /*3260*/  CS2R R112, SRZ ;  /* 0x0000000000707805 */ /* 0x000fe4000001ff00 */
[----:B------:R-:W-:-:S02]  /*3270*/  CS2R R110, SRZ ;  /* 0x00000000006e7805 */ /* 0x000fc4000001ff00 */
[----:B------:R-:W-:Y:S02]  /*3280*/  CS2R R106, SRZ ;  /* 0x00000000006a7805 */ /* 0x000fe4000001ff00 */
[----:B------:R-:W-:Y:S02]  /*3290*/  CS2R R162, SRZ ;  /* 0x0000000000a27805 */ /* 0x000fe4000001ff00 */
[----:B------:R-:W-:Y:S02]  /*32a0*/  CS2R R102, SRZ ;  /* 0x0000000000667805 */ /* 0x000fe4000001ff00 */
[----:B------:R-:W-:Y:S02]  /*32b0*/  CS2R R164, SRZ ;  /* 0x0000000000a47805 */ /* 0x000fe4000001ff00 */
[----:B------:R-:W-:Y:S02]  /*32c0*/  CS2R R98, SRZ ;  /* 0x0000000000627805 */ /* 0x000fe4000001ff00 */
[----:B-1----:R-:W-:-:S02]  /*32d0*/  IADD3 R6, -R4, 0x40, RZ ;  /* 0x0000004004067810 */ /* 0x002fc40007ffe1ff */
[----:B------:R-:W-:Y:S02]  /*32e0*/  CS2R R166, SRZ ;  /* 0x0000000000a67805 */ /* 0x000fe4000001ff00 */
[----:B------:R-:W-:Y:S02]  /*32f0*/  CS2R R94, SRZ ;  /* 0x00000000005e7805 */ /* 0x000fe4000001ff00 */
[----:B------:R-:W-:Y:S02]  /*3300*/  CS2R R170, SRZ ;  /* 0x0000000000aa7805 */ /* 0x000fe4000001ff00 */
[----:B------:R-:W-:Y:S01]  /*3310*/  CS2R R90, SRZ ;  /* 0x00000000005a7805 */ /* 0x000fe2000001ff00 */
[----:B------:R-:W0:Y:S01]  /*3320*/  @P0 LDC R0, c[0x0][0x44c] ;  /* 0x00011300ff000b82 */ /* 0x000e220000000800 */
[----:B------:R-:W-:Y:S01]  /*3330*/  IMAD R7, R188, R7, R6 ;  /* 0x00000007bc077224 */ /* 0x000fe200078e0206 */
[----:B------:R-:W-:Y:S01]  /*3340*/  CS2R R172, SRZ ;  /* 0x0000000000ac7805 */ /* 0x000fe2000001ff00 */
[----:B------:R-:W-:Y:S01]  /*3350*/  IMAD.MOV.U32 R169, RZ, RZ, RZ ;  /* 0x000000ffffa97224 */ /* 0x000fe200078e00ff */
[----:B------:R-:W-:-:S02]  /*3360*/  CS2R R86, SRZ ;  /* 0x0000000000567805 */ /* 0x000fc4000001ff00 */
[----:B------:R-:W-:Y:S02]  /*3370*/  CS2R R174, SRZ ;  /* 0x0000000000ae7805 */ /* 0x000fe4000001ff00 */
[----:B------:R-:W-:Y:S02]  /*3380*/  CS2R R82, SRZ ;  /* 0x0000000000527805 */ /* 0x000fe4000001ff00 */
[----:B------:R-:W-:Y:S01]  /*3390*/  CS2R R176, SRZ ;  /* 0x0000000000b07805 */ /* 0x000fe2000001ff00 */
[----:B------:R-:W1:Y:S01]  /*33a0*/  @P0 LDC R5, c[0x0][0x450] ;  /* 0x00011400ff050b82 */ /* 0x000e620000000800 */
        /* <DEDUP_REMOVED lines=18> */
[----:B------:R-:W-:Y:S01]  /*34d0*/  CS2R R206, SRZ ;  /* 0x0000000000ce7805 */ /* 0x000fe2000001ff00 */
[----:B------:R-:W-:Y:S01]  /*34e0*/  IMAD.U32 R0, RZ, RZ, UR4 ;  /* 0x00000004ff007e24 */ /* 0x000fe2000f8e00ff */
        /* <DEDUP_REMOVED lines=21> */
[----:B------:R-:W0:Y:S02]  /*3640*/  SHFL.IDX PT, R0, R216, RZ, 0x1f ;  /* 0x00001fffd8007589 */ /* 0x000e2400000e0000 */
        /* <DEDUP_REMOVED lines=27> */
.L_x_4229:
[----:B------:R-:W-:Y:S01]  /*3800*/  ULEA.HI UR4, UR36, UR36, URZ, 0x1 ;  /* 0x0000002424047291 */ /* 0x000fe2000f8f083f */
[----:B------:R-:W-:-:S03]  /*3810*/  IMAD.U32 R0, RZ, RZ, UR38 ;  /* 0x00000026ff007e24 */ /* 0x000fc6000f8e00ff */
[----:B------:R-:W-:Y:S02]  /*3820*/  ULOP3.LUT UR4, UR4, 0xfffffffe, URZ, 0xc0, !UPT ;  /* 0xfffffffe04047892 */ /* 0x000fe4000f8ec03f */
[----:B------:R-:W-:Y:S02]  /*3830*/  ISETP.NE.AND P0, PT, R0, 0x3, PT ;  /* 0x000000030000780c */ /* 0x000fe40003f05270 */
[----:B------:R-:W-:-:S06]  /*3840*/  UIADD3 UR4, UR36, -UR4, URZ ;  /* 0x8000000424047290 */ /* 0x000fcc000fffe03f */
[----:B------:R-:W-:-:S05]  /*3850*/  IMAD.U32 R4, RZ, RZ, UR4 ;  /* 0x00000004ff047e24 */ /* 0x000fca000f8e00ff */
[----:B------:R-:W-:-:S04]  /*3860*/  SHF.L.U32 R4, R4, 0x1f, RZ ;  /* 0x0000001f04047819 */ /* 0x000fc800000006ff */
[----:B------:R-:W0:Y:S02]  /*3870*/  SYNCS.PHASECHK.TRANS64.TRYWAIT P1, [R17+URZ+0x38800], R4 ;  /* 0x03880004110075a7 */ /* 0x000e24000802017f */
[----:B0-----:R-:W-:Y:S05]  /*3880*/  @!P1 BRA `(.L_x_4230) ;  /* 0x0000012400909947 */ /* 0x001fea0003800000 */
.L_x_4396:
[----:B------:R-:W-:Y:S05]  /*3890*/  @!P0 BRA `(.L_x_4231) ;  /* 0x0000000000048947 */ /* 0x000fea0003800000 */
[----:B------:R-:W-:Y:S01]  /*38a0*/  BPT.TRAP 0x1 ;  /* 0x000000040000795c */ /* 0x000fe20000300000 */
.L_x_4231:
[----:B------:R-:W-:Y:S01]  /*38b0*/  IMAD R6, R2, 0x8, R17 ;  /* 0x0000000802067824 */ /* 0x000fe200078e0211 */
[----:B------:R-:W-:-:S04]  /*38c0*/  SHF.L.U32 R7, R16, 0x1f, RZ ;  /* 0x0000001f10077819 */ /* 0x000fc800000006ff */
[----:B------:R1:W2:Y:S01]  /*38d0*/  SYNCS.PHASECHK.TRANS64.TRYWAIT P1, [R6+URZ+0x38830], R7 ;  /* 0x03883007060075a7 */ /* 0x0002a2000802017f */
[----:B------:R-:W-:Y:S05]  /*38e0*/  @!P0 BRA `(.L_x_4232) ;  /* 0x0000000000048947 */ /* 0x000fea0003800000 */
[----:B------:R-:W-:Y:S01]  /*38f0*/  BPT.TRAP 0x1 ;  /* 0x000000040000795c */ /* 0x000fe20000300000 */
.L_x_4232:
[----:B------:R-:W-:-:S05]  /*3900*/  VIADD R0, R17, 0x22400 ;  /* 0x0002240011007836 */ /* 0x000fca0000000000 */
[----:B------:R-:W-:-:S04]  /*3910*/  SHF.R.U32.HI R0, RZ, 0x4, R0 ;  /* 0x00000004ff007819 */ /* 0x000fc80000011600 */
[----:B------:R-:W-:Y:S01]  /*3920*/  LOP3.LUT R0, R0, 0x3fff, RZ, 0xc0, !PT ;  /* 0x00003fff00007812 */ /* 0x000fe200078ec0ff */
[----:B--2---:R-:W-:Y:S06]  /*3930*/  @P1 BRA `(.L_x_4233) ;  /* 0x0000000000081947 */ /* 0x004fec0003800000 */
[----:B------:R-:W2:Y:S02]  /*3940*/  SYNCS.PHASECHK.TRANS64.TRYWAIT P1, [R6+URZ+0x38830], R7 ;  /* 0x03883007060075a7 */ /* 0x000ea4000802017f */
[----:B--2---:R-:W-:Y:S05]  /*3950*/  @!P1 BRA `(.L_x_4234) ;  /* 0x0000012400709947 */ /* 0x004fea0003800000 */
.L_x_4233:
[----:B------:R-:W-:Y:S05]  /*3960*/  WARPSYNC.ALL ;  /* 0x0000000000007948 */ /* 0x000fea0003800000 */
[----:B------:R-:W-:Y:S01]  /*3970*/  LOP3.LUT R0, R0, 0x10000, RZ, 0xfc, !PT ;  /* 0x0001000000007812 */ /* 0x000fe200078efcff */
[----:B------:R-:W-:Y:S01]  /*3980*/  VIADD R3, R17, 0x20400 ;  /* 0x0002040011037836 */ /* 0x000fe20000000000 */
[----:B------:R-:W-:-:S03]  /*3990*/  WARPGROUP.ARRIVE ;  /* 0x00000000000079c5 */ /* 0x000fc60000000000 */
[----:B------:R-:W-:Y:S01]  /*39a0*/  IMAD R5, R2, 0x200, R0 ;  /* 0x0000020002057824 */ /* 0x000fe200078e0200 */
[----:B------:R-:W-:Y:S01]  /*39b0*/  UMOV UR7, 0x40000040 ;  /* 0x4000004000077882 */ /* 0x000fe20000000000 */
[----:B------:R-:W-:Y:S01]  /*39c0*/  UMOV UR5, 0x40000040 ;  /* 0x4000004000057882 */ /* 0x000fe20000000000 */
[----:B------:R-:W-:Y:S01]  /*39d0*/  SHF.R.U32.HI R3, RZ, 0x4, R3 ;  /* 0x00000004ff037819 */ /* 0x000fe20000011603 */
[----:B------:R-:W-:Y:S01]  /*39e0*/  UMOV UR11, 0x40000040 ;  /* 0x40000040000b7882 */ /* 0x000fe20000000000 */
[----:B------:R-:W-:Y:S01]  /*39f0*/  R2UR UR6, R5 ;  /* 0x00000000050672ca */ /* 0x000fe200000e0000 */
[----:B------:R-:W-:Y:S01]  /*3a00*/  UMOV UR9, 0x40000040 ;  /* 0x4000004000097882 */ /* 0x000fe20000000000 */
[----:B------:R-:W-:Y:S01]  /*3a10*/  LOP3.LUT R3, R3, 0x3fff, RZ, 0xc0, !PT ;  /* 0x00003fff03037812 */ /* 0x000fe200078ec0ff */
[----:B------:R-:W-:Y:S01]  /*3a20*/  UMOV UR15, 0x40000040 ;  /* 0x40000040000f7882 */ /* 0x000fe20000000000 */
[----:B------:R-:W-:Y:S01]  /*3a30*/  UMOV UR13, 0x40000040 ;  /* 0x40000040000d7882 */ /* 0x000fe20000000000 */
[----:B------:R-:W-:Y:S01]  /*3a40*/  UMOV UR19, 0x40000040 ;  /* 0x4000004000137882 */ /* 0x000fe20000000000 */
[----:B------:R-:W-:Y:S01]  /*3a50*/  LOP3.LUT R3, R3, 0x10000, RZ, 0xfc, !PT ;  /* 0x0001000003037812 */ /* 0x000fe200078efcff */
[----:B------:R-:W-:-:S03]  /*3a60*/  UMOV UR17, 0x40000040 ;  /* 0x4000004000117882 */ /* 0x000fc60000000000 */
[C---:B------:R-:W-:Y:S01]  /*3a70*/  R2UR UR4, R3.reuse ;  /* 0x00000000030472ca */ /* 0x040fe200000e0000 */
[----:B------:R-:W-:Y:S02]  /*3a80*/  VIADD R5, R3, 0x2 ;  /* 0x0000000203057836 */ /* 0x000fe40000000000 */
[----:B------:R-:W-:Y:S02]  /*3a90*/  UIADD3 UR10, UR6, 0x2, URZ ;  /* 0x00000002060a7890 */ /* 0x000fe4000fffe03f */
[----:B------:R-:W-:Y:S01]  /*3aa0*/  UIADD3 UR14, UR6, 0x4, URZ ;  /* 0x00000004060e7890 */ /* 0x000fe2000fffe03f */
[----:B------:R-:W-:Y:S01]  /*3ab0*/  R2UR UR8, R5 ;  /* 0x00000000050872ca */ /* 0x000fe200000e0000 */
[C---:B------:R-:W-:Y:S01]  /*3ac0*/  VIADD R5, R3.reuse, 0x4 ;  /* 0x0000000403057836 */ /* 0x040fe20000000000 */
[----:B------:R-:W-:Y:S01]  /*3ad0*/  UIADD3 UR18, UR6, 0x6, URZ ;  /* 0x0000000606127890 */ /* 0x000fe2000fffe03f */
[----:B------:R-:W-:-:S03]  /*3ae0*/  VIADD R3, R3, 0x6 ;  /* 0x0000000603037836 */ /* 0x000fc60000000000 */
[----:B------:R-:W-:Y:S01]  /*3af0*/  R2UR UR12, R5 ;  /* 0x00000000050c72ca */ /* 0x000fe200000e0000 */
[----:B------:R-:W-:Y:S01]  /*3b00*/  HGMMA.64x64x16.F32 R24, gdesc[UR4], RZ, !UPT, gsb0 ;  /* 0x00e00000041879f0 */ /* 0x000fe2000c0008ff */
[----:B------:R-:W-:Y:S02]  /*3b10*/  R2UR UR16, R3 ;  /* 0x00000000031072ca */ /* 0x000fe400000e0000 */
        /* <DEDUP_REMOVED lines=10> */
[----:B------:R-:W3:Y:S02]  /*3bc0*/  SYNCS.PHASECHK.TRANS64.TRYWAIT P1, [R17+URZ+0x38810], R4 ;  /* 0x03881004110075a7 */ /* 0x000ee4000802017f */
[----:B---3--:R-:W-:Y:S05]  /*3bd0*/  @!P1 BRA `(.L_x_4235) ;  /* 0x0000012000e49947 */ /* 0x008fea0003800000 */
.L_x_4397:
[----:B------:R-:W-:Y:S05]  /*3be0*/  @!P0 BRA `(.L_x_4236) ;  /* 0x0000000000048947 */ /* 0x000fea0003800000 */
[----:B------:R-:W-:Y:S01]  /*3bf0*/  BPT.TRAP 0x1 ;  /* 0x000000040000795c */ /* 0x000fe20000300000 */
.L_x_4236:
[----:B------:R4:W0:Y:S01]  /*3c00*/  SYNCS.PHASECHK.TRANS64.TRYWAIT P1, [R6+URZ+0x38850], R7 ;  /* 0x03885007060075a7 */ /* 0x000822000802017f */
[----:B------:R-:W-:Y:S05]  /*3c10*/  @!P0 BRA `(.L_x_4237) ;  /* 0x0000000000048947 */ /* 0x000fea0003800000 */
[----:B------:R-:W-:Y:S01]  /*3c20*/  BPT.TRAP 0x1 ;  /* 0x000000040000795c */ /* 0x000fe20000300000 */
.L_x_4237:
[C---:B------:R-:W-:Y:S02]  /*3c30*/  VIADD R3, R17.reuse, 0x400 ;  /* 0x0000040011037836 */ /* 0x040fe40000000000 */
[----:B0--3--:R-:W-:-:S03]  /*3c40*/  VIADD R4, R17, 0x26400 ;  /* 0x0002640011047836 */ /* 0x009fc60000000000 */
[----:B------:R-:W-:Y:S02]  /*3c50*/  SHF.R.U32.HI R3, RZ, 0x4, R3 ;  /* 0x00000004ff037819 */ /* 0x000fe40000011603 */
[----:B------:R-:W-:Y:S02]  /*3c60*/  SHF.R.U32.HI R4, RZ, 0x4, R4 ;  /* 0x00000004ff047819 */ /* 0x000fe40000011604 */
[----:B------:R-:W-:Y:S02]  /*3c70*/  LOP3.LUT R3, R3, 0x3fff, RZ, 0xc0, !PT ;  /* 0x00003fff03037812 */ /* 0x000fe400078ec0ff */
[----:B------:R-:W-:Y:S02]  /*3c80*/  LOP3.LUT R4, R4, 0x3fff, RZ, 0xc0, !PT ;  /* 0x00003fff04047812 */ /* 0x000fe400078ec0ff */
[----:B------:R-:W-:Y:S02]  /*3c90*/  LOP3.LUT R3, R3, 0x10000, RZ, 0xfc, !PT ;  /* 0x0001000003037812 */ /* 0x000fe400078efcff */
[----:B------:R-:W-:-:S03]  /*3ca0*/  LOP3.LUT R4, R4, 0x10000, RZ, 0xfc, !PT ;  /* 0x0001000004047812 */ /* 0x000fc600078efcff */
[----:B------:R-:W-:Y:S01]  /*3cb0*/  IMAD R5, R2, 0x1000, R3 ;  /* 0x0000100002057824 */ /* 0x000fe200078e0203 */
[----:B------:R-:W-:Y:S06]  /*3cc0*/  @P1 BRA `(.L_x_4238) ;  /* 0x0000000000081947 */ /* 0x000fec0003800000 */
[----:B------:R-:W0:Y:S02]  /*3cd0*/  SYNCS.PHASECHK.TRANS64.TRYWAIT P1, [R6+URZ+0x38850], R7 ;  /* 0x03885007060075a7 */ /* 0x000e24000802017f */
[----:B0-----:R-:W-:Y:S05]  /*3ce0*/  @!P1 BRA `(.L_x_4239) ;  /* 0x0000012000b49947 */ /* 0x001fea0003800000 */
.L_x_4238:
[C---:B------:R-:W-:Y:S01]  /*3cf0*/  R2UR UR20, R4.reuse ;  /* 0x00000000041472ca */ /* 0x040fe200000e0000 */
[----:B------:R-:W-:Y:S01]  /*3d00*/  WARPGROUP.ARRIVE ;  /* 0x00000000000079c5 */ /* 0x000fe20000000000 */
[C---:B------:R-:W-:Y:S01]  /*3d10*/  R2UR UR22, R5.reuse ;  /* 0x00000000051672ca */ /* 0x040fe200000e0000 */
[----:B------:R-:W-:Y:S01]  /*3d20*/  UMOV UR21, 0x40000040 ;  /* 0x4000004000157882 */ /* 0x000fe20000000000 */
[----:B------:R-:W-:Y:S01]  /*3d30*/  UMOV UR23, 0x40000040 ;  /* 0x4000004000177882 */ /* 0x000fe20000000000 */
[----:B------:R-:W-:Y:S01]  /*3d40*/  VIADD R8, R4, 0x2 ;  /* 0x0000000204087836 */ /* 0x000fe20000000000 */
[----:B------:R-:W-:Y:S01]  /*3d50*/  UMOV UR25, 0x40000040 ;  /* 0x4000004000197882 */ /* 0x000fe20000000000 */
[----:B012-4-:R-:W-:Y:S01]  /*3d60*/  VIADD R7, R5, 0x2 ;  /* 0x0000000205077836 */ /* 0x017fe20000000000 */
[----:B------:R-:W-:Y:S01]  /*3d70*/  UMOV UR27, 0x40000040 ;  /* 0x40000040001b7882 */ /* 0x000fe20000000000 */
[----:B------:R-:W0:Y:S01]  /*3d80*/  S2R R9, SR_TID.X ;  /* 0x0000000000097919 */ /* 0x000e220000002100 */
[----:B------:R-:W-:Y:S01]  /*3d90*/  R2UR UR24, R8 ;  /* 0x00000000081872ca */ /* 0x000fe200000e0000 */
[----:B------:R-:W-:Y:S01]  /*3da0*/  VIADD R8, R4, 0x4 ;  /* 0x0000000404087836 */ /* 0x000fe20000000000 */
[----:B------:R-:W-:Y:S01]  /*3db0*/  R2UR UR26, R7 ;  /* 0x00000000071a72ca */ /* 0x000fe200000e0000 */
[C---:B------:R-:W-:Y:S01]  /*3dc0*/  VIADD R7, R5.reuse, 0x4 ;  /* 0x0000000405077836 */ /* 0x040fe20000000000 */
[----:B------:R-:W-:Y:S01]  /*3dd0*/  ULDC UR6, c[0x0][0x448] ;  /* 0x0001120000067ab9 */ /* 0x000fe20000000800 */
[----:B------:R-:W-:Y:S01]  /*3de0*/  HGMMA.64x64x16.F32 R24, gdesc[UR20], R24, gsb0 ;  /* 0x00e00000141879f0 */ /* 0x000fe20008000818 */
[----:B------:R-:W-:Y:S01]  /*3df0*/  VIADD R10, R5, 0x800 ;  /* 0x00000800050a7836 */ /* 0x000fe20000000000 */
[----:B------:R-:W-:Y:S01]  /*3e00*/  UISETP.NE.AND UP1, UPT, UR6, 0x1, UPT ;  /* 0x000000010600788c */ /* 0x000fe2000bf25270 */
[----:B------:R-:W-:Y:S01]  /*3e10*/  IMAD.MOV.U32 R15, RZ, RZ, 0x40 ;  /* 0x00000040ff0f7424 */ /* 0x000fe200078e00ff */
[----:B------:R-:W1:Y:S01]  /*3e20*/  S2R R57, SR_TID.X ;  /* 0x0000000000397919 */ /* 0x000e620000002100 */
[----:B------:R-:W-:Y:S01]  /*3e30*/  IMAD R205, R2, 0x1000, R19 ;  /* 0x0000100002cd7824 */ /* 0x000fe200078e0213 */
[----:B------:R-:W-:Y:S01]  /*3e40*/  UMOV UR11, 0x40000040 ;  /* 0x40000040000b7882 */ /* 0x000fe20000000000 */
[----:B------:R-:W-:-:S02]  /*3e50*/  UMOV UR7, UR41 ;  /* 0x0000002900077c82 */ /* 0x000fc40008000000 */
[C---:B------:R-:W-:Y:S01]  /*3e60*/  VIADD R206, R205.reuse, 0x80 ;  /* 0x00000080cdce7836 */ /* 0x040fe20000000000 */
[----:B------:R-:W-:-:S03]  /*3e70*/  R2UR UR10, R205 ;  /* 0x00000000cd0a72ca */ /* 0x000fc600000e0000 */
[----:B------:R-:W-:Y:S01]  /*3e80*/  @UP1 ULDC UR6, c[0x0][0x44c] ;  /* 0x0001130000061ab9 */ /* 0x000fe20000000800 */
[----:B------:R-:W-:Y:S01]  /*3e90*/  @UP1 ULDC UR15, c[0x0][0x450] ;  /* 0x00011400000f1ab9 */ /* 0x000fe20000000800 */
[----:B0-----:R-:W-:Y:S02]  /*3ea0*/  SHF.R.U32.HI R9, RZ, 0x7, R9 ;  /* 0x00000007ff097819 */ /* 0x001fe40000011609 */
[----:B-1----:R-:W-:Y:S01]  /*3eb0*/  LOP3.LUT R57, R57, 0x7f, RZ, 0xc0, !PT ;  /* 0x0000007f39397812 */ /* 0x002fe200078ec0ff */
[----:B------:R-:W-:Y:S02]  /*3ec0*/  WARPGROUP.DEPBAR.LE gsb0, 0x0 ;  /* 0x00008000000079c5 */ /* 0x000fe40000010000 */
[----:B------:R-:W-:-:S06]  /*3ed0*/  WARPGROUP.ARRIVE ;  /* 0x00000000000079c5 */ /* 0x000fcc0000000000 */
[----:B------:R-:W-:Y:S01]  /*3ee0*/  HGMMA.64x64x16.F32 R24, gdesc[UR24], R24, gsb0 ;  /* 0x00e00000181879f0 */ /* 0x000fe20008000818 */
[----:B------:R-:W-:Y:S01]  /*3ef0*/  R2UR UR24, R8 ;  /* 0x00000000081872ca */ /* 0x000fe200000e0000 */
[----:B------:R-:W-:Y:S01]  /*3f00*/  UMOV UR25, 0x40000040 ;  /* 0x4000004000197882 */ /* 0x000fe20000000000 */
[----:B------:R-:W-:Y:S01]  /*3f10*/  R2UR UR26, R7 ;  /* 0x00000000071a72ca */ /* 0x000fe200000e0000 */
[----:B------:R-:W-:Y:S01]  /*3f20*/  UMOV UR27, 0x40000040 ;  /* 0x40000040001b7882 */ /* 0x000fe20000000000 */
[----:B------:R-:W-:Y:S02]  /*3f30*/  VIADD R8, R4, 0x6 ;  /* 0x0000000604087836 */ /* 0x000fe40000000000 */
[----:B------:R-:W-:Y:S01]  /*3f40*/  VIADD R7, R5, 0x6 ;  /* 0x0000000605077836 */ /* 0x000fe20000000000 */
        /* <DEDUP_REMOVED lines=115> */
[----:B------:R-:W0:Y:S01]  /*4680*/  SHFL.IDX PT, R7, R9, RZ, 0x1f ;  /* 0x00001fff09077589 */ /* 0x000e2200000e0000 */
[----:B------:R-:W-:Y:S01]  /*4690*/  VIADD R8, R4, 0x800 ;  /* 0x0000080004087836 */ /* 0x000fe20000000000 */
[----:B0-----:R-:W-:-:S04]  /*46a0*/  ISETP.GT.AND P1, PT, R7, 0x7f, PT ;  /* 0x0000007f0700780c */ /* 0x001fc80003f24270 */
[----:B------:R-:W-:-:S05]  /*46b0*/  SEL R7, RZ, 0x2, !P1 ;  /* 0x00000002ff077807 */ /* 0x000fca0004800000 */
[C---:B------:R-:W-:Y:S02]  /*46c0*/  IMAD.IADD R9, R7.reuse, 0x1, R8 ;  /* 0x0000000107097824 */ /* 0x040fe400078e0208 */
[----:B------:R-:W-:Y:S01]  /*46d0*/  IMAD.IADD R11, R7, 0x1, R10 ;  /* 0x00000001070b7824 */ /* 0x000fe200078e020a */
[----:B------:R-:W-:Y:S02]  /*46e0*/  WARPGROUP.DEPBAR.LE gsb0, 0x0 ;  /* 0x00008000000079c5 */ /* 0x000fe40000010000 */
[----:B------:R-:W-:-:S06]  /*46f0*/  WARPGROUP.ARRIVE ;  /* 0x00000000000079c5 */ /* 0x000fcc0000000000 */
[----:B------:R-:W-:Y:S01]  /*4700*/  HGMMA.64x64x16.F32 R24, gdesc[UR24], R24, gsb0 ;  /* 0x00e00000181879f0 */ /* 0x000fe20008000818 */
[----:B------:R-:W-:Y:S01]  /*4710*/  R2UR UR24, R9 ;  /* 0x00000000091872ca */ /* 0x000fe200000e0000 */
[----:B------:R-:W-:Y:S01]  /*4720*/  UMOV UR25, 0x40000040 ;  /* 0x4000004000197882 */ /* 0x000fe20000000000 */
[----:B------:R-:W-:Y:S01]  /*4730*/  R2UR UR26, R11 ;  /* 0x000000000b1a72ca */ /* 0x000fe200000e0000 */
[----:B------:R-:W-:Y:S01]  /*4740*/  UMOV UR27, 0x40000040 ;  /* 0x40000040001b7882 */ /* 0x000fe20000000000 */
[----:B------:R-:W-:-:S05]  /*4750*/  IMAD.MOV.U32 R11, RZ, RZ, 0x4 ;  /* 0x00000004ff0b7424 */ /* 0x000fca00078e00ff */
[C---:B------:R-:W-:Y:S02]  /*4760*/  SEL R9, R11.reuse, 0x2, P1 ;  /* 0x000000020b097807 */ /* 0x040fe40000800000 */
[----:B------:R-:W-:-:S03]  /*4770*/  SEL R11, R11, 0x6, !P1 ;  /* 0x000000060b0b7807 */ /* 0x000fc60004800000 */
[--C-:B------:R-:W-:Y:S02]  /*4780*/  IMAD.IADD R12, R8, 0x1, R9.reuse ;  /* 0x00000001080c7824 */ /* 0x100fe400078e0209 */
[----:B------:R-:W-:Y:S02]  /*4790*/  IMAD.IADD R13, R10, 0x1, R9 ;  /* 0x000000010a0d7824 */ /* 0x000fe400078e0209 */
[--C-:B------:R-:W-:Y:S02]  /*47a0*/  IMAD.IADD R8, R8, 0x1, R11.reuse ;  /* 0x0000000108087824 */ /* 0x100fe400078e020b */
        /* <DEDUP_REMOVED lines=8> */
[----:B------:R-:W-:Y:S02]  /*4830*/  WARPGROUP.DEPBAR.LE gsb0, 0x0 ;  /* 0x00008000000079c5 */ /* 0x000fe40000010000 */
[----:B------:R-:W-:-:S09]  /*4840*/  WARPGROUP.ARRIVE ;  /* 0x00000000000079c5 */ /* 0x000fd20000000000 */
[----:B------:R-:W-:Y:S01]  /*4850*/  HGMMA.64x64x16.F32 R24, gdesc[UR24], R24, gsb0 ;  /* 0x00e00000181879f0 */ /* 0x000fe20008000818 */
[----:B------:R-:W-:Y:S01]  /*4860*/  R2UR UR24, R8 ;  /* 0x00000000081872ca */ /* 0x000fe200000e0000 */
[----:B------:R-:W-:Y:S01]  /*4870*/  UMOV UR25, 0x40000040 ;  /* 0x4000004000197882 */ /* 0x000fe20000000000 */
[----:B------:R-:W-:Y:S01]  /*4880*/  R2UR UR26, R10 ;  /* 0x000000000a1a72ca */ /* 0x000fe200000e0000 */
[----:B------:R-:W-:Y:S01]  /*4890*/  UMOV UR27, 0x40000040 ;  /* 0x40000040001b7882 */ /* 0x000fe20000000000 */
[----:B------:R-:W-:Y:S02]  /*48a0*/  IMAD.MOV.U32 R8, RZ, RZ, 0x28 ;  /* 0x00000028ff087424 */ /* 0x000fe400078e00ff */
[----:B------:R-:W-:-:S03]  /*48b0*/  IMAD.MOV.U32 R10, RZ, RZ, 0xa00 ;  /* 0x00000a00ff0a7424 */ /* 0x000fc600078e00ff */
[----:B------:R-:W-:Y:S02]  /*48c0*/  SEL R8, R8, 0x26, P1 ;  /* 0x0000002608087807 */ /* 0x000fe40000800000 */
[----:B------:R-:W-:Y:S02]  /*48d0*/  SEL R10, R10, 0x980, P1 ;  /* 0x000009800a0a7807 */ /* 0x000fe40000800000 */
[----:B------:R-:W-:Y:S02]  /*48e0*/  LOP3.LUT R8, R8, 0x6, RZ, 0xc0, !PT ;  /* 0x0000000608087812 */ /* 0x000fe400078ec0ff */
[----:B------:R-:W-:-:S04]  /*48f0*/  LOP3.LUT R13, R10, 0xa00, RZ, 0xc0, !PT ;  /* 0x00000a000a0d7812 */ /* 0x000fc800078ec0ff */
[CC--:B------:R-:W-:Y:S02]  /*4900*/  IADD3 R10, R8.reuse, R13.reuse, R4 ;  /* 0x0000000d080a7210 */ /* 0x0c0fe40007ffe004 */
[----:B------:R-:W-:Y:S01]  /*4910*/  IADD3 R8, R8, R13, R5 ;  /* 0x0000000d08087210 */ /* 0x000fe20007ffe005 */
        /* <DEDUP_REMOVED lines=8> */
[----:B------:R-:W-:Y:S02]  /*49a0*/  VIADD R10, R5, 0xa00 ;  /* 0x00000a00050a7836 */ /* 0x000fe40000000000 */
[C---:B------:R-:W-:Y:S02]  /*49b0*/  IMAD.IADD R12, R7.reuse, 0x1, R8 ;  /* 0x00000001070c7824 */ /* 0x040fe400078e0208 */
[----:B------:R-:W-:Y:S01]  /*49c0*/  IMAD.IADD R13, R7, 0x1, R10 ;  /* 0x00000001070d7824 */ /* 0x000fe200078e020a */
[----:B------:R-:W-:-:S02]  /*49d0*/  WARPGROUP.DEPBAR.LE gsb0, 0x0 ;  /* 0x00008000000079c5 */ /* 0x000fc40000010000 */
[----:B------:R-:W-:-:S06]  /*49e0*/  WARPGROUP.ARRIVE ;  /* 0x00000000000079c5 */ /* 0x000fcc0000000000 */
[----:B------:R-:W-:Y:S01]  /*49f0*/  HGMMA.64x64x16.F32 R24, gdesc[UR24], R24, gsb0 ;  /* 0x00e00000181879f0 */ /* 0x000fe20008000818 */
[----:B------:R-:W-:Y:S01]  /*4a00*/  R2UR UR24, R12 ;  /* 0x000000000c1872ca */ /* 0x000fe200000e0000 */
[----:B------:R-:W-:Y:S01]  /*4a10*/  UMOV UR25, 0x40000040 ;  /* 0x4000004000197882 */ /* 0x000fe20000000000 */
[----:B------:R-:W-:Y:S01]  /*4a20*/  R2UR UR26, R13 ;  /* 0x000000000d1a72ca */ /* 0x000fe200000e0000 */
[----:B------:R-:W-:Y:S01]  /*4a30*/  UMOV UR27, 0x40000040 ;  /* 0x40000040001b7882 */ /* 0x000fe20000000000 */
[C---:B------:R-:W-:Y:S02]  /*4a40*/  IMAD.IADD R12, R9.reuse, 0x1, R8 ;  /* 0x00000001090c7824 */ /* 0x040fe400078e0208 */
[----:B------:R-:W-:Y:S02]  /*4a50*/  IMAD.IADD R13, R9, 0x1, R10 ;  /* 0x00000001090d7824 */ /* 0x000fe400078e020a */
        /* <DEDUP_REMOVED lines=68> */
[----:B------:R-:W-:Y:S01]  /*4ea0*/  IMAD.MOV.U32 R13, RZ, RZ, -0x40 ;  /* 0xffffffc0ff0d7424 */ /* 0x000fe200078e00ff */
        /* <DEDUP_REMOVED lines=29> */
[----:B------:R-:W-:-:S04]  /*5080*/  SEL R7, R15, 0x3e, P1 ;  /* 0x0000003e0f077807 */ /* 0x000fc80000800000 */
[----:B------:R-:W-:Y:S01]  /*5090*/  LOP3.LUT R7, R7, 0x6, RZ, 0xc0, !PT ;  /* 0x0000000607077812 */ /* 0x000fe200078ec0ff */
[----:B------:R-:W-:Y:S02]  /*50a0*/  WARPGROUP.DEPBAR.LE gsb0, 0x0 ;  /* 0x00008000000079c5 */ /* 0x000fe40000010000 */
[----:B------:R-:W-:-:S06]  /*50b0*/  WARPGROUP.ARRIVE ;  /* 0x00000000000079c5 */ /* 0x000fcc0000000000 */
[----:B------:R-:W-:Y:S01]  /*50c0*/  HGMMA.64x64x16.F32 R24, gdesc[UR24], R24, gsb0 ;  /* 0x00e00000181879f0 */ /* 0x000fe20008000818 */
[----:B------:R-:W-:Y:S01]  /*50d0*/  R2UR UR24, R8 ;  /* 0x00000000081872ca */ /* 0x000fe200000e0000 */
[----:B------:R-:W-:Y:S01]  /*50e0*/  UMOV UR25, 0x40000040 ;  /* 0x4000004000197882 */ /* 0x000fe20000000000 */
[----:B------:R-:W-:Y:S01]  /*50f0*/  R2UR UR26, R10 ;  /* 0x000000000a1a72ca */ /* 0x000fe200000e0000 */
[----:B------:R-:W-:Y:S01]  /*5100*/  UMOV UR27, 0x40000040 ;  /* 0x40000040001b7882 */ /* 0x000fe20000000000 */
[----:B------:R-:W-:Y:S02]  /*5110*/  IMAD.MOV.U32 R8, RZ, RZ, 0x1000 ;  /* 0x00001000ff087424 */ /* 0x000fe400078e00ff */
[----:B------:R-:W-:-:S03]  /*5120*/  IMAD R10, R168, R13, 0x41 ;  /* 0x00000041a80a7424 */ /* 0x000fc600078e020d */
[----:B------:R-:W-:Y:S02]  /*5130*/  SEL R8, R8, 0xf80, P1 ;  /* 0x00000f8008087807 */ /* 0x000fe40000800000 */
[----:B------:R-:W-:Y:S02]  /*5140*/  PLOP3.LUT P1, PT, PT, PT, UP1, 0x80, 0x0 ;  /* 0x000000000000781c */ /* 0x000fe40003f2f018 */
[----:B------:R-:W-:-:S04]  /*5150*/  LOP3.LUT R8, R8, 0x1e00, RZ, 0xc0, !PT ;  /* 0x00001e0008087812 */ /* 0x000fc800078ec0ff */
[CC--:B------:R-:W-:Y:S02]  /*5160*/  IADD3 R9, R7.reuse, R8.reuse, R4 ;  /* 0x0000000807097210 */ /* 0x0c0fe40007ffe004 */
[----:B------:R-:W-:Y:S01]  /*5170*/  IADD3 R5, R7, R8, R5 ;  /* 0x0000000807057210 */ /* 0x000fe20007ffe005 */
[----:B------:R-:W-:-:S04]  /*5180*/  VIADD R8, R190, UR41 ;  /* 0x00000029be087c36 */ /* 0x000fc80008000000 */
[----:B------:R-:W-:Y:S01]  /*5190*/  @P1 IMAD.HI.U32 R7, R8, UR6, RZ ;  /* 0x0000000608071c27 */ /* 0x000fe2000f8e00ff */
[----:B------:R-:W-:-:S04]  /*51a0*/  @UP1 ULDC UR6, c[0x0][0x450] ;  /* 0x0001140000061ab9 */ /* 0x000fc80000000800 */
[----:B------:R-:W-:Y:S01]  /*51b0*/  @P1 SHF.R.U32.HI R8, RZ, UR6, R7 ;  /* 0x00000006ff081c19 */ /* 0x000fe20008011607 */
[C---:B------:R-:W-:Y:S01]  /*51c0*/  IMAD R7, R168.reuse, -0x40, R15 ;  /* 0xffffffc0a8077824 */ /* 0x040fe200078e020f */
[----:B------:R-:W-:Y:S01]  /*51d0*/  ULDC UR6, c[0x0][0xa80] ;  /* 0x0002a00000067ab9 */ /* 0x000fe20000000800 */
[----:B------:R-:W-:Y:S02]  /*51e0*/  VIADD R168, R168, 0xfffffffe ;  /* 0xfffffffea8a87836 */ /* 0x000fe40000000000 */
[----:B------:R-:W0:Y:S03]  /*51f0*/  SHFL.IDX PT, R11, R8, RZ, 0x1c1f ;  /* 0x001c1fff080b7589 */ /* 0x000e2600000e0000 */
[----:B------:R-:W-:Y:S01]  /*5200*/  R2UR UR30, R168 ;  /* 0x00000000a81e72ca */ /* 0x000fe200000e0000 */
[----:B------:R-:W1:Y:S01]  /*5210*/  SHFL.IDX PT, R8, R8, 0x1, 0x1c1f ;  /* 0x003c1f0008087f89 */ /* 0x000e6200000e0000 */
[----:B------:R-:W-:-:S02]  /*5220*/  WARPGROUP.DEPBAR.LE gsb0, 0x0 ;  /* 0x00008000000079c5 */ /* 0x000fc40000010000 */
[----:B------:R-:W-:-:S06]  /*5230*/  WARPGROUP.ARRIVE ;  /* 0x00000000000079c5 */ /* 0x000fcc0000000000 */
[----:B------:R-:W-:Y:S01]  /*5240*/  HGMMA.64x64x16.F32 R24, gdesc[UR24], R24, gsb0 ;  /* 0x00e00000181879f0 */ /* 0x000fe20008000818 */
[----:B------:R-:W-:Y:S01]  /*5250*/  R2UR UR24, R9 ;  /* 0x00000000091872ca */ /* 0x000fe200000e0000 */
[----:B------:R-:W-:Y:S01]  /*5260*/  UMOV UR25, 0x40000040 ;  /* 0x4000004000197882 */ /* 0x000fe20000000000 */
[----:B------:R-:W-:Y:S01]  /*5270*/  R2UR UR26, R5 ;  /* 0x00000000051a72ca */ /* 0x000fe200000e0000 */
[----:B------:R-:W-:Y:S01]  /*5280*/  UMOV UR27, 0x40000040 ;  /* 0x40000040001b7882 */ /* 0x000fe20000000000 */
[----:B------:R-:W2:Y:S08]  /*5290*/  LDC R5, c[0x0][0x2f0] ;  /* 0x0000bc00ff057b82 */ /* 0x000eb00000000800 */
[----:B------:R-:W3:Y:S01]  /*52a0*/  LDC R9, c[0x0][0x288] ;  /* 0x0000a200ff097b82 */ /* 0x000ee20000000800 */
[----:B--2---:R-:W-:-:S02]  /*52b0*/  IMAD R7, R188, R5, R7 ;  /* 0x00000005bc077224 */ /* 0x004fc400078e0207 */
[----:B------:R-:W-:Y:S02]  /*52c0*/  IMAD R10, R188, R5, R10 ;  /* 0x00000005bc0a7224 */ /* 0x000fe400078e020a */
[----:B------:R-:W-:-:S03]  /*52d0*/  IMAD.IADD R7, R7, 0x1, -R18 ;  /* 0x0000000107077824 */ /* 0x000fc600078e0a12 */
[----:B---3--:R-:W-:Y:S01]  /*52e0*/  IADD3 R10, R10, -R9, -R18 ;  /* 0x800000090a0a7210 */ /* 0x008fe20007ffe812 */
[----:B------:R-:W-:-:S03]  /*52f0*/  IMAD R5, R188, R5, -R9 ;  /* 0x00000005bc057224 */ /* 0x000fc600078e0a09 */
[----:B0-----:R-:W-:Y:S02]  /*5300*/  VIADDMNMX R11, R11, R10, R7, PT ;  /* 0x0000000a0b0b7246 */ /* 0x001fe40003800107 */
[----:B------:R-:W-:Y:S02]  /*5310*/  R2UR UR14, R5 ;  /* 0x00000000050e72ca */ /* 0x000fe400000e0000 */
[C---:B------:R-:W-:Y:S02]  /*5320*/  ISETP.GT.AND P2, PT, R11.reuse, RZ, PT ;  /* 0x000000ff0b00720c */ /* 0x040fe40003f44270 */
[C---:B------:R-:W-:Y:S02]  /*5330*/  ISETP.GT.AND P3, PT, R11.reuse, 0x1, PT ;  /* 0x000000010b00780c */ /* 0x040fe40003f64270 */
[----:B------:R-:W-:Y:S01]  /*5340*/  ISETP.GT.AND P4, PT, R11, 0x8, PT ;  /* 0x000000080b00780c */ /* 0x000fe20003f84270 */
[----:B------:R-:W-:Y:S02]  /*5350*/  WARPGROUP.DEPBAR.LE gsb0, 0x0 ;  /* 0x00008000000079c5 */ /* 0x000fe40000010000 */
[----:B------:R-:W-:-:S06]  /*5360*/  WARPGROUP.ARRIVE ;  /* 0x00000000000079c5 */ /* 0x000fcc0000000000 */
[----:B------:R-:W-:Y:S03]  /*5370*/  HGMMA.64x64x16.F32 R24, gdesc[UR24], R24, gsb0 ;  /* 0x00e00000181879f0 */ /* 0x000fe60008000818 */
[----:B------:R-:W-:Y:S02]  /*5380*/  WARPGROUP.DEPBAR.LE gsb0, 0x0 ;  /* 0x00008000000079c5 */ /* 0x000fe40000010000 */
[----:B------:R-:W-:Y:S02]  /*5390*/  FSEL R24, R24, -INF , P2 ;  /* 0xff80000018187808 */ /* 0x000fe40001000000 */
[----:B------:R-:W-:Y:S02]  /*53a0*/  FSEL R25, R25, -INF , P3 ;  /* 0xff80000019197808 */ /* 0x000fe40001800000 */
        /* <DEDUP_REMOVED lines=39> */
[----:B------:R-:W-:Y:S02]  /*5620*/  FSEL R53, R53, -INF , P2 ;  /* 0xff80000035357808 */ /* 0x000fe40001000000 */
[----:B------:R-:W-:Y:S02]  /*5630*/  FMNMX.FTZ R12, R52, R11, !PT ;  /* 0x0000000b340c7209 */ /* 0x000fe40007810000 */
[----:B-1----:R-:W-:Y:S02]  /*5640*/  VIADDMNMX R11, R8, R10, R7, PT ;  /* 0x0000000a080b7246 */ /* 0x002fe40003800107 */
[----:B------:R-:W-:Y:S02]  /*5650*/  FMNMX.FTZ R12, R53, R12, !PT ;  /* 0x0000000c350c7209 */ /* 0x000fe40007810000 */
[----:B------:R-:W-:-:S02]  /*5660*/  ISETP.GT.AND P2, PT, R11, RZ, PT ;  /* 0x000000ff0b00720c */ /* 0x000fc40003f44270 */
[C---:B------:R-:W-:Y:S01]  /*5670*/  ISETP.GT.AND P3, PT, R11.reuse, 0x1, PT ;  /* 0x000000010b00780c */ /* 0x040fe20003f64270 */
[----:B------:R-:W0:Y:S01]  /*5680*/  SHFL.BFLY PT, R13, R12, 0x2, 0x1f ;  /* 0x0c401f000c0d7f89 */ /* 0x000e2200000e0000 */
[----:B------:R-:W-:Y:S02]  /*5690*/  ISETP.GT.AND P4, PT, R11, 0x8, PT ;  /* 0x000000080b00780c */ /* 0x000fe40003f84270 */
        /* <DEDUP_REMOVED lines=14> */
[----:B0-----:R-:W-:Y:S02]  /*5780*/  FMNMX.FTZ R10, R12, R13, !PT ;  /* 0x0000000d0c0a7209 */ /* 0x001fe40007810000 */
[----:B------:R-:W-:-:S02]  /*5790*/  ISETP.GT.AND P2, PT, R11, 0x19, PT ;  /* 0x000000190b00780c */ /* 0x000fc40003f44270 */
[----:B------:R-:W-:Y:S01]  /*57a0*/  FSEL R38, R38, -INF , P3 ;  /* 0xff80000026267808 */ /* 0x000fe20001800000 */
[----:B------:R-:W0:Y:S01]  /*57b0*/  SHFL.BFLY PT, R15, R10, 0x1, 0x1f ;  /* 0x0c201f000a0f7f89 */ /* 0x000e2200000e0000 */
[----:B------:R-:W-:Y:S02]  /*57c0*/  FMNMX.FTZ R13, R35, R8, !PT ;  /* 0x00000008230d7209 */ /* 0x000fe40007810000 */
[----:B------:R-:W-:Y:S02]  /*57d0*/  ISETP.GT.AND P3, PT, R11, 0x20, PT ;  /* 0x000000200b00780c */ /* 0x000fe40003f64270 */
[----:B------:R-:W-:Y:S02]  /*57e0*/  FSEL R39, R39, -INF , P2 ;  /* 0xff80000027277808 */ /* 0x000fe40001000000 */
[----:B------:R-:W-:Y:S02]  /*57f0*/  FMNMX.FTZ R8, R38, R13, !PT ;  /* 0x0000000d26087209 */ /* 0x000fe40007810000 */
[----:B------:R-:W-:-:S02]  /*5800*/  ISETP.GT.AND P2, PT, R11, 0x21, PT ;  /* 0x000000210b00780c */ /* 0x000fc40003f44270 */
[----:B------:R-:W-:Y:S02]  /*5810*/  FSEL R42, R42, -INF , P3 ;  /* 0xff8000002a2a7808 */ /* 0x000fe40001800000 */
        /* <DEDUP_REMOVED lines=16> */
[----:B0-----:R-:W-:-:S02]  /*5920*/  FMNMX.FTZ R7, R10, R15, !PT ;  /* 0x0000000f0a077209 */ /* 0x001fc40007810000 */
[----:B------:R-:W-:Y:S02]  /*5930*/  ISETP.GT.AND P3, PT, R11, 0x39, PT ;  /* 0x000000390b00780c */ /* 0x000fe40003f64270 */
[----:B------:R-:W-:Y:S01]  /*5940*/  FSEL R54, R54, -INF , P2 ;  /* 0xff80000036367808 */ /* 0x000fe20001000000 */
[----:B------:R-:W-:Y:S01]  /*5950*/  FMUL.FTZ R10, R7, UR6 ;  /* 0x00000006070a7c20 */ /* 0x000fe20008410000 */
[----:B------:R-:W-:Y:S02]  /*5960*/  FMNMX.FTZ R13, R51, R8, !PT ;  /* 0x00000008330d7209 */ /* 0x000fe40007810000 */
        /* <DEDUP_REMOVED lines=22> */
[----:B------:R-:W-:Y:S08]  /*5ad0*/  MUFU.EX2 R10, R10 ;  /* 0x0000000a000a7308 */ /* 0x000ff00000000800 */
[----:B------:R-:W1:Y:S01]  /*5ae0*/  MUFU.EX2 R11, R11 ;  /* 0x0000000b000b7308 */ /* 0x000e620000000800 */
[----:B0-----:R-:W-:-:S05]  /*5af0*/  FMNMX.FTZ R25, R8, R25, !PT ;  /* 0x0000001908197209 */ /* 0x001fca0007810000 */
[----:B------:R-:W0:Y:S02]  /*5b00*/  SHFL.BFLY PT, R8, R25, 0x1, 0x1f ;  /* 0x0c201f0019087f89 */ /* 0x000e2400000e0000 */
[----:B------:R-:W-:Y:S08]  /*5b10*/  MUFU.EX2 R12, R12 ;  /* 0x0000000c000c7308 */ /* 0x000ff00000000800 */
[----:B------:R-:W2:Y:S01]  /*5b20*/  MUFU.EX2 R13, R13 ;  /* 0x0000000d000d7308 */ /* 0x000ea20000000800 */
[----:B-1----:R-:W-:Y:S01]  /*5b30*/  F2FP.F16.F32.PACK_AB R152, R11, R10 ;  /* 0x0000000a0b98723e */ /* 0x002fe200000000ff */
[----:B------:R-:W-:-:S06]  /*5b40*/  FADD.FTZ R11, R10, R11 ;  /* 0x0000000b0a0b7221 */ /* 0x000fcc0000010000 */
[----:B------:R-:W-:Y:S01]  /*5b50*/  MUFU.EX2 R14, R14 ;  /* 0x0000000e000e7308 */ /* 0x000fe20000000800 */
[----:B0-----:R-:W-:-:S07]  /*5b60*/  FMNMX.FTZ R8, R25, R8, !PT ;  /* 0x0000000819087209 */ /* 0x001fce0007810000 */
[----:B------:R-:W0:Y:S01]  /*5b70*/  MUFU.EX2 R15, R15 ;  /* 0x0000000f000f7308 */ /* 0x000e220000000800 */
[C---:B--2---:R-:W-:Y:S01]  /*5b80*/  F2FP.F16.F32.PACK_AB R154, R13.reuse, R12 ;  /* 0x0000000c0d9a723e */ /* 0x044fe200000000ff */
[----:B------:R-:W-:Y:S01]  /*5b90*/  FADD.FTZ R12, R12, R11 ;  /* 0x0000000b0c0c7221 */ /* 0x000fe20000010000 */
[C---:B------:R-:W-:Y:S01]  /*5ba0*/  FMUL.FTZ R24, R8.reuse, UR6 ;  /* 0x0000000608187c20 */ /* 0x040fe20008410000 */
[----:B------:R-:W-:Y:S02]  /*5bb0*/  FSETP.NEU.FTZ.AND P2, PT, R8, -INF , PT ;  /* 0xff8000000800780b */ /* 0x000fe40003f5d000 */
[----:B------:R-:W-:Y:S02]  /*5bc0*/  FADD.FTZ R13, R13, R12 ;  /* 0x0000000c0d0d7221 */ /* 0x000fe40000010000 */
[----:B------:R-:W-:Y:S01]  /*5bd0*/  FSEL R25, R24, RZ, P2 ;  /* 0x000000ff18197208 */ /* 0x000fe20001000000 */
[----:B------:R-:W-:Y:S01]  /*5be0*/  MUFU.EX2 R20, R20 ;  /* 0x0000001400147308 */ /* 0x000fe20000000800 */
[----:B------:R-:W-:-:S03]  /*5bf0*/  ISETP.NE.AND P2, PT, R57, RZ, PT ;  /* 0x000000ff3900720c */ /* 0x000fc60003f45270 */
        /* <DEDUP_REMOVED lines=25> */
[----:B------:R-:W-:-:S07]  /*5d90*/  @!P2 PRMT R6, RZ, 0x654, R6 ;  /* 0x00000654ff06a816 */ /* 0x000fce0000000006 */
[----:B------:R-:W-:Y:S08]  /*5da0*/  MUFU.EX2 R179, R179 ;  /* 0x000000b300b37308 */ /* 0x000ff00000000800 */
[----:B------:R-:W2:Y:S01]  /*5db0*/  MUFU.EX2 R180, R180 ;  /* 0x000000b400b47308 */ /* 0x000ea20000000800 */
[----:B0-----:R-:W-:Y:S01]  /*5dc0*/  F2FP.F16.F32.PACK_AB R153, R178, R177 ;  /* 0x000000b1b299723e */ /* 0x001fe200000000ff */
[----:B------:R-:W-:-:S06]  /*5dd0*/  FADD.FTZ R178, R177, R178 ;  /* 0x000000b2b1b27221 */ /* 0x000fcc0000010000 */
[----:B------:R-:W0:Y:S08]  /*5de0*/  MUFU.EX2 R21, R21 ;  /* 0x0000001500157308 */ /* 0x000e300000000800 */
[----:B------:R-:W-:Y:S01]  /*5df0*/  MUFU.EX2 R181, R181 ;  /* 0x000000b500b57308 */ /* 0x000fe20000000800 */
[----:B--2---:R-:W-:Y:S01]  /*5e00*/  F2FP.F16.F32.PACK_AB R155, R180, R179 ;  /* 0x000000b3b49b723e */ /* 0x004fe200000000ff */
[----:B------:R-:W-:Y:S01]  /*5e10*/  BAR.SYNC.DEFER_BLOCKING 0xf, 0x100 ;  /* 0x03c4000000007b1d */ /* 0x000fe20000010000 */
[----:B------:R-:W-:-:S04]  /*5e20*/  FADD.FTZ R179, R179, R178 ;  /* 0x000000b2b3b37221 */ /* 0x000fc80000010000 */
        /* <DEDUP_REMOVED lines=8> */
[----:B------:R2:W-:Y:S01]  /*5eb0*/  STSM.16.M88.4 [R185+0x36400], R152 ;  /* 0x03640098b9007844 */ /* 0x0005e20000000200 */
[----:B------:R-:W-:-:S04]  /*5ec0*/  FADD.FTZ R181, R181, R180 ;  /* 0x000000b4b5b57221 */ /* 0x000fc80000010000 */
[----:B------:R-:W-:Y:S01]  /*5ed0*/  FADD.FTZ R182, R182, R181 ;  /* 0x000000b5b6b67221 */ /* 0x000fe20000010000 */
[----:B------:R-:W-:Y:S08]  /*5ee0*/  MUFU.EX2 R169, R169 ;  /* 0x000000a900a97308 */ /* 0x000ff00000000800 */
[----:B------:R-:W3:Y:S01]  /*5ef0*/  MUFU.EX2 R170, R170 ;  /* 0x000000aa00aa7308 */ /* 0x000ee20000000800 */
[----:B0-----:R-:W-:Y:S01]  /*5f00*/  F2FP.F16.F32.PACK_AB R159, R196, R183 ;  /* 0x000000b7c49f723e */ /* 0x001fe200000000ff */
[----:B------:R-:W-:-:S04]  /*5f10*/  FADD.FTZ R183, R183, R182 ;  /* 0x000000b6b7b77221 */ /* 0x000fc80000010000 */
[----:B------:R2:W-:Y:S01]  /*5f20*/  STSM.16.M88.4 [R186], R156 ;  /* 0x0000009cba007844 */ /* 0x0005e20000000200 */
[----:B------:R-:W-:Y:S01]  /*5f30*/  FADD.FTZ R196, R196, R183 ;  /* 0x000000b7c4c47221 */ /* 0x000fe20000010000 */
[----:B------:R-:W-:Y:S08]  /*5f40*/  MUFU.EX2 R171, R171 ;  /* 0x000000ab00ab7308 */ /* 0x000ff00000000800 */
[----:B------:R-:W0:Y:S01]  /*5f50*/  MUFU.EX2 R172, R172 ;  /* 0x000000ac00ac7308 */ /* 0x000e220000000800 */
[----:B---3--:R-:W-:Y:S01]  /*5f60*/  F2FP.F16.F32.PACK_AB R160, R170, R169 ;  /* 0x000000a9aaa0723e */ /* 0x008fe200000000ff */
[----:B------:R-:W-:-:S04]  /*5f70*/  FADD.FTZ R169, R169, R20 ;  /* 0x00000014a9a97221 */ /* 0x000fc80000010000 */
[----:B------:R-:W-:Y:S02]  /*5f80*/  FADD.FTZ R170, R170, R169 ;  /* 0x000000a9aaaa7221 */ /* 0x000fe40000010000 */
[----:B------:R-:W-:Y:S08]  /*5f90*/  MUFU.EX2 R197, R197 ;  /* 0x000000c500c57308 */ /* 0x000ff00000000800 */
[----:B------:R-:W3:Y:S01]  /*5fa0*/  MUFU.EX2 R198, R198 ;  /* 0x000000c600c67308 */ /* 0x000ee20000000800 */
[----:B0-----:R-:W-:Y:S01]  /*5fb0*/  F2FP.F16.F32.PACK_AB R162, R172, R171 ;  /* 0x000000abaca2723e */ /* 0x001fe200000000ff */
[----:B------:R-:W-:-:S04]  /*5fc0*/  FADD.FTZ R171, R171, R170 ;  /* 0x000000aaabab7221 */ /* 0x000fc80000010000 */
[----:B------:R-:W-:Y:S02]  /*5fd0*/  FADD.FTZ R172, R172, R171 ;  /* 0x000000abacac7221 */ /* 0x000fe40000010000 */
        /* <DEDUP_REMOVED lines=9> */
[----:B------:R2:W-:Y:S01]  /*6070*/  STSM.16.M88.4 [R189], R160 ;  /* 0x000000a0bd007844 */ /* 0x0005e20000000200 */
[----:B------:R-:W-:Y:S01]  /*6080*/  FADD.FTZ R200, R200, R199 ;  /* 0x000000c7c8c87221 */ /* 0x000fe20000010000 */
[----:B------:R-:W0:Y:S08]  /*6090*/  MUFU.EX2 R175, R175 ;  /* 0x000000af00af7308 */ /* 0x000e300000000800 */
[----:B------:R-:W4:Y:S01]  /*60a0*/  MUFU.EX2 R176, R176 ;  /* 0x000000b000b07308 */ /* 0x000f220000000800 */
[----:B---3--:R-:W-:Y:S01]  /*60b0*/  F2FP.F16.F32.PACK_AB R164, R174, R173 ;  /* 0x000000adaea4723e */ /* 0x008fe200000000ff */
[----:B------:R-:W-:-:S04]  /*60c0*/  FADD.FTZ R173, R173, R172 ;  /* 0x000000acadad7221 */ /* 0x000fc80000010000 */
[----:B------:R-:W-:Y:S02]  /*60d0*/  FADD.FTZ R174, R174, R173 ;  /* 0x000000adaeae7221 */ /* 0x000fe40000010000 */
[----:B------:R-:W-:Y:S02]  /*60e0*/  MUFU.EX2 R201, R201 ;  /* 0x000000c900c97308 */ /* 0x000fe40000000800 */
[----:B0-----:R-:W-:-:S06]  /*60f0*/  FADD.FTZ R5, R175, R174 ;  /* 0x000000aeaf057221 */ /* 0x001fcc0000010000 */
[----:B------:R-:W0:Y:S01]  /*6100*/  MUFU.EX2 R202, R202 ;  /* 0x000000ca00ca7308 */ /* 0x000e220000000800 */
[C---:B----4-:R-:W-:Y:S01]  /*6110*/  F2FP.F16.F32.PACK_AB R166, R176.reuse, R175 ;  /* 0x000000afb0a6723e */ /* 0x050fe200000000ff */
[----:B------:R-:W-:-:S06]  /*6120*/  FADD.FTZ R5, R176, R5 ;  /* 0x00000005b0057221 */ /* 0x000fcc0000010000 */
[----:B------:R-:W-:Y:S08]  /*6130*/  MUFU.EX2 R203, R203 ;  /* 0x000000cb00cb7308 */ /* 0x000ff00000000800 */
[----:B------:R-:W3:Y:S01]  /*6140*/  MUFU.EX2 R204, R204 ;  /* 0x000000cc00cc7308 */ /* 0x000ee20000000800 */
[----:B0-----:R-:W-:Y:S01]  /*6150*/  F2FP.F16.F32.PACK_AB R165, R202, R201 ;  /* 0x000000c9caa5723e */ /* 0x001fe200000000ff */
[----:B------:R-:W-:-:S04]  /*6160*/  FADD.FTZ R201, R201, R200 ;  /* 0x000000c8c9c97221 */ /* 0x000fc80000010000 */
[----:B------:R-:W-:Y:S01]  /*6170*/  FADD.FTZ R202, R202, R201 ;  /* 0x000000c9caca7221 */ /* 0x000fe20000010000 */
[----:B---3--:R-:W-:-:S03]  /*6180*/  F2FP.F16.F32.PACK_AB R167, R204, R203 ;  /* 0x000000cbcca7723e */ /* 0x008fc600000000ff */
[----:B------:R-:W-:Y:S02]  /*6190*/  FADD.FTZ R203, R203, R202 ;  /* 0x000000cacbcb7221 */ /* 0x000fe40000010000 */
[----:B------:R2:W-:Y:S01]  /*61a0*/  STSM.16.M88.4 [R187], R164 ;  /* 0x000000a4bb007844 */ /* 0x0005e20000000200 */
[----:B-1----:R-:W-:-:S06]  /*61b0*/  WARPGROUP.ARRIVE ;  /* 0x00000000000079c5 */ /* 0x002fcc0000000000 */
[----:B------:R-:W-:Y:S01]  /*61c0*/  HGMMA.64x256x16.F32 R24, R152, gdesc[UR8].tnspB, RZ, !UPT, gsb0 ;  /* 0x43e0000898187df0 */ /* 0x000fe2000c0008ff */
[----:B------:R-:W-:Y:S01]  /*61d0*/  R2UR UR10, R206 ;  /* 0x00000000ce0a72ca */ /* 0x000fe200000e0000 */
[----:B------:R-:W-:Y:S01]  /*61e0*/  UMOV UR11, 0x40000040 ;  /* 0x40000040000b7882 */ /* 0x000fe20000000000 */
[C---:B------:R-:W-:Y:S02]  /*61f0*/  VIADD R206, R205.reuse, 0x100 ;  /* 0x00000100cdce7836 */ /* 0x040fe40000000000 */
[----:B------:R-:W-:Y:S01]  /*6200*/  VIADD R205, R205, 0x180 ;  /* 0x00000180cdcd7836 */ /* 0x000fe20000000000 */
[----:B------:R-:W-:Y:S02]  /*6210*/  WARPGROUP.DEPBAR.LE gsb0, 0x0 ;  /* 0x00008000000079c5 */ /* 0x000fe40000010000 */
[----:B------:R-:W-:-:S15]  /*6220*/  WARPGROUP.ARRIVE ;  /* 0x00000000000079c5 */ /* 0x000fde0000000000 */
[----:B------:R-:W-:-:S05]  /*6230*/  NOP ;  /* 0x0000000000007918 */ /* 0x000fca0000000000 */
[----:B------:R-:W-:Y:S01]  /*6240*/  HGMMA.64x256x16.F32 R24, R156, gdesc[UR8].tnspB, R24, gsb0 ;  /* 0x43e000089c187df0 */ /* 0x000fe20008000818 */
[----:B------:R-:W-:Y:S01]  /*6250*/  R2UR UR10, R206 ;  /* 0x00000000ce0a72ca */ /* 0x000fe200000e0000 */
[----:B------:R-:W-:Y:S01]  /*6260*/  UMOV UR11, 0x40000040 ;  /* 0x40000040000b7882 */ /* 0x000fe20000000000 */
[----:B------:R-:W-:Y:S02]  /*6270*/  WARPGROUP.DEPBAR.LE gsb0, 0x0 ;  /* 0x00008000000079c5 */ /* 0x000fe40000010000 */
[----:B------:R-:W-:-:S15]  /*6280*/  WARPGROUP.ARRIVE ;  /* 0x00000000000079c5 */ /* 0x000fde0000000000 */
[----:B------:R-:W-:-:S08]  /*6290*/  NOP ;  /* 0x0000000000007918 */ /* 0x000fd00000000000 */
[----:B------:R-:W-:Y:S01]  /*62a0*/  HGMMA.64x256x16.F32 R24, R160, gdesc[UR8].tnspB, R24, gsb0 ;  /* 0x43e00008a0187df0 */ /* 0x000fe20008000818 */
[----:B------:R-:W-:Y:S01]  /*62b0*/  R2UR UR10, R205 ;  /* 0x00000000cd0a72ca */ /* 0x000fe200000e0000 */
[----:B------:R-:W-:Y:S01]  /*62c0*/  UMOV UR11, 0x40000040 ;  /* 0x40000040000b7882 */ /* 0x000fe20000000000 */
        /* <DEDUP_REMOVED lines=25> */
[----:B0-----:R-:W-:Y:S01]  /*6460*/  FADD.FTZ R6, R204, R203 ;  /* 0x000000cbcc067221 */ /* 0x001fe20000010000 */
[----:B--2---:R-:W-:Y:S06]  /*6470*/  @!P3 BRA `(.L_x_4240) ;  /* 0x000000300098b947 */ /* 0x004fec0003800000 */
[----:B------:R-:W-:Y:S01]  /*6480*/  IMAD.MOV.U32 R10, RZ, RZ, R8 ;  /* 0x000000ffff0a7224 */ /* 0x000fe200078e0008 */
[----:B------:R-:W-:Y:S01]  /*6490*/  ULDC UR7, c[0x0][0x288] ;  /* 0x0000a20000077ab9 */ /* 0x000fe20000000800 */
[----:B------:R-:W-:Y:S01]  /*64a0*/  IMAD.MOV.U32 R11, RZ, RZ, R7 ;  /* 0x000000ffff0b7224 */ /* 0x000fe200078e0007 */
[----:B------:R-:W-:Y:S01]  /*64b0*/  ULDC UR28, c[0x0][0x2f0] ;  /* 0x0000bc00001c7ab9 */ /* 0x000fe20000000800 */
[----:B------:R-:W-:Y:S01]  /*64c0*/  IMAD.MOV.U32 R13, RZ, RZ, R2 ;  /* 0x000000ffff0d7224 */ /* 0x000fe200078e0002 */
[----:B------:R-:W-:-:S06]  /*64d0*/  ULDC UR6, c[0x0][0xa80] ;  /* 0x0002a00000067ab9 */ /* 0x000fcc0000000800 */
.L_x_4249:
[----:B------:R-:W-:-:S05]  /*64e0*/  VIADD R2, R13, 0x1 ;  /* 0x000000010d027836 */ /* 0x000fca0000000000 */
[----:B------:R-:W-:-:S04]  /*64f0*/  ISETP.NE.AND P3, PT, R2, 0x2, PT ;  /* 0x000000020200780c */ /* 0x000fc80003f65270 */
[----:B------:R-:W-:Y:S02]  /*6500*/  SEL R7, RZ, 0x1, P3 ;  /* 0x00000001ff077807 */ /* 0x000fe40001800000 */
[----:B------:R-:W-:Y:S02]  /*6510*/  SEL R2, R2, RZ, P3 ;  /* 0x000000ff02027207 */ /* 0x000fe40001800000 */
[----:B------:R-:W-:Y:S01]  /*6520*/  LOP3.LUT R16, R16, R7, RZ, 0x3c, !PT ;  /* 0x0000000710107212 */ /* 0x000fe200078e3cff */
[----:B0-----:R-:W-:Y:S06]  /*6530*/  @!P0 BRA `(.L_x_4241) ;  /* 0x0000000000048947 */ /* 0x001fec0003800000 */
[----:B------:R-:W-:Y:S01]  /*6540*/  BPT.TRAP 0x1 ;  /* 0x000000040000795c */ /* 0x000fe20000300000 */
.L_x_4241:
[----:B------:R-:W-:Y:S01]  /*6550*/  IMAD R9, R2, 0x8, R17 ;  /* 0x0000000802097824 */ /* 0x000fe200078e0211 */
[----:B------:R-:W-:-:S04]  /*6560*/  SHF.L.U32 R8, R16, 0x1f, RZ ;  /* 0x0000001f10087819 */ /* 0x000fc800000006ff */
[----:B------:R0:W1:Y:S01]  /*6570*/  SYNCS.PHASECHK.TRANS64.TRYWAIT P3, [R9+URZ+0x38830], R8 ;  /* 0x03883008090075a7 */ /* 0x000062000806017f */
[----:B------:R-:W-:Y:S05]  /*6580*/  @!P0 BRA `(.L_x_4242) ;  /* 0x0000000000048947 */ /* 0x000fea0003800000 */
[----:B------:R-:W-:Y:S01]  /*6590*/  BPT.TRAP 0x1 ;  /* 0x000000040000795c */ /* 0x000fe20000300000 */
.L_x_4242:
[----:B------:R-:W-:Y:S01]  /*65a0*/  IMAD R7, R2, 0x200, R0 ;  /* 0x0000020002077824 */ /* 0x000fe200078e0200 */
[----:B-1----:R-:W-:Y:S06]  /*65b0*/  @P3 BRA `(.L_x_4243) ;  /* 0x0000000000083947 */ /* 0x002fec0003800000 */
[----:B------:R-:W1:Y:S02]  /*65c0*/  SYNCS.PHASECHK.TRANS64.TRYWAIT P3, [R9+URZ+0x38830], R8 ;  /* 0x03883008090075a7 */ /* 0x000e64000806017f */
[----:B-1----:R-:W-:Y:S05]  /*65d0*/  @!P3 BRA `(.L_x_4244) ;  /* 0x000000f8008cb947 */ /* 0x002fea0003800000 */
.L_x_4243:
[----:B------:R-:W-:Y:S01]  /*65e0*/  R2UR UR26, R7 ;  /* 0x00000000071a72ca */ /* 0x000fe200000e0000 */
[----:B------:R-:W-:Y:S01]  /*65f0*/  WARPGROUP.ARRIVE ;  /* 0x00000000000079c5 */ /* 0x000fe20000000000 */
[----:B------:R-:W-:Y:S01]  /*6600*/  UMOV UR24, UR4 ;  /* 0x0000000400187c82 */ /* 0x000fe20008000000 */
[----:B------:R-:W-:Y:S01]  /*6610*/  UMOV UR25, UR5 ;  /* 0x0000000500197c82 */ /* 0x000fe20008000000 */
[----:B------:R-:W-:Y:S01]  /*6620*/  UMOV UR27, 0x40000040 ;  /* 0x40000040001b7882 */ /* 0x000fe20000000000 */
[----:B------:R-:W-:Y:S01]  /*6630*/  UMOV UR11, 0x40000040 ;  /* 0x40000040000b7882 */ /* 0x000fe20000000000 */
[----:B------:R-:W-:Y:S01]  /*6640*/  UMOV UR15, 0x40000040 ;  /* 0x40000040000f7882 */ /* 0x000fe20000000000 */
[----:B------:R-:W-:-:S06]  /*6650*/  UMOV UR19, 0x40000040 ;  /* 0x4000004000137882 */ /* 0x000fcc0000000000 */
[----:B------:R-:W-:Y:S01]  /*6660*/  HGMMA.64x64x16.F32 R152, gdesc[UR24], RZ, !UPT, gsb0 ;  /* 0x00e00000189879f0 */ /* 0x000fe2000c0008ff */
[----:B------:R-:W-:Y:S02]  /*6670*/  UIADD3 UR10, UR26, 0x2, URZ ;  /* 0x000000021a0a7890 */ /* 0x000fe4000fffe03f */
[----:B------:R-:W-:Y:S02]  /*6680*/  UIADD3 UR14, UR26, 0x4, URZ ;  /* 0x000000041a0e7890 */ /* 0x000fe4000fffe03f */
[----:B------:R-:W-:Y:S01]  /*6690*/  UIADD3 UR18, UR26, 0x6, URZ ;  /* 0x000000061a127890 */ /* 0x000fe2000fffe03f */
        /* <DEDUP_REMOVED lines=12> */
.L_x_4245:
[----:B------:R2:W3:Y:S01]  /*6760*/  SYNCS.PHASECHK.TRANS64.TRYWAIT P3, [R9+URZ+0x38850], R8 ;  /* 0x03885008090075a7 */ /* 0x0004e2000806017f */
[----:B------:R-:W-:Y:S05]  /*6770*/  @!P0 BRA `(.L_x_4246) ;  /* 0x0000000000048947 */ /* 0x000fea0003800000 */
[----:B------:R-:W-:Y:S01]  /*6780*/  BPT.TRAP 0x1 ;  /* 0x000000040000795c */ /* 0x000fe20000300000 */
.L_x_4246:
[----:B---3--:R-:W-:Y:S05]  /*6790*/  @P3 BRA `(.L_x_4247) ;  /* 0x0000000000083947 */ /* 0x008fea0003800000 */
[----:B------:R-:W3:Y:S02]  /*67a0*/  SYNCS.PHASECHK.TRANS64.TRYWAIT P3, [R9+URZ+0x38850], R8 ;  /* 0x03885008090075a7 */ /* 0x000ee4000806017f */
[----:B---3--:R-:W-:Y:S05]  /*67b0*/  @!P3 BRA `(.L_x_4248) ;  /* 0x000000f80028b947 */ /* 0x008fea0003800000 */
.L_x_4247:
[----:B------:R-:W-:Y:S01]  /*67c0*/  IMAD R7, R2, 0x1000, R3 ;  /* 0x0000100002077824 */ /* 0x000fe200078e0203 */
[----:B------:R-:W-:Y:S01]  /*67d0*/  WARPGROUP.ARRIVE ;  /* 0x00000000000079c5 */ /* 0x000fe20000000000 */
[----:B------:R-:W-:Y:S01]  /*67e0*/  UMOV UR23, 0x40000040 ;  /* 0x4000004000177882 */ /* 0x000fe20000000000 */
[----:B------:R-:W-:Y:S01]  /*67f0*/  VIADD R12, R4, 0x2 ;  /* 0x00000002040c7836 */ /* 0x000fe20000000000 */
[----:B------:R-:W-:Y:S01]  /*6800*/  UMOV UR25, 0x40000040 ;  /* 0x4000004000197882 */ /* 0x000fe20000000000 */
[C---:B------:R-:W-:Y:S01]  /*6810*/  R2UR UR22, R7.reuse ;  /* 0x00000000071672ca */ /* 0x040fe200000e0000 */
[C---:B0123--:R-:W-:Y:S01]  /*6820*/  VIADD R8, R7.reuse, 0x2 ;  /* 0x0000000207087836 */ /* 0x04ffe20000000000 */
[----:B------:R-:W-:Y:S01]  /*6830*/  UMOV UR27, 0x40000040 ;  /* 0x40000040001b7882 */ /* 0x000fe20000000000 */
[----:B------:R-:W-:Y:S01]  /*6840*/  R2UR UR24, R12 ;  /* 0x000000000c1872ca */ /* 0x000fe200000e0000 */
[----:B------:R-:W-:Y:S01]  /*6850*/  VIADD R12, R4, 0x4 ;  /* 0x00000004040c7836 */ /* 0x000fe20000000000 */
[----:B------:R-:W0:Y:S01]  /*6860*/  S2R R14, SR_TID.X ;  /* 0x00000000000e7919 */ /* 0x000e220000002100 */
[----:B------:R-:W-:Y:S01]  /*6870*/  R2UR UR26, R8 ;  /* 0x00000000081a72ca */ /* 0x000fe200000e0000 */
[C---:B------:R-:W-:Y:S01]  /*6880*/  VIADD R8, R7.reuse, 0x4 ;  /* 0x0000000407087836 */ /* 0x040fe20000000000 */
[----:B------:R-:W-:Y:S01]  /*6890*/  @UP1 ULDC UR10, c[0x0][0x44c] ;  /* 0x00011300000a1ab9 */ /* 0x000fe20000000800 */
[----:B------:R-:W-:Y:S01]  /*68a0*/  VIADD R21, R4, 0x800 ;  /* 0x0000080004157836 */ /* 0x000fe20000000000 */
[----:B------:R-:W-:Y:S01]  /*68b0*/  UMOV UR11, 0x40000040 ;  /* 0x40000040000b7882 */ /* 0x000fe20000000000 */
[----:B------:R-:W-:Y:S01]  /*68c0*/  VIADD R15, R7, 0x800 ;  /* 0x00000800070f7836 */ /* 0x000fe20000000000 */
[----:B------:R-:W-:Y:S01]  /*68d0*/  UISETP.GT.AND UP0, UPT, UR30, UR29, UPT ;  /* 0x0000001d1e00728c */ /* 0x000fe2000bf04270 */
[----:B------:R-:W-:Y:S01]  /*68e0*/  HGMMA.64x64x16.F32 R152, gdesc[UR20], R152, gsb0 ;  /* 0x00e00000149879f0 */ /* 0x000fe20008000898 */
[----:B------:R-:W-:Y:S01]  /*68f0*/  IMAD R208, R2, 0x1000, R19 ;  /* 0x0000100002d07824 */ /* 0x000fe200078e0213 */
[----:B0-----:R-:W-:Y:S01]  /*6900*/  SHF.R.U32.HI R14, RZ, 0x7, R14 ;  /* 0x00000007ff0e7819 */ /* 0x001fe2000001160e */
[----:B------:R-:W-:-:S02]  /*6910*/  WARPGROUP.DEPBAR.LE gsb0, 0x0 ;  /* 0x00008000000079c5 */ /* 0x000fc40000010000 */
        /* <DEDUP_REMOVED lines=123> */
[----:B------:R-:W0:Y:S02]  /*70d0*/  SHFL.IDX PT, R8, R14, RZ, 0x1f ;  /* 0x00001fff0e087589 */ /* 0x000e2400000e0000 */
[----:B0-----:R-:W-:-:S04]  /*70e0*/  ISETP.GT.AND P3, PT, R8, 0x7f, PT ;  /* 0x0000007f0800780c */ /* 0x001fc80003f64270 */
[----:B------:R-:W-:-:S05]  /*70f0*/  SEL R12, RZ, 0x2, !P3 ;  /* 0x00000002ff0c7807 */ /* 0x000fca0005800000 */
[----:B------:R-:W-:Y:S02]  /*7100*/  IMAD.IADD R8, R21, 0x1, R12 ;  /* 0x0000000115087824 */ /* 0x000fe400078e020c */
        /* <DEDUP_REMOVED lines=21> */
[----:B------:R-:W-:Y:S01]  /*7260*/  IMAD.IADD R20, R21, 0x1, R8 ;  /* 0x0000000115147824 */ /* 0x000fe200078e0208 */
[----:B------:R-:W-:Y:S02]  /*7270*/  WARPGROUP.DEPBAR.LE gsb0, 0x0 ;  /* 0x00008000000079c5 */ /* 0x000fe40000010000 */
[----:B------:R-:W-:-:S08]  /*7280*/  WARPGROUP.ARRIVE ;  /* 0x00000000000079c5 */ /* 0x000fd00000000000 */
        /* <DEDUP_REMOVED lines=22> */
[----:B------:R-:W-:Y:S02]  /*73f0*/  IMAD.IADD R20, R21, 0x1, R12 ;  /* 0x0000000115147824 */ /* 0x000fe400078e020c */
        /* <DEDUP_REMOVED lines=8> */
[----:B------:R-:W-:Y:S02]  /*7480*/  IMAD.IADD R20, R21, 0x1, R14 ;  /* 0x0000000115147824 */ /* 0x000fe400078e020e */
[--C-:B------:R-:W-:Y:S02]  /*7490*/  IMAD.IADD R196, R14, 0x1, R15.reuse ;  /* 0x000000010ec47824 */ /* 0x100fe400078e020f */
        /* <DEDUP_REMOVED lines=119> */
[----:B------:R-:W-:-:S04]  /*7c10*/  VIADD R12, R190, UR41 ;  /* 0x00000029be0c7c36 */ /* 0x000fc80008000000 */
[----:B------:R-:W-:Y:S01]  /*7c20*/  @P1 IMAD.HI.U32 R7, R12, UR10, RZ ;  /* 0x0000000a0c071c27 */ /* 0x000fe2000f8e00ff */
[----:B------:R-:W-:-:S04]  /*7c30*/  @UP1 ULDC UR10, c[0x0][0x450] ;  /* 0x00011400000a1ab9 */ /* 0x000fc80000000800 */
[----:B------:R-:W-:Y:S01]  /*7c40*/  @P1 SHF.R.U32.HI R12, RZ, UR10, R7 ;  /* 0x0000000aff0c1c19 */ /* 0x000fe20008011607 */
[----:B------:R-:W-:Y:S02]  /*7c50*/  UMOV UR10, 0xffffffc0 ;  /* 0xffffffc0000a7882 */ /* 0x000fe40000000000 */
[----:B------:R-:W-:Y:S02]  /*7c60*/  UIMAD UR10, UR30, UR10, 0x1 ;  /* 0x000000011e0a74a4 */ /* 0x000fe4000f8e020a */
[----:B------:R-:W0:Y:S01]  /*7c70*/  SHFL.IDX PT, R8, R12, RZ, 0x1c1f ;  /* 0x001c1fff0c087589 */ /* 0x000e2200000e0000 */
[----:B------:R-:W-:-:S03]  /*7c80*/  UIADD3 UR30, UR30, -0x1, URZ ;  /* 0xffffffff1e1e7890 */ /* 0x000fc6000fffe03f */
[----:B------:R-:W-:Y:S02]  /*7c90*/  IADD3 R7, -R18, UR10, RZ ;  /* 0x0000000a12077c10 */ /* 0x000fe4000fffe1ff */
[----:B------:R-:W-:-:S03]  /*7ca0*/  R2UR UR10, R208 ;  /* 0x00000000d00a72ca */ /* 0x000fc600000e0000 */
[----:B------:R-:W-:-:S05]  /*7cb0*/  IMAD R7, R188, UR28, R7 ;  /* 0x0000001cbc077c24 */ /* 0x000fca000f8e0207 */
[----:B0-----:R-:W-:-:S04]  /*7cc0*/  IADD3 R14, R8, -UR7, R7 ;  /* 0x80000007080e7c10 */ /* 0x001fc8000fffe007 */
[C---:B------:R-:W-:Y:S02]  /*7cd0*/  ISETP.GT.AND P3, PT, R14.reuse, RZ, PT ;  /* 0x000000ff0e00720c */ /* 0x040fe40003f64270 */
[----:B------:R-:W-:Y:S01]  /*7ce0*/  ISETP.GT.AND P4, PT, R14, 0x1, PT ;  /* 0x000000010e00780c */ /* 0x000fe20003f84270 */
        /* <DEDUP_REMOVED lines=45> */
[----:B------:R-:W-:Y:S01]  /*7fc0*/  FSEL R180, R180, -INF , P3 ;  /* 0xff800000b4b47808 */ /* 0x000fe20001800000 */
[----:B------:R-:W0:Y:S01]  /*7fd0*/  SHFL.IDX PT, R14, R12, 0x1, 0x1c1f ;  /* 0x003c1f000c0e7f89 */ /* 0x000e2200000e0000 */
[----:B------:R-:W-:Y:S02]  /*7fe0*/  FMNMX.FTZ R15, R177, R20, !PT ;  /* 0x00000014b10f7209 */ /* 0x000fe40007810000 */
[----:B------:R-:W-:Y:S02]  /*7ff0*/  FSEL R181, R181, -INF , P4 ;  /* 0xff800000b5b57808 */ /* 0x000fe40002000000 */
[----:B------:R-:W-:-:S04]  /*8000*/  FMNMX.FTZ R20, R180, R15, !PT ;  /* 0x0000000fb4147209 */ /* 0x000fc80007810000 */
[----:B------:R-:W-:-:S05]  /*8010*/  FMNMX.FTZ R20, R181, R20, !PT ;  /* 0x00000014b5147209 */ /* 0x000fca0007810000 */
[----:B------:R-:W1:Y:S01]  /*8020*/  SHFL.BFLY PT, R15, R20, 0x2, 0x1f ;  /* 0x0c401f00140f7f89 */ /* 0x000e6200000e0000 */
[----:B0-----:R-:W-:-:S04]  /*8030*/  IADD3 R14, R14, -UR7, R7 ;  /* 0x800000070e0e7c10 */ /* 0x001fc8000fffe007 */
[C---:B------:R-:W-:Y:S02]  /*8040*/  ISETP.GT.AND P3, PT, R14.reuse, RZ, PT ;  /* 0x000000ff0e00720c */ /* 0x040fe40003f64270 */
[C---:B------:R-:W-:Y:S02]  /*8050*/  ISETP.GT.AND P4, PT, R14.reuse, 0x1, PT ;  /* 0x000000010e00780c */ /* 0x040fe40003f84270 */
[C---:B------:R-:W-:Y:S02]  /*8060*/  ISETP.GT.AND P5, PT, R14.reuse, 0x28, PT ;  /* 0x000000280e00780c */ /* 0x040fe40003fa4270 */
[----:B------:R-:W-:Y:S02]  /*8070*/  FSEL R155, R155, -INF , P4 ;  /* 0xff8000009b9b7808 */ /* 0x000fe40002000000 */
[----:B------:R-:W-:Y:S02]  /*8080*/  ISETP.GT.AND P4, PT, R14, 0x9, PT ;  /* 0x000000090e00780c */ /* 0x000fe40003f84270 */
[----:B-1----:R-:W-:-:S02]  /*8090*/  FMNMX.FTZ R152, R20, R15, !PT ;  /* 0x0000000f14987209 */ /* 0x002fc40007810000 */
[----:B------:R-:W-:Y:S02]  /*80a0*/  FSEL R15, R154, -INF , P3 ;  /* 0xff8000009a0f7808 */ /* 0x000fe40001800000 */
[----:B------:R-:W-:Y:S01]  /*80b0*/  ISETP.GT.AND P3, PT, R14, 0x8, PT ;  /* 0x000000080e00780c */ /* 0x000fe20003f64270 */
[----:B------:R-:W0:Y:S01]  /*80c0*/  SHFL.BFLY PT, R197, R152, 0x1, 0x1f ;  /* 0x0c201f0098c57f89 */ /* 0x000e2200000e0000 */
[----:B------:R-:W-:Y:S02]  /*80d0*/  FMNMX.FTZ R12, R15, R10, !PT ;  /* 0x0000000a0f0c7209 */ /* 0x000fe40007810000 */
        /* <DEDUP_REMOVED lines=17> */
[----:B0-----:R-:W-:Y:S02]  /*81f0*/  FMNMX.FTZ R7, R152, R197, !PT ;  /* 0x000000c598077209 */ /* 0x001fe40007810000 */
[----:B------:R-:W-:Y:S02]  /*8200*/  ISETP.GT.AND P4, PT, R14, 0x21, PT ;  /* 0x000000210e00780c */ /* 0x000fe40003f84270 */
[----:B------:R-:W-:Y:S01]  /*8210*/  FSEL R152, R170, -INF , P3 ;  /* 0xff800000aa987808 */ /* 0x000fe20001800000 */
[----:B------:R-:W-:Y:S01]  /*8220*/  FMUL.FTZ R198, R7, UR6 ;  /* 0x0000000607c67c20 */ /* 0x000fe20008410000 */
[----:B------:R-:W-:-:S02]  /*8230*/  FMNMX.FTZ R21, R167, R12, !PT ;  /* 0x0000000ca7157209 */ /* 0x000fc40007810000 */
[----:B------:R-:W-:Y:S02]  /*8240*/  FSEL R154, R171, -INF , P4 ;  /* 0xff800000ab9a7808 */ /* 0x000fe40002000000 */
[----:B------:R-:W-:Y:S02]  /*8250*/  FMNMX.FTZ R21, R152, R21, !PT ;  /* 0x0000001598157209 */ /* 0x000fe40007810000 */
[----:B------:R-:W-:Y:S02]  /*8260*/  ISETP.GT.AND P3, PT, R14, 0x29, PT ;  /* 0x000000290e00780c */ /* 0x000fe40003f64270 */
[----:B------:R-:W-:Y:S02]  /*8270*/  FSEL R174, R174, -INF , P5 ;  /* 0xff800000aeae7808 */ /* 0x000fe40002800000 */
[----:B------:R-:W-:Y:S02]  /*8280*/  FMNMX.FTZ R21, R154, R21, !PT ;  /* 0x000000159a157209 */ /* 0x000fe40007810000 */
[----:B------:R-:W-:-:S02]  /*8290*/  FSETP.NEU.FTZ.AND P4, PT, R7, -INF , PT ;  /* 0xff8000000700780b */ /* 0x000fc40003f9d000 */
[----:B------:R-:W-:Y:S02]  /*82a0*/  ISETP.GT.AND P5, PT, R14, 0x30, PT ;  /* 0x000000300e00780c */ /* 0x000fe40003fa4270 */
[----:B------:R-:W-:Y:S02]  /*82b0*/  FSEL R196, R175, -INF , P3 ;  /* 0xff800000afc47808 */ /* 0x000fe40001800000 */
[----:B------:R-:W-:Y:S02]  /*82c0*/  FMNMX.FTZ R21, R174, R21, !PT ;  /* 0x00000015ae157209 */ /* 0x000fe40007810000 */
[----:B------:R-:W-:Y:S02]  /*82d0*/  FSEL R198, R198, RZ, P4 ;  /* 0x000000ffc6c67208 */ /* 0x000fe40002000000 */
[----:B------:R-:W-:Y:S02]  /*82e0*/  ISETP.GT.AND P3, PT, R14, 0x31, PT ;  /* 0x000000310e00780c */ /* 0x000fe40003f64270 */
[----:B------:R-:W-:Y:S01]  /*82f0*/  FSEL R178, R178, -INF , P5 ;  /* 0xff800000b2b27808 */ /* 0x000fe20002800000 */
[--C-:B------:R-:W-:Y:S01]  /*8300*/  FFMA.FTZ R12, R8, UR6, -R198.reuse ;  /* 0x00000006080c7c23 */ /* 0x100fe200080108c6 */
[----:B------:R-:W-:Y:S01]  /*8310*/  FMNMX.FTZ R21, R196, R21, !PT ;  /* 0x00000015c4157209 */ /* 0x000fe20007810000 */
[--C-:B------:R-:W-:Y:S01]  /*8320*/  FFMA.FTZ R171, R157, UR6, -R198.reuse ;  /* 0x000000069dab7c23 */ /* 0x100fe200080108c6 */
[----:B------:R-:W-:Y:S01]  /*8330*/  ISETP.GT.AND P5, PT, R14, 0x38, PT ;  /* 0x000000380e00780c */ /* 0x000fe20003fa4270 */
[--C-:B------:R-:W-:Y:S01]  /*8340*/  FFMA.FTZ R20, R160, UR6, -R198.reuse ;  /* 0x00000006a0147c23 */ /* 0x100fe200080108c6 */
        /* <DEDUP_REMOVED lines=10> */
[----:B------:R-:W-:Y:S01]  /*83f0*/  FSEL R183, R183, -INF , P3 ;  /* 0xff800000b7b77808 */ /* 0x000fe20001800000 */
        /* <DEDUP_REMOVED lines=9> */
[----:B------:R-:W-:Y:S01]  /*8490*/  FFMA.FTZ R181, R181, UR6, -R198 ;  /* 0x00000006b5b57c23 */ /* 0x000fe200080108c6 */
[----:B------:R-:W0:Y:S01]  /*84a0*/  SHFL.BFLY PT, R153, R8, 0x2, 0x1f ;  /* 0x0c401f0008997f89 */ /* 0x000e2200000e0000 */
[----:B------:R-:W-:Y:S01]  /*84b0*/  IMAD.MOV R157, RZ, RZ, -R184 ;  /* 0x000000ffff9d7224 */ /* 0x000fe200078e0ab8 */
[----:B------:R-:W-:Y:S08]  /*84c0*/  MUFU.EX2 R12, R12 ;  /* 0x0000000c000c7308 */ /* 0x000ff00000000800 */
[----:B------:R-:W-:Y:S08]  /*84d0*/  MUFU.EX2 R21, R21 ;  /* 0x0000001500157308 */ /* 0x000ff00000000800 */
[----:B------:R-:W-:Y:S01]  /*84e0*/  MUFU.EX2 R14, R14 ;  /* 0x0000000e000e7308 */ /* 0x000fe20000000800 */
[----:B0-----:R-:W-:-:S07]  /*84f0*/  FMNMX.FTZ R153, R8, R153, !PT ;  /* 0x0000009908997209 */ /* 0x001fce0007810000 */
[----:B------:R-:W-:Y:S01]  /*8500*/  MUFU.EX2 R171, R171 ;  /* 0x000000ab00ab7308 */ /* 0x000fe20000000800 */
[----:B------:R-:W0:Y:S07]  /*8510*/  SHFL.BFLY PT, R8, R153, 0x1, 0x1f ;  /* 0x0c201f0099087f89 */ /* 0x000e2e00000e0000 */
[----:B------:R-:W-:Y:S08]  /*8520*/  MUFU.EX2 R20, R20 ;  /* 0x0000001400147308 */ /* 0x000ff00000000800 */
[----:B------:R-:W1:Y:S08]  /*8530*/  MUFU.EX2 R175, R175 ;  /* 0x000000af00af7308 */ /* 0x000e700000000800 */
[----:B------:R-:W-:Y:S01]  /*8540*/  MUFU.EX2 R170, R170 ;  /* 0x000000aa00aa7308 */ /* 0x000fe20000000800 */
[----:B0-----:R-:W-:-:S04]  /*8550*/  FMNMX.FTZ R8, R153, R8, !PT ;  /* 0x0000000899087209 */ /* 0x001fc80007810000 */
[C---:B------:R-:W-:Y:S01]  /*8560*/  FSETP.NEU.FTZ.AND P3, PT, R8.reuse, -INF , PT ;  /* 0xff8000000800780b */ /* 0x040fe20003f7d000 */
[----:B------:R-:W-:Y:S02]  /*8570*/  FMUL.FTZ R153, R8, UR6 ;  /* 0x0000000608997c20 */ /* 0x000fe40008410000 */
[----:B------:R-:W0:Y:S01]  /*8580*/  MUFU.EX2 R179, R179 ;  /* 0x000000b300b37308 */ /* 0x000e220000000800 */
[----:B-1----:R-:W-:Y:S02]  /*8590*/  F2FP.F16.F32.PACK_AB R156, R175, R20 ;  /* 0x00000014af9c723e */ /* 0x002fe400000000ff */
[----:B------:R-:W-:-:S05]  /*85a0*/  FSEL R153, R153, RZ, P3 ;  /* 0x000000ff99997208 */ /* 0x000fca0001800000 */
[----:B------:R-:W-:Y:S01]  /*85b0*/  MUFU.EX2 R168, R168 ;  /* 0x000000a800a87308 */ /* 0x000fe20000000800 */
[--C-:B------:R-:W-:Y:S01]  /*85c0*/  FFMA.FTZ R205, R152, UR6, -R153.reuse ;  /* 0x0000000698cd7c23 */ /* 0x100fe20008010899 */
[----:B------:R-:W-:Y:S01]  /*85d0*/  FSEL R152, R7, RZ, P4 ;  /* 0x000000ff07987208 */ /* 0x000fe20002000000 */
[--C-:B------:R-:W-:Y:S01]  /*85e0*/  FFMA.FTZ R198, R155, UR6, -R153.reuse ;  /* 0x000000069bc67c23 */ /* 0x100fe20008010899 */
[----:B------:R-:W-:Y:S01]  /*85f0*/  FSEL R155, R8, RZ, P3 ;  /* 0x000000ff089b7208 */ /* 0x000fe20001800000 */
[----:B------:R-:W-:Y:S01]  /*8600*/  FFMA.FTZ R207, R196, UR6, -R153 ;  /* 0x00000006c4cf7c23 */ /* 0x000fe20008010899 */
[----:B------:R-:W-:Y:S01]  /*8610*/  ISETP.NE.AND P3, PT, R18, R157, PT ;  /* 0x0000009d1200720c */ /* 0x000fe20003f65270 */
[----:B------:R-:W-:Y:S01]  /*8620*/  FADD.FTZ R152, -R152, R11 ;  /* 0x0000000b98987221 */ /* 0x000fe20000010100 */
[--C-:B------:R-:W-:Y:S01]  /*8630*/  FFMA.FTZ R206, R154, UR6, -R153.reuse ;  /* 0x000000069ace7c23 */ /* 0x100fe20008010899 */
[----:B------:R-:W-:Y:S01]  /*8640*/  FADD.FTZ R155, -R155, R10 ;  /* 0x0000000a9b9b7221 */ /* 0x000fe20000010100 */
[----:B------:R-:W-:Y:S01]  /*8650*/  FFMA.FTZ R178, R178, UR6, -R153 ;  /* 0x00000006b2b27c23 */ /* 0x000fe20008010899 */
[----:B------:R-:W-:Y:S01]  /*8660*/  FMUL.FTZ R209, R152, UR6 ;  /* 0x0000000698d17c20 */ /* 0x000fe20008410000 */
[----:B------:R-:W-:-:S02]  /*8670*/  @!P2 VIADD R152, R9, 0x38840 ;  /* 0x000388400998a836 */ /* 0x000fc40000000000 */
[----:B------:R-:W-:Y:S01]  /*8680*/  FMUL.FTZ R155, R155, UR6 ;  /* 0x000000069b9b7c20 */ /* 0x000fe20008410000 */
[--C-:B------:R-:W-:Y:S01]  /*8690*/  FFMA.FTZ R15, R15, UR6, -R153.reuse ;  /* 0x000000060f0f7c23 */ /* 0x100fe20008010899 */
[--C-:B------:R-:W-:Y:S01]  /*86a0*/  FFMA.FTZ R199, R158, UR6, -R153.reuse ;  /* 0x000000069ec77c23 */ /* 0x100fe20008010899 */
[--C-:B------:R-:W-:Y:S01]  /*86b0*/  FFMA.FTZ R200, R159, UR6, -R153.reuse ;  /* 0x000000069fc87c23 */ /* 0x100fe20008010899 */
[----:B------:R-:W1:Y:S01]  /*86c0*/  MUFU.EX2 R209, R209 ;  /* 0x000000d100d17308 */ /* 0x000e620000000800 */
[----:B------:R-:W-:Y:S01]  /*86d0*/  @!P2 PRMT R152, RZ, 0x654, R152 ;  /* 0x00000654ff98a816 */ /* 0x000fe20000000098 */
[----:B------:R-:W-:Y:S02]  /*86e0*/  @!P3 IMAD R154, R13, 0x40, R22 ;  /* 0x000000400d9ab824 */ /* 0x000fe400078e0216 */
[--C-:B------:R-:W-:Y:S01]  /*86f0*/  FFMA.FTZ R201, R162, UR6, -R153.reuse ;  /* 0x00000006a2c97c23 */ /* 0x100fe20008010899 */
[--C-:B------:R-:W-:Y:S01]  /*8700*/  FFMA.FTZ R202, R163, UR6, -R153.reuse ;  /* 0x00000006a3ca7c23 */ /* 0x100fe20008010899 */
[----:B------:R-:W-:Y:S01]  /*8710*/  FFMA.FTZ R203, R166, UR6, -R153 ;  /* 0x00000006a6cb7c23 */ /* 0x000fe20008010899 */
[----:B------:R-:W-:-:S02]  /*8720*/  @!P3 IMAD R160, R154, 0x4, R17 ;  /* 0x000000049aa0b824 */ /* 0x000fc400078e0211 */
[--C-:B------:R-:W-:Y:S01]  /*8730*/  FFMA.FTZ R204, R167, UR6, -R153.reuse ;  /* 0x00000006a7cc7c23 */ /* 0x100fe20008010899 */
[----:B------:R-:W2:Y:S01]  /*8740*/  MUFU.EX2 R196, R155 ;  /* 0x0000009b00c47308 */ /* 0x000ea20000000800 */
[--C-:B------:R-:W-:Y:S01]  /*8750*/  FFMA.FTZ R174, R174, UR6, -R153.reuse ;  /* 0x00000006aeae7c23 */ /* 0x100fe20008010899 */
[----:B------:R3:W-:Y:S01]  /*8760*/  @!P2 SYNCS.ARRIVE.TRANS64.RED.A1T0 RZ, [R152+URZ], RZ ;  /* 0x000000ff98ffa9a7 */ /* 0x0007e2000810043f */
[--C-:B------:R-:W-:Y:S01]  /*8770*/  FFMA.FTZ R10, R197, UR6, -R153.reuse ;  /* 0x00000006c50a7c23 */ /* 0x100fe20008010899 */
[--C-:B------:R-:W-:Y:S01]  /*8780*/  FFMA.FTZ R13, R182, UR6, -R153.reuse ;  /* 0x00000006b60d7c23 */ /* 0x100fe20008010899 */
[----:B------:R-:W-:Y:S01]  /*8790*/  F2FP.F16.F32.PACK_AB R154, R171, R14 ;  /* 0x0000000eab9a723e */ /* 0x000fe200000000ff */
[----:B------:R-:W-:Y:S01]  /*87a0*/  VIADD R182, R208, 0x80 ;  /* 0x00000080d0b67836 */ /* 0x000fe20000000000 */
[----:B0-----:R-:W-:Y:S01]  /*87b0*/  F2FP.F16.F32.PACK_AB R158, R179, R170 ;  /* 0x000000aab39e723e */ /* 0x001fe200000000ff */
[----:B------:R0:W-:Y:S01]  /*87c0*/  MUFU.EX2 R11, R178 ;  /* 0x000000b2000b7308 */ /* 0x0001e20000000800 */
[----:B-1----:R-:W-:Y:S01]  /*87d0*/  @!P3 STS [R160+0x38400], R209 ;  /* 0x038400d1a000b388 */ /* 0x002fe20000000800 */
[----:B---3--:R-:W-:Y:S01]  /*87e0*/  F2FP.F16.F32.PACK_AB R152, R21, R12 ;  /* 0x0000000c1598723e */ /* 0x008fe200000000ff */
[-C--:B------:R-:W-:Y:S01]  /*87f0*/  FMUL.FTZ R24, R24, R209.reuse ;  /* 0x000000d118187220 */ /* 0x080fe20000410000 */
[-C--:B------:R-:W-:Y:S01]  /*8800*/  FMUL.FTZ R25, R25, R209.reuse ;  /* 0x000000d119197220 */ /* 0x080fe20000410000 */
[-C--:B------:R-:W-:Y:S01]  /*8810*/  FMUL.FTZ R28, R28, R209.reuse ;  /* 0x000000d11c1c7220 */ /* 0x080fe20000410000 */
[-C--:B------:R-:W-:Y:S01]  /*8820*/  FMUL.FTZ R29, R29, R209.reuse ;  /* 0x000000d11d1d7220 */ /* 0x080fe20000410000 */
[-C--:B------:R-:W-:Y:S01]  /*8830*/  FMUL.FTZ R32, R32, R209.reuse ;  /* 0x000000d120207220 */ /* 0x080fe20000410000 */
[----:B------:R-:W-:Y:S01]  /*8840*/  MUFU.EX2 R15, R15 ;  /* 0x0000000f000f7308 */ /* 0x000fe20000000800 */
[----:B0-----:R-:W-:Y:S01]  /*8850*/  FFMA.FTZ R178, R183, UR6, -R153 ;  /* 0x00000006b7b27c23 */ /* 0x001fe20008010899 */
[----:B--2---:R0:W-:Y:S01]  /*8860*/  @!P3 STS [R160+0x38420], R196 ;  /* 0x038420c4a000b388 */ /* 0x0041e20000000800 */
        /* <DEDUP_REMOVED lines=147> */
[----:B------:R-:W-:Y:S01]  /*91a0*/  FMUL.FTZ R149, R149, R209 ;  /* 0x000000d195957220 */ /* 0x000fe20000410000 */
[-C--:B------:R-:W-:Y:S01]  /*91b0*/  FMUL.FTZ R150, R150, R196.reuse ;  /* 0x000000c496967220 */ /* 0x080fe20000410000 */
[----:B------:R-:W2:Y:S01]  /*91c0*/  MUFU.EX2 R10, R10 ;  /* 0x0000000a000a7308 */ /* 0x000ea20000000800 */
[----:B------:R-:W-:Y:S01]  /*91d0*/  FMUL.FTZ R151, R151, R196 ;  /* 0x000000c497977220 */ /* 0x000fe20000410000 */
[----:B0-----:R-:W-:Y:S01]  /*91e0*/  F2FP.F16.F32.PACK_AB R164, R177, R176 ;  /* 0x000000b0b1a4723e */ /* 0x001fe200000000ff */
[----:B------:R0:W-:Y:S01]  /*91f0*/  STSM.16.M88.4 [R185+0x36400], R152 ;  /* 0x03640098b9007844 */ /* 0x0001e20000000200 */
[----:B------:R-:W-:Y:S01]  /*9200*/  FFMA.FTZ R15, R196, R6, R15 ;  /* 0x00000006c40f7223 */ /* 0x000fe2000001000f */
[----:B------:R-:W-:Y:S01]  /*9210*/  FFMA.FTZ R12, R209, R5, R12 ;  /* 0x00000005d10c7223 */ /* 0x000fe2000001000c */
[----:B------:R-:W-:Y:S01]  /*9220*/  PLOP3.LUT P3, PT, PT, PT, UP0, 0x80, 0x0 ;  /* 0x000000000000781c */ /* 0x000fe20003f6f008 */
[----:B------:R0:W-:Y:S01]  /*9230*/  STSM.16.M88.4 [R186], R156 ;  /* 0x0000009cba007844 */ /* 0x0001e20000000200 */
[----:B------:R-:W-:Y:S01]  /*9240*/  MUFU.EX2 R13, R13 ;  /* 0x0000000d000d7308 */ /* 0x000fe20000000800 */
[----:B-1----:R-:W-:Y:S01]  /*9250*/  F2FP.F16.F32.PACK_AB R166, R181, R180 ;  /* 0x000000b4b5a6723e */ /* 0x002fe200000000ff */
[----:B------:R-:W-:Y:S01]  /*9260*/  FADD.FTZ R198, R198, R15 ;  /* 0x0000000fc6c67221 */ /* 0x000fe20000010000 */
[----:B------:R0:W-:Y:S01]  /*9270*/  STSM.16.M88.4 [R189], R160 ;  /* 0x000000a0bd007844 */ /* 0x0001e20000000200 */
[----:B------:R-:W-:Y:S01]  /*9280*/  FADD.FTZ R21, R21, R12 ;  /* 0x0000000c15157221 */ /* 0x000fe20000010000 */
[----:B------:R-:W-:-:S02]  /*9290*/  @!P2 VIADD R9, R9, 0x38860 ;  /* 0x000388600909a836 */ /* 0x000fc40000000000 */
[----:B------:R-:W-:Y:S01]  /*92a0*/  FADD.FTZ R199, R199, R198 ;  /* 0x000000c6c7c77221 */ /* 0x000fe20000010000 */
[----:B------:R-:W1:Y:S01]  /*92b0*/  MUFU.EX2 R178, R178 ;  /* 0x000000b200b27308 */ /* 0x000e620000000800 */
[----:B--2---:R-:W-:Y:S01]  /*92c0*/  F2FP.F16.F32.PACK_AB R165, R10, R11 ;  /* 0x0000000b0aa5723e */ /* 0x004fe200000000ff */
[----:B------:R-:W-:Y:S01]  /*92d0*/  FADD.FTZ R14, R14, R21 ;  /* 0x000000150e0e7221 */ /* 0x000fe20000010000 */
[----:B------:R-:W-:Y:S01]  /*92e0*/  FADD.FTZ R200, R200, R199 ;  /* 0x000000c7c8c87221 */ /* 0x000fe20000010000 */
[----:B------:R-:W-:Y:S02]  /*92f0*/  @!P2 PRMT R9, RZ, 0x654, R9 ;  /* 0x00000654ff09a816 */ /* 0x000fe40000000009 */
        /* <DEDUP_REMOVED lines=15> */
[----:B------:R-:W-:Y:S01]  /*93f0*/  R2UR UR10, R182 ;  /* 0x00000000b60a72ca */ /* 0x000fe200000e0000 */
[----:B------:R-:W-:Y:S01]  /*9400*/  UMOV UR11, 0x40000040 ;  /* 0x40000040000b7882 */ /* 0x000fe20000000000 */
[----:B------:R-:W-:Y:S02]  /*9410*/  VIADD R182, R208, 0x100 ;  /* 0x00000100d0b67836 */ /* 0x000fe40000000000 */
[----:B------:R-:W-:Y:S01]  /*9420*/  FADD.FTZ R205, R206, R205 ;  /* 0x000000cdcecd7221 */ /* 0x000fe20000010000 */
[----:B------:R-:W-:Y:S02]  /*9430*/  VIADD R208, R208, 0x180 ;  /* 0x00000180d0d07836 */ /* 0x000fe40000000000 */
        /* <DEDUP_REMOVED lines=8> */
[----:B------:R-:W-:Y:S02]  /*94c0*/  IMAD.MOV.U32 R11, RZ, RZ, R7 ;  /* 0x000000ffff0b7224 */ /* 0x000fe400078e0007 */
[----:B------:R-:W-:Y:S01]  /*94d0*/  FADD.FTZ R177, R177, R176 ;  /* 0x000000b0b1b17221 */ /* 0x000fe20000010000 */
[----:B------:R-:W-:Y:S01]  /*94e0*/  FADD.FTZ R13, R13, R10 ;  /* 0x0000000a0d0d7221 */ /* 0x000fe20000010000 */
[----:B------:R-:W-:Y:S02]  /*94f0*/  IMAD.MOV.U32 R10, RZ, RZ, R8 ;  /* 0x000000ffff0a7224 */ /* 0x000fe400078e0008 */
[----:B------:R-:W-:Y:S01]  /*9500*/  FADD.FTZ R180, R180, R177 ;  /* 0x000000b1b4b47221 */ /* 0x000fe20000010000 */
[----:B------:R-:W-:Y:S01]  /*9510*/  FADD.FTZ R6, R178, R13 ;  /* 0x0000000db2067221 */ /* 0x000fe20000010000 */
[----:B------:R-:W-:-:S02]  /*9520*/  IMAD.MOV.U32 R13, RZ, RZ, R2 ;  /* 0x000000ffff0d7224 */ /* 0x000fc400078e0002 */
[----:B------:R-:W-:Y:S01]  /*9530*/  FADD.FTZ R5, R181, R180 ;  /* 0x000000b4b5057221 */ /* 0x000fe20000010000 */
[----:B------:R-:W-:Y:S02]  /*9540*/  WARPGROUP.DEPBAR.LE gsb0, 0x0 ;  /* 0x00008000000079c5 */ /* 0x000fe40000010000 */
[----:B------:R-:W-:-:S06]  /*9550*/  WARPGROUP.ARRIVE ;  /* 0x00000000000079c5 */ /* 0x000fcc0000000000 */
        /* <DEDUP_REMOVED lines=24> */
.L_x_4240:
[----:B------:R-:W-:-:S13]  /*96e0*/  ISETP.LE.AND P1, PT, RZ, UR30, PT ;  /* 0x0000001eff007c0c */ /* 0x000fda000bf23270 */
[----:B------:R-:W-:Y:S05]  /*96f0*/  @!P1 BRA `(.L_x_4250) ;  /* 0x0000002c00409947 */ /* 0x000fea0003800000 */
[----:B------:R-:W-:Y:S01]  /*9700*/  IMAD.MOV.U32 R199, RZ, RZ, R8 ;  /* 0x000000ffffc77224 */ /* 0x000fe200078e0008 */
[----:B------:R-:W-:Y:S01]  /*9710*/  ULDC UR28, c[0x0][0xa80] ;  /* 0x0002a000001c7ab9 */ /* 0x000fe20000000800 */
[----:B------:R-:W-:Y:S02]  /*9720*/  IMAD.MOV.U32 R10, RZ, RZ, R7 ;  /* 0x000000ffff0a7224 */ /* 0x000fe400078e0007 */
[----:B------:R-:W-:-:S07]  /*9730*/  IMAD.MOV.U32 R197, RZ, RZ, R2 ;  /* 0x000000ffffc57224 */ /* 0x000fce00078e0002 */
.L_x_4259:
[----:B------:R-:W-:-:S05]  /*9740*/  VIADD R2, R197, 0x1 ;  /* 0x00000001c5027836 */ /* 0x000fca0000000000 */
[----:B------:R-:W-:-:S04]  /*9750*/  ISETP.NE.AND P1, PT, R2, 0x2, PT ;  /* 0x000000020200780c */ /* 0x000fc80003f25270 */
[----:B------:R-:W-:Y:S02]  /*9760*/  SEL R7, RZ, 0x1, P1 ;  /* 0x00000001ff077807 */ /* 0x000fe40000800000 */
[----:B------:R-:W-:Y:S02]  /*9770*/  SEL R2, R2, RZ, P1 ;  /* 0x000000ff02027207 */ /* 0x000fe40000800000 */
[----:B------:R-:W-:Y:S01]  /*9780*/  LOP3.LUT R16, R16, R7, RZ, 0x3c, !PT ;  /* 0x0000000710107212 */ /* 0x000fe200078e3cff */
[----:B--2---:R-:W-:Y:S06]  /*9790*/  @!P0 BRA `(.L_x_4251) ;  /* 0x0000000000048947 */ /* 0x004fec0003800000 */
[----:B------:R-:W-:Y:S01]  /*97a0*/  BPT.TRAP 0x1 ;  /* 0x000000040000795c */ /* 0x000fe20000300000 */
.L_x_4251:
[----:B0-----:R-:W-:Y:S01]  /*97b0*/  IMAD R9, R2, 0x8, R17 ;  /* 0x0000000802097824 */ /* 0x001fe200078e0211 */
[----:B------:R-:W-:-:S04]  /*97c0*/  SHF.L.U32 R8, R16, 0x1f, RZ ;  /* 0x0000001f10087819 */ /* 0x000fc800000006ff */
[----:B------:R0:W1:Y:S01]  /*97d0*/  SYNCS.PHASECHK.TRANS64.TRYWAIT P1, [R9+URZ+0x38830], R8 ;  /* 0x03883008090075a7 */ /* 0x000062000802017f */
[----:B------:R-:W-:Y:S05]  /*97e0*/  @!P0 BRA `(.L_x_4252) ;  /* 0x0000000000048947 */ /* 0x000fea0003800000 */
[----:B------:R-:W-:Y:S01]  /*97f0*/  BPT.TRAP 0x1 ;  /* 0x000000040000795c */ /* 0x000fe20000300000 */
.L_x_4252:
[----:B------:R-:W-:Y:S01]  /*9800*/  IMAD R7, R2, 0x200, R0 ;  /* 0x0000020002077824 */ /* 0x000fe200078e0200 */
[----:B-1----:R-:W-:Y:S06]  /*9810*/  @P1 BRA `(.L_x_4253) ;  /* 0x0000000000081947 */ /* 0x002fec0003800000 */
[----:B------:R-:W1:Y:S02]  /*9820*/  SYNCS.PHASECHK.TRANS64.TRYWAIT P1, [R9+URZ+0x38830], R8 ;  /* 0x03883008090075a7 */ /* 0x000e64000802017f */
[----:B-1----:R-:W-:Y:S05]  /*9830*/  @!P1 BRA `(.L_x_4254) ;  /* 0x000000c8001c9947 */ /* 0x002fea0003800000 */
.L_x_4253:
[----:B------:R-:W-:Y:S01]  /*9840*/  R2UR UR6, R7 ;  /* 0x00000000070672ca */ /* 0x000fe200000e0000 */
[----:B------:R-:W-:Y:S01]  /*9850*/  WARPGROUP.ARRIVE ;  /* 0x00000000000079c5 */ /* 0x000fe20000000000 */
[----:B------:R-:W-:Y:S01]  /*9860*/  UMOV UR7, 0x40000040 ;  /* 0x4000004000077882 */ /* 0x000fe20000000000 */
[----:B------:R-:W-:Y:S01]  /*9870*/  UMOV UR11, 0x40000040 ;  /* 0x40000040000b7882 */ /* 0x000fe20000000000 */
[----:B------:R-:W-:Y:S01]  /*9880*/  UMOV UR15, 0x40000040 ;  /* 0x40000040000f7882 */ /* 0x000fe20000000000 */
[----:B------:R-:W-:-:S08]  /*9890*/  UMOV UR19, 0x40000040 ;  /* 0x4000004000137882 */ /* 0x000fd00000000000 */
        /* <DEDUP_REMOVED lines=16> */
.L_x_4255:
[----:B------:R2:W3:Y:S01]  /*99a0*/  SYNCS.PHASECHK.TRANS64.TRYWAIT P1, [R9+URZ+0x38850], R8 ;  /* 0x03885008090075a7 */ /* 0x0004e2000802017f */
[----:B------:R-:W-:Y:S05]  /*99b0*/  @!P0 BRA `(.L_x_4256) ;  /* 0x0000000000048947 */ /* 0x000fea0003800000 */
[----:B------:R-:W-:Y:S01]  /*99c0*/  BPT.TRAP 0x1 ;  /* 0x000000040000795c */ /* 0x000fe20000300000 */
.L_x_4256:
[----:B---3--:R-:W-:Y:S05]  /*99d0*/  @P1 BRA `(.L_x_4257) ;  /* 0x0000000000081947 */ /* 0x008fea0003800000 */
[----:B------:R-:W3:Y:S02]  /*99e0*/  SYNCS.PHASECHK.TRANS64.TRYWAIT P1, [R9+URZ+0x38850], R8 ;  /* 0x03885008090075a7 */ /* 0x000ee4000802017f */
[----:B---3--:R-:W-:Y:S05]  /*99f0*/  @!P1 BRA `(.L_x_4258) ;  /* 0x000000c400c09947 */ /* 0x008fea0003800000 */
.L_x_4257:
[----:B------:R-:W-:Y:S01]  /*9a00*/  IMAD R7, R2, 0x1000, R3 ;  /* 0x0000100002077824 */ /* 0x000fe200078e0203 */
[----:B------:R-:W-:Y:S01]  /*9a10*/  WARPGROUP.ARRIVE ;  /* 0x00000000000079c5 */ /* 0x000fe20000000000 */
[----:B------:R-:W-:Y:S01]  /*9a20*/  UMOV UR23, 0x40000040 ;  /* 0x4000004000177882 */ /* 0x000fe20000000000 */
[C---:B------:R-:W-:Y:S01]  /*9a30*/  VIADD R11, R4.reuse, 0x2 ;  /* 0x00000002040b7836 */ /* 0x040fe20000000000 */
[----:B------:R-:W-:Y:S01]  /*9a40*/  UMOV UR25, 0x40000040 ;  /* 0x4000004000197882 */ /* 0x000fe20000000000 */
[C---:B------:R-:W-:Y:S01]  /*9a50*/  R2UR UR22, R7.reuse ;  /* 0x00000000071672ca */ /* 0x040fe200000e0000 */
[----:B0123--:R-:W-:Y:S01]  /*9a60*/  VIADD R8, R7, 0x2 ;  /* 0x0000000207087836 */ /* 0x00ffe20000000000 */
[----:B------:R-:W-:Y:S01]  /*9a70*/  UMOV UR27, 0x40000040 ;  /* 0x40000040001b7882 */ /* 0x000fe20000000000 */
[----:B------:R-:W-:Y:S01]  /*9a80*/  R2UR UR24, R11 ;  /* 0x000000000b1872ca */ /* 0x000fe200000e0000 */
[----:B------:R-:W-:Y:S01]  /*9a90*/  VIADD R11, R4, 0x4 ;  /* 0x00000004040b7836 */ /* 0x000fe20000000000 */
[----:B------:R-:W0:Y:S01]  /*9aa0*/  S2R R12, SR_TID.X ;  /* 0x00000000000c7919 */ /* 0x000e220000002100 */
[----:B------:R-:W-:Y:S01]  /*9ab0*/  R2UR UR26, R8 ;  /* 0x00000000081a72ca */ /* 0x000fe200000e0000 */
[C---:B------:R-:W-:Y:S01]  /*9ac0*/  VIADD R8, R7.reuse, 0x4 ;  /* 0x0000000407087836 */ /* 0x040fe20000000000 */
[----:B------:R-:W-:Y:S01]  /*9ad0*/  UMOV UR6, UR28 ;  /* 0x0000001c00067c82 */ /* 0x000fe20008000000 */
[----:B------:R-:W-:Y:S01]  /*9ae0*/  VIADD R15, R4, 0x800 ;  /* 0x00000800040f7836 */ /* 0x000fe20000000000 */
[----:B------:R-:W-:Y:S01]  /*9af0*/  UMOV UR11, 0x40000040 ;  /* 0x40000040000b7882 */ /* 0x000fe20000000000 */
[----:B------:R-:W-:-:S02]  /*9b00*/  VIADD R13, R7, 0x800 ;  /* 0x00000800070d7836 */ /* 0x000fc40000000000 */
[----:B------:R-:W-:Y:S01]  /*9b10*/  HGMMA.64x64x16.F32 R152, gdesc[UR20], R152, gsb0 ;  /* 0x00e00000149879f0 */ /* 0x000fe20008000898 */
[----:B------:R-:W-:-:S05]  /*9b20*/  IMAD R204, R2, 0x1000, R19 ;  /* 0x0000100002cc7824 */ /* 0x000fca00078e0213 */
[----:B------:R-:W-:Y:S02]  /*9b30*/  R2UR UR10, R204 ;  /* 0x00000000cc0a72ca */ /* 0x000fe400000e0000 */
[----:B0-----:R-:W-:Y:S01]  /*9b40*/  SHF.R.U32.HI R12, RZ, 0x7, R12 ;  /* 0x00000007ff0c7819 */ /* 0x001fe2000001160c */
        /* <DEDUP_REMOVED lines=337> */
[----:B------:R-:W-:Y:S01]  /*b060*/  FMUL.FTZ R196, R7, UR6 ;  /* 0x0000000607c47c20 */ /* 0x000fe20008410000 */
[----:B------:R-:W-:Y:S01]  /*b070*/  FMNMX.FTZ R13, R171, R8, !PT ;  /* 0x00000008ab0d7209 */ /* 0x000fe20007810000 */
[----:B------:R-:W-:Y:S02]  /*b080*/  FADD.FTZ R10, -R7, R10 ;  /* 0x0000000a070a7221 */ /* 0x000fe40000010100 */
[--C-:B------:R-:W-:Y:S01]  /*b090*/  FFMA.FTZ R12, R153, UR6, -R196.reuse ;  /* 0x00000006990c7c23 */ /* 0x100fe200080108c4 */
[----:B------:R-:W-:Y:S01]  /*b0a0*/  FMNMX.FTZ R8, R174, R13, !PT ;  /* 0x0000000dae087209 */ /* 0x000fe20007810000 */
[--C-:B------:R-:W-:Y:S01]  /*b0b0*/  FFMA.FTZ R11, R152, UR6, -R196.reuse ;  /* 0x00000006980b7c23 */ /* 0x100fe200080108c4 */
[----:B------:R-:W-:Y:S01]  /*b0c0*/  FMUL.FTZ R10, R10, UR6 ;  /* 0x000000060a0a7c20 */ /* 0x000fe20008410000 */
        /* <DEDUP_REMOVED lines=19> */
[----:B------:R-:W-:Y:S03]  /*b200*/  MUFU.EX2 R11, R11 ;  /* 0x0000000b000b7308 */ /* 0x000fe60000000800 */
[----:B------:R-:W1:Y:S01]  /*b210*/  SHFL.BFLY PT, R153, R8, 0x2, 0x1f ;  /* 0x0c401f0008997f89 */ /* 0x000e6200000e0000 */
[-C--:B0-----:R-:W-:Y:S01]  /*b220*/  FMUL.FTZ R24, R24, R10.reuse ;  /* 0x0000000a18187220 */ /* 0x081fe20000410000 */
        /* <DEDUP_REMOVED lines=22> */
[----:B-1----:R-:W-:Y:S01]  /*b390*/  FMNMX.FTZ R153, R8, R153, !PT ;  /* 0x0000009908997209 */ /* 0x002fe20007810000 */
        /* <DEDUP_REMOVED lines=28> */
[----:B0-----:R-:W-:Y:S01]  /*b560*/  FMNMX.FTZ R8, R153, R8, !PT ;  /* 0x0000000899087209 */ /* 0x001fe20007810000 */
[----:B------:R-:W-:Y:S01]  /*b570*/  FFMA.FTZ R153, R181, UR6, -R196 ;  /* 0x00000006b5997c23 */ /* 0x000fe200080108c4 */
[----:B------:R-:W-:Y:S01]  /*b580*/  MUFU.EX2 R188, R188 ;  /* 0x000000bc00bc7308 */ /* 0x000fe20000000800 */
[----:B-1----:R-:W-:Y:S01]  /*b590*/  F2FP.F16.F32.PACK_AB R156, R20, R15 ;  /* 0x0000000f149c723e */ /* 0x002fe200000000ff */
[-C--:B------:R-:W-:Y:S01]  /*b5a0*/  FMUL.FTZ R112, R112, R10.reuse ;  /* 0x0000000a70707220 */ /* 0x080fe20000410000 */
[----:B------:R-:W-:Y:S01]  /*b5b0*/  FADD.FTZ R152, -R8, R199 ;  /* 0x000000c708987221 */ /* 0x000fe20000010100 */
[-C--:B------:R-:W-:Y:S01]  /*b5c0*/  FMUL.FTZ R113, R113, R10.reuse ;  /* 0x0000000a71717220 */ /* 0x080fe20000410000 */
[-C--:B------:R-:W-:Y:S01]  /*b5d0*/  FMUL.FTZ R116, R116, R10.reuse ;  /* 0x0000000a74747220 */ /* 0x080fe20000410000 */
[-C--:B------:R-:W-:Y:S01]  /*b5e0*/  FMUL.FTZ R117, R117, R10.reuse ;  /* 0x0000000a75757220 */ /* 0x080fe20000410000 */
[----:B------:R-:W-:Y:S01]  /*b5f0*/  FMUL.FTZ R181, R152, UR6 ;  /* 0x0000000698b57c20 */ /* 0x000fe20008410000 */
[----:B------:R0:W-:Y:S01]  /*b600*/  MUFU.EX2 R199, R153 ;  /* 0x0000009900c77308 */ /* 0x0001e20000000800 */
[----:B------:R-:W-:Y:S01]  /*b610*/  FMUL.FTZ R152, R8, UR6 ;  /* 0x0000000608987c20 */ /* 0x000fe20008410000 */
[-C--:B------:R-:W-:Y:S01]  /*b620*/  FMUL.FTZ R120, R120, R10.reuse ;  /* 0x0000000a78787220 */ /* 0x080fe20000410000 */
[-C--:B------:R-:W-:Y:S01]  /*b630*/  FMUL.FTZ R121, R121, R10.reuse ;  /* 0x0000000a79797220 */ /* 0x080fe20000410000 */
[----:B------:R-:W-:Y:S01]  /*b640*/  FMUL.FTZ R124, R124, R10 ;  /* 0x0000000a7c7c7220 */ /* 0x000fe20000410000 */
[--C-:B------:R-:W-:Y:S01]  /*b650*/  FFMA.FTZ R196, R154, UR6, -R152.reuse ;  /* 0x000000069ac47c23 */ /* 0x100fe20008010898 */
[--C-:B------:R-:W-:Y:S01]  /*b660*/  FFMA.FTZ R201, R155, UR6, -R152.reuse ;  /* 0x000000069bc97c23 */ /* 0x100fe20008010898 */
[----:B------:R-:W-:Y:S01]  /*b670*/  FFMA.FTZ R198, R158, UR6, -R152 ;  /* 0x000000069ec67c23 */ /* 0x000fe20008010898 */
[----:B------:R-:W1:Y:S01]  /*b680*/  MUFU.EX2 R181, R181 ;  /* 0x000000b500b57308 */ /* 0x000e620000000800 */
[----:B0-----:R-:W-:-:S02]  /*b690*/  IMAD.MOV R153, RZ, RZ, -R184 ;  /* 0x000000ffff997224 */ /* 0x001fc400078e0ab8 */
[--C-:B------:R-:W-:Y:S01]  /*b6a0*/  FFMA.FTZ R203, R159, UR6, -R152.reuse ;  /* 0x000000069fcb7c23 */ /* 0x100fe20008010898 */
[--C-:B------:R-:W-:Y:S01]  /*b6b0*/  FFMA.FTZ R200, R162, UR6, -R152.reuse ;  /* 0x00000006a2c87c23 */ /* 0x100fe20008010898 */
[--C-:B------:R-:W-:Y:S01]  /*b6c0*/  FFMA.FTZ R205, R163, UR6, -R152.reuse ;  /* 0x00000006a3cd7c23 */ /* 0x100fe20008010898 */
[--C-:B------:R-:W-:Y:S01]  /*b6d0*/  FFMA.FTZ R202, R166, UR6, -R152.reuse ;  /* 0x00000006a6ca7c23 */ /* 0x100fe20008010898 */
        /* <DEDUP_REMOVED lines=10> */
[----:B------:R0:W-:Y:S01]  /*b780*/  @!P2 SYNCS.ARRIVE.TRANS64.RED.A1T0 RZ, [R153+URZ], RZ ;  /* 0x000000ff99ffa9a7 */ /* 0x0001e2000810043f */
[--C-:B------:R-:W-:Y:S01]  /*b790*/  FFMA.FTZ R182, R182, UR6, -R152.reuse ;  /* 0x00000006b6b67c23 */ /* 0x100fe20008010898 */
[----:B------:R-:W-:Y:S01]  /*b7a0*/  FFMA.FTZ R183, R183, UR6, -R152 ;  /* 0x00000006b7b77c23 */ /* 0x000fe20008010898 */
[----:B------:R-:W-:Y:S01]  /*b7b0*/  @!P1 IMAD R154, R197, 0x40, R22 ;  /* 0x00000040c59a9824 */ /* 0x000fe200078e0216 */
[----:B------:R-:W-:Y:S01]  /*b7c0*/  MUFU.EX2 R196, R196 ;  /* 0x000000c400c47308 */ /* 0x000fe20000000800 */
[----:B------:R-:W-:Y:S01]  /*b7d0*/  F2FP.F16.F32.PACK_AB R152, R12, R11 ;  /* 0x0000000b0c98723e */ /* 0x000fe200000000ff */
[----:B-1----:R-:W-:Y:S01]  /*b7e0*/  FMUL.FTZ R26, R26, R181 ;  /* 0x000000b51a1a7220 */ /* 0x002fe20000410000 */
[----:B------:R-:W-:Y:S01]  /*b7f0*/  @!P1 IMAD R154, R154, 0x4, R17 ;  /* 0x000000049a9a9824 */ /* 0x000fe200078e0211 */
[----:B------:R-:W-:Y:S01]  /*b800*/  F2FP.F16.F32.PACK_AB R158, R188, R21 ;  /* 0x00000015bc9e723e */ /* 0x000fe200000000ff */
[-C--:B------:R-:W-:Y:S01]  /*b810*/  FMUL.FTZ R27, R27, R181.reuse ;  /* 0x000000b51b1b7220 */ /* 0x080fe20000410000 */
[-C--:B------:R-:W-:Y:S01]  /*b820*/  FMUL.FTZ R30, R30, R181.reuse ;  /* 0x000000b51e1e7220 */ /* 0x080fe20000410000 */
[-C--:B------:R-:W-:Y:S01]  /*b830*/  FMUL.FTZ R31, R31, R181.reuse ;  /* 0x000000b51f1f7220 */ /* 0x080fe20000410000 */
[----:B------:R-:W-:Y:S01]  /*b840*/  @!P1 STS [R154+0x38400], R10 ;  /* 0x0384000a9a009388 */ /* 0x000fe20000000800 */
[----:B------:R-:W0:Y:S01]  /*b850*/  MUFU.EX2 R201, R201 ;  /* 0x000000c900c97308 */ /* 0x000e220000000800 */
[-C--:B------:R-:W-:Y:S01]  /*b860*/  FMUL.FTZ R34, R34, R181.reuse ;  /* 0x000000b522227220 */ /* 0x080fe20000410000 */
[-C--:B------:R-:W-:Y:S01]  /*b870*/  FMUL.FTZ R35, R35, R181.reuse ;  /* 0x000000b523237220 */ /* 0x080fe20000410000 */
[----:B------:R1:W-:Y:S01]  /*b880*/  @!P1 STS [R154+0x38420], R181 ;  /* 0x038420b59a009388 */ /* 0x0003e20000000800 */
        /* <DEDUP_REMOVED lines=9> */
[----:B-1----:R-:W-:Y:S01]  /*b920*/  F2FP.F16.F32.PACK_AB R154, R14, R13 ;  /* 0x0000000d0e9a723e */ /* 0x002fe200000000ff */
        /* <DEDUP_REMOVED lines=78> */
[----:B------:R-:W-:Y:S01]  /*be10*/  FMUL.FTZ R151, R151, R181 ;  /* 0x000000b597977220 */ /* 0x000fe20000410000 */
[----:B------:R2:W-:Y:S01]  /*be20*/  STSM.16.M88.4 [R185+0x36400], R152 ;  /* 0x03640098b9007844 */ /* 0x0005e20000000200 */
[----:B------:R-:W-:-:S02]  /*be30*/  VIADD R197, R204, 0x80 ;  /* 0x00000080ccc57836 */ /* 0x000fc40000000000 */
[----:B------:R-:W-:Y:S01]  /*be40*/  FFMA.FTZ R5, R10, R5, R11 ;  /* 0x000000050a057223 */ /* 0x000fe2000001000b */
[----:B------:R-:W0:Y:S01]  /*be50*/  MUFU.EX2 R171, R171 ;  /* 0x000000ab00ab7308 */ /* 0x000e220000000800 */
[----:B-1----:R-:W-:Y:S01]  /*be60*/  F2FP.F16.F32.PACK_AB R162, R173, R172 ;  /* 0x000000acada2723e */ /* 0x002fe200000000ff */
[----:B------:R2:W-:Y:S01]  /*be70*/  STSM.16.M88.4 [R186], R156 ;  /* 0x0000009cba007844 */ /* 0x0005e20000000200 */
[----:B------:R-:W-:Y:S01]  /*be80*/  FFMA.FTZ R6, R181, R6, R196 ;  /* 0x00000006b5067223 */ /* 0x000fe200000100c4 */
[----:B------:R-:W-:Y:S01]  /*be90*/  FADD.FTZ R12, R12, R5 ;  /* 0x000000050c0c7221 */ /* 0x000fe20000010000 */
[----:B------:R-:W-:Y:S01]  /*bea0*/  ISETP.LT.AND P1, PT, RZ, UR30, PT ;  /* 0x0000001eff007c0c */ /* 0x000fe2000bf21270 */
[----:B------:R-:W-:Y:S02]  /*beb0*/  @!P2 VIADD R9, R9, 0x38860 ;  /* 0x000388600909a836 */ /* 0x000fe40000000000 */
[----:B------:R-:W-:Y:S01]  /*bec0*/  FADD.FTZ R201, R201, R6 ;  /* 0x00000006c9c97221 */ /* 0x000fe20000010000 */
[----:B------:R-:W-:Y:S01]  /*bed0*/  MUFU.EX2 R174, R174 ;  /* 0x000000ae00ae7308 */ /* 0x000fe20000000800 */
[----:B------:R-:W-:Y:S01]  /*bee0*/  FADD.FTZ R13, R13, R12 ;  /* 0x0000000c0d0d7221 */ /* 0x000fe20000010000 */
[----:B------:R-:W-:Y:S01]  /*bef0*/  UIADD3 UR30, UR30, -0x1, URZ ;  /* 0xffffffff1e1e7890 */ /* 0x000fe2000fffe03f */
[----:B------:R-:W-:Y:S01]  /*bf00*/  FADD.FTZ R198, R198, R201 ;  /* 0x000000c9c6c67221 */ /* 0x000fe20000010000 */
[----:B------:R-:W-:Y:S01]  /*bf10*/  @!P2 PRMT R9, RZ, 0x654, R9 ;  /* 0x00000654ff09a816 */ /* 0x000fe20000000009 */
[----:B------:R-:W-:Y:S01]  /*bf20*/  FADD.FTZ R14, R14, R13 ;  /* 0x0000000d0e0e7221 */ /* 0x000fe20000010000 */
[----:B------:R-:W-:-:S02]  /*bf30*/  IMAD.MOV.U32 R10, RZ, RZ, R7 ;  /* 0x000000ffff0a7224 */ /* 0x000fc400078e0007 */
        /* <DEDUP_REMOVED lines=16> */
[----:B------:R2:W-:Y:S01]  /*c040*/  STSM.16.M88.4 [R189], R160 ;  /* 0x000000a0bd007844 */ /* 0x0005e20000000200 */
[----:B------:R-:W-:Y:S01]  /*c050*/  FADD.FTZ R169, R169, R168 ;  /* 0x000000a8a9a97221 */ /* 0x000fe20000010000 */
[----:B------:R-:W1:Y:S01]  /*c060*/  MUFU.EX2 R180, R180 ;  /* 0x000000b400b47308 */ /* 0x000e620000000800 */
[----:B------:R-:W-:Y:S02]  /*c070*/  FADD.FTZ R171, R171, R170 ;  /* 0x000000aaabab7221 */ /* 0x000fe40000010000 */
[----:B------:R-:W-:Y:S02]  /*c080*/  FADD.FTZ R172, R172, R169 ;  /* 0x000000a9acac7221 */ /* 0x000fe40000010000 */
[----:B------:R-:W-:Y:S02]  /*c090*/  FADD.FTZ R174, R174, R171 ;  /* 0x000000abaeae7221 */ /* 0x000fe40000010000 */
[----:B------:R-:W-:Y:S01]  /*c0a0*/  FADD.FTZ R173, R173, R172 ;  /* 0x000000acadad7221 */ /* 0x000fe20000010000 */
[----:B------:R-:W-:Y:S01]  /*c0b0*/  MUFU.EX2 R178, R178 ;  /* 0x000000b200b27308 */ /* 0x000fe20000000800 */
[----:B0-----:R-:W-:Y:S01]  /*c0c0*/  F2FP.F16.F32.PACK_AB R164, R177, R176 ;  /* 0x000000b0b1a4723e */ /* 0x001fe200000000ff */
[----:B------:R-:W-:Y:S01]  /*c0d0*/  FADD.FTZ R175, R175, R174 ;  /* 0x000000aeafaf7221 */ /* 0x000fe20000010000 */
[----:B------:R-:W-:-:S04]  /*c0e0*/  FADD.FTZ R176, R176, R173 ;  /* 0x000000adb0b07221 */ /* 0x000fc80000010000 */
[----:B------:R-:W-:Y:S01]  /*c0f0*/  FADD.FTZ R177, R177, R176 ;  /* 0x000000b0b1b17221 */ /* 0x000fe20000010000 */
[----:B------:R-:W0:Y:S01]  /*c100*/  MUFU.EX2 R179, R179 ;  /* 0x000000b300b37308 */ /* 0x000e220000000800 */
[----:B-1----:R-:W-:Y:S02]  /*c110*/  F2FP.F16.F32.PACK_AB R166, R199, R180 ;  /* 0x000000b4c7a6723e */ /* 0x002fe400000000ff */
[----:B------:R-:W-:-:S04]  /*c120*/  FADD.FTZ R180, R180, R177 ;  /* 0x000000b1b4b47221 */ /* 0x000fc80000010000 */
[----:B------:R-:W-:Y:S01]  /*c130*/  FADD.FTZ R5, R199, R180 ;  /* 0x000000b4c7057221 */ /* 0x000fe20000010000 */
[----:B------:R-:W1:Y:S01]  /*c140*/  MUFU.EX2 R182, R182 ;  /* 0x000000b600b67308 */ /* 0x000e620000000800 */
[----:B------:R-:W-:-:S07]  /*c150*/  IMAD.MOV.U32 R199, RZ, RZ, R8 ;  /* 0x000000ffffc77224 */ /* 0x000fce00078e0008 */
[----:B------:R-:W3:Y:S01]  /*c160*/  MUFU.EX2 R183, R183 ;  /* 0x000000b700b77308 */ /* 0x000ee20000000800 */
[----:B0-----:R-:W-:Y:S01]  /*c170*/  F2FP.F16.F32.PACK_AB R165, R179, R178 ;  /* 0x000000b2b3a5723e */ /* 0x001fe200000000ff */
[----:B------:R-:W-:-:S04]  /*c180*/  FADD.FTZ R178, R178, R175 ;  /* 0x000000afb2b27221 */ /* 0x000fc80000010000 */
[----:B------:R-:W-:-:S04]  /*c190*/  FADD.FTZ R179, R179, R178 ;  /* 0x000000b2b3b37221 */ /* 0x000fc80000010000 */
[----:B-1----:R-:W-:Y:S01]  /*c1a0*/  FADD.FTZ R6, R182, R179 ;  /* 0x000000b3b6067221 */ /* 0x002fe20000010000 */
[----:B---3--:R-:W-:-:S03]  /*c1b0*/  F2FP.F16.F32.PACK_AB R167, R183, R182 ;  /* 0x000000b6b7a7723e */ /* 0x008fc600000000ff */
[----:B------:R-:W-:Y:S02]  /*c1c0*/  FADD.FTZ R6, R183, R6 ;  /* 0x00000006b7067221 */ /* 0x000fe40000010000 */
[----:B------:R2:W-:Y:S01]  /*c1d0*/  STSM.16.M88.4 [R187], R164 ;  /* 0x000000a4bb007844 */ /* 0x0005e20000000200 */
[----:B------:R-:W-:-:S06]  /*c1e0*/  WARPGROUP.ARRIVE ;  /* 0x00000000000079c5 */ /* 0x000fcc0000000000 */
[----:B------:R-:W-:Y:S01]  /*c1f0*/  HGMMA.64x256x16.F32 R24, R152, gdesc[UR8].tnspB, R24, gsb0 ;  /* 0x43e0000898187df0 */ /* 0x000fe20008000818 */
        /* <DEDUP_REMOVED lines=10> */
[----:B------:R-:W-:Y:S01]  /*c2a0*/  IMAD.MOV.U32 R197, RZ, RZ, R2 ;  /* 0x000000ffffc57224 */ /* 0x000fe200078e0002 */
[----:B------:R-:W-:Y:S02]  /*c2b0*/  WARPGROUP.DEPBAR.LE gsb0, 0x0 ;  /* 0x00008000000079c5 */ /* 0x000fe40000010000 */
[----:B------:R-:W-:-:S15]  /*c2c0*/  WARPGROUP.ARRIVE ;  /* 0x00000000000079c5 */ /* 0x000fde0000000000 */
[----:B------:R-:W-:-:S07]  /*c2d0*/  NOP ;  /* 0x0000000000007918 */ /* 0x000fce0000000000 */
        /* <DEDUP_REMOVED lines=18> */
.L_x_4250:
[----:B------:R-:W1:Y:S01]  /*c400*/  SHFL.BFLY PT, R0, R5, 0x2, 0x1f ;  /* 0x0c401f0005007f89 */ /* 0x000e6200000e0000 */
[----:B------:R-:W-:Y:S01]  /*c410*/  IMAD.U32 R12, RZ, RZ, UR6 ;  /* 0x00000006ff0c7e24 */ /* 0x000fe2000f8e00ff */
[----:B------:R-:W-:Y:S02]  /*c420*/  UIADD3 UR36, UR36, 0x1, URZ ;  /* 0x0000000124247890 */ /* 0x000fe4000fffe03f */
[----:B0-2---:R-:W0:Y:S01]  /*c430*/  SHFL.BFLY PT, R9, R6, 0x2, 0x1f ;  /* 0x0c401f0006097f89 */ /* 0x005e2200000e0000 */
[----:B------:R-:W-:Y:S08]  /*c440*/  BAR.ARV 0x8, 0x100 ;  /* 0x0204000000007b1d */ /* 0x000ff00000002000 */
[----:B------:R-:W-:Y:S01]  /*c450*/  BAR.SYNC.DEFER_BLOCKING 0xf, 0x100 ;  /* 0x03c4000000007b1d */ /* 0x000fe20000010000 */
[----:B-1----:R-:W-:Y:S01]  /*c460*/  FADD.FTZ R0, R0, R5 ;  /* 0x0000000500007221 */ /* 0x002fe20000010000 */
[----:B------:R-:W-:-:S02]  /*c470*/  VIADD R5, R2, 0x1 ;  /* 0x0000000102057836 */ /* 0x000fc40000000000 */
[----:B0-----:R-:W-:Y:S02]  /*c480*/  FADD.FTZ R11, R9, R6 ;  /* 0x00000006090b7221 */ /* 0x001fe40000010000 */
[----:B------:R-:W0:Y:S01]  /*c490*/  SHFL.BFLY PT, R3, R0, 0x1, 0x1f ;  /* 0x0c201f0000037f89 */ /* 0x000e2200000e0000 */
[----:B------:R-:W-:-:S03]  /*c4a0*/  ISETP.NE.AND P1, PT, R5, 0x2, PT ;  /* 0x000000020500780c */ /* 0x000fc60003f25270 */
[----:B------:R-:W1:Y:S01]  /*c4b0*/  SHFL.BFLY PT, R4, R11, 0x1, 0x1f ;  /* 0x0c201f000b047f89 */ /* 0x000e6200000e0000 */
[----:B0-----:R-:W-:Y:S01]  /*c4c0*/  FADD.FTZ R10, R0, R3 ;  /* 0x00000003000a7221 */ /* 0x001fe20000010000 */
[----:B------:R-:W-:Y:S02]  /*c4d0*/  IMAD.MOV R3, RZ, RZ, -R184 ;  /* 0x000000ffff037224 */ /* 0x000fe400078e0ab8 */
[----:B------:R-:W-:Y:S02]  /*c4e0*/  IMAD.MOV.U32 R0, RZ, RZ, -0x800000 ;  /* 0xff800000ff007424 */ /* 0x000fe400078e00ff */
[----:B-1----:R-:W-:Y:S01]  /*c4f0*/  FADD.FTZ R9, R11, R4 ;  /* 0x000000040b097221 */ /* 0x002fe20000010000 */
[----:B------:R-:W-:Y:S01]  /*c500*/  FSETP.NE.FTZ.AND P2, PT, R10, RZ, PT ;  /* 0x000000ff0a00720b */ /* 0x000fe20003f55000 */
[----:B------:R-:W-:Y:S01]  /*c510*/  IMAD.MOV.U32 R4, RZ, RZ, RZ ;  /* 0x000000ffff047224 */ /* 0x000fe200078e00ff */
[----:B------:R-:W-:Y:S01]  /*c520*/  ISETP.NE.AND P0, PT, R18, R3, PT ;  /* 0x000000031200720c */ /* 0x000fe20003f05270 */
[----:B------:R-:W-:Y:S01]  /*c530*/  IMAD.MOV.U32 R3, RZ, RZ, RZ ;  /* 0x000000ffff037224 */ /* 0x000fe200078e00ff */
[----:B------:R-:W-:-:S02]  /*c540*/  FSETP.NE.FTZ.AND P3, PT, R9, RZ, PT ;  /* 0x000000ff0900720b */ /* 0x000fc40003f75000 */
[----:B------:R-:W-:-:S04]  /*c550*/  SEL R11, RZ, 0x1, P1 ;  /* 0x00000001ff0b7807 */ /* 0x000fc80000800000 */
[----:B------:R-:W-:-:S03]  /*c560*/  LOP3.LUT R16, R16, R11, RZ, 0x3c, !PT ;  /* 0x0000000b10107212 */ /* 0x000fc600078e3cff */
[----:B------:R-:W0:Y:S02]  /*c570*/  @P2 MUFU.RCP R3, R10 ;  /* 0x0000000a00032308 */ /* 0x000e240000001000 */
[----:B------:R-:W-:Y:S02]  /*c580*/  @!P0 IMAD R2, R2, 0x40, R22 ;  /* 0x0000004002028824 */ /* 0x000fe400078e0216 */
[----:B------:R-:W-:Y:S02]  /*c590*/  @P3 FMUL.FTZ R12, R12, 0.69314718246459960938 ;  /* 0x3f3172180c0c3820 */ /* 0x000fe40000410000 */
        /* <DEDUP_REMOVED lines=10> */
[----:B------:R2:W0:Y:S01]  /*c640*/  @P3 MUFU.LG2 R11, R9 ;  /* 0x00000009000b3308 */ /* 0x0004220000000c00 */
        /* <DEDUP_REMOVED lines=9> */
[----:B------:R-:W-:Y:S01]  /*c6e0*/  FMUL.FTZ R201, R49, R3 ;  /* 0x0000000331c97220 */ /* 0x000fe20000410000 */
[----:B-1----:R-:W-:-:S02]  /*c6f0*/  IMAD.U32 R2, RZ, RZ, UR6 ;  /* 0x00000006ff027e24 */ /* 0x002fc4000f8e00ff */
[-C--:B------:R-:W-:Y:S01]  /*c700*/  FMUL.FTZ R202, R52, R3.reuse ;  /* 0x0000000334ca7220 */ /* 0x080fe20000410000 */
[-C--:B------:R-:W-:Y:S01]  /*c710*/  FMUL.FTZ R199, R53, R3.reuse ;  /* 0x0000000335c77220 */ /* 0x080fe20000410000 */
[-C--:B------:R-:W-:Y:S01]  /*c720*/  FMUL.FTZ R200, R56, R3.reuse ;  /* 0x0000000338c87220 */ /* 0x080fe20000410000 */
[----:B------:R-:W-:Y:S01]  /*c730*/  @P2 FMUL.FTZ R2, R2, 0.69314718246459960938 ;  /* 0x3f31721802022820 */ /* 0x000fe20000410000 */
        /* <DEDUP_REMOVED lines=118> */
.L_x_4226:
[----:B------:R-:W0:Y:S01]  /*cea0*/  S2R R4, SR_CgaCtaId ;  /* 0x0000000000047919 */ /* 0x000e220000008800 */
[----:B------:R-:W-:Y:S01]  /*ceb0*/  MOV R17, 0x400 ;  /* 0x0000040000117802 */ /* 0x000fe20000000f00 */
[----:B------:R-:W-:Y:S01]  /*cec0*/  BSSY B0, `(.L_x_4260) ;  /* 0x00002a7000007945 */ /* 0x000fe20003800000 */
[----:B------:R-:W-:Y:S02]  /*ced0*/  BAR.SYNC.DEFER_BLOCKING 0x5, 0x180 ;  /* 0x0146000000007b1d */ /* 0x000fe40000010000 */
[----:B0-----:R-:W-:-:S05]  /*cee0*/  LEA R17, R4, R17, 0x18 ;  /* 0x0000001104117211 */ /* 0x001fca00078ec0ff */
[----:B------:R-:W0:Y:S02]  /*cef0*/  LDS R4, [R17+0x388d0] ;  /* 0x0388d00011047984 */ /* 0x000e240000000800 */
[----:B0-----:R-:W-:Y:S01]  /*cf00*/  R2UR UR4, R4 ;  /* 0x00000000040472ca */ /* 0x001fe200000e0000 */
[----:B------:R-:W-:Y:S06]  /*cf10*/  BAR.ARV 0x4, 0x180 ;  /* 0x0106000000007b1d */ /* 0x000fec0000002000 */
[----:B------:R-:W-:Y:S08]  /*cf20*/  @P0 BRA `(.L_x_4261) ;  /* 0x0000001c00880947 */ /* 0x000ff00003800000 */
[----:B------:R-:W0:Y:S01]  /*cf30*/  S2R R4, SR_SWINHI ;  /* 0x0000000000047919 */ /* 0x000e220000002f00 */
[----:B------:R-:W-:Y:S01]  /*cf40*/  IMAD R7, R215, 0x40, R23 ;  /* 0x00000040d7077824 */ /* 0x000fe200078e0217 */
[----:B------:R-:W-:Y:S01]  /*cf50*/  F2FP.F16.F32.PACK_AB R6, R6, R205 ;  /* 0x000000cd0606723e */ /* 0x000fe200000000ff */
[----:B------:R-:W-:Y:S01]  /*cf60*/  USHF.R.S32.HI UR12, URZ, 0x1f, UR42 ;  /* 0x0000001f3f0c7899 */ /* 0x000fe2000801142a */
[----:B------:R-:W-:Y:S01]  /*cf70*/  BAR.SYNC.DEFER_BLOCKING 0x1, 0x100 ;  /* 0x0044000000007b1d */ /* 0x000fe20000010000 */
[----:B------:R-:W-:Y:S01]  /*cf80*/  F2FP.F16.F32.PACK_AB R112, R113, R112 ;  /* 0x000000707170723e */ /* 0x000fe200000000ff */
[----:B------:R-:W-:Y:S01]  /*cf90*/  USHF.R.S32.HI UR13, URZ, 0x1f, UR39 ;  /* 0x0000001f3f0d7899 */ /* 0x000fe20008011427 */
[----:B------:R-:W-:Y:S02]  /*cfa0*/  F2FP.F16.F32.PACK_AB R113, R19, R114 ;  /* 0x000000721371723e */ /* 0x000fe400000000ff */
[----:B------:R-:W-:Y:S02]  /*cfb0*/  F2FP.F16.F32.PACK_AB R114, R117, R116 ;  /* 0x000000747572723e */ /* 0x000fe400000000ff */
[----:B------:R-:W-:Y:S01]  /*cfc0*/  F2FP.F16.F32.PACK_AB R115, R108, R115 ;  /* 0x000000736c73723e */ /* 0x000fe200000000ff */
[----:B------:R-:W1:Y:S01]  /*cfd0*/  SHFL.IDX PT, R41, R216, RZ, 0x1f ;  /* 0x00001fffd8297589 */ /* 0x000e6200000e0000 */
        /* <DEDUP_REMOVED lines=10> */
[----:B------:R-:W-:Y:S02]  /*d080*/  MOV R92, R17 ;  /* 0x00000011005c7202 */ /* 0x000fe40000000f00 */
[----:B0-----:R-:W-:Y:S02]  /*d090*/  MOV R93, R4 ;  /* 0x00000004005d7202 */ /* 0x001fe40000000f00 */
[----:B------:R-:W-:-:S02]  /*d0a0*/  F2FP.F16.F32.PACK_AB R146, R149, R148 ;  /* 0x000000949592723e */ /* 0x000fc400000000ff */
[----:B------:R-:W-:Y:S01]  /*d0b0*/  F2FP.F16.F32.PACK_AB R147, R151, R150 ;  /* 0x000000969793723e */ /* 0x000fe200000000ff */
[----:B------:R-:W-:-:S04]  /*d0c0*/  IMAD.WIDE R4, R219, 0x2, R92 ;  /* 0x00000002db047825 */ /* 0x000fc800078e025c */
[----:B------:R-:W-:Y:S01]  /*d0d0*/  IMAD.WIDE R92, R7, 0x2, R92 ;  /* 0x00000002075c7825 */ /* 0x000fe200078e025c */
[C---:B------:R-:W-:Y:S02]  /*d0e0*/  IADD3 R15, P3, R4.reuse, 0x40, RZ ;  /* 0x00000040040f7810 */ /* 0x040fe40007f7e0ff */
[----:B------:R-:W-:Y:S02]  /*d0f0*/  IADD3 R25, P4, R4, 0x60, RZ ;  /* 0x0000006004197810 */ /* 0x000fe40007f9e0ff */
[----:B------:R-:W-:Y:S02]  /*d100*/  LOP3.LUT R14, R15, 0x380, RZ, 0xc0, !PT ;  /* 0x000003800f0e7812 */ /* 0x000fe400078ec0ff */
[----:B------:R-:W-:Y:S02]  /*d110*/  LOP3.LUT R24, R25, 0x380, RZ, 0xc0, !PT ;  /* 0x0000038019187812 */ /* 0x000fe400078ec0ff */
[----:B------:R-:W-:Y:S02]  /*d120*/  SHF.R.U64 R14, R14, 0x3, RZ ;  /* 0x000000030e0e7819 */ /* 0x000fe400000012ff */
[----:B------:R-:W-:-:S02]  /*d130*/  SHF.R.U64 R24, R24, 0x3, RZ ;  /* 0x0000000318187819 */ /* 0x000fc400000012ff */
[----:B------:R-:W-:Y:S01]  /*d140*/  LOP3.LUT R14, R14, R15, RZ, 0x3c, !PT ;  /* 0x0000000f0e0e7212 */ /* 0x000fe200078e3cff */
[--C-:B------:R-:W-:Y:S01]  /*d150*/  IMAD.X R15, RZ, RZ, R5.reuse, P3 ;  /* 0x000000ffff0f7224 */ /* 0x100fe200018e0605 */
[----:B------:R-:W-:Y:S01]  /*d160*/  LOP3.LUT R24, R24, R25, RZ, 0x3c, !PT ;  /* 0x0000001918187212 */ /* 0x000fe200078e3cff */
[----:B------:R-:W-:Y:S01]  /*d170*/  IMAD.X R25, RZ, RZ, R5, P4 ;  /* 0x000000ffff197224 */ /* 0x000fe200020e0605 */
[C---:B------:R-:W-:Y:S02]  /*d180*/  IADD3 R29, P5, R4.reuse, 0x2000, RZ ;  /* 0x00002000041d7810 */ /* 0x040fe40007fbe0ff */
[C---:B------:R-:W-:Y:S02]  /*d190*/  IADD3 R119, P3, R4.reuse, 0x4020, RZ ;  /* 0x0000402004777810 */ /* 0x040fe40007f7e0ff */
[----:B------:R-:W-:Y:S02]  /*d1a0*/  IADD3 R123, P4, R4, 0x4040, RZ ;  /* 0x00004040047b7810 */ /* 0x000fe40007f9e0ff */
[----:B------:R-:W-:-:S02]  /*d1b0*/  LOP3.LUT R28, R29, 0x380, RZ, 0xc0, !PT ;  /* 0x000003801d1c7812 */ /* 0x000fc400078ec0ff */
[----:B------:R-:W-:Y:S02]  /*d1c0*/  LOP3.LUT R118, R119, 0x380, RZ, 0xc0, !PT ;  /* 0x0000038077767812 */ /* 0x000fe400078ec0ff */
[----:B------:R-:W-:Y:S02]  /*d1d0*/  LOP3.LUT R122, R123, 0x380, RZ, 0xc0, !PT ;  /* 0x000003807b7a7812 */ /* 0x000fe400078ec0ff */
[----:B------:R-:W-:Y:S02]  /*d1e0*/  SHF.R.U64 R28, R28, 0x3, RZ ;  /* 0x000000031c1c7819 */ /* 0x000fe400000012ff */
[----:B------:R-:W-:Y:S02]  /*d1f0*/  IADD3 R49, P0, R4, 0x2040, RZ ;  /* 0x0000204004317810 */ /* 0x000fe40007f1e0ff */
[----:B------:R-:W-:Y:S02]  /*d200*/  SHF.R.U64 R118, R118, 0x3, RZ ;  /* 0x0000000376767819 */ /* 0x000fe400000012ff */
[----:B------:R-:W-:-:S02]  /*d210*/  SHF.R.U64 R122, R122, 0x3, RZ ;  /* 0x000000037a7a7819 */ /* 0x000fc400000012ff */
[----:B------:R-:W-:Y:S01]  /*d220*/  LOP3.LUT R28, R28, R29, RZ, 0x3c, !PT ;  /* 0x0000001d1c1c7212 */ /* 0x000fe200078e3cff */
[--C-:B------:R-:W-:Y:S01]  /*d230*/  IMAD.X R29, RZ, RZ, R5.reuse, P5 ;  /* 0x000000ffff1d7224 */ /* 0x100fe200028e0605 */
[----:B------:R-:W-:Y:S02]  /*d240*/  LOP3.LUT R48, R49, 0x380, RZ, 0xc0, !PT ;  /* 0x0000038031307812 */ /* 0x000fe400078ec0ff */
[----:B------:R-:W-:Y:S02]  /*d250*/  IADD3 R13, P2, R4, 0x20, RZ ;  /* 0x00000020040d7810 */ /* 0x000fe40007f5e0ff */
[----:B------:R-:W-:Y:S01]  /*d260*/  LOP3.LUT R118, R118, R119, RZ, 0x3c, !PT ;  /* 0x0000007776767212 */ /* 0x000fe200078e3cff */
[--C-:B------:R-:W-:Y:S01]  /*d270*/  IMAD.X R119, RZ, RZ, R5.reuse, P3 ;  /* 0x000000ffff777224 */ /* 0x100fe200018e0605 */
[----:B------:R-:W-:Y:S01]  /*d280*/  LOP3.LUT R122, R122, R123, RZ, 0x3c, !PT ;  /* 0x0000007b7a7a7212 */ /* 0x000fe200078e3cff */
[----:B------:R-:W-:Y:S01]  /*d290*/  IMAD.X R123, RZ, RZ, R5, P4 ;  /* 0x000000ffff7b7224 */ /* 0x000fe200020e0605 */
[----:B------:R-:W-:-:S02]  /*d2a0*/  IADD3 R127, P5, R4, 0x4060, RZ ;  /* 0x00004060047f7810 */ /* 0x000fc40007fbe0ff */
[C---:B------:R-:W-:Y:S02]  /*d2b0*/  IADD3 R81, P3, R92.reuse, 0x1000, RZ ;  /* 0x000010005c517810 */ /* 0x040fe40007f7e0ff */
[----:B------:R-:W-:Y:S02]  /*d2c0*/  IADD3 R77, P4, R92, 0x2000, RZ ;  /* 0x000020005c4d7810 */ /* 0x000fe40007f9e0ff */
[----:B------:R-:W-:Y:S02]  /*d2d0*/  SHF.R.U64 R48, R48, 0x3, RZ ;  /* 0x0000000330307819 */ /* 0x000fe400000012ff */
        /* <DEDUP_REMOVED lines=9> */
[----:B------:R-:W-:-:S02]  /*d370*/  IADD3 R135, P0, R4, 0x6020, RZ ;  /* 0x0000602004877810 */ /* 0x000fc40007f1e0ff */
[----:B------:R-:W-:Y:S02]  /*d380*/  SHF.R.U64 R80, R80, 0x3, RZ ;  /* 0x0000000350507819 */ /* 0x000fe400000012ff */
[----:B------:R-:W-:Y:S02]  /*d390*/  SHF.R.U64 R76, R76, 0x3, RZ ;  /* 0x000000034c4c7819 */ /* 0x000fe400000012ff */
[----:B------:R-:W-:Y:S02]  /*d3a0*/  LOP3.LUT R32, R33, 0x380, RZ, 0xc0, !PT ;  /* 0x0000038021207812 */ /* 0x000fe400078ec0ff */
[----:B------:R-:W-:Y:S01]  /*d3b0*/  LOP3.LUT R12, R12, R13, RZ, 0x3c, !PT ;  /* 0x0000000d0c0c7212 */ /* 0x000fe200078e3cff */
[--C-:B------:R-:W-:Y:S01]  /*d3c0*/  IMAD.X R13, RZ, RZ, R5.reuse, P2 ;  /* 0x000000ffff0d7224 */ /* 0x100fe200010e0605 */
[----:B------:R-:W-:Y:S01]  /*d3d0*/  LOP3.LUT R126, R126, R127, RZ, 0x3c, !PT ;  /* 0x0000007f7e7e7212 */ /* 0x000fe200078e3cff */
[----:B------:R-:W-:Y:S01]  /*d3e0*/  IMAD.X R127, RZ, RZ, R5, P5 ;  /* 0x000000ffff7f7224 */ /* 0x000fe200028e0605 */
[----:B------:R-:W-:-:S02]  /*d3f0*/  LOP3.LUT R134, R135, 0x380, RZ, 0xc0, !PT ;  /* 0x0000038087867812 */ /* 0x000fc400078ec0ff */
[C---:B------:R-:W-:Y:S02]  /*d400*/  IADD3 R101, P1, R4.reuse, 0x2060, RZ ;  /* 0x0000206004657810 */ /* 0x040fe40007f3e0ff */
[----:B------:R-:W-:Y:S02]  /*d410*/  IADD3 R105, P2, R4, 0x4000, RZ ;  /* 0x0000400004697810 */ /* 0x000fe40007f5e0ff */
[----:B------:R-:W-:Y:S01]  /*d420*/  LOP3.LUT R80, R80, R81, RZ, 0x3c, !PT ;  /* 0x0000005150507212 */ /* 0x000fe200078e3cff */
[--C-:B------:R-:W-:Y:S01]  /*d430*/  IMAD.X R81, RZ, RZ, R93.reuse, P3 ;  /* 0x000000ffff517224 */ /* 0x100fe200018e065d */
[----:B------:R-:W-:Y:S01]  /*d440*/  LOP3.LUT R76, R76, R77, RZ, 0x3c, !PT ;  /* 0x0000004d4c4c7212 */ /* 0x000fe200078e3cff */
[----:B------:R-:W-:Y:S01]  /*d450*/  IMAD.X R77, RZ, RZ, R93, P4 ;  /* 0x000000ffff4d7224 */ /* 0x000fe200020e065d */
[----:B------:R-:W-:Y:S02]  /*d460*/  SHF.R.U64 R32, R32, 0x3, RZ ;  /* 0x0000000320207819 */ /* 0x000fe400000012ff */
[----:B------:R-:W-:-:S02]  /*d470*/  IADD3 R73, P5, R92, 0x3000, RZ ;  /* 0x000030005c497810 */ /* 0x000fc40007fbe0ff */
[C---:B------:R-:W-:Y:S02]  /*d480*/  IADD3 R53, P3, R92.reuse, 0x8000, RZ ;  /* 0x000080005c357810 */ /* 0x040fe40007f7e0ff */
[----:B------:R-:W-:Y:S02]  /*d490*/  IADD3 R45, P4, R92, 0x9000, RZ ;  /* 0x000090005c2d7810 */ /* 0x000fe40007f9e0ff */
[----:B------:R-:W-:Y:S02]  /*d4a0*/  SHF.R.U64 R134, R134, 0x3, RZ ;  /* 0x0000000386867819 */ /* 0x000fe400000012ff */
[----:B------:R-:W-:Y:S02]  /*d4b0*/  LOP3.LUT R100, R101, 0x380, RZ, 0xc0, !PT ;  /* 0x0000038065647812 */ /* 0x000fe400078ec0ff */
[----:B------:R-:W-:Y:S02]  /*d4c0*/  LOP3.LUT R104, R105, 0x380, RZ, 0xc0, !PT ;  /* 0x0000038069687812 */ /* 0x000fe400078ec0ff */
[----:B------:R-:W-:Y:S01]  /*d4d0*/  LOP3.LUT R32, R32, R33, RZ, 0x3c, !PT ;  /* 0x0000002120207212 */ /* 0x000fe200078e3cff */
[----:B------:R-:W-:Y:S01]  /*d4e0*/  IMAD.X R33, RZ, RZ, R5, P6 ;  /* 0x000000ffff217224 */ /* 0x000fe200030e0605 */
[----:B------:R-:W-:-:S02]  /*d4f0*/  LOP3.LUT R72, R73, 0x380, RZ, 0xc0, !PT ;  /* 0x0000038049487812 */ /* 0x000fc400078ec0ff */
[----:B------:R-:W-:Y:S02]  /*d500*/  LOP3.LUT R52, R53, 0x380, RZ, 0xc0, !PT ;  /* 0x0000038035347812 */ /* 0x000fe400078ec0ff */
[----:B------:R-:W-:Y:S02]  /*d510*/  LOP3.LUT R44, R45, 0x380, RZ, 0xc0, !PT ;  /* 0x000003802d2c7812 */ /* 0x000fe400078ec0ff */
[----:B------:R-:W-:Y:S02]  /*d520*/  IADD3 R131, P6, R4, 0x6000, RZ ;  /* 0x0000600004837810 */ /* 0x000fe40007fde0ff */
[----:B------:R-:W-:Y:S01]  /*d530*/  LOP3.LUT R134, R134, R135, RZ, 0x3c, !PT ;  /* 0x0000008786867212 */ /* 0x000fe200078e3cff */
[----:B------:R-:W-:Y:S01]  /*d540*/  IMAD.X R135, RZ, RZ, R5, P0 ;  /* 0x000000ffff877224 */ /* 0x000fe200000e0605 */
[----:B------:R-:W-:Y:S02]  /*d550*/  SHF.R.U64 R100, R100, 0x3, RZ ;  /* 0x0000000364647819 */ /* 0x000fe400000012ff */
[----:B------:R-:W-:-:S02]  /*d560*/  SHF.R.U64 R104, R104, 0x3, RZ ;  /* 0x0000000368687819 */ /* 0x000fc400000012ff */
[----:B------:R-:W-:Y:S02]  /*d570*/  IADD3 R65, P0, R92, 0x5000, RZ ;  /* 0x000050005c417810 */ /* 0x000fe40007f1e0ff */
[----:B------:R-:W-:Y:S02]  /*d580*/  SHF.R.U64 R72, R72, 0x3, RZ ;  /* 0x0000000348487819 */ /* 0x000fe400000012ff */
        /* <DEDUP_REMOVED lines=8> */
[----:B------:R-:W-:Y:S01]  /*d610*/  LOP3.LUT R72, R72, R73, RZ, 0x3c, !PT ;  /* 0x0000004948487212 */ /* 0x000fe200078e3cff */
[----:B------:R-:W-:Y:S01]  /*d620*/  IMAD.X R73, RZ, RZ, R93, P5 ;  /* 0x000000ffff497224 */ /* 0x000fe200028e065d */
[C---:B------:R-:W-:Y:S02]  /*d630*/  IADD3 R9, P1, R4.reuse, 0x6040, RZ ;  /* 0x0000604004097810 */ /* 0x040fe40007f3e0ff */
[----:B------:R-:W-:Y:S02]  /*d640*/  IADD3 R11, P2, R4, 0x6060, RZ ;  /* 0x00006060040b7810 */ /* 0x000fe40007f5e0ff */
[----:B------:R-:W-:Y:S02]  /*d650*/  LOP3.LUT R52, R52, R53, RZ, 0x3c, !PT ;  /* 0x0000003534347212 */ /* 0x000fe400078e3cff */
[----:B------:R-:W-:Y:S02]  /*d660*/  LOP3.LUT R44, R44, R45, RZ, 0x3c, !PT ;  /* 0x0000002d2c2c7212 */ /* 0x000fe400078e3cff */
[----:B------:R-:W-:-:S02]  /*d670*/  SHF.R.U64 R130, R130, 0x3, RZ ;  /* 0x0000000382827819 */ /* 0x000fc400000012ff */
[----:B------:R-:W-:Y:S02]  /*d680*/  LOP3.LUT R53, R4, 0x380, RZ, 0xc0, !PT ;  /* 0x0000038004357812 */ /* 0x000fe400078ec0ff */
[----:B------:R-:W-:Y:S02]  /*d690*/  IADD3 R45, P5, R92, 0xa000, RZ ;  /* 0x0000a0005c2d7810 */ /* 0x000fe40007fbe0ff */
[----:B------:R-:W-:Y:S02]  /*d6a0*/  SHF.R.U64 R64, R64, 0x3, RZ ;  /* 0x0000000340407819 */ /* 0x000fe400000012ff */
[----:B------:R-:W-:Y:S02]  /*d6b0*/  LOP3.LUT R8, R9, 0x380, RZ, 0xc0, !PT ;  /* 0x0000038009087812 */ /* 0x000fe400078ec0ff */
[----:B------:R-:W-:Y:S02]  /*d6c0*/  LOP3.LUT R10, R11, 0x380, RZ, 0xc0, !PT ;  /* 0x000003800b0a7812 */ /* 0x000fe400078ec0ff */
[----:B------:R-:W-:Y:S01]  /*d6d0*/  LOP3.LUT R130, R130, R131, RZ, 0x3c, !PT ;  /* 0x0000008382827212 */ /* 0x000fe200078e3cff */
[----:B------:R-:W-:Y:S01]  /*d6e0*/  IMAD.X R131, RZ, RZ, R5, P6 ;  /* 0x000000ffff837224 */ /* 0x000fe200030e0605 */
[----:B------:R-:W-:-:S02]  /*d6f0*/  SHF.R.U64 R53, R53, 0x3, RZ ;  /* 0x0000000335357819 */ /* 0x000fc400000012ff */
[----:B------:R-:W-:Y:S02]  /*d700*/  LOP3.LUT R40, R45, 0x380, RZ, 0xc0, !PT ;  /* 0x000003802d287812 */ /* 0x000fe400078ec0ff */
[----:B------:R-:W-:Y:S02]  /*d710*/  IADD3 R69, P6, R92, 0x4000, RZ ;  /* 0x000040005c457810 */ /* 0x000fe40007fde0ff */
[----:B------:R-:W-:Y:S01]  /*d720*/  LOP3.LUT R64, R64, R65, RZ, 0x3c, !PT ;  /* 0x0000004140407212 */ /* 0x000fe200078e3cff */
[----:B------:R-:W-:Y:S01]  /*d730*/  IMAD.X R65, RZ, RZ, R93, P0 ;  /* 0x000000ffff417224 */ /* 0x000fe200000e065d */
[----:B------:R-:W-:Y:S02]  /*d740*/  SHF.R.U64 R8, R8, 0x3, RZ ;  /* 0x0000000308087819 */ /* 0x000fe400000012ff */
[----:B------:R-:W-:Y:S02]  /*d750*/  SHF.R.U64 R10, R10, 0x3, RZ ;  /* 0x000000030a0a7819 */ /* 0x000fe400000012ff */
[----:B------:R-:W-:-:S02]  /*d760*/  IADD3 R7, P0, R92, 0xc000, RZ ;  /* 0x0000c0005c077810 */ /* 0x000fc40007f1e0ff */
[----:B------:R-:W-:Y:S01]  /*d770*/  LOP3.LUT R4, R53, R4, RZ, 0x3c, !PT ;  /* 0x0000000435047212 */ /* 0x000fe200078e3cff */
[----:B------:R-:W-:Y:S01]  /*d780*/  IMAD.X R53, RZ, RZ, R93, P3 ;  /* 0x000000ffff357224 */ /* 0x000fe200018e065d */
        /* <DEDUP_REMOVED lines=9> */
[----:B------:R-:W-:Y:S02]  /*d820*/  MOV R89, R4 ;  /* 0x0000000400597202 */ /* 0x000fe40000000f00 */
[----:B------:R-:W-:Y:S02]  /*d830*/  F2FP.F16.F32.PACK_AB R5, R27, R26 ;  /* 0x0000001a1b05723e */ /* 0x000fe400000000ff */
[----:B------:R-:W-:Y:S02]  /*d840*/  SHF.R.U64 R68, R68, 0x3, RZ ;  /* 0x0000000344447819 */ /* 0x000fe400000012ff */
[----:B------:R-:W-:Y:S02]  /*d850*/  IADD3 R27, P4, R92, 0xf000, RZ ;  /* 0x0000f0005c1b7810 */ /* 0x000fe40007f9e0ff */
[----:B------:R-:W-:-:S02]  /*d860*/  SHF.R.U64 R20, R20, 0x3, RZ ;  /* 0x0000000314147819 */ /* 0x000fc400000012ff */
[----:B------:R-:W-:Y:S01]  /*d870*/  LOP3.LUT R68, R68, R69, RZ, 0x3c, !PT ;  /* 0x0000004544447212 */ /* 0x000fe200078e3cff */
[--C-:B------:R-:W-:Y:S01]  /*d880*/  IMAD.X R69, RZ, RZ, R93.reuse, P6 ;  /* 0x000000ffff457224 */ /* 0x100fe200030e065d */
[----:B------:R-:W-:Y:S01]  /*d890*/  LOP3.LUT R26, R27, 0x380, RZ, 0xc0, !PT ;  /* 0x000003801b1a7812 */ /* 0x000fe200078ec0ff */
[----:B------:R-:W-:Y:S01]  /*d8a0*/  IMAD.X R97, RZ, RZ, R93, P4 ;  /* 0x000000ffff617224 */ /* 0x000fe200020e065d */
[C---:B------:R-:W-:Y:S02]  /*d8b0*/  IADD3 R61, P1, R92.reuse, 0x6000, RZ ;  /* 0x000060005c3d7810 */ /* 0x040fe40007f3e0ff */
[C---:B------:R-:W-:Y:S02]  /*d8c0*/  IADD3 R57, P2, R92.reuse, 0x7000, RZ ;  /* 0x000070005c397810 */ /* 0x040fe40007f5e0ff */
[----:B------:R-:W-:Y:S02]  /*d8d0*/  IADD3 R37, P6, R92, 0xb000, RZ ;  /* 0x0000b0005c257810 */ /* 0x000fe40007fde0ff */
[----:B------:R-:W-:-:S02]  /*d8e0*/  LOP3.LUT R20, R20, R7, RZ, 0x3c, !PT ;  /* 0x0000000714147212 */ /* 0x000fc400078e3cff */
[----:B------:R-:W-:Y:S01]  /*d8f0*/  F2FP.F16.F32.PACK_AB R4, R21, R208 ;  /* 0x000000d01504723e */ /* 0x000fe200000000ff */
[----:B------:R-:W-:Y:S01]  /*d900*/  IMAD.X R21, RZ, RZ, R93, P0 ;  /* 0x000000ffff157224 */ /* 0x000fe200000e065d */
[----:B------:R-:W-:Y:S02]  /*d910*/  F2FP.F16.F32.PACK_AB R7, R31, R30 ;  /* 0x0000001e1f07723e */ /* 0x000fe400000000ff */
[----:B------:R-:W-:Y:S02]  /*d920*/  SHF.R.U64 R26, R26, 0x3, RZ ;  /* 0x000000031a1a7819 */ /* 0x000fe400000012ff */
[----:B------:R-:W-:Y:S01]  /*d930*/  LOP3.LUT R60, R61, 0x380, RZ, 0xc0, !PT ;  /* 0x000003803d3c7812 */ /* 0x000fe200078ec0ff */
[----:B------:R0:W-:Y:S01]  /*d940*/  STSM.16.M88.4 [R89], R4 ;  /* 0x0000000459007844 */ /* 0x0001e20000000200 */
[----:B------:R-:W-:Y:S02]  /*d950*/  LOP3.LUT R56, R57, 0x380, RZ, 0xc0, !PT ;  /* 0x0000038039387812 */ /* 0x000fe400078ec0ff */
[----:B------:R-:W-:-:S02]  /*d960*/  LOP3.LUT R36, R37, 0x380, RZ, 0xc0, !PT ;  /* 0x0000038025247812 */ /* 0x000fc400078ec0ff */
[----:B------:R-:W-:Y:S02]  /*d970*/  LOP3.LUT R31, R92, 0x380, RZ, 0xc0, !PT ;  /* 0x000003805c1f7812 */ /* 0x000fe400078ec0ff */
[----:B------:R-:W-:Y:S02]  /*d980*/  LOP3.LUT R96, R26, R27, RZ, 0x3c, !PT ;  /* 0x0000001b1a607212 */ /* 0x000fe400078e3cff */
[----:B------:R-:W-:Y:S02]  /*d990*/  SHF.R.U64 R60, R60, 0x3, RZ ;  /* 0x000000033c3c7819 */ /* 0x000fe400000012ff */
[----:B------:R-:W-:Y:S02]  /*d9a0*/  SHF.R.U64 R56, R56, 0x3, RZ ;  /* 0x0000000338387819 */ /* 0x000fe400000012ff */
[----:B------:R-:W-:Y:S02]  /*d9b0*/  MOV R26, R12 ;  /* 0x0000000c001a7202 */ /* 0x000fe40000000f00 */
[----:B------:R-:W-:-:S02]  /*d9c0*/  SHF.R.U64 R36, R36, 0x3, RZ ;  /* 0x0000000324247819 */ /* 0x000fc400000012ff */
[----:B0-----:R-:W-:Y:S02]  /*d9d0*/  F2FP.F16.F32.PACK_AB R4, R211, R213 ;  /* 0x000000d5d304723e */ /* 0x001fe400000000ff */
[----:B------:R-:W-:Y:S02]  /*d9e0*/  F2FP.F16.F32.PACK_AB R5, R35, R34 ;  /* 0x000000222305723e */ /* 0x000fe400000000ff */
[----:B------:R-:W-:Y:S02]  /*d9f0*/  F2FP.F16.F32.PACK_AB R6, R209, R212 ;  /* 0x000000d4d106723e */ /* 0x000fe400000000ff */
[----:B------:R-:W-:Y:S02]  /*da00*/  F2FP.F16.F32.PACK_AB R7, R39, R38 ;  /* 0x000000262707723e */ /* 0x000fe400000000ff */
[----:B------:R-:W-:Y:S02]  /*da10*/  SHF.R.U64 R31, R31, 0x3, RZ ;  /* 0x000000031f1f7819 */ /* 0x000fe400000012ff */
[----:B------:R-:W-:Y:S01]  /*da20*/  MOV R38, R8 ;  /* 0x0000000800267202 */ /* 0x000fe20000000f00 */
[----:B------:R0:W-:Y:S01]  /*da30*/  STSM.16.M88.4 [R26], R4 ;  /* 0x000000041a007844 */ /* 0x0001e20000000200 */
[----:B------:R-:W-:-:S02]  /*da40*/  MOV R39, R10 ;  /* 0x0000000a00277202 */ /* 0x000fc40000000f00 */
[----:B------:R-:W-:Y:S01]  /*da50*/  LOP3.LUT R60, R60, R61, RZ, 0x3c, !PT ;  /* 0x0000003d3c3c7212 */ /* 0x000fe200078e3cff */
[--C-:B------:R-:W-:Y:S01]  /*da60*/  IMAD.X R61, RZ, RZ, R93.reuse, P1 ;  /* 0x000000ffff3d7224 */ /* 0x100fe200008e065d */
[----:B------:R-:W-:Y:S01]  /*da70*/  LOP3.LUT R56, R56, R57, RZ, 0x3c, !PT ;  /* 0x0000003938387212 */ /* 0x000fe200078e3cff */
[----:B------:R-:W-:Y:S01]  /*da80*/  IMAD.X R57, RZ, RZ, R93, P2 ;  /* 0x000000ffff397224 */ /* 0x000fe200010e065d */
[----:B------:R-:W-:Y:S02]  /*da90*/  MOV R168, R14 ;  /* 0x0000000e00a87202 */ /* 0x000fe40000000f00 */
[----:B------:R-:W-:Y:S02]  /*daa0*/  F2FP.F16.F32.PACK_AB R8, R206, R210 ;  /* 0x000000d2ce08723e */ /* 0x000fe400000000ff */
[----:B------:R-:W-:Y:S02]  /*dab0*/  F2FP.F16.F32.PACK_AB R9, R43, R42 ;  /* 0x0000002a2b09723e */ /* 0x000fe400000000ff */
[----:B------:R-:W-:-:S02]  /*dac0*/  F2FP.F16.F32.PACK_AB R10, R203, R207 ;  /* 0x000000cfcb0a723e */ /* 0x000fc400000000ff */
[----:B------:R-:W-:Y:S02]  /*dad0*/  F2FP.F16.F32.PACK_AB R11, R47, R46 ;  /* 0x0000002e2f0b723e */ /* 0x000fe400000000ff */
[----:B------:R-:W-:Y:S02]  /*dae0*/  LOP3.LUT R36, R36, R37, RZ, 0x3c, !PT ;  /* 0x0000002524247212 */ /* 0x000fe400078e3cff */
[----:B------:R-:W-:Y:S01]  /*daf0*/  MOV R188, R24 ;  /* 0x0000001800bc7202 */ /* 0x000fe20000000f00 */
[----:B------:R-:W-:Y:S01]  /*db00*/  STSM.16.M88.4 [R168], R8 ;  /* 0x00000008a8007844 */ /* 0x000fe20000000200 */
[----:B------:R-:W-:Y:S02]  /*db10*/  F2FP.F16.F32.PACK_AB R12, R201, R204 ;  /* 0x000000ccc90c723e */ /* 0x000fe400000000ff */
[----:B------:R-:W-:Y:S02]  /*db20*/  F2FP.F16.F32.PACK_AB R13, R51, R50 ;  /* 0x00000032330d723e */ /* 0x000fe400000000ff */
[----:B------:R-:W-:-:S02]  /*db30*/  F2FP.F16.F32.PACK_AB R14, R199, R202 ;  /* 0x000000cac70e723e */ /* 0x000fc400000000ff */
[----:B------:R-:W-:Y:S02]  /*db40*/  F2FP.F16.F32.PACK_AB R15, R55, R54 ;  /* 0x00000036370f723e */ /* 0x000fe400000000ff */
[C---:B------:R-:W-:Y:S02]  /*db50*/  IADD3 R85, P1, R92.reuse, 0xd000, RZ ;  /* 0x0000d0005c557810 */ /* 0x040fe40007f3e0ff */
[----:B------:R-:W-:Y:S01]  /*db60*/  IADD3 R37, P2, R92, 0xe000, RZ ;  /* 0x0000e0005c257810 */ /* 0x000fe20007f5e0ff */
[----:B------:R-:W-:Y:S01]  /*db70*/  STSM.16.M88.4 [R188], R12 ;  /* 0x0000000cbc007844 */ /* 0x000fe20000000200 */
[----:B------:R-:W-:Y:S02]  /*db80*/  MOV R205, R28 ;  /* 0x0000001c00cd7202 */ /* 0x000fe40000000f00 */
[----:B0-----:R-:W-:Y:S01]  /*db90*/  F2FP.F16.F32.PACK_AB R4, R197, R200 ;  /* 0x000000c8c504723e */ /* 0x001fe200000000ff */
[----:B------:R-:W-:Y:S01]  /*dba0*/  IMAD.X R89, RZ, RZ, R93, P2 ;  /* 0x000000ffff597224 */ /* 0x000fe200010e065d */
[----:B------:R-:W-:-:S02]  /*dbb0*/  F2FP.F16.F32.PACK_AB R5, R59, R58 ;  /* 0x0000003a3b05723e */ /* 0x000fc400000000ff */
[----:B------:R-:W-:Y:S02]  /*dbc0*/  F2FP.F16.F32.PACK_AB R6, R183, R198 ;  /* 0x000000c6b706723e */ /* 0x000fe400000000ff */
[----:B------:R-:W-:Y:S02]  /*dbd0*/  F2FP.F16.F32.PACK_AB R7, R63, R62 ;  /* 0x0000003e3f07723e */ /* 0x000fe400000000ff */
[----:B------:R-:W-:Y:S02]  /*dbe0*/  LOP3.LUT R92, R31, R92, RZ, 0x3c, !PT ;  /* 0x0000005c1f5c7212 */ /* 0x000fe400078e3cff */
[----:B------:R-:W-:Y:S01]  /*dbf0*/  MOV R32, R32 ;  /* 0x0000002000207202 */ /* 0x000fe20000000f00 */
[----:B------:R-:W-:Y:S01]  /*dc00*/  STSM.16.M88.4 [R205], R4 ;  /* 0x00000004cd007844 */ /* 0x000fe20000000200 */
        /* <DEDUP_REMOVED lines=22> */
[----:B--2---:R-:W-:-:S02]  /*dd70*/  F2FP.F16.F32.PACK_AB R48, R169, R172 ;  /* 0x000000aca930723e */ /* 0x004fc400000000ff */
[----:B------:R-:W-:Y:S02]  /*dd80*/  F2FP.F16.F32.PACK_AB R4, R164, R167 ;  /* 0x000000a7a404723e */ /* 0x000fe400000000ff */
[----:B------:R-:W-:Y:S01]  /*dd90*/  F2FP.F16.F32.PACK_AB R5, R99, R98 ;  /* 0x000000626305723e */ /* 0x000fe200000000ff */
[----:B------:R-:W-:Y:S01]  /*dda0*/  STSM.16.M88.4 [R104], R48 ;  /* 0x0000003068007844 */ /* 0x000fe20000000200 */
        /* <DEDUP_REMOVED lines=8> */
[----:B-1----:R-:W-:Y:S01]  /*de30*/  ISETP.NE.AND P3, PT, R41, RZ, PT ;  /* 0x000000ff2900720c */ /* 0x002fe20003f65270 */
[----:B------:R-:W-:Y:S01]  /*de40*/  IMAD.X R41, RZ, RZ, R93, P5 ;  /* 0x000000ffff297224 */ /* 0x000fe200028e065d */
[----:B------:R-:W-:Y:S01]  /*de50*/  MOV R126, R126 ;  /* 0x0000007e007e7202 */ /* 0x000fe20000000f00 */
[----:B------:R0:W-:Y:S01]  /*de60*/  STSM.16.M88.4 [R122], R8 ;  /* 0x000000087a007844 */ /* 0x0001e20000000200 */
[----:B------:R-:W-:Y:S02]  /*de70*/  MOV R101, R130 ;  /* 0x0000008200657202 */ /* 0x000fe40000000f00 */
[----:B------:R-:W-:Y:S01]  /*de80*/  F2FP.F16.F32.PACK_AB R123, R156, R155 ;  /* 0x0000009b9c7b723e */ /* 0x000fe200000000ff */
[----:B------:R1:W-:Y:S01]  /*de90*/  STSM.16.M88.4 [R126], R112 ;  /* 0x000000707e007844 */ /* 0x0003e20000000200 */
[----:B------:R-:W-:-:S02]  /*dea0*/  MOV R134, R134 ;  /* 0x0000008600867202 */ /* 0x000fc40000000f00 */
[----:B------:R-:W-:Y:S02]  /*deb0*/  F2FP.F16.F32.PACK_AB R130, R133, R132 ;  /* 0x000000848582723e */ /* 0x000fe400000000ff */
[----:B------:R-:W-:Y:S02]  /*dec0*/  F2FP.F16.F32.PACK_AB R131, R161, R160 ;  /* 0x000000a0a183723e */ /* 0x000fe400000000ff */
[----:B------:R-:W-:Y:S02]  /*ded0*/  LOP3.LUT R84, R85, 0x380, RZ, 0xc0, !PT ;  /* 0x0000038055547812 */ /* 0x000fe400078ec0ff */
[----:B------:R-:W-:Y:S02]  /*dee0*/  LOP3.LUT R88, R37, 0x380, RZ, 0xc0, !PT ;  /* 0x0000038025587812 */ /* 0x000fe400078ec0ff */
[----:B------:R-:W-:Y:S02]  /*def0*/  SHF.R.U64 R84, R84, 0x3, RZ ;  /* 0x0000000354547819 */ /* 0x000fe400000012ff */
[----:B0-----:R-:W-:-:S02]  /*df00*/  F2FP.F16.F32.PACK_AB R122, R125, R124 ;  /* 0x0000007c7d7a723e */ /* 0x001fc400000000ff */
[----:B------:R-:W-:Y:S02]  /*df10*/  SHF.R.U64 R88, R88, 0x3, RZ ;  /* 0x0000000358587819 */ /* 0x000fe400000012ff */
[----:B------:R-:W-:Y:S01]  /*df20*/  LOP3.LUT R84, R84, R85, RZ, 0x3c, !PT ;  /* 0x0000005554547212 */ /* 0x000fe200078e3cff */
[----:B------:R1:W-:Y:S01]  /*df30*/  STSM.16.M88.4 [R101], R120 ;  /* 0x0000007865007844 */ /* 0x0003e20000000200 */
[----:B------:R-:W-:Y:S01]  /*df40*/  LOP3.LUT R88, R88, R37, RZ, 0x3c, !PT ;  /* 0x0000002558587212 */ /* 0x000fe200078e3cff */
[--C-:B------:R-:W-:Y:S02]  /*df50*/  IMAD.X R37, RZ, RZ, R93.reuse, P6 ;  /* 0x000000ffff257224 */ /* 0x100fe400030e065d */
[----:B------:R1:W-:Y:S01]  /*df60*/  STSM.16.M88.4 [R134], R128 ;  /* 0x0000008086007844 */ /* 0x0003e20000000200 */
[----:B------:R-:W-:-:S03]  /*df70*/  IMAD.X R85, RZ, RZ, R93, P1 ;  /* 0x000000ffff557224 */ /* 0x000fc600008e065d */
[----:B------:R1:W-:Y:S04]  /*df80*/  STSM.16.M88.4 [R38], R136 ;  /* 0x0000008826007844 */ /* 0x0003e80000000200 */
[----:B------:R1:W-:Y:S01]  /*df90*/  STSM.16.M88.4 [R39], R144 ;  /* 0x0000009027007844 */ /* 0x0003e20000000200 */
[----:B------:R-:W-:Y:S06]  /*dfa0*/  BAR.SYNC.DEFER_BLOCKING 0x1, 0x100 ;  /* 0x0044000000007b1d */ /* 0x000fec0000010000 */
[----:B------:R-:W-:Y:S05]  /*dfb0*/  @P3 BRA `(.L_x_4262) ;  /* 0x0000000000b83947 */ /* 0x000fea0003800000 */
        /* <DEDUP_REMOVED lines=17> */
[----:B------:R-:W2:Y:S01]  /*e0d0*/  @P0 LDC R6, c[0x0][0xcf0] ;  /* 0x00033c00ff060b82 */ /* 0x000ea20000000800 */
[----:B0-----:R-:W-:-:S05]  /*e0e0*/  @P0 IMAD.HI.U32 R5, R10, R5, RZ ;  /* 0x000000050a050227 */ /* 0x001fca00078e00ff */
[----:B--2---:R-:W-:-:S04]  /*e0f0*/  @P0 SHF.R.U32.HI R4, RZ, R6, R5 ;  /* 0x00000006ff040219 */ /* 0x004fc80000011605 */
        /* <DEDUP_REMOVED lines=23> */
[----:B------:R-:W2:Y:S08]  /*e270*/  SHFL.IDX PT, R7, R11, 0x1, 0x1c1f ;  /* 0x003c1f000b077f89 */ /* 0x000eb000000e0000 */
[----:B0-----:R0:W-:Y:S04]  /*e280*/  @!P1 ST.E desc[UR44][R4.64], R3 ;  /* 0x0000000304009985 */ /* 0x0011e8000c10192c */
[----:B--2---:R0:W-:Y:S02]  /*e290*/  @!P0 ST.E desc[UR44][R6.64], R0 ;  /* 0x0000000006008985 */ /* 0x0041e4000c10192c */
.L_x_4262:
[----:B------:R-:W2:Y:S01]  /*e2a0*/  LDC R15, c[0x0][0xce8] ;  /* 0x00033a00ff0f7b82 */ /* 0x000ea20000000800 */
        /* <DEDUP_REMOVED lines=13> */
[----:B--2---:R-:W-:-:S03]  /*e380*/  ISETP.NE.AND P2, PT, R15, 0x1, PT ;  /* 0x000000010f00780c */ /* 0x004fc60003f45270 */
        /* <DEDUP_REMOVED lines=18> */
[----:B-1----:R-:W5:Y:S01]  /*e4b0*/  LD.E.128 R36, desc[UR44][R36.64] ;  /* 0x0000002c24247980 */ /* 0x002f62000c101d00 */
[----:B------:R-:W-:Y:S01]  /*e4c0*/  SEL R0, RZ, 0xffffffff, P0 ;  /* 0xffffffffff007807 */ /* 0x000fe20000000000 */
[----:B------:R-:W-:Y:S01]  /*e4d0*/  UIMAD.WIDE.U32 UR6, UR42, UR8, URZ ;  /* 0x000000082a0672a5 */ /* 0x000fe2000f8e003f */
[----:B------:R-:W-:Y:S01]  /*e4e0*/  IMAD.SHL.U32 R8, R8, 0x8, RZ ;  /* 0x0000000808087824 */ /* 0x000fe200078e00ff */
[----:B------:R-:W-:Y:S01]  /*e4f0*/  UIMAD UR5, UR42, UR9, UR5 ;  /* 0x000000092a0572a4 */ /* 0x000fe2000f8e0205 */
[----:B------:R1:W5:Y:S01]  /*e500*/  LD.E.128 R4, desc[UR44][R20.64] ;  /* 0x0000002c14047980 */ /* 0x000362000c101d00 */
        /* <DEDUP_REMOVED lines=28> */
[----:B0-----:R-:W0:Y:S01]  /*e6d0*/  FENCE.VIEW.ASYNC.S ;  /* 0x00000000000073c6 */ /* 0x001e220000000000 */
[----:B------:R-:W-:Y:S01]  /*e6e0*/  IMAD R11, R15, R13, R14 ;  /* 0x0000000d0f0b7224 */ /* 0x000fe200078e020e */
[----:B------:R-:W-:Y:S01]  /*e6f0*/  ISETP.GE.AND P0, PT, R218, UR10, PT ;  /* 0x0000000ada007c0c */ /* 0x000fe2000bf06270 */
[----:B------:R-:W-:Y:S01]  /*e700*/  IMAD.U32 R9, RZ, RZ, UR5 ;  /* 0x00000005ff097e24 */ /* 0x000fe2000f8e00ff */
[----:B------:R-:W-:Y:S01]  /*e710*/  ULDC UR5, c[0x0][0xb88] ;  /* 0x0002e20000057ab9 */ /* 0x000fe20000000800 */
[----:B------:R-:W-:Y:S01]  /*e720*/  IMAD.SHL.U32 R19, R0, 0x20, RZ ;  /* 0x0000002000137824 */ /* 0x000fe200078e00ff */
[----:B------:R-:W-:Y:S01]  /*e730*/  SHF.R.S32.HI R0, RZ, 0x1f, R11 ;  /* 0x0000001fff007819 */ /* 0x000fe2000001140b */
[C---:B------:R-:W-:Y:S01]  /*e740*/  IMAD R13, R3.reuse, UR7, R12 ;  /* 0x00000007030d7c24 */ /* 0x040fe2000f8e020c */
[----:B------:R-:W-:Y:S01]  /*e750*/  BSSY B1, `(.L_x_4263) ;  /* 0x0000039000017945 */ /* 0x000fe20003800000 */
[----:B------:R-:W-:Y:S01]  /*e760*/  IMAD.WIDE.U32 R8, R3, UR6, R8 ;  /* 0x0000000603087c25 */ /* 0x000fe2000f8e0008 */
[----:B------:R-:W-:Y:S01]  /*e770*/  ULDC.64 UR6, c[0x0][0xbd8] ;  /* 0x0002f60000067ab9 */ /* 0x000fe20000000a00 */
[----:B------:R-:W-:-:S02]  /*e780*/  LOP3.LUT R10, R19, 0x20, R10, 0xe2, !PT ;  /* 0x00000020130a7812 */ /* 0x000fc400078ee20a */
[----:B------:R-:W-:Y:S01]  /*e790*/  IMAD.IADD R9, R9, 0x1, R13 ;  /* 0x0000000109097824 */ /* 0x000fe200078e020d */
[----:B------:R-:W-:Y:S01]  /*e7a0*/  SEL R3, RZ, 0x40, P0 ;  /* 0x00000040ff037807 */ /* 0x000fe20000000000 */
[----:B------:R-:W-:Y:S01]  /*e7b0*/  IMAD R0, R0, UR6, RZ ;  /* 0x0000000600007c24 */ /* 0x000fe2000f8e02ff */
[----:B------:R-:W-:Y:S01]  /*e7c0*/  ISETP.GE.AND P0, PT, R217, UR10, PT ;  /* 0x0000000ad9007c0c */ /* 0x000fe2000bf06270 */
[----:B------:R-:W-:Y:S01]  /*e7d0*/  VIADD R27, R215, UR41 ;  /* 0x00000029d71b7c36 */ /* 0x000fe20008000000 */
[----:B------:R-:W-:Y:S01]  /*e7e0*/  LOP3.LUT R3, R10, R3, RZ, 0xfc, !PT ;  /* 0x000000030a037212 */ /* 0x000fe200078efcff */
[----:B------:R-:W-:Y:S01]  /*e7f0*/  IMAD R28, R15, UR5, RZ ;  /* 0x000000050f1c7c24 */ /* 0x000fe2000f8e02ff */
[----:B------:R-:W-:Y:S01]  /*e800*/  SEL R10, RZ, 0x80, P0 ;  /* 0x00000080ff0a7807 */ /* 0x000fe20000000000 */
[C---:B------:R-:W-:Y:S02]  /*e810*/  IMAD R13, R11.reuse, UR7, R0 ;  /* 0x000000070b0d7c24 */ /* 0x040fe4000f8e0200 */
[----:B------:R-:W-:Y:S01]  /*e820*/  IMAD.WIDE.U32 R8, R11, UR6, R8 ;  /* 0x000000060b087c25 */ /* 0x000fe2000f8e0008 */
[----:B------:R-:W-:Y:S01]  /*e830*/  ISETP.GE.AND P1, PT, R27, R28, PT ;  /* 0x0000001c1b00720c */ /* 0x000fe20003f26270 */
[----:B------:R-:W-:-:S02]  /*e840*/  ULDC.64 UR6, c[0x0][0xb80] ;  /* 0x0002e00000067ab9 */ /* 0x000fc40000000a00 */
[----:B------:R-:W-:Y:S01]  /*e850*/  VIADD R0, R17, 0x38820 ;  /* 0x0003882011007836 */ /* 0x000fe20000000000 */
[----:B------:R-:W-:Y:S01]  /*e860*/  LEA R19, P2, R8, UR6, 0x1 ;  /* 0x0000000608137c11 */ /* 0x000fe2000f8408ff */
[----:B------:R-:W-:-:S03]  /*e870*/  IMAD.IADD R9, R9, 0x1, R13 ;  /* 0x0000000109097824 */ /* 0x000fc600078e020d */
[----:B------:R-:W-:Y:S02]  /*e880*/  PRMT R0, RZ, 0x654, R0 ;  /* 0x00000654ff007816 */ /* 0x000fe40000000000 */
[----:B------:R-:W-:Y:S02]  /*e890*/  LEA.HI.X R26, R8, UR7, R9, 0x1, P2 ;  /* 0x00000007081a7c11 */ /* 0x000fe400090f0c09 */
[----:B0-----:R0:W-:Y:S03]  /*e8a0*/  SYNCS.ARRIVE.TRANS64.RED.A1T0 RZ, [R0+URZ], RZ ;  /* 0x000000ff00ff79a7 */ /* 0x0011e6000810043f */
[----:B------:R1:W2:Y:S01]  /*e8b0*/  SHFL.IDX PT, R11, R26, RZ, 0x181f ;  /* 0x00181fff1a0b7589 */ /* 0x0002a200000e0000 */
[----:B0-----:R-:W-:-:S03]  /*e8c0*/  LOP3.LUT R0, R3, R10, RZ, 0xfc, !PT ;  /* 0x0000000a03007212 */ /* 0x001fc600078efcff */
[----:B------:R1:W0:Y:S01]  /*e8d0*/  SHFL.IDX PT, R10, R19, RZ, 0x181f ;  /* 0x00181fff130a7589 */ /* 0x00022200000e0000 */
[----:B------:R-:W-:Y:S05]  /*e8e0*/  @P1 BRA `(.L_x_4264) ;  /* 0x00000000007c1947 */ /* 0x000fea0003800000 */
[----:B------:R-:W-:Y:S02]  /*e8f0*/  ISETP.GE.AND P1, PT, R195, UR10, PT ;  /* 0x0000000ac3007c0c */ /* 0x000fe4000bf26270 */
[----:B------:R-:W-:Y:S02]  /*e900*/  ISETP.GE.AND P0, PT, R23, UR10, PT ;  /* 0x0000000a17007c0c */ /* 0x000fe4000bf06270 */
[----:B------:R-:W-:Y:S02]  /*e910*/  ISETP.GE.AND P5, PT, R194, UR10, PT ;  /* 0x0000000ac2007c0c */ /* 0x000fe4000bfa6270 */
[----:B------:R-:W-:-:S07]  /*e920*/  ISETP.GE.AND P3, PT, R193, UR10, PT ;  /* 0x0000000ac1007c0c */ /* 0x000fce000bf66270 */
[-C--:B0-----:R-:W-:Y:S02]  /*e930*/  @!P1 LEA R12, P2, R195, R10.reuse, 0x1 ;  /* 0x0000000ac30c9211 */ /* 0x081fe400078408ff */
        /* <DEDUP_REMOVED lines=10> */
[CC--:B-1----:R-:W-:Y:S01]  /*e9e0*/  @!P3 LEA R20, P6, R193.reuse, R10.reuse, 0x1 ;  /* 0x0000000ac114b211 */ /* 0x0c2fe200078c08ff */
[----:B------:R3:W-:Y:S03]  /*e9f0*/  @!P5 ST.E.128 desc[UR44][R14.64], R68 ;  /* 0x000000440e00d985 */ /* 0x0007e6000c101d2c */
[----:B------:R-:W-:Y:S02]  /*ea00*/  @!P3 LEA.HI.X R21, R193, R11, R225, 0x1, P6 ;  /* 0x0000000bc115b211 */ /* 0x000fe400030f0ce1 */
[----:B0-----:R-:W-:-:S03]  /*ea10*/  @!P2 LEA R8, P5, R192, R10, 0x1 ;  /* 0x0000000ac008a211 */ /* 0x001fc600078a08ff */
        /* <DEDUP_REMOVED lines=12> */
.L_x_4264:
[----:B------:R-:W-:Y:S05]  /*eae0*/  BSYNC B1 ;  /* 0x0000000000017941 */ /* 0x000fea0003800000 */
.L_x_4263:
        /* <DEDUP_REMOVED lines=12> */
[----:B------:R-:W-:Y:S01]  /*ebb0*/  @!P3 LEA R10, P6, R194, R6, 0x1 ;  /* 0x00000006c20ab211 */ /* 0x000fe200078c08ff */
        /* <DEDUP_REMOVED lines=12> */
[----:B-1----:R-:W-:Y:S02]  /*ec80*/  @P4 LEA R20, P5, R218, R6, 0x1 ;  /* 0x00000006da144211 */ /* 0x002fe400078a08ff */
        /* <DEDUP_REMOVED lines=12> */
.L_x_4261:
        /* <DEDUP_REMOVED lines=57> */
.L_x_4267:
[----:B------:R-:W-:Y:S05]  /*f0e0*/  BSYNC B1 ;  /* 0x0000000000017941 */ /* 0x000fea0003800000 */
.L_x_4266:
        /* <DEDUP_REMOVED lines=48> */
[----:B------:R-:W-:Y:S02]  /*f3f0*/  IMAD R3, R7, UR7, R0 ;  /* 0x0000000707037c24 */ /* 0x000fe4000f8e0200 */
[----:B------:R-:W-:Y:S02]  /*f400*/  VIADD R0, R215, UR41 ;  /* 0x00000029d7007c36 */ /* 0x000fe40008000000 */
[----:B------:R-:W-:-:S02]  /*f410*/  IMAD R25, R10, UR5, RZ ;  /* 0x000000050a197c24 */ /* 0x000fc4000f8e02ff */
[----:B------:R-:W-:Y:S01]  /*f420*/  IMAD.WIDE.U32 R4, R7, UR6, R4 ;  /* 0x0000000607047c25 */ /* 0x000fe2000f8e0004 */
[----:B------:R-:W-:Y:S01]  /*f430*/  SEL R7, RZ, 0x40, P0 ;  /* 0x00000040ff077807 */ /* 0x000fe20000000000 */
[----:B------:R-:W-:Y:S01]  /*f440*/  ULDC.64 UR6, c[0x0][0xb80] ;  /* 0x0002e00000067ab9 */ /* 0x000fe20000000a00 */
[----:B------:R-:W-:Y:S01]  /*f450*/  ISETP.GE.AND P0, PT, R0, R25, PT ;  /* 0x000000190000720c */ /* 0x000fe20003f06270 */
[----:B------:R-:W-:Y:S01]  /*f460*/  IMAD.IADD R3, R5, 0x1, R3 ;  /* 0x0000000105037824 */ /* 0x000fe200078e0203 */
        /* <DEDUP_REMOVED lines=39> */
.L_x_4269:
[----:B------:R-:W-:Y:S05]  /*f6e0*/  BSYNC B1 ;  /* 0x0000000000017941 */ /* 0x000fea0003800000 */
.L_x_4268:
        /* <DEDUP_REMOVED lines=36> */
.L_x_4265:
[----:B------:R-:W-:Y:S05]  /*f930*/  BSYNC B0 ;  /* 0x0000000000007941 */ /* 0x000fea0003800000 */
.L_x_4260:
[----:B------:R-:W-:Y:S02]  /*f940*/  ULDC UR5, c[0x0][0xd38] ;  /* 0x00034e0000057ab9 */ /* 0x000fe40000000800 */
[----:B------:R-:W-:-:S06]  /*f950*/  UISETP.GE.AND UP0, UPT, UR4, UR5, UPT ;  /* 0x000000050400728c */ /* 0x000fcc000bf06270 */
[----:B------:R-:W-:-:S13]  /*f960*/  PLOP3.LUT P0, PT, PT, PT, UP0, 0x80, 0x0 ;  /* 0x000000000000781c */ /* 0x000fda0003f0f008 */
[----:B------:R-:W-:Y:S05]  /*f970*/  @!P0 BRA `(.L_x_4270) ;  /* 0xffffff1400b08947 */ /* 0x000fea000383ffff */
[----:B------:R-:W-:Y:S05]  /*f980*/  EXIT ;  /* 0x000000000000794d */ /* 0x000fea0003800000 */
.L_x_4221:
        /* <DEDUP_REMOVED lines=16> */
[----:B------:R-:W1:Y:S01]  /*fa90*/  S2R R5, SR_TID.X ;  /* 0x0000000000057919 */ /* 0x000e620000002100 */
[----:B------:R-:W2:Y:S01]  /*faa0*/  S2UR UR5, SR_CgaCtaId ;  /* 0x00000000000579c3 */ /* 0x000ea20000008800 */
[----:B------:R-:W-:Y:S01]  /*fab0*/  UMOV UR4, 0x400 ;  /* 0x0000040000047882 */ /* 0x000fe20000000000 */
[----:B------:R-:W-:Y:S01]  /*fac0*/  IMAD.MOV.U32 R19, RZ, RZ, RZ ;  /* 0x000000ffff137224 */ /* 0x000fe200078e00ff */
[----:B------:R-:W-:Y:S01]  /*fad0*/  ULDC UR41, c[0x0][0xc] ;  /* 0x0000030000297ab9 */ /* 0x000fe20000000800 */
[----:B------:R-:W-:Y:S01]  /*fae0*/  ULDC.64 UR46, c[0x0][0x198] ;  /* 0x00006600002e7ab9 */ /* 0x000fe20000000a00 */
[----:B--2---:R-:W-:-:S06]  /*faf0*/  ULEA UR4, UR5, UR4, 0x18 ;  /* 0x0000000405047291 */ /* 0x004fcc000f8ec03f */
[----:B------:R-:W-:Y:S01]  /*fb00*/  IMAD.U32 R17, RZ, RZ, UR4 ;  /* 0x00000004ff117e24 */ /* 0x000fe2000f8e00ff */
[C---:B-1----:R-:W-:Y:S01]  /*fb10*/  LOP3.LUT R4, R5.reuse, 0x7f, RZ, 0xc0, !PT ;  /* 0x0000007f05047812 */ /* 0x042fe200078ec0ff */
[----:B0-----:R-:W-:-:S05]  /*fb20*/  IMAD.SHL.U32 R0, R5, 0x8, RZ ;  /* 0x0000000805007824 */ /* 0x001fca00078e00ff */
[C---:B------:R-:W-:Y:S02]  /*fb30*/  LOP3.LUT R2, R0.reuse, 0x1f8, RZ, 0xc0, !PT ;  /* 0x000001f800027812 */ /* 0x040fe400078ec0ff */
[----:B------:R-:W-:Y:S02]  /*fb40*/  LOP3.LUT R0, R0, 0x38, RZ, 0xc0, !PT ;  /* 0x0000003800007812 */ /* 0x000fe400078ec0ff */
        /* <DEDUP_REMOVED lines=20> */
.L_x_4383:
        /* <DEDUP_REMOVED lines=14> */
[----:B01--4-:R-:W-:Y:S05]  /*fd70*/  @!P0 BRA `(.L_x_4272) ;  /* 0x0000000000208947 */ /* 0x013fea0003800000 */
        /* <DEDUP_REMOVED lines=8> */
.L_x_4272:
[----:B------:R-:W-:Y:S01]  /*fe00*/  ULDC UR8, c[0x0][0xd54] ;  /* 0x0003550000087ab9 */ /* 0x000fe20000000800 */
[----:B------:R-:W-:Y:S01]  /*fe10*/  UMOV UR5, UR9 ;  /* 0x0000000900057c82 */ /* 0x000fe20008000000 */
[----:B------:R-:W-:-:S11]  /*fe20*/  UISETP.NE.AND UP0, UPT, UR8, 0x1, UPT ;  /* 0x000000010800788c */ /* 0x000fd6000bf05270 */
[----:B------:R-:W-:Y:S02]  /*fe30*/  @UP0 ULDC.64 UR10, c[0x0][0xd58] ;  /* 0x00035600000a0ab9 */ /* 0x000fe40000000a00 */
[----:B------:R-:W-:-:S04]  /*fe40*/  UIMAD.WIDE.U32 UR6, UR9, UR10, URZ ;  /* 0x0000000a090672a5 */ /* 0x000fc8000f8e003f */
[----:B------:R-:W-:-:S04]  /*fe50*/  @UP0 USHF.R.U32.HI UR5, URZ, UR11, UR7 ;  /* 0x0000000b3f050299 */ /* 0x000fc80008011607 */
[----:B------:R-:W-:-:S12]  /*fe60*/  UIMAD UR8, UR5, UR8, URZ ;  /* 0x00000008050872a4 */ /* 0x000fd8000f8e023f */
.L_x_4273:
[----:B------:R-:W-:Y:S01]  /*fe70*/  ULOP3.LUT UR39, URZ, UR5, URZ, 0x33, !UPT ;  /* 0x000000053f277292 */ /* 0x000fe2000f8e333f */
[----:B------:R-:W-:Y:S01]  /*fe80*/  BSSY B7, `(.L_x_4274) ;  /* 0x00005ad000077945 */ /* 0x000fe20003800000 */
[----:B------:R-:W-:Y:S01]  /*fe90*/  ULDC UR10, c[0x0][0x448] ;  /* 0x00011200000a7ab9 */ /* 0x000fe20000000800 */
[----:B------:R-:W-:Y:S01]  /*fea0*/  ULDC UR5, c[0x0][0xd3c] ;  /* 0x00034f0000057ab9 */ /* 0x000fe20000000800 */
[----:B------:R-:W-:Y:S01]  /*feb0*/  UISETP.NE.AND UP1, UPT, UR10, 0x1, UPT ;  /* 0x000000010a00788c */ /* 0x000fe2000bf25270 */
[----:B------:R-:W-:Y:S01]  /*fec0*/  ULDC.64 UR6, c[0x0][0x418] ;  /* 0x0001060000067ab9 */ /* 0x000fe20000000a00 */
[----:B------:R-:W-:Y:S02]  /*fed0*/  UIADD3 UR39, UR39, UR5, URZ ;  /* 0x0000000527277290 */ /* 0x000fe4000fffe03f */
[----:B------:R-:W-:Y:S02]  /*fee0*/  UISETP.NE.U32.AND UP0, UPT, UR6, URZ, UPT ;  /* 0x0000003f0600728c */ /* 0x000fe4000bf05070 */
[----:B------:R-:W-:-:S02]  /*fef0*/  USHF.L.U32 UR5, UR39, 0x6, URZ ;  /* 0x0000000627057899 */ /* 0x000fc4000800063f */
[----:B------:R-:W-:Y:S02]  /*ff00*/  UISETP.NE.AND.EX UP0, UPT, UR7, URZ, UPT, UP0 ;  /* 0x0000003f0700728c */ /* 0x000fe4000bf05300 */
[----:B------:R-:W-:Y:S01]  /*ff10*/  UIADD3 UR5, UR5, 0x3f, URZ ;  /* 0x0000003f05057890 */ /* 0x000fe2000fffe03f */
[----:B------:R-:W-:Y:S01]  /*ff20*/  ULDC UR7, c[0x0][0x288] ;  /* 0x0000a20000077ab9 */ /* 0x000fe20000000800 */
        /* <DEDUP_REMOVED lines=40> */
[----:B------:R-:W0:Y:S08]  /*101b0*/  FLO.U32 R0, UR4 ;  /* 0x0000000400007d00 */ /* 0x000e3000080e0000 */
[----:B------:R-:W1:Y:S01]  /*101c0*/  POPC R2, UR4 ;  /* 0x0000000400027d09 */ /* 0x000e620008000000 */
[----:B0-----:R-:W-:-:S13]  /*101d0*/  ISETP.EQ.U32.AND P0, PT, R0, R3, PT ;  /* 0x000000030000720c */ /* 0x001fda0003f02070 */
[----:B-1----:R-:W2:Y:S01]  /*101e0*/  @P0 ATOMG.E.ADD.STRONG.GPU PT, R5, desc[UR44][R4.64], R2 ;  /* 0x00000002040509a8 */ /* 0x002ea200081ee1ec */
[----:B------:R-:W0:Y:S02]  /*101f0*/  S2R R3, SR_LTMASK ;  /* 0x0000000000037919 */ /* 0x000e240000003900 */
[----:B0-----:R-:W-:-:S06]  /*10200*/  LOP3.LUT R3, R3, UR4, RZ, 0xc0, !PT ;  /* 0x0000000403037c12 */ /* 0x001fcc000f8ec0ff */
[----:B------:R-:W0:Y:S01]  /*10210*/  POPC R3, R3 ;  /* 0x0000000300037309 */ /* 0x000e220000000000 */
[----:B--2---:R-:W0:Y:S02]  /*10220*/  SHFL.IDX PT, R0, R5, R0, 0x1f ;  /* 0x00001f0005007589 */ /* 0x004e2400000e0000 */
[----:B0-----:R-:W-:-:S05]  /*10230*/  IADD3 R0, R0, UR41, R3 ;  /* 0x0000002900007c10 */ /* 0x001fca000fffe003 */
[----:B------:R3:W-:Y:S01]  /*10240*/  STL [R1+0x10], R0 ;  /* 0x0000100001007387 */ /* 0x0007e20000100800 */
[----:B------:R-:W-:Y:S05]  /*10250*/  BRA `(.L_x_4276) ;  /* 0x0000005400bc7947 */ /* 0x000fea0003800000 */
.L_x_4275:
        /* <DEDUP_REMOVED lines=20> */
.L_x_4278:
[----:B------:R-:W-:Y:S05]  /*103a0*/  BSYNC B6 ;  /* 0x0000000000067941 */ /* 0x000fea0003800000 */
.L_x_4277:
        /* <DEDUP_REMOVED lines=20> */
.L_x_4281:
        /* <DEDUP_REMOVED lines=15> */
.L_x_4280:
[----:B------:R-:W-:Y:S05]  /*105e0*/  BSYNC B6 ;  /* 0x0000000000067941 */ /* 0x000fea0003800000 */
.L_x_4279:
        /* <DEDUP_REMOVED lines=27> */
.L_x_4399:
        /* <DEDUP_REMOVED lines=9> */
.L_x_4402:
        /* <DEDUP_REMOVED lines=22> */
.L_x_4285:
[----:B--2---:R-:W2:Y:S01]  /*10990*/  LDL R2, [R1+0x8] ;  /* 0x0000080001027983 */ /* 0x004ea20000100800 */
[----:B------:R-:W-:Y:S01]  /*109a0*/  IMAD R0, R19, 0x8, R17 ;  /* 0x0000000813007824 */ /* 0x000fe200078e0211 */
[----:B--2---:R-:W-:-:S04]  /*109b0*/  SHF.L.U32 R2, R2, 0x1f, RZ ;  /* 0x0000001f02027819 */ /* 0x004fc800000006ff */
[----:B------:R-:W2:Y:S02]  /*109c0*/  SYNCS.PHASECHK.TRANS64.TRYWAIT P0, [R0+URZ+0x38840], R2 ;  /* 0x03884002000075a7 */ /* 0x000ea4000800017f */
[----:B--2---:R-:W-:Y:S05]  /*109d0*/  @!P0 BRA `(.L_x_4286) ;  /* 0x00000058001c8947 */ /* 0x004fea0003800000 */
.L_x_4403:
        /* <DEDUP_REMOVED lines=11> */
.L_x_4287:
        /* <DEDUP_REMOVED lines=19> */
.L_x_4283:
        /* <DEDUP_REMOVED lines=24> */
.L_x_4289:
[----:B------:R-:W-:Y:S05]  /*10d40*/  BSYNC B6 ;  /* 0x0000000000067941 */ /* 0x000fea0003800000 */
.L_x_4288:
[----:B------:R-:W2:Y:S01]  /*10d50*/  S2R R2, SR_TID.X ;  /* 0x0000000000027919 */ /* 0x000ea20000002100 */
[----:B0-----:R-:W0:Y:S01]  /*10d60*/  LDC R7, c[0x0][0x448] ;  /* 0x00011200ff077b82 */ /* 0x001e220000000800 */
[----:B------:R-:W-:Y:S01]  /*10d70*/  ULDC.64 UR6, c[0x0][0x2d8] ;  /* 0x0000b60000067ab9 */ /* 0x000fe20000000a00 */
[----:B------:R-:W-:Y:S01]  /*10d80*/  ULDC.64 UR8, c[0x0][0x2e0] ;  /* 0x0000b80000087ab9 */ /* 0x000fe20000000a00 */
[----:B-1----:R-:W1:Y:S01]  /*10d90*/  S2R R4, SR_TID.X ;  /* 0x0000000000047919 */ /* 0x002e620000002100 */
[----:B------:R-:W-:Y:S02]  /*10da0*/  UIMAD.WIDE.U32 UR4, UR36, UR6, URZ ;  /* 0x00000006240472a5 */ /* 0x000fe4000f8e003f */
[----:B------:R-:W-:-:S04]  /*10db0*/  UIMAD UR6, UR43, UR6, URZ ;  /* 0x000000062b0672a4 */ /* 0x000fc8000f8e023f */
[----:B------:R-:W-:Y:S02]  /*10dc0*/  UIMAD UR6, UR36, UR7, UR6 ;  /* 0x00000007240672a4 */ /* 0x000fe4000f8e0206 */
[----:B------:R-:W-:Y:S02]  /*10dd0*/  UIMAD UR7, UR37, UR8, URZ ;  /* 0x00000008250772a4 */ /* 0x000fe4000f8e023f */
[----:B------:R-:W-:Y:S02]  /*10de0*/  UIADD3 UR5, UR5, UR6, URZ ;  /* 0x0000000605057290 */ /* 0x000fe4000fffe03f */
[----:B------:R-:W-:Y:S02]  /*10df0*/  UIMAD UR6, UR42, UR9, UR7 ;  /* 0x000000092a0672a4 */ /* 0x000fe4000f8e0207 */
[----:B------:R-:W-:-:S04]  /*10e00*/  UIMAD.WIDE.U32 UR4, UR42, UR8, UR4 ;  /* 0x000000082a0472a5 */ /* 0x000fc8000f8e0004 */
[----:B------:R-:W-:Y:S01]  /*10e10*/  UIADD3 UR6, UR5, UR6, URZ ;  /* 0x0000000605067290 */ /* 0x000fe2000fffe03f */
[----:B0-----:R-:W-:Y:S01]  /*10e20*/  ISETP.NE.AND P0, PT, R7, 0x1, PT ;  /* 0x000000010700780c */ /* 0x001fe20003f05270 */
[----:B------:R-:W-:Y:S01]  /*10e30*/  IMAD.U32 R5, RZ, RZ, UR5 ;  /* 0x00000005ff057e24 */ /* 0x000fe2000f8e00ff */
[----:B--2---:R-:W-:Y:S01]  /*10e40*/  LOP3.LUT R0, R2, 0x7f, RZ, 0xc0, !PT ;  /* 0x0000007f02007812 */ /* 0x004fe200078ec0ff */
[----:B-1----:R-:W-:-:S03]  /*10e50*/  IMAD.SHL.U32 R4, R4, 0x10, RZ ;  /* 0x0000001004047824 */ /* 0x002fc600078e00ff */
[----:B------:R-:W-:-:S07]  /*10e60*/  SHF.R.U32.HI R0, RZ, 0x3, R0 ;  /* 0x00000003ff007819 */ /* 0x000fce0000011600 */
[----:B------:R-:W0:Y:S01]  /*10e70*/  @P0 LDC R3, c[0x0][0x44c] ;  /* 0x00011300ff030b82 */ /* 0x000e220000000800 */
[----:B------:R-:W-:Y:S01]  /*10e80*/  LOP3.LUT R4, R0, 0x70, R4, 0xf8, !PT ;  /* 0x0000007000047812 */ /* 0x000fe200078ef804 */
[----:B------:R-:W-:-:S04]  /*10e90*/  IMAD.U32 R0, RZ, RZ, UR39 ;  /* 0x00000027ff007e24 */ /* 0x000fc8000f8e00ff */
[----:B------:R-:W-:Y:S02]  /*10ea0*/  IMAD R6, R0, 0x40, R4 ;  /* 0x0000004000067824 */ /* 0x000fe400078e0204 */
[----:B------:R-:W1:Y:S01]  /*10eb0*/  @P0 LDC R2, c[0x0][0x450] ;  /* 0x00011400ff020b82 */ /* 0x000e620000000800 */
[----:B------:R-:W-:Y:S01]  /*10ec0*/  IMAD.U32 R4, RZ, RZ, UR4 ;  /* 0x00000004ff047e24 */ /* 0x000fe2000f8e00ff */
[----:B------:R-:W-:Y:S01]  /*10ed0*/  ULDC.64 UR4, c[0x0][0x2d0] ;  /* 0x0000b40000047ab9 */ /* 0x000fe20000000a00 */
[----:B------:R-:W-:Y:S01]  /*10ee0*/  IMAD.MOV.U32 R0, RZ, RZ, R6 ;  /* 0x000000ffff007224 */ /* 0x000fe200078e0006 */
[----:B------:R2:W-:Y:S04]  /*10ef0*/  STL [R1+0x18], R6 ;  /* 0x0000180601007387 */ /* 0x0005e80000100800 */
[----:B------:R3:W5:Y:S01]  /*10f00*/  LDL R8, [R1+0x4] ;  /* 0x0000040001087983 */ /* 0x0007620000100800 */
[----:B0-----:R-:W-:-:S05]  /*10f10*/  @P0 IMAD.HI.U32 R3, R6, R3, RZ ;  /* 0x0000000306030227 */ /* 0x001fca00078e00ff */
[----:B-1----:R-:W-:Y:S01]  /*10f20*/  @P0 SHF.R.U32.HI R0, RZ, R2, R3 ;  /* 0x00000002ff000219 */ /* 0x002fe20000011603 */
[----:B------:R-:W-:Y:S02]  /*10f30*/  IMAD.MOV.U32 R2, RZ, RZ, R4 ;  /* 0x000000ffff027224 */ /* 0x000fe400078e0004 */
[----:B------:R-:W-:Y:S01]  /*10f40*/  IMAD.U32 R3, RZ, RZ, UR6 ;  /* 0x00000006ff037e24 */ /* 0x000fe2000f8e00ff */
[----:B------:R-:W-:Y:S01]  /*10f50*/  SHF.R.S32.HI R4, RZ, 0x1f, R0 ;  /* 0x0000001fff047819 */ /* 0x000fe20000011400 */
[----:B------:R-:W-:Y:S01]  /*10f60*/  ULDC.64 UR6, c[0x0][0x280] ;  /* 0x0000a00000067ab9 */ /* 0x000fe20000000a00 */
[----:B------:R-:W-:-:S04]  /*10f70*/  IMAD.WIDE.U32 R2, R0, UR4, R2 ;  /* 0x0000000400027c25 */ /* 0x000fc8000f8e0002 */
[----:B------:R-:W-:-:S04]  /*10f80*/  IMAD R4, R4, UR4, RZ ;  /* 0x0000000404047c24 */ /* 0x000fc8000f8e02ff */
[----:B------:R-:W-:Y:S01]  /*10f90*/  IMAD R4, R0, UR5, R4 ;  /* 0x0000000500047c24 */ /* 0x000fe2000f8e0204 */
[----:B------:R-:W-:Y:S01]  /*10fa0*/  ULDC.64 UR4, c[0x0][0x2c8] ;  /* 0x0000b20000047ab9 */ /* 0x000fe20000000a00 */
[----:B------:R-:W-:Y:S02]  /*10fb0*/  IMAD.MOV R0, RZ, RZ, -R0 ;  /* 0x000000ffff007224 */ /* 0x000fe400078e0a00 */
[----:B------:R-:W-:Y:S02]  /*10fc0*/  IMAD.IADD R3, R3, 0x1, R4 ;  /* 0x0000000103037824 */ /* 0x000fe400078e0204 */
[----:B------:R-:W-:Y:S02]  /*10fd0*/  IMAD R0, R7, R0, R6 ;  /* 0x0000000007007224 */ /* 0x000fe400078e0206 */
[----:B--2---:R-:W0:Y:S03]  /*10fe0*/  S2R R6, SR_TID.X ;  /* 0x0000000000067919 */ /* 0x004e260000002100 */
[----:B------:R-:W-:Y:S01]  /*10ff0*/  SHF.R.S32.HI R4, RZ, 0x1f, R0 ;  /* 0x0000001fff047819 */ /* 0x000fe20000011400 */
[----:B------:R-:W-:-:S04]  /*11000*/  IMAD.WIDE.U32 R2, R0, UR4, R2 ;  /* 0x0000000400027c25 */ /* 0x000fc8000f8e0002 */
[----:B------:R-:W-:Y:S01]  /*11010*/  IMAD R4, R4, UR4, RZ ;  /* 0x0000000404047c24 */ /* 0x000fe2000f8e02ff */
[----:B------:R-:W-:-:S03]  /*11020*/  ULDC UR4, c[0x0][0x2b8] ;  /* 0x0000ae0000047ab9 */ /* 0x000fc60000000800 */
[----:B------:R-:W-:Y:S01]  /*11030*/  IMAD R4, R0, UR5, R4 ;  /* 0x0000000500047c24 */ /* 0x000fe2000f8e0204 */
[----:B------:R-:W-:-:S03]  /*11040*/  LEA R0, P1, R2, UR6, 0x1 ;  /* 0x0000000602007c11 */ /* 0x000fc6000f8208ff */
[----:B------:R-:W-:Y:S02]  /*11050*/  IMAD.IADD R3, R3, 0x1, R4 ;  /* 0x0000000103037824 */ /* 0x000fe400078e0204 */
[----:B0-----:R-:W-:-:S05]  /*11060*/  IMAD.SHL.U32 R9, R6, 0x8, RZ ;  /* 0x0000000806097824 */ /* 0x001fca00078e00ff */
[----:B------:R-:W-:Y:S02]  /*11070*/  LOP3.LUT R9, R9, 0x38, RZ, 0xc0, !PT ;  /* 0x0000003809097812 */ /* 0x000fe400078ec0ff */
[----:B------:R-:W-:Y:S02]  /*11080*/  LOP3.LUT R6, R6, 0x7f, RZ, 0xc0, !PT ;  /* 0x0000007f06067812 */ /* 0x000fe400078ec0ff */
[----:B------:R-:W-:Y:S01]  /*11090*/  ISETP.GE.AND P0, PT, R9, UR4, PT ;  /* 0x0000000409007c0c */ /* 0x000fe2000bf06270 */
[----:B------:R-:W-:Y:S01]  /*110a0*/  UMOV UR4, 0xffffffff ;  /* 0xffffffff00047882 */ /* 0x000fe20000000000 */
[----:B------:R-:W-:Y:S02]  /*110b0*/  LEA.HI.X R3, R2, UR7, R3, 0x1, P1 ;  /* 0x0000000702037c11 */ /* 0x000fe400088f0c03 */
[----:B------:R-:W-:Y:S01]  /*110c0*/  SHF.R.U32.HI R10, RZ, 0x3, R6 ;  /* 0x00000003ff0a7819 */ /* 0x000fe20000011606 */
[----:B---3--:R-:W-:Y:S08]  /*110d0*/  BRA.DIV UR4, `(.L_x_4290) ;  /* 0x0000005204707947 */ /* 0x008ff0000b800000 */
[----:B------:R-:W0:Y:S01]  /*110e0*/  SHFL.IDX PT, R5, R0, RZ, 0x181f ;  /* 0x00181fff00057589 */ /* 0x000e2200000e0000 */
[----:B------:R-:W-:Y:S01]  /*110f0*/  IMAD.U32 R6, RZ, RZ, UR39 ;  /* 0x00000027ff067e24 */ /* 0x000fe2000f8e00ff */
[----:B------:R-:W-:Y:S02]  /*11100*/  ULDC UR4, c[0x0][0x288] ;  /* 0x0000a20000047ab9 */ /* 0x000fe40000000800 */
[----:B------:R-:W1:Y:S01]  /*11110*/  SHFL.IDX PT, R4, R3, RZ, 0x181f ;  /* 0x00181fff03047589 */ /* 0x000e6200000e0000 */
[----:B------:R-:W-:Y:S02]  /*11120*/  IMAD R2, R7, UR4, RZ ;  /* 0x0000000407027c24 */ /* 0x000fe4000f8e02ff */
[----:B------:R-:W-:-:S04]  /*11130*/  IMAD R10, R6, 0x40, R10 ;  /* 0x00000040060a7824 */ /* 0x000fc800078e020a */
[C---:B------:R-:W-:Y:S01]  /*11140*/  VIADD R7, R10.reuse, 0x10 ;  /* 0x000000100a077836 */ /* 0x040fe20000000000 */
[C---:B------:R-:W-:Y:S01]  /*11150*/  ISETP.GE.AND P1, PT, R10.reuse, R2, PT ;  /* 0x000000020a00720c */ /* 0x040fe20003f26270 */
[----:B------:R-:W-:Y:S01]  /*11160*/  VIADD R6, R10, 0x20 ;  /* 0x000000200a067836 */ /* 0x000fe20000000000 */
[----:B------:R-:W-:Y:S04]  /*11170*/  STL [R1+0x14], R10 ;  /* 0x0000140a01007387 */ /* 0x000fe80000100800 */
[----:B------:R-:W-:Y:S04]  /*11180*/  STL [R1+0x20], R7 ;  /* 0x0000200701007387 */ /* 0x000fe80000100800 */
[----:B------:R-:W-:Y:S03]  /*11190*/  STL [R1+0x24], R6 ;  /* 0x0000240601007387 */ /* 0x000fe60000100800 */
        /* <DEDUP_REMOVED lines=27> */
.L_x_4412:
        /* <DEDUP_REMOVED lines=12> */
.L_x_4291:
        /* <DEDUP_REMOVED lines=35> */
.L_x_4293:
[----:B------:R-:W-:Y:S05]  /*11640*/  BSYNC B6 ;  /* 0x0000000000067941 */ /* 0x000fea0003800000 */
.L_x_4292:
        /* <DEDUP_REMOVED lines=10> */
[----:B0-----:R-:W-:-:S13]  /*116f0*/  ISETP.NE.AND P0, PT, R8, 0x1, PT ;  /* 0x000000010800780c */ /* 0x001fda0003f05270 */
[----:B------:R-:W0:Y:S01]  /*11700*/  @P0 LDC R0, c[0x0][0x450] ;  /* 0x00011400ff000b82 */ /* 0x000e220000000800 */
[----:B-1----:R-:W-:Y:S02]  /*11710*/  IMAD.SHL.U32 R10, R10, 0x8, RZ ;  /* 0x000000080a0a7824 */ /* 0x002fe400078e00ff */
[----:B-----5:R-:W-:-:S03]  /*11720*/  IMAD.SHL.U32 R9, R11, 0x8, RZ ;  /* 0x000000080b097824 */ /* 0x020fc600078e00ff */
[----:B------:R-:W-:-:S04]  /*11730*/  LOP3.LUT R10, R10, 0x38, RZ, 0xc0, !PT ;  /* 0x000000380a0a7812 */ /* 0x000fc800078ec0ff */
[C---:B------:R-:W-:Y:S02]  /*11740*/  LOP3.LUT R12, R10.reuse, 0x80, RZ, 0xfc, !PT ;  /* 0x000000800a0c7812 */ /* 0x040fe400078efcff */
[----:B------:R-:W-:Y:S02]  /*11750*/  LOP3.LUT R10, R10, 0x40, RZ, 0xfc, !PT ;  /* 0x000000400a0a7812 */ /* 0x000fe400078efcff */
[----:B------:R-:W-:Y:S02]  /*11760*/  LOP3.LUT R9, R9, 0x38, RZ, 0xc0, !PT ;  /* 0x0000003809097812 */ /* 0x000fe400078ec0ff */
[----:B--2---:R-:W-:Y:S02]  /*11770*/  R2UR UR5, R5 ;  /* 0x00000000050572ca */ /* 0x004fe400000e0000 */
[----:B------:R-:W-:Y:S02]  /*11780*/  R2UR UR4, R4 ;  /* 0x00000000040472ca */ /* 0x000fe400000e0000 */
[----:B---3--:R-:W-:-:S02]  /*11790*/  R2UR UR5, R2 ;  /* 0x00000000020572ca */ /* 0x008fc400000e0000 */
        /* <DEDUP_REMOVED lines=30> */
[----:B------:R-:W-:Y:S01]  /*11980*/  ISETP.GE.AND P3, PT, R9, UR4, PT ;  /* 0x0000000409007c0c */ /* 0x000fe2000bf66270 */
[----:B------:R-:W1:Y:S01]  /*11990*/  S2R R12, SR_TID.X ;  /* 0x00000000000c7919 */ /* 0x000e620000002100 */
[----:B------:R-:W-:-:S02]  /*119a0*/  LEA.HI.X R6, R2, UR5, R6, 0x1, P0 ;  /* 0x0000000502067c11 */ /* 0x000fc400080f0c06 */
[----:B------:R-:W-:Y:S02]  /*119b0*/  SEL R2, RZ, 0x1, P3 ;  /* 0x00000001ff027807 */ /* 0x000fe40001800000 */
[----:B------:R-:W-:Y:S02]  /*119c0*/  SEL R3, RZ, 0x4, P2 ;  /* 0x00000004ff037807 */ /* 0x000fe40001000000 */
[----:B------:R-:W-:-:S04]  /*119d0*/  SEL R4, RZ, 0x2, P1 ;  /* 0x00000002ff047807 */ /* 0x000fc80000800000 */
[----:B------:R-:W-:Y:S02]  /*119e0*/  IADD3 R2, R3, R4, R2 ;  /* 0x0000000403027210 */ /* 0x000fe40007ffe002 */
        /* <DEDUP_REMOVED lines=10> */
[----:B------:R-:W-:Y:S01]  /*11a90*/  ISETP.GE.AND P0, PT, R10, UR4, PT ;  /* 0x000000040a007c0c */ /* 0x000fe2000bf06270 */
[C---:B------:R-:W-:Y:S01]  /*11aa0*/  IMAD.SHL.U32 R10, R11.reuse, 0x8, RZ ;  /* 0x000000080b0a7824 */ /* 0x040fe200078e00ff */
[----:B------:R-:W-:Y:S01]  /*11ab0*/  LOP3.LUT R12, R12, 0xc0, RZ, 0xfc, !PT ;  /* 0x000000c00c0c7812 */ /* 0x000fe200078efcff */
[----:B------:R-:W-:Y:S01]  /*11ac0*/  IMAD.SHL.U32 R11, R11, 0x8, RZ ;  /* 0x000000080b0b7824 */ /* 0x000fe200078e00ff */
[----:B------:R-:W-:Y:S02]  /*11ad0*/  SEL R3, RZ, 0x10, P0 ;  /* 0x00000010ff037807 */ /* 0x000fe40000000000 */
[----:B------:R-:W-:-:S02]  /*11ae0*/  LOP3.LUT R10, R10, 0x38, RZ, 0xc0, !PT ;  /* 0x000000380a0a7812 */ /* 0x000fc400078ec0ff */
[----:B------:R-:W-:Y:S02]  /*11af0*/  ISETP.GE.AND P5, PT, R12, UR4, PT ;  /* 0x000000040c007c0c */ /* 0x000fe4000bfa6270 */
[----:B------:R-:W-:Y:S02]  /*11b00*/  LOP3.LUT R12, R10, 0x180, RZ, 0xfc, !PT ;  /* 0x000001800a0c7812 */ /* 0x000fe400078efcff */
[----:B------:R-:W-:Y:S02]  /*11b10*/  LOP3.LUT R11, R11, 0x38, RZ, 0xc0, !PT ;  /* 0x000000380b0b7812 */ /* 0x000fe400078ec0ff */
[----:B------:R-:W-:Y:S02]  /*11b20*/  ISETP.GE.AND P1, PT, R12, UR4, PT ;  /* 0x000000040c007c0c */ /* 0x000fe4000bf26270 */
[----:B------:R-:W-:Y:S02]  /*11b30*/  LOP3.LUT R10, R11, 0x140, RZ, 0xfc, !PT ;  /* 0x000001400b0a7812 */ /* 0x000fe400078efcff */
[----:B------:R-:W-:-:S02]  /*11b40*/  SEL R4, RZ, 0x8, P5 ;  /* 0x00000008ff047807 */ /* 0x000fc40002800000 */
[----:B------:R-:W-:Y:S02]  /*11b50*/  SEL R5, RZ, 0x40, P1 ;  /* 0x00000040ff057807 */ /* 0x000fe40000800000 */
[----:B------:R-:W-:Y:S02]  /*11b60*/  LOP3.LUT R7, R11, 0x1c0, RZ, 0xfc, !PT ;  /* 0x000001c00b077812 */ /* 0x000fe400078efcff */
[----:B------:R-:W-:Y:S02]  /*11b70*/  ISETP.GE.AND P1, PT, R10, UR4, PT ;  /* 0x000000040a007c0c */ /* 0x000fe4000bf26270 */
[----:B------:R-:W-:Y:S02]  /*11b80*/  IADD3 R2, R3, R2, R4 ;  /* 0x0000000203027210 */ /* 0x000fe40007ffe004 */
[----:B------:R-:W-:Y:S02]  /*11b90*/  SEL R3, RZ, 0x20, P1 ;  /* 0x00000020ff037807 */ /* 0x000fe40000800000 */
[----:B------:R-:W-:Y:S01]  /*11ba0*/  ISETP.GE.AND P2, PT, R7, UR4, PT ;  /* 0x0000000407007c0c */ /* 0x000fe2000bf46270 */
[----:B------:R-:W-:Y:S01]  /*11bb0*/  UMOV UR4, 0xffffffff ;  /* 0xffffffff00047882 */ /* 0x000fe20000000000 */
[----:B------:R-:W-:-:S02]  /*11bc0*/  IADD3 R5, R5, R2, R3 ;  /* 0x0000000205057210 */ /* 0x000fc40007ffe003 */
[----:B------:R-:W-:-:S05]  /*11bd0*/  SEL R7, RZ, 0x80, P2 ;  /* 0x00000080ff077807 */ /* 0x000fca0001000000 */
        /* <DEDUP_REMOVED lines=9> */
[----:B------:R-:W-:-:S04]  /*11c70*/  @P0 LOP3.LUT R18, R18, 0x400, RZ, 0xfc, !PT ;  /* 0x0000040012120812 */ /* 0x000fc800078efcff */
[C---:B------:R-:W-:Y:S02]  /*11c80*/  LOP3.LUT P0, RZ, R18.reuse, 0x10, RZ, 0xc0, !PT ;  /* 0x0000001012ff7812 */ /* 0x040fe4000780c0ff */
[----:B------:R-:W-:-:S04]  /*11c90*/  LOP3.LUT R18, R18, 0xfffffdff, RZ, 0xc0, !PT ;  /* 0xfffffdff12127812 */ /* 0x000fc800078ec0ff */
[----:B------:R-:W-:-:S04]  /*11ca0*/  @P1 LOP3.LUT R18, R18, 0x200, RZ, 0xfc, !PT ;  /* 0x0000020012121812 */ /* 0x000fc800078efcff */
[C---:B------:R-:W-:Y:S02]  /*11cb0*/  LOP3.LUT P1, RZ, R18.reuse, 0x8, RZ, 0xc0, !PT ;  /* 0x0000000812ff7812 */ /* 0x040fe4000782c0ff */
[----:B------:R-:W-:Y:S01]  /*11cc0*/  LOP3.LUT R18, R18, 0xfffffeff, RZ, 0xc0, !PT ;  /* 0xfffffeff12127812 */ /* 0x000fe200078ec0ff */
[----:B------:R-:W-:Y:S01]  /*11cd0*/  SHFL.IDX PT, R14, R0, 0x1, 0x181f ;  /* 0x00381f00000e7f89 */ /* 0x000fe200000e0000 */
[-C--:B--2---:R-:W-:Y:S02]  /*11ce0*/  ISETP.GE.AND P2, PT, R3, R4.reuse, PT ;  /* 0x000000040300720c */ /* 0x084fe40003f46270 */
[----:B---3--:R-:W-:Y:S02]  /*11cf0*/  ISETP.GE.AND P3, PT, R2, R4, PT ;  /* 0x000000040200720c */ /* 0x008fe40003f66270 */
[----:B------:R-:W0:Y:S01]  /*11d00*/  S2R R2, SR_TID.X ;  /* 0x0000000000027919 */ /* 0x000e220000002100 */
[----:B------:R-:W1:Y:S08]  /*11d10*/  SHFL.IDX PT, R3, R0, RZ, 0x181f ;  /* 0x00181fff00037589 */ /* 0x000e7000000e0000 */
[----:B------:R-:W-:-:S02]  /*11d20*/  @!P2 LOP3.LUT R8, R5, 0x40, RZ, 0xc0, !PT ;  /* 0x000000400508a812 */ /* 0x000fc400078ec0ff */
[----:B------:R-:W-:Y:S02]  /*11d30*/  @P3 LOP3.LUT R18, R18, 0x100, RZ, 0xfc, !PT ;  /* 0x0000010012123812 */ /* 0x000fe400078efcff */
[----:B------:R-:W-:-:S04]  /*11d40*/  @!P2 SHF.R.U32.HI R8, RZ, 0x2, R8 ;  /* 0x00000002ff08a819 */ /* 0x000fc80000011608 */
[----:B------:R-:W-:Y:S02]  /*11d50*/  @!P2 ISETP.NE.U32.AND P3, PT, R8, RZ, PT ;  /* 0x000000ff0800a20c */ /* 0x000fe40003f65070 */
[----:B------:R-:W-:-:S04]  /*11d60*/  @!P2 LOP3.LUT R8, R7, 0x80, RZ, 0xc0, !PT ;  /* 0x000000800708a812 */ /* 0x000fc800078ec0ff */
[----:B------:R-:W-:Y:S01]  /*11d70*/  @!P2 SHF.R.U32.HI R8, RZ, 0x3, R8 ;  /* 0x00000003ff08a819 */ /* 0x000fe20000011608 */
[----:B0-----:R-:W-:Y:S02]  /*11d80*/  IMAD.SHL.U32 R12, R2, 0x8, RZ ;  /* 0x00000008020c7824 */ /* 0x001fe400078e00ff */
[----:B------:R-:W0:Y:S03]  /*11d90*/  SHFL.IDX PT, R2, R6, RZ, 0x181f ;  /* 0x00181fff06027589 */ /* 0x000e2600000e0000 */
[----:B------:R-:W-:-:S04]  /*11da0*/  LOP3.LUT R12, R12, 0x38, RZ, 0xc0, !PT ;  /* 0x000000380c0c7812 */ /* 0x000fc800078ec0ff */
[----:B-1----:R-:W-:-:S05]  /*11db0*/  @!P2 LEA R3, P6, R12, R3, 0x1 ;  /* 0x000000030c03a211 */ /* 0x002fca00078c08ff */
[----:B0-----:R-:W-:-:S05]  /*11dc0*/  @!P2 IMAD.X R2, RZ, RZ, R2, P6 ;  /* 0x000000ffff02a224 */ /* 0x001fca00030e0602 */
[----:B------:R-:W-:-:S04]  /*11dd0*/  @!P2 LOP3.LUT R3, R3, R2, RZ, 0x3c, !PT ;  /* 0x000000020303a212 */ /* 0x000fc800078e3cff */
[----:B------:R-:W-:-:S04]  /*11de0*/  @!P2 LOP3.LUT R2, R3, R2, RZ, 0x3c, !PT ;  /* 0x000000020302a212 */ /* 0x000fc800078e3cff */
[----:B------:R-:W-:Y:S02]  /*11df0*/  @!P2 LOP3.LUT R3, R3, R2, RZ, 0x3c, !PT ;  /* 0x000000020303a212 */ /* 0x000fe400078e3cff */
[----:B------:R-:W-:-:S03]  /*11e00*/  LOP3.LUT P6, RZ, R18, 0x4, RZ, 0xc0, !PT ;  /* 0x0000000412ff7812 */ /* 0x000fc600078cc0ff */
[----:B----4-:R-:W-:Y:S01]  /*11e10*/  @!P2 LDGSTS.E.BYPASS.LTC128B.128 [R11+0x26400], desc[UR44][R2.64], !P0 ;  /* 0x26400000020bafae */ /* 0x010fe2000c101d6c */
[----:B------:R-:W-:-:S03]  /*11e20*/  LOP3.LUT P0, RZ, R18, 0x400, RZ, 0xc0, !PT ;  /* 0x0000040012ff7812 */ /* 0x000fc6000780c0ff */
[----:B------:R-:W-:Y:S01]  /*11e30*/  @!P2 LDGSTS.E.BYPASS.LTC128B.128 [R11+0x28400], desc[UR44][R2.64+0x80], !P1 ;  /* 0x28400080020bafae */ /* 0x000fe2000c901d6c */
[----:B------:R-:W-:Y:S02]  /*11e40*/  LOP3.LUT P1, RZ, R18, 0x200, RZ, 0xc0, !PT ;  /* 0x0000020012ff7812 */ /* 0x000fe4000782c0ff */
[----:B------:R-:W-:Y:S02]  /*11e50*/  @!P2 ISETP.NE.U32.AND P4, PT, R8, RZ, PT ;  /* 0x000000ff0800a20c */ /* 0x000fe40003f85070 */
[----:B------:R-:W0:Y:S04]  /*11e60*/  SHFL.IDX PT, R8, R6, 0x1, 0x181f ;  /* 0x00381f0006087f89 */ /* 0x000e2800000e0000 */
[----:B------:R-:W-:Y:S04]  /*11e70*/  @!P2 LDGSTS.E.BYPASS.LTC128B.128 [R11+0x2a400], desc[UR44][R2.64+0x100], !P6 ;  /* 0x2a400100020bafae */ /* 0x000fe8000f101d6c */
        /* <DEDUP_REMOVED lines=52> */
.L_x_4422:
        /* <DEDUP_REMOVED lines=15> */
[----:B--2---:R-:W-:Y:S01]  /*122b0*/  LEA R2, P2, R2, R0, 0x1 ;  /* 0x0000000002027211 */ /* 0x004fe200078408ff */
[----:B---3--:R-:W-:-:S04]  /*122c0*/  IMAD.MOV.U32 R8, RZ, RZ, R3 ;  /* 0x000000ffff087224 */ /* 0x008fc800078e0003 */
[----:B-1----:R-:W-:Y:S01]  /*122d0*/  IMAD.X R3, RZ, RZ, R6, P2 ;  /* 0x000000ffff037224 */ /* 0x002fe200010e0606 */
[----:B------:R-:W-:-:S04]  /*122e0*/  ISETP.NE.U32.AND P2, PT, R5, RZ, PT ;  /* 0x000000ff0500720c */ /* 0x000fc80003f45070 */
[----:B------:R-:W-:Y:S01]  /*122f0*/  @!PT LDS RZ, [RZ] ;  /* 0x00000000fffff984 */ /* 0x000fe20000000800 */
[----:B------:R-:W-:Y:S01]  /*12300*/  @!PT LDS RZ, [RZ] ;  /* 0x00000000fffff984 */ /* 0x000fe20000000800 */
[----:B------:R-:W-:Y:S01]  /*12310*/  @!PT LDS RZ, [RZ] ;  /* 0x00000000fffff984 */ /* 0x000fe20000000800 */
[----:B------:R0:W-:Y:S04]  /*12320*/  LDGSTS.E.BYPASS.LTC128B.128 [R8+0x27c00], desc[UR44][R2.64], !P6 ;  /* 0x27c0000002087fae */ /* 0x0001e8000f101d6c */
        /* <DEDUP_REMOVED lines=8> */
.L_x_4296:
[----:B------:R-:W-:Y:S05]  /*123b0*/  BSYNC B0 ;  /* 0x0000000000007941 */ /* 0x000fea0003800000 */
.L_x_4295:
[----:B------:R-:W-:Y:S01]  /*123c0*/  NOP ;  /* 0x0000000000007918 */ /* 0x000fe20000000000 */
[----:B------:R-:W-:-:S13]  /*123d0*/  PLOP3.LUT P0, PT, PT, PT, PT, 0x80, 0x0 ;  /* 0x000000000000781c */ /* 0x000fda0003f0f070 */
.L_x_4297:
        /* <DEDUP_REMOVED lines=18> */
.L_x_4423:
[----:B------:R-:W-:Y:S05]  /*12500*/  BSYNC B0 ;  /* 0x0000000000007941 */ /* 0x000fea0003800000 */
.L_x_4298:
[----:B------:R-:W-:Y:S01]  /*12510*/  LOP3.LUT P0, RZ, R18, 0x2, RZ, 0xc0, !PT ;  /* 0x0000000212ff7812 */ /* 0x000fe2000780c0ff */
[----:B------:R-:W-:-:S12]  /*12520*/  BSSY B0, `(.L_x_4300) ;  /* 0x0000094000007945 */ /* 0x000fd80003800000 */
[----:B------:R-:W-:Y:S05]  /*12530*/  @!P0 BRA `(.L_x_4301) ;  /* 0x0000000800488947 */ /* 0x000fea0003800000 */
[----:B------:R-:W2:Y:S01]  /*12540*/  LDL R2, [R1+0x8] ;  /* 0x0000080001027983 */ /* 0x000ea20000100800 */
        /* <DEDUP_REMOVED lines=8> */
.L_x_4424:
[----:B------:R-:W-:Y:S05]  /*125d0*/  BSYNC B1 ;  /* 0x0000000000017941 */ /* 0x000fea0003800000 */
.L_x_4302:
        /* <DEDUP_REMOVED lines=9> */
.L_x_4305:
[----:B------:R-:W-:Y:S05]  /*12670*/  BSYNC B1 ;  /* 0x0000000000017941 */ /* 0x000fea0003800000 */
.L_x_4304:
        /* <DEDUP_REMOVED lines=11> */
.L_x_4306:
        /* <DEDUP_REMOVED lines=15> */
.L_x_4307:
        /* <DEDUP_REMOVED lines=15> */
.L_x_4308:
        /* <DEDUP_REMOVED lines=15> */
.L_x_4309:
        /* <DEDUP_REMOVED lines=15> */
.L_x_4310:
        /* <DEDUP_REMOVED lines=15> */
.L_x_4311:
        /* <DEDUP_REMOVED lines=15> */
.L_x_4312:
        /* <DEDUP_REMOVED lines=15> */
.L_x_4313:
        /* <DEDUP_REMOVED lines=10> */
.L_x_4301:
[----:B------:R-:W-:Y:S05]  /*12e60*/  BSYNC B0 ;  /* 0x0000000000007941 */ /* 0x000fea0003800000 */
.L_x_4300:
[----:B------:R-:W-:-:S06]  /*12e70*/  UISETP.GE.AND UP0, UPT, UR38, 0x2, UPT ;  /* 0x000000022600788c */ /* 0x000fcc000bf06270 */
[----:B------:R-:W-:-:S13]  /*12e80*/  PLOP3.LUT P0, PT, PT, PT, UP0, 0x80, 0x0 ;  /* 0x000000000000781c */ /* 0x000fda0003f0f008 */
[----:B------:R-:W-:Y:S05]  /*12e90*/  @!P0 BRA `(.L_x_4314) ;  /* 0x0000002800448947 */ /* 0x000fea0003800000 */
[----:B------:R-:W-:Y:S02]  /*12ea0*/  ULOP3.LUT UR4, UR38, 0x1, URZ, 0xc0, !UPT ;  /* 0x0000000126047892 */ /* 0x000fe4000f8ec03f */
[----:B-1----:R-:W-:Y:S02]  /*12eb0*/  IMAD.U32 R6, RZ, RZ, UR38 ;  /* 0x00000026ff067e24 */ /* 0x002fe4000f8e00ff */
[----:B------:R-:W-:Y:S02]  /*12ec0*/  UISETP.NE.U32.AND UP0, UPT, UR4, 0x1, UPT ;  /* 0x000000010400788c */ /* 0x000fe4000bf05070 */
[----:B------:R-:W-:-:S04]  /*12ed0*/  VIADD R6, R6, 0xfffffffe ;  /* 0xfffffffe06067836 */ /* 0x000fc80000000000 */
[----:B0-----:R-:W-:Y:S01]  /*12ee0*/  IMAD.MOV.U32 R0, RZ, RZ, R6 ;  /* 0x000000ffff007224 */ /* 0x001fe200078e0006 */
[----:B------:R-:W-:-:S13]  /*12ef0*/  PLOP3.LUT P0, PT, PT, PT, UP0, 0x80, 0x0 ;  /* 0x000000000000781c */ /* 0x000fda0003f0f008 */
[----:B------:R-:W-:Y:S05]  /*12f00*/  @!P0 BRA `(.L_x_4315) ;  /* 0x0000000c00608947 */ /* 0x000fea0003800000 */
        /* <DEDUP_REMOVED lines=21> */
[----:B------:R-:W-:-:S04]  /*13060*/  @P0 SHF.R.U32.HI R2, RZ, R3, R0 ;  /* 0x00000003ff020219 */ /* 0x000fc80000011600 */
[--C-:B------:R-:W-:Y:S01]  /*13070*/  SHF.R.S32.HI R3, RZ, 0x1f, R2.reuse ;  /* 0x0000001fff037819 */ /* 0x100fe20000011402 */
[----:B------:R-:W-:-:S04]  /*13080*/  IMAD.MOV R0, RZ, RZ, -R2 ;  /* 0x000000ffff007224 */ /* 0x000fc800078e0a02 */
[----:B------:R-:W-:Y:S02]  /*13090*/  IMAD R0, R4, R0, R6 ;  /* 0x0000000004007224 */ /* 0x000fe400078e0206 */
        /* <DEDUP_REMOVED lines=8> */
.L_x_4318:
[----:B------:R-:W1:Y:S01]  /*13120*/  S2R R2, SR_TID.X ;  /* 0x0000000000027919 */ /* 0x000e620000002100 */
[----:B------:R-:W-:Y:S01]  /*13130*/  IMAD R3, R19, 0x8, R17 ;  /* 0x0000000813037824 */ /* 0x000fe200078e0211 */
[----:B------:R-:W-:Y:S01]  /*13140*/  BSSY B1, `(.L_x_4319) ;  /* 0x0000006000017945 */ /* 0x000fe20003800000 */
[----:B-1----:R-:W-:Y:S02]  /*13150*/  LOP3.LUT R4, R2, 0x7f, RZ, 0xc0, !PT ;  /* 0x0000007f02047812 */ /* 0x002fe400078ec0ff */
[----:B------:R-:W-:Y:S02]  /*13160*/  SHF.L.U32 R2, R8, 0x1f, RZ ;  /* 0x0000001f08027819 */ /* 0x000fe400000006ff */
[----:B------:R-:W-:Y:S02]  /*13170*/  ISETP.NE.AND P1, PT, R4, RZ, PT ;  /* 0x000000ff0400720c */ /* 0x000fe40003f25270 */
[----:B------:R-:W1:Y:S02]  /*13180*/  SYNCS.PHASECHK.TRANS64.TRYWAIT P0, [R3+URZ+0x38840], R2 ;  /* 0x03884002030075a7 */ /* 0x000e64000800017f */
[----:B-1----:R-:W-:Y:S09]  /*13190*/  @!P0 BRA `(.L_x_4320) ;  /* 0x0000004000148947 */ /* 0x002ff20003800000 */
.L_x_4425:
[----:B------:R-:W-:Y:S05]  /*131a0*/  BSYNC B1 ;  /* 0x0000000000017941 */ /* 0x000fea0003800000 */
.L_x_4319:
        /* <DEDUP_REMOVED lines=9> */
.L_x_4322:
[----:B------:R-:W-:Y:S05]  /*13240*/  BSYNC B1 ;  /* 0x0000000000017941 */ /* 0x000fea0003800000 */
.L_x_4321:
        /* <DEDUP_REMOVED lines=12> */
.L_x_4323:
        /* <DEDUP_REMOVED lines=12> */
.L_x_4426:
[----:B------:R-:W-:Y:S05]  /*133d0*/  BSYNC B1 ;  /* 0x0000000000017941 */ /* 0x000fea0003800000 */
.L_x_4324:
        /* <DEDUP_REMOVED lines=11> */
.L_x_4327:
[----:B------:R-:W-:Y:S05]  /*13490*/  BSYNC B1 ;  /* 0x0000000000017941 */ /* 0x000fea0003800000 */
.L_x_4326:
[----:B------:R-:W-:Y:S01]  /*134a0*/  R2UR UR10, R7 ;  /* 0x00000000070a72ca */ /* 0x000fe200000e0000 */
[----:B-12---:R-:W-:Y:S01]  /*134b0*/  IMAD R2, R19, 0x10000, R17 ;  /* 0x0001000013027824 */ /* 0x006fe200078e0211 */
[----:B------:R-:W-:Y:S01]  /*134c0*/  R2UR UR6, R8 ;  /* 0x00000000080672ca */ /* 0x000fe200000e0000 */
[----:B------:R-:W-:Y:S01]  /*134d0*/  UIADD3 UR4, UP0, UR46, 0x470, URZ ;  /* 0x000004702e047890 */ /* 0x000fe2000ff1e03f */
[----:B------:R-:W-:Y:S01]  /*134e0*/  R2UR UR7, R9 ;  /* 0x00000000090772ca */ /* 0x000fe200000e0000 */
[----:B------:R-:W-:Y:S01]  /*134f0*/  VIADD R3, R3, 0x38850 ;  /* 0x0003885003037836 */ /* 0x000fe20000000000 */
[----:B------:R-:W-:Y:S01]  /*13500*/  R2UR UR11, R0 ;  /* 0x00000000000b72ca */ /* 0x000fe200000e0000 */
[----:B------:R-:W-:Y:S01]  /*13510*/  VIADD R4, R2, 0x400 ;  /* 0x0000040002047836 */ /* 0x000fe20000000000 */
[----:B------:R-:W-:Y:S01]  /*13520*/  PLOP3.LUT P0, PT, PT, PT, PT, 0x80, 0x0 ;  /* 0x000000000000781c */ /* 0x000fe20003f0f070 */
[----:B------:R-:W-:-:S12]  /*13530*/  UIADD3.X UR5, URZ, UR47, URZ, UP0, !UPT ;  /* 0x0000002f3f057290 */ /* 0x000fd800087fe43f */
.L_x_4328:
        /* <DEDUP_REMOVED lines=15> */
.L_x_4329:
        /* <DEDUP_REMOVED lines=15> */
.L_x_4330:
        /* <DEDUP_REMOVED lines=15> */
.L_x_4331:
        /* <DEDUP_REMOVED lines=15> */
.L_x_4332:
        /* <DEDUP_REMOVED lines=15> */
.L_x_4333:
        /* <DEDUP_REMOVED lines=15> */
.L_x_4334:
        /* <DEDUP_REMOVED lines=15> */
.L_x_4335:
        /* <DEDUP_REMOVED lines=9> */
.L_x_4317:
[----:B------:R-:W-:Y:S05]  /*13c60*/  BSYNC B0 ;  /* 0x0000000000007941 */ /* 0x000fea0003800000 */
.L_x_4316:
[----:B------:R-:W-:-:S06]  /*13c70*/  UIADD3 UR4, UR38, -0x3, URZ ;  /* 0xfffffffd26047890 */ /* 0x000fcc000fffe03f */
[----:B------:R-:W-:-:S07]  /*13c80*/  IMAD.U32 R0, RZ, RZ, UR4 ;  /* 0x00000004ff007e24 */ /* 0x000fce000f8e00ff */
.L_x_4315:
[----:B------:R-:W-:Y:S01]  /*13c90*/  ISETP.NE.AND P0, PT, R6, RZ, PT ;  /* 0x000000ff0600720c */ /* 0x000fe20003f05270 */
[----:B------:R-:W-:-:S12]  /*13ca0*/  BSSY B0, `(.L_x_4314) ;  /* 0x00001b0000007945 */ /* 0x000fd80003800000 */
[----:B------:R-:W-:Y:S05]  /*13cb0*/  @!P0 BRA `(.L_x_4336) ;  /* 0x0000001800b88947 */ /* 0x000fea0003800000 */
.L_x_4377:
        /* <DEDUP_REMOVED lines=33> */
.L_x_4339:
        /* <DEDUP_REMOVED lines=8> */
.L_x_4427:
[----:B------:R-:W-:Y:S05]  /*13f50*/  BSYNC B2 ;  /* 0x0000000000027941 */ /* 0x000fea0003800000 */
.L_x_4340:
        /* <DEDUP_REMOVED lines=9> */
.L_x_4343:
[----:B------:R-:W-:Y:S05]  /*13ff0*/  BSYNC B2 ;  /* 0x0000000000027941 */ /* 0x000fea0003800000 */
.L_x_4342:
        /* <DEDUP_REMOVED lines=11> */
.L_x_4344:
        /* <DEDUP_REMOVED lines=13> */
.L_x_4428:
[----:B------:R-:W-:Y:S05]  /*14180*/  BSYNC B2 ;  /* 0x0000000000027941 */ /* 0x000fea0003800000 */
.L_x_4345:
        /* <DEDUP_REMOVED lines=11> */
.L_x_4348:
[----:B------:R-:W-:Y:S05]  /*14240*/  BSYNC B2 ;  /* 0x0000000000027941 */ /* 0x000fea0003800000 */
.L_x_4347:
        /* <DEDUP_REMOVED lines=9> */
.L_x_4349:
        /* <DEDUP_REMOVED lines=15> */
.L_x_4350:
        /* <DEDUP_REMOVED lines=15> */
.L_x_4351:
        /* <DEDUP_REMOVED lines=15> */
.L_x_4352:
        /* <DEDUP_REMOVED lines=15> */
.L_x_4353:
        /* <DEDUP_REMOVED lines=15> */
.L_x_4354:
        /* <DEDUP_REMOVED lines=15> */
.L_x_4355:
        /* <DEDUP_REMOVED lines=15> */
.L_x_4356:
        /* <DEDUP_REMOVED lines=10> */
.L_x_4338:
[----:B------:R-:W-:Y:S05]  /*14a10*/  BSYNC B1 ;  /* 0x0000000000017941 */ /* 0x000fea0003800000 */
.L_x_4337:
[----:B------:R-:W-:Y:S01]  /*14a20*/  VIADD R7, R7, 0x1 ;  /* 0x0000000107077836 */ /* 0x000fe20000000000 */
[----:B------:R-:W-:Y:S01]  /*14a30*/  LOP3.LUT P2, RZ, R18, 0x2, RZ, 0xc0, !PT ;  /* 0x0000000212ff7812 */ /* 0x000fe2000784c0ff */
[----:B------:R-:W-:Y:S03]  /*14a40*/  BSSY B1, `(.L_x_4357) ;  /* 0x00000d2000017945 */ /* 0x000fe60003800000 */
[----:B------:R-:W-:-:S04]  /*14a50*/  ISETP.NE.AND P0, PT, R7, 0x2, PT ;  /* 0x000000020700780c */ /* 0x000fc80003f05270 */
[----:B------:R-:W-:Y:S02]  /*14a60*/  SEL R2, RZ, 0x1, P0 ;  /* 0x00000001ff027807 */ /* 0x000fe40000000000 */
[----:B------:R-:W-:Y:S02]  /*14a70*/  SEL R19, R7, RZ, P0 ;  /* 0x000000ff07137207 */ /* 0x000fe40000000000 */
[----:B0-----:R-:W-:-:S05]  /*14a80*/  LOP3.LUT R8, R6, R2, RZ, 0x3c, !PT ;  /* 0x0000000206087212 */ /* 0x001fca00078e3cff */
[----:B------:R0:W-:Y:S01]  /*14a90*/  STL [R1+0x8], R8 ;  /* 0x0000080801007387 */ /* 0x0001e20000100800 */
[----:B------:R-:W-:Y:S05]  /*14aa0*/  @!P2 BRA `(.L_x_4358) ;  /* 0x0000000c002ca947 */ /* 0x000fea0003800000 */
[----:B------:R-:W-:Y:S01]  /*14ab0*/  LOP3.LUT P2, RZ, R18, 0x1, RZ, 0xc0, !PT ;  /* 0x0000000112ff7812 */ /* 0x000fe2000784c0ff */
[----:B------:R-:W-:-:S12]  /*14ac0*/  VIADD R6, R0, 0xffffffff ;  /* 0xffffffff00067836 */ /* 0x000fd80000000000 */
        /* <DEDUP_REMOVED lines=21> */
.L_x_4359:
[----:B------:R-:W2:Y:S01]  /*14c20*/  S2R R2, SR_TID.X ;  /* 0x0000000000027919 */ /* 0x000ea20000002100 */
[----:B-1----:R-:W-:Y:S01]  /*14c30*/  IMAD R4, R19, 0x8, R17 ;  /* 0x0000000813047824 */ /* 0x002fe200078e0211 */
[----:B------:R-:W-:Y:S01]  /*14c40*/  BSSY B2, `(.L_x_4360) ;  /* 0x0000006000027945 */ /* 0x000fe20003800000 */
[----:B--2---:R-:W-:Y:S02]  /*14c50*/  LOP3.LUT R3, R2, 0x7f, RZ, 0xc0, !PT ;  /* 0x0000007f02037812 */ /* 0x004fe400078ec0ff */
[----:B------:R-:W-:Y:S02]  /*14c60*/  SHF.L.U32 R2, R8, 0x1f, RZ ;  /* 0x0000001f08027819 */ /* 0x000fe400000006ff */
[----:B------:R-:W-:Y:S02]  /*14c70*/  ISETP.NE.AND P1, PT, R3, RZ, PT ;  /* 0x000000ff0300720c */ /* 0x000fe40003f25270 */
[----:B------:R-:W1:Y:S02]  /*14c80*/  SYNCS.PHASECHK.TRANS64.TRYWAIT P0, [R4+URZ+0x38840], R2 ;  /* 0x03884002040075a7 */ /* 0x000e64000800017f */
[----:B-1----:R-:W-:Y:S09]  /*14c90*/  @!P0 BRA `(.L_x_4361) ;  /* 0x0000002400a48947 */ /* 0x002ff20003800000 */
.L_x_4429:
[----:B------:R-:W-:Y:S05]  /*14ca0*/  BSYNC B2 ;  /* 0x0000000000027941 */ /* 0x000fea0003800000 */
.L_x_4360:
        /* <DEDUP_REMOVED lines=9> */
.L_x_4363:
[----:B------:R-:W-:Y:S05]  /*14d40*/  BSYNC B2 ;  /* 0x0000000000027941 */ /* 0x000fea0003800000 */
.L_x_4362:
        /* <DEDUP_REMOVED lines=11> */
.L_x_4364:
        /* <DEDUP_REMOVED lines=13> */
.L_x_4430:
[----:B------:R-:W-:Y:S05]  /*14ed0*/  BSYNC B2 ;  /* 0x0000000000027941 */ /* 0x000fea0003800000 */
.L_x_4365:
[----:B------:R-:W-:Y:S01]  /*14ee0*/  BSSY B2, `(.L_x_4367) ;  /* 0x000000b000027945 */ /* 0x000fe20003800000 */
[----:B-12---:R-:W-:Y:S02]  /*14ef0*/  IMAD.MOV.U32 R2, RZ, RZ, 0x0 ;  /* 0x00000000ff027424 */ /* 0x006fe400078e00ff */
[----:B------:R-:W-:Y:S01]  /*14f00*/  IMAD.MOV.U32 R3, RZ, RZ, 0x14f00000 ;  /* 0x14f00000ff037424 */ /* 0x000fe200078e00ff */
[----:B------:R-:W-:Y:S06]  /*14f10*/  @P1 BRA `(.L_x_4368) ;  /* 0x00000000001c1947 */ /* 0x000fec0003800000 */
[----:B------:R-:W0:Y:S02]  /*14f20*/  S2R R7, SR_TID.X ;  /* 0x0000000000077919 */ /* 0x000e240000002100 */
[----:B0-----:R-:W-:Y:S01]  /*14f30*/  LOP3.LUT R8, R7, 0x1f, RZ, 0xc0, !PT ;  /* 0x0000001f07087812 */ /* 0x001fe200078ec0ff */
[----:B------:R-:W-:-:S03]  /*14f40*/  IMAD.MOV.U32 R7, RZ, RZ, 0x10000 ;  /* 0x00010000ff077424 */ /* 0x000fc600078e00ff */
[----:B------:R-:W-:Y:S01]  /*14f50*/  ISETP.NE.AND P0, PT, R8, RZ, PT ;  /* 0x000000ff0800720c */ /* 0x000fe20003f05270 */
[----:B------:R1:W-:-:S12]  /*14f60*/  SYNCS.ARRIVE.TRANS64 RZ, [R4+URZ+0x38850], R7 ;  /* 0x0388500704ff79a7 */ /* 0x0003d8000800003f */
[----:B-1----:R-:W-:Y:S05]  /*14f70*/  @!P0 BRA `(.L_x_4368) ;  /* 0x0000000000048947 */ /* 0x002fea0003800000 */
[----:B------:R-:W-:Y:S01]  /*14f80*/  BPT.TRAP 0x1 ;  /* 0x000000040000795c */ /* 0x000fe20000300000 */
.L_x_4368:
[----:B------:R-:W-:Y:S05]  /*14f90*/  BSYNC B2 ;  /* 0x0000000000027941 */ /* 0x000fea0003800000 */
.L_x_4367:
        /* <DEDUP_REMOVED lines=9> */
.L_x_4369:
        /* <DEDUP_REMOVED lines=10> */
[----:B------:R-:W-:Y:S01]  /*150d0*/  R2UR UR6, R2 ;  /* 0x00000000020672ca */ /* 0x000fe200000e0000 */
[----:B------:R-:W-:Y:S01]  /*150e0*/  VIADD R7, R5, 0x2400 ;  /* 0x0000240005077836 */ /* 0x000fe20000000000 */
[----:B------:R-:W-:Y:S01]  /*150f0*/  R2UR UR7, R3 ;  /* 0x00000000030772ca */ /* 0x000fe200000e0000 */
[----:B------:R-:W-:Y:S01]  /*15100*/  UMOV UR10, 0x40 ;  /* 0x00000040000a7882 */ /* 0x000fe20000000000 */
[----:B------:R-:W-:-:S13]  /*15110*/  PLOP3.LUT P0, PT, PT, PT, PT, 0x80, 0x0 ;  /* 0x000000000000781c */ /* 0x000fda0003f0f070 */
.L_x_4370:
        /* <DEDUP_REMOVED lines=15> */
.L_x_4371:
        /* <DEDUP_REMOVED lines=15> */
.L_x_4372:
        /* <DEDUP_REMOVED lines=15> */
.L_x_4373:
        /* <DEDUP_REMOVED lines=15> */
.L_x_4374:
        /* <DEDUP_REMOVED lines=15> */
.L_x_4375:
        /* <DEDUP_REMOVED lines=15> */
.L_x_4376:
        /* <DEDUP_REMOVED lines=10> */
.L_x_4358:
[----:B------:R-:W-:Y:S05]  /*15760*/  BSYNC B1 ;  /* 0x0000000000017941 */ /* 0x000fea0003800000 */
.L_x_4357:
[C---:B------:R-:W-:Y:S01]  /*15770*/  ISETP.GT.AND P0, PT, R0.reuse, 0x1, PT ;  /* 0x000000010000780c */ /* 0x040fe20003f04270 */
[----:B------:R-:W-:-:S12]  /*15780*/  VIADD R0, R0, 0xfffffffe ;  /* 0xfffffffe00007836 */ /* 0x000fd80000000000 */
[----:B------:R-:W-:Y:S05]  /*15790*/  @P0 BRA `(.L_x_4377) ;  /* 0xffffffe400480947 */ /* 0x000fea000383ffff */
.L_x_4336:
[----:B------:R-:W-:Y:S05]  /*157a0*/  BSYNC B0 ;  /* 0x0000000000007941 */ /* 0x000fea0003800000 */
.L_x_4314:
        /* <DEDUP_REMOVED lines=11> */
[----:B------:R-:W2:Y:S01]  /*15860*/  S2R R3, SR_LANEID ;  /* 0x0000000000037919 */ /* 0x000ea20000000000 */
[----:B------:R-:W-:Y:S01]  /*15870*/  VOTEU.ANY UR4, UPT, PT ;  /* 0x0000000000047886 */ /* 0x000fe200038e0100 */
[----:B------:R-:W3:Y:S01]  /*15880*/  LDC.64 R4, c[0x0][0xd80] ;  /* 0x00036000ff047b82 */ /* 0x000ee20000000a00 */
[----:B------:R-:W2:Y:S08]  /*15890*/  FLO.U32 R0, UR4 ;  /* 0x0000000400007d00 */ /* 0x000eb000080e0000 */
[----:B0-----:R-:W3:Y:S01]  /*158a0*/  POPC R2, UR4 ;  /* 0x0000000400027d09 */ /* 0x001ee20008000000 */
[----:B--2---:R-:W-:-:S13]  /*158b0*/  ISETP.EQ.U32.AND P1, PT, R0, R3, PT ;  /* 0x000000030000720c */ /* 0x004fda0003f22070 */
[----:B---3--:R-:W2:Y:S01]  /*158c0*/  @P1 ATOMG.E.ADD.STRONG.GPU PT, R5, desc[UR44][R4.64], R2 ;  /* 0x00000002040519a8 */ /* 0x008ea200081ee1ec */
[----:B------:R-:W0:Y:S02]  /*158d0*/  S2R R3, SR_LTMASK ;  /* 0x0000000000037919 */ /* 0x000e240000003900 */
[----:B0-----:R-:W-:-:S06]  /*158e0*/  LOP3.LUT R3, R3, UR4, RZ, 0xc0, !PT ;  /* 0x0000000403037c12 */ /* 0x001fcc000f8ec0ff */
[----:B------:R-:W0:Y:S01]  /*158f0*/  POPC R3, R3 ;  /* 0x0000000300037309 */ /* 0x000e220000000000 */
[----:B--2---:R-:W0:Y:S02]  /*15900*/  SHFL.IDX PT, R0, R5, R0, 0x1f ;  /* 0x00001f0005007589 */ /* 0x004e2400000e0000 */
[----:B0-----:R-:W-:-:S05]  /*15910*/  IADD3 R0, R0, UR41, R3 ;  /* 0x0000002900007c10 */ /* 0x001fca000fffe003 */
[----:B------:R2:W-:Y:S02]  /*15920*/  STL [R1+0x10], R0 ;  /* 0x0000100001007387 */ /* 0x0005e40000100800 */
.L_x_4379:
[----:B------:R-:W-:Y:S05]  /*15930*/  BSYNC B0 ;  /* 0x0000000000007941 */ /* 0x000fea0003800000 */
.L_x_4378:
[----:B------:R-:W-:-:S07]  /*15940*/  SEL R19, R19, RZ, P0 ;  /* 0x000000ff13137207 */ /* 0x000fce0000000000 */
.L_x_4276:
[----:B------:R-:W-:Y:S05]  /*15950*/  BSYNC B7 ;  /* 0x0000000000077941 */ /* 0x000fea0003800000 */
.L_x_4274:
[----:B------:R4:W5:Y:S01]  /*15960*/  LDL R3, [R1+0x10] ;  /* 0x0000100001037983 */ /* 0x0009620000100800 */
[----:B------:R-:W-:-:S13]  /*15970*/  LOP3.LUT P0, RZ, R18, 0x80, RZ, 0xc0, !PT ;  /* 0x0000008012ff7812 */ /* 0x000fda000780c0ff */
[----:B----4-:R-:W-:Y:S05]  /*15980*/  @!P0 BRA `(.L_x_4380) ;  /* 0x0000000000288947 */ /* 0x010fea0003800000 */
[----:B------:R-:W-:Y:S05]  /*15990*/  WARPSYNC.ALL ;  /* 0x0000000000007948 */ /* 0x000fea0003800000 */
[----:B------:R-:W4:Y:S08]  /*159a0*/  S2UR UR5, SR_CgaCtaId ;  /* 0x00000000000579c3 */ /* 0x000f300000008800 */
[----:B------:R-:W-:Y:S06]  /*159b0*/  BAR.SYNC.DEFER_BLOCKING 0x5, 0x180 ;  /* 0x0146000000007b1d */ /* 0x000fec0000010000 */
[----:B------:R-:W-:-:S02]  /*159c0*/  UMOV UR4, 0x400 ;  /* 0x0000040000047882 */ /* 0x000fc40000000000 */
[----:B----4-:R-:W-:-:S06]  /*159d0*/  ULEA UR4, UR5, UR4, 0x18 ;  /* 0x0000000405047291 */ /* 0x010fcc000f8ec03f */
[----:B------:R-:W-:-:S05]  /*159e0*/  IMAD.U32 R17, RZ, RZ, UR4 ;  /* 0x00000004ff117e24 */ /* 0x000fca000f8e00ff */
[----:B-----5:R-:W4:Y:S04]  /*159f0*/  LDS R3, [R17+0x388d0] ;  /* 0x0388d00011037984 */ /* 0x020f280000000800 */
[----:B----4-:R4:W-:Y:S01]  /*15a00*/  STL [R1+0x10], R3 ;  /* 0x0000100301007387 */ /* 0x0109e20000100800 */
[----:B------:R-:W-:Y:S06]  /*15a10*/  BAR.ARV 0x4, 0x180 ;  /* 0x0106000000007b1d */ /* 0x000fec0000002000 */
[----:B------:R-:W-:Y:S05]  /*15a20*/  BRA `(.L_x_4381) ;  /* 0x00000000002c7947 */ /* 0x000fea0003800000 */
.L_x_4380:
[----:B------:R-:W-:-:S03]  /*15a30*/  UMOV UR4, 0xffffffff ;  /* 0xffffffff00047882 */ /* 0x000fc60000000000 */
[----:B------:R-:W-:Y:S05]  /*15a40*/  BRA.DIV UR4, `(.L_x_4382) ;  /* 0x0000001a04607947 */ /* 0x000fea000b800000 */
[----:B-----5:R4:W0:Y:S02]  /*15a50*/  SHFL.IDX PT, R14, R3, RZ, 0x1f ;  /* 0x00001fff030e7589 */ /* 0x02082400000e0000 */
.L_x_4433:
[----:B--23--:R-:W2:Y:S01]  /*15a60*/  @!P2 S2R R0, SR_CgaCtaId ;  /* 0x000000000000a919 */ /* 0x00cea20000008800 */
[----:B------:R-:W-:Y:S05]  /*15a70*/  WARPSYNC.ALL ;  /* 0x0000000000007948 */ /* 0x000fea0003800000 */
[----:B------:R-:W-:Y:S01]  /*15a80*/  BAR.SYNC.DEFER_BLOCKING 0x4, 0x180 ;  /* 0x0106000000007b1d */ /* 0x000fe20000010000 */
[----:B0-----:R-:W-:-:S05]  /*15a90*/  @!P2 MOV R2, 0x400 ;  /* 0x000004000002a802 */ /* 0x001fca0000000f00 */
[----:B------:R0:W-:Y:S01]  /*15aa0*/  STL [R1+0x10], R14 ;  /* 0x0000100e01007387 */ /* 0x0001e20000100800 */
[----:B--2---:R-:W-:-:S05]  /*15ab0*/  @!P2 LEA R17, R0, R2, 0x18 ;  /* 0x000000020011a211 */ /* 0x004fca00078ec0ff */
[----:B------:R0:W-:Y:S01]  /*15ac0*/  @!P2 STS [R17+0x388d0], R3 ;  /* 0x0388d0031100a388 */ /* 0x0001e20000000800 */
[----:B------:R-:W-:Y:S06]  /*15ad0*/  BAR.ARV 0x5, 0x180 ;  /* 0x0146000000007b1d */ /* 0x000fec0000002000 */
.L_x_4381:
[----:B--23--:R-:W2:Y:S01]  /*15ae0*/  LDL R0, [R1+0x10] ;  /* 0x0000100001007983 */ /* 0x00cea20000100800 */
[----:B------:R-:W-:Y:S02]  /*15af0*/  ULDC UR4, c[0x0][0xd38] ;  /* 0x00034e0000047ab9 */ /* 0x000fe40000000800 */
[----:B--2---:R-:W-:-:S13]  /*15b00*/  ISETP.GE.AND P0, PT, R0, UR4, PT ;  /* 0x0000000400007c0c */ /* 0x004fda000bf06270 */
[----:B------:R-:W-:Y:S05]  /*15b10*/  @!P0 BRA `(.L_x_4383) ;  /* 0xffffffa0005c8947 */ /* 0x000fea000383ffff */
.L_x_4271:
[----:B0-----:R-:W2:Y:S01]  /*15b20*/  LDL.LU R0, [R1+0x28] ;  /* 0x0000280001007983 */ /* 0x001ea20000300800 */
[----:B------:R-:W-:Y:S01]  /*15b30*/  BSSY B0, `(.L_x_4384) ;  /* 0x000000b000007945 */ /* 0x000fe20003800000 */
[----:B------:R-:W0:Y:S01]  /*15b40*/  S2R R5, SR_CgaCtaId ;  /* 0x0000000000057919 */ /* 0x000e220000008800 */
[----:B--2---:R-:W-:-:S05]  /*15b50*/  VIADD R0, R0, 0x1 ;  /* 0x0000000100007836 */ /* 0x004fca0000000000 */
[----:B------:R-:W-:-:S04]  /*15b60*/  LEA.HI R2, R0, R0, RZ, 0x1 ;  /* 0x0000000000027211 */ /* 0x000fc800078f08ff */
[----:B----4-:R-:W-:-:S05]  /*15b70*/  LOP3.LUT R3, R2, 0xfffffffe, RZ, 0xc0, !PT ;  /* 0xfffffffe02037812 */ /* 0x010fca00078ec0ff */
[----:B------:R-:W-:Y:S01]  /*15b80*/  IMAD.IADD R3, R0, 0x1, -R3 ;  /* 0x0000000100037824 */ /* 0x000fe200078e0a03 */
[----:B------:R-:W-:-:S04]  /*15b90*/  MOV R0, 0x400 ;  /* 0x0000040000007802 */ /* 0x000fc80000000f00 */
[----:B0-----:R-:W-:Y:S02]  /*15ba0*/  LEA R0, R5, R0, 0x18 ;  /* 0x0000000005007211 */ /* 0x001fe400078ec0ff */
[----:B------:R-:W-:-:S04]  /*15bb0*/  SHF.L.U32 R3, R3, 0x1f, RZ ;  /* 0x0000001f03037819 */ /* 0x000fc800000006ff */
[----:B------:R-:W0:Y:S02]  /*15bc0*/  SYNCS.PHASECHK.TRANS64.TRYWAIT P0, [R0+URZ+0x38820], R3 ;  /* 0x03882003000075a7 */ /* 0x000e24000800017f */
[----:B0-----:R-:W-:Y:S05]  /*15bd0*/  @!P0 BRA `(.L_x_4385) ;  /* 0x0000001800248947 */ /* 0x001fea0003800000 */
.L_x_4434:
[----:B------:R-:W-:Y:S05]  /*15be0*/  BSYNC B0 ;  /* 0x0000000000007941 */ /* 0x000fea0003800000 */
.L_x_4384:
[----:B------:R-:W-:-:S03]  /*15bf0*/  UMOV UR4, 0xffffffff ;  /* 0xffffffff00047882 */ /* 0x000fc60000000000 */
[----:B------:R-:W-:Y:S05]  /*15c00*/  BRA.DIV UR4, `(.L_x_4386) ;  /* 0x0000001a042c7947 */ /* 0x000fea000b800000 */
[----:B------:R-:W2:Y:S02]  /*15c10*/  S2R R2, SR_TID.X ;  /* 0x0000000000027919 */ /* 0x000ea40000002100 */
[----:B--2---:R-:W-:-:S04]  /*15c20*/  SHF.R.U32.HI R2, RZ, 0x5, R2 ;  /* 0x00000005ff027819 */ /* 0x004fc80000011602 */
[----:B------:R-:W-:-:S05]  /*15c30*/  LOP3.LUT R2, R2, 0x3, RZ, 0xc0, !PT ;  /* 0x0000000302027812 */ /* 0x000fca00078ec0ff */
[----:B------:R2:W3:Y:S02]  /*15c40*/  SHFL.IDX PT, R14, R2, RZ, 0x1f ;  /* 0x00001fff020e7589 */ /* 0x0004e400000e0000 */
.L_x_4437:
[----:B---3--:R-:W-:Y:S01]  /*15c50*/  ISETP.NE.AND P0, PT, R14, RZ, PT ;  /* 0x000000ff0e00720c */ /* 0x008fe20003f05270 */
[----:B------:R-:W-:-:S12]  /*15c60*/  BSSY B0, `(.L_x_4387) ;  /* 0x0000025000007945 */ /* 0x000fd80003800000 */
[----:B------:R-:W-:Y:S05]  /*15c70*/  @P0 BRA `(.L_x_4388) ;  /* 0x00000000008c0947 */ /* 0x000fea0003800000 */
[----:B------:R-:W-:-:S03]  /*15c80*/  UMOV UR4, 0xffffffff ;  /* 0xffffffff00047882 */ /* 0x000fc60000000000 */
[----:B------:R-:W-:Y:S05]  /*15c90*/  BRA.DIV UR4, `(.L_x_4389) ;  /* 0x0000001a043c7947 */ /* 0x000fea000b800000 */
[----:B------:R-:W-:-:S13]  /*15ca0*/  ELECT P6, URZ, PT ;  /* 0x00000000003f782f */ /* 0x000fda00038c0000 */
.L_x_4440:
[----:B------:R-:W-:Y:S05]  /*15cb0*/  @!P6 BRA `(.L_x_4388) ;  /* 0x00000000007ce947 */ /* 0x000fea0003800000 */
[----:B------:R-:W-:-:S06]  /*15cc0*/  ULOP3.LUT UR4, UR40, 0x2, URZ, 0xfc, !UPT ;  /* 0x0000000228047892 */ /* 0x000fcc000f8efc3f */
[----:B--2---:R-:W-:-:S05]  /*15cd0*/  IMAD.U32 R2, RZ, RZ, UR4 ;  /* 0x00000004ff027e24 */ /* 0x004fca000f8e00ff */
[----:B------:R-:W-:-:S13]  /*15ce0*/  ISETP.NE.AND P2, PT, R2, 0x3, PT ;  /* 0x000000030200780c */ /* 0x000fda0003f45270 */
[----:B------:R-:W-:Y:S05]  /*15cf0*/  @!P2 BRA `(.L_x_4390) ;  /* 0x000000000004a947 */ /* 0x000fea0003800000 */
[----:B------:R-:W-:Y:S01]  /*15d00*/  BPT.TRAP 0x1 ;  /* 0x000000040000795c */ /* 0x000fe20000300000 */
.L_x_4390:
        /* <DEDUP_REMOVED lines=13> */
.L_x_4441:
[----:B------:R-:W1:Y:S02]  /*15de0*/  SYNCS.PHASECHK.TRANS64.TRYWAIT P0, [R7+URZ], R2 ;  /* 0x00000002070075a7 */ /* 0x000e64000800017f */
[----:B-1----:R-:W-:Y:S05]  /*15df0*/  @!P0 BRA `(.L_x_4392) ;  /* 0x0000001800188947 */ /* 0x002fea0003800000 */
.L_x_4442:
[----:B------:R-:W-:Y:S05]  /*15e00*/  @!P2 BRA `(.L_x_4393) ;  /* 0x000000000004a947 */ /* 0x000fea0003800000 */
[----:B------:R-:W-:Y:S01]  /*15e10*/  BPT.TRAP 0x1 ;  /* 0x000000040000795c */ /* 0x000fe20000300000 */
.L_x_4393:
[----:B------:R-:W-:-:S04]  /*15e20*/  VIADD R0, R0, 0x38860 ;  /* 0x0003886000007836 */ /* 0x000fc80000000000 */
[----:B------:R-:W-:-:S04]  /*15e30*/  IMAD R4, R19, 0x8, R0 ;  /* 0x0000000813047824 */ /* 0x000fc800078e0200 */
[----:B------:R-:W2:Y:S02]  /*15e40*/  SYNCS.PHASECHK.TRANS64.TRYWAIT P0, [R4+URZ], R5 ;  /* 0x00000005040075a7 */ /* 0x000ea4000800017f */
[----:B--2---:R-:W-:Y:S05]  /*15e50*/  @!P0 BRA `(.L_x_4394) ;  /* 0x0000001800148947 */ /* 0x004fea0003800000 */
.L_x_4443:
[----:B------:R-:W-:-:S07]  /*15e60*/  IMAD R3, R3, 0x8, R0 ;  /* 0x0000000803037824 */ /* 0x000fce00078e0200 */
.L_x_4395:
[----:B---3--:R3:W4:Y:S02]  /*15e70*/  SYNCS.PHASECHK.TRANS64.TRYWAIT P0, [R3+URZ], R2 ;  /* 0x00000002030075a7 */ /* 0x008724000800017f */
[----:B----4-:R-:W-:Y:S05]  /*15e80*/  @!P0 NANOSLEEP.SYNCS 0x989680 ;  /* 0x009896800000895d */ /* 0x010fea0003900000 */
[----:B------:R-:W4:Y:S02]  /*15e90*/  @!P0 SYNCS.PHASECHK.TRANS64 P0, [R3+URZ], R2 ;  /* 0x00000002030085a7 */ /* 0x000f24000800007f */
[----:B----4-:R-:W-:Y:S05]  /*15ea0*/  @!P0 BRA `(.L_x_4395) ;  /* 0xfffffffc00f08947 */ /* 0x010fea000383ffff */
.L_x_4388:
[----:B------:R-:W-:Y:S05]  /*15eb0*/  BSYNC B0 ;  /* 0x0000000000007941 */ /* 0x000fea0003800000 */
.L_x_4387:
[----:B------:R-:W-:Y:S05]  /*15ec0*/  EXIT ;  /* 0x000000000000794d */ /* 0x000fea0003800000 */
.L_x_4230:
[----:B0-----:R0:W1:Y:S02]  /*15ed0*/  SYNCS.PHASECHK.TRANS64.TRYWAIT P1, [R17+URZ+0x38800], R4 ;  /* 0x03880004110075a7 */ /* 0x001064000802017f */
[----:B-1----:R-:W-:Y:S05]  /*15ee0*/  @!P1 NANOSLEEP.SYNCS 0x989680 ;  /* 0x009896800000995d */ /* 0x002fea0003900000 */
[----:B------:R-:W1:Y:S02]  /*15ef0*/  @!P1 SYNCS.PHASECHK.TRANS64 P1, [R17+URZ+0x38800], R4 ;  /* 0x03880004110095a7 */ /* 0x000e64000802007f */
[----:B-1----:R-:W-:Y:S05]  /*15f00*/  @!P1 BRA `(.L_x_4230) ;  /* 0xfffffffc00f09947 */ /* 0x002fea000383ffff */
[----:B------:R-:W-:Y:S05]  /*15f10*/  BRA `(.L_x_4396) ;  /* 0xfffffed8005c7947 */ /* 0x000fea000383ffff */
.L_x_4234:
[----:B--2---:R2:W3:Y:S02]  /*15f20*/  SYNCS.PHASECHK.TRANS64.TRYWAIT P1, [R6+URZ+0x38830], R7 ;  /* 0x03883007060075a7 */ /* 0x0044e4000802017f */
[----:B---3--:R-:W-:Y:S05]  /*15f30*/  @!P1 NANOSLEEP.SYNCS 0x989680 ;  /* 0x009896800000995d */ /* 0x008fea0003900000 */
[----:B------:R-:W3:Y:S02]  /*15f40*/  @!P1 SYNCS.PHASECHK.TRANS64 P1, [R6+URZ+0x38830], R7 ;  /* 0x03883007060095a7 */ /* 0x000ee4000802007f */
[----:B---3--:R-:W-:Y:S05]  /*15f50*/  @!P1 BRA `(.L_x_4234) ;  /* 0xfffffffc00f09947 */ /* 0x008fea000383ffff */
[----:B------:R-:W-:Y:S05]  /*15f60*/  BRA `(.L_x_4233) ;  /* 0xfffffed8007c7947 */ /* 0x000fea000383ffff */
.L_x_4235:
[----:B---3--:R3:W4:Y:S02]  /*15f70*/  SYNCS.PHASECHK.TRANS64.TRYWAIT P1, [R17+URZ+0x38810], R4 ;  /* 0x03881004110075a7 */ /* 0x008724000802017f */
[----:B----4-:R-:W-:Y:S05]  /*15f80*/  @!P1 NANOSLEEP.SYNCS 0x989680 ;  /* 0x009896800000995d */ /* 0x010fea0003900000 */
[----:B------:R-:W4:Y:S02]  /*15f90*/  @!P1 SYNCS.PHASECHK.TRANS64 P1, [R17+URZ+0x38810], R4 ;  /* 0x03881004110095a7 */ /* 0x000f24000802007f */
[----:B----4-:R-:W-:Y:S05]  /*15fa0*/  @!P1 BRA `(.L_x_4235) ;  /* 0xfffffffc00f09947 */ /* 0x010fea000383ffff */
[----:B------:R-:W-:Y:S05]  /*15fb0*/  BRA `(.L_x_4397) ;  /* 0xfffffedc00087947 */ /* 0x000fea000383ffff */
.L_x_4239:
[----:B0-----:R0:W3:Y:S02]  /*15fc0*/  SYNCS.PHASECHK.TRANS64.TRYWAIT P1, [R6+URZ+0x38850], R7 ;  /* 0x03885007060075a7 */ /* 0x0010e4000802017f */
[----:B---3--:R-:W-:Y:S05]  /*15fd0*/  @!P1 NANOSLEEP.SYNCS 0x989680 ;  /* 0x009896800000995d */ /* 0x008fea0003900000 */
[----:B------:R-:W3:Y:S02]  /*15fe0*/  @!P1 SYNCS.PHASECHK.TRANS64 P1, [R6+URZ+0x38850], R7 ;  /* 0x03885007060095a7 */ /* 0x000ee4000802007f */
[----:B---3--:R-:W-:Y:S05]  /*15ff0*/  @!P1 BRA `(.L_x_4239) ;  /* 0xfffffffc00f09947 */ /* 0x008fea000383ffff */
[----:B------:R-:W-:Y:S05]  /*16000*/  BRA `(.L_x_4238) ;  /* 0xfffffedc00387947 */ /* 0x000fea000383ffff */
.L_x_4244:
[----:B-1----:R1:W2:Y:S02]  /*16010*/  SYNCS.PHASECHK.TRANS64.TRYWAIT P3, [R9+URZ+0x38830], R8 ;  /* 0x03883008090075a7 */ /* 0x0022a4000806017f */
[----:B--2---:R-:W-:Y:S05]  /*16020*/  @!P3 NANOSLEEP.SYNCS 0x989680 ;  /* 0x009896800000b95d */ /* 0x004fea0003900000 */
[----:B------:R-:W2:Y:S02]  /*16030*/  @!P3 SYNCS.PHASECHK.TRANS64 P3, [R9+URZ+0x38830], R8 ;  /* 0x038830080900b5a7 */ /* 0x000ea4000806007f */
[----:B--2---:R-:W-:Y:S05]  /*16040*/  @!P3 BRA `(.L_x_4244) ;  /* 0xfffffffc00f0b947 */ /* 0x004fea000383ffff */
[----:B------:R-:W-:Y:S05]  /*16050*/  BRA `(.L_x_4243) ;  /* 0xffffff0400607947 */ /* 0x000fea000383ffff */
.L_x_4248:
[----:B---3--:R3:W4:Y:S02]  /*16060*/  SYNCS.PHASECHK.TRANS64.TRYWAIT P3, [R9+URZ+0x38850], R8 ;  /* 0x03885008090075a7 */ /* 0x008724000806017f */
[----:B----4-:R-:W-:Y:S05]  /*16070*/  @!P3 NANOSLEEP.SYNCS 0x989680 ;  /* 0x009896800000b95d */ /* 0x010fea0003900000 */
[----:B------:R-:W4:Y:S02]  /*16080*/  @!P3 SYNCS.PHASECHK.TRANS64 P3, [R9+URZ+0x38850], R8 ;  /* 0x038850080900b5a7 */ /* 0x000f24000806007f */
[----:B----4-:R-:W-:Y:S05]  /*16090*/  @!P3 BRA `(.L_x_4248) ;  /* 0xfffffffc00f0b947 */ /* 0x010fea000383ffff */
[----:B------:R-:W-:Y:S05]  /*160a0*/  BRA `(.L_x_4247) ;  /* 0xffffff0400c47947 */ /* 0x000fea000383ffff */
.L_x_4254:
[----:B-1----:R1:W2:Y:S02]  /*160b0*/  SYNCS.PHASECHK.TRANS64.TRYWAIT P1, [R9+URZ+0x38830], R8 ;  /* 0x03883008090075a7 */ /* 0x0022a4000802017f */
[----:B--2---:R-:W-:Y:S05]  /*160c0*/  @!P1 NANOSLEEP.SYNCS 0x989680 ;  /* 0x009896800000995d */ /* 0x004fea0003900000 */
[----:B------:R-:W2:Y:S02]  /*160d0*/  @!P1 SYNCS.PHASECHK.TRANS64 P1, [R9+URZ+0x38830], R8 ;  /* 0x03883008090095a7 */ /* 0x000ea4000802007f */
[----:B--2---:R-:W-:Y:S05]  /*160e0*/  @!P1 BRA `(.L_x_4254) ;  /* 0xfffffffc00f09947 */ /* 0x004fea000383ffff */
[----:B------:R-:W-:Y:S05]  /*160f0*/  BRA `(.L_x_4253) ;  /* 0xffffff3400d07947 */ /* 0x000fea000383ffff */
.L_x_4258:
[----:B---3--:R3:W4:Y:S02]  /*16100*/  SYNCS.PHASECHK.TRANS64.TRYWAIT P1, [R9+URZ+0x38850], R8 ;  /* 0x03885008090075a7 */ /* 0x008724000802017f */
[----:B----4-:R-:W-:Y:S05]  /*16110*/  @!P1 NANOSLEEP.SYNCS 0x989680 ;  /* 0x009896800000995d */ /* 0x010fea0003900000 */
[----:B------:R-:W4:Y:S02]  /*16120*/  @!P1 SYNCS.PHASECHK.TRANS64 P1, [R9+URZ+0x38850], R8 ;  /* 0x03885008090095a7 */ /* 0x000f24000802007f */
[----:B----4-:R-:W-:Y:S05]  /*16130*/  @!P1 BRA `(.L_x_4258) ;  /* 0xfffffffc00f09947 */ /* 0x010fea000383ffff */
[----:B------:R-:W-:Y:S05]  /*16140*/  BRA `(.L_x_4257) ;  /* 0xffffff38002c7947 */ /* 0x000fea000383ffff */
.L_x_4282:
[----:B------:R-:W-:Y:S02]  /*16150*/  IMAD.MOV.U32 R13, RZ, RZ, R4 ;  /* 0x000000ffff0d7224 */ /* 0x000fe400078e0004 */
[----:B------:R-:W-:Y:S02]  /*16160*/  IMAD.MOV.U32 R12, RZ, RZ, RZ ;  /* 0x000000ffff0c7224 */ /* 0x000fe400078e00ff */
[----:B------:R-:W-:Y:S02]  /*16170*/  IMAD.MOV.U32 R11, RZ, RZ, 0x1f ;  /* 0x0000001fff0b7424 */ /* 0x000fe400078e00ff */
[----:B------:R-:W-:-:S07]  /*16180*/  IMAD.MOV.U32 R15, RZ, RZ, -0x1 ;  /* 0xffffffffff0f7424 */ /* 0x000fce00078e00ff */
[----:B0-----:R-:W-:Y:S05]  /*16190*/  WARPSYNC.COLLECTIVE R15, `(.L_x_4398) ;  /* 0x000000000f087348 */ /* 0x001fea0003c00000 */
[----:B------:R1:W2:Y:S02]  /*161a0*/  SHFL.IDX P6, R14, R13, R12, R11 ;  /* 0x0000000c0d0e7389 */ /* 0x0002a400000c000b */
[----:B012---:R-:W-:Y:S01]  /*161b0*/  ENDCOLLECTIVE ;  /* 0x000000000000791b */ /* 0x007fe20003800000 */
.L_x_4398:
[----:B------:R-:W-:Y:S05]  /*161c0*/  BRA `(.L_x_4399) ;  /* 0xffffffa400747947 */ /* 0x000fea000383ffff */
.L_x_4284:
[----:B------:R-:W-:Y:S01]  /*161d0*/  BSSY B0, `(.L_x_4400) ;  /* 0x0000006000007945 */ /* 0x000fe20003800000 */
[----:B------:R-:W-:-:S07]  /*161e0*/  IMAD.MOV.U32 R15, RZ, RZ, -0x1 ;  /* 0xffffffffff0f7424 */ /* 0x000fce00078e00ff */
[----:B01----:R-:W-:Y:S05]  /*161f0*/  WARPSYNC.COLLECTIVE R15, `(.L_x_4401) ;  /* 0x000000000f0c7348 */ /* 0x003fea0003c00000 */
[----:B------:R-:W-:Y:S02]  /*16200*/  ELECT P6, UR62, PT ;  /* 0x00000000003e782f */ /* 0x000fe400038c0000 */
[----:B------:R-:W-:Y:S01]  /*16210*/  MOV R14, UR62 ;  /* 0x0000003e000e7c02 */ /* 0x000fe20008000f00 */
[----:B01----:R-:W-:Y:S10]  /*16220*/  ENDCOLLECTIVE ;  /* 0x000000000000791b */ /* 0x003ff40003800000 */
.L_x_4401:
[----:B------:R-:W-:Y:S05]  /*16230*/  BSYNC B0 ;  /* 0x0000000000007941 */ /* 0x000fea0003800000 */
.L_x_4400:
[----:B------:R-:W-:Y:S05]  /*16240*/  BRA `(.L_x_4402) ;  /* 0xffffffa400787947 */ /* 0x000fea000383ffff */
.L_x_4286:
[----:B--2---:R2:W3:Y:S02]  /*16250*/  SYNCS.PHASECHK.TRANS64.TRYWAIT P0, [R0+URZ+0x38840], R2 ;  /* 0x03884002000075a7 */ /* 0x0044e4000800017f */
[----:B---3--:R-:W-:Y:S05]  /*16260*/  @!P0 NANOSLEEP.SYNCS 0x989680 ;  /* 0x009896800000895d */ /* 0x008fea0003900000 */
[----:B------:R-:W3:Y:S02]  /*16270*/  @!P0 SYNCS.PHASECHK.TRANS64 P0, [R0+URZ+0x38840], R2 ;  /* 0x03884002000085a7 */ /* 0x000ee4000800007f */
[----:B---3--:R-:W-:Y:S05]  /*16280*/  @!P0 BRA `(.L_x_4286) ;  /* 0xfffffffc00f08947 */ /* 0x008fea000383ffff */
[----:B------:R-:W-:Y:S05]  /*16290*/  BRA `(.L_x_4403) ;  /* 0xffffffa400d07947 */ /* 0x000fea000383ffff */
.L_x_4290:
        /* <DEDUP_REMOVED lines=8> */
.L_x_4404:
[----:B------:R-:W-:-:S04]  /*16320*/  IMAD R10, R6, 0x40, R10 ;  /* 0x00000040060a7824 */ /* 0x000fc800078e020a */
[----:B------:R-:W-:Y:S01]  /*16330*/  VIADD R6, R10, 0x20 ;  /* 0x000000200a067836 */ /* 0x000fe20000000000 */
[----:B------:R0:W-:Y:S01]  /*16340*/  STL [R1+0x14], R10 ;  /* 0x0000140a01007387 */ /* 0x0001e20000100800 */
[----:B------:R-:W-:Y:S02]  /*16350*/  IMAD.MOV.U32 R13, RZ, RZ, R0 ;  /* 0x000000ffff0d7224 */ /* 0x000fe400078e0000 */
[----:B------:R-:W-:-:S07]  /*16360*/  IMAD.MOV.U32 R4, RZ, RZ, R14 ;  /* 0x000000ffff047224 */ /* 0x000fce00078e000e */
[----:B0-----:R-:W-:Y:S05]  /*16370*/  WARPSYNC.COLLECTIVE R15, `(.L_x_4405) ;  /* 0x000000000f087348 */ /* 0x001fea0003c00000 */
[----:B------:R1:W2:Y:S02]  /*16380*/  SHFL.IDX P6, R14, R13, R12, R11 ;  /* 0x0000000c0d0e7389 */ /* 0x0002a400000c000b */
[----:B012---:R-:W-:Y:S01]  /*16390*/  ENDCOLLECTIVE ;  /* 0x000000000000791b */ /* 0x007fe20003800000 */
.L_x_4405:
[----:B------:R-:W-:Y:S02]  /*163a0*/  ULDC UR4, c[0x0][0x288] ;  /* 0x0000a20000047ab9 */ /* 0x000fe40000000800 */
[----:B------:R-:W-:Y:S02]  /*163b0*/  IMAD R2, R7, UR4, RZ ;  /* 0x0000000407027c24 */ /* 0x000fe4000f8e02ff */
[----:B------:R-:W-:-:S03]  /*163c0*/  VIADD R7, R10, 0x10 ;  /* 0x000000100a077836 */ /* 0x000fc60000000000 */
[----:B------:R-:W-:Y:S02]  /*163d0*/  ISETP.GE.AND P1, PT, R10, R2, PT ;  /* 0x000000020a00720c */ /* 0x000fe40003f26270 */
[----:B------:R0:W-:Y:S01]  /*163e0*/  STL [R1+0x20], R7 ;  /* 0x0000200701007387 */ /* 0x0001e20000100800 */
[----:B------:R-:W-:-:S03]  /*163f0*/  IMAD.MOV.U32 R13, RZ, RZ, R3 ;  /* 0x000000ffff0d7224 */ /* 0x000fc600078e0003 */
[----:B------:R0:W-:Y:S01]  /*16400*/  STL [R1+0x24], R6 ;  /* 0x0000240601007387 */ /* 0x0001e20000100800 */
[----:B------:R-:W-:Y:S02]  /*16410*/  IMAD.MOV.U32 R12, RZ, RZ, 0x1 ;  /* 0x00000001ff0c7424 */ /* 0x000fe400078e00ff */
[----:B------:R-:W-:-:S07]  /*16420*/  IMAD.MOV.U32 R5, RZ, RZ, R14 ;  /* 0x000000ffff057224 */ /* 0x000fce00078e000e */
[----:B0-----:R-:W-:Y:S05]  /*16430*/  WARPSYNC.COLLECTIVE R15, `(.L_x_4406) ;  /* 0x000000000f087348 */ /* 0x001fea0003c00000 */
[----:B------:R1:W2:Y:S02]  /*16440*/  SHFL.IDX P6, R14, R13, R12, R11 ;  /* 0x0000000c0d0e7389 */ /* 0x0002a400000c000b */
[----:B012---:R-:W-:Y:S01]  /*16450*/  ENDCOLLECTIVE ;  /* 0x000000000000791b */ /* 0x007fe20003800000 */
.L_x_4406:
        /* <DEDUP_REMOVED lines=15> */
.L_x_4407:
[----:B------:R-:W-:Y:S02]  /*16550*/  IMAD.MOV.U32 R13, RZ, RZ, R3 ;  /* 0x000000ffff0d7224 */ /* 0x000fe400078e0003 */
[----:B------:R-:W-:Y:S02]  /*16560*/  IMAD.MOV.U32 R12, RZ, RZ, 0x2 ;  /* 0x00000002ff0c7424 */ /* 0x000fe400078e00ff */
[----:B------:R-:W-:-:S07]  /*16570*/  IMAD.MOV.U32 R5, RZ, RZ, R14 ;  /* 0x000000ffff057224 */ /* 0x000fce00078e000e */
[----:B------:R-:W-:Y:S05]  /*16580*/  WARPSYNC.COLLECTIVE R15, `(.L_x_4408) ;  /* 0x000000000f087348 */ /* 0x000fea0003c00000 */
[----:B------:R0:W1:Y:S02]  /*16590*/  SHFL.IDX P6, R14, R13, R12, R11 ;  /* 0x0000000c0d0e7389 */ /* 0x00006400000c000b */
[----:B01----:R-:W-:Y:S01]  /*165a0*/  ENDCOLLECTIVE ;  /* 0x000000000000791b */ /* 0x003fe20003800000 */
.L_x_4408:
        /* <DEDUP_REMOVED lines=15> */
.L_x_4409:
[----:B------:R-:W-:Y:S02]  /*166a0*/  IMAD.MOV.U32 R13, RZ, RZ, R3 ;  /* 0x000000ffff0d7224 */ /* 0x000fe400078e0003 */
[----:B------:R-:W-:Y:S02]  /*166b0*/  IMAD.MOV.U32 R12, RZ, RZ, 0x3 ;  /* 0x00000003ff0c7424 */ /* 0x000fe400078e00ff */
[----:B------:R-:W-:-:S07]  /*166c0*/  IMAD.MOV.U32 R5, RZ, RZ, R14 ;  /* 0x000000ffff057224 */ /* 0x000fce00078e000e */
[----:B------:R-:W-:Y:S05]  /*166d0*/  WARPSYNC.COLLECTIVE R15, `(.L_x_4410) ;  /* 0x000000000f087348 */ /* 0x000fea0003c00000 */
[----:B------:R0:W1:Y:S02]  /*166e0*/  SHFL.IDX P6, R14, R13, R12, R11 ;  /* 0x0000000c0d0e7389 */ /* 0x00006400000c000b */
[----:B01----:R-:W-:Y:S01]  /*166f0*/  ENDCOLLECTIVE ;  /* 0x000000000000791b */ /* 0x003fe20003800000 */
.L_x_4410:
        /* <DEDUP_REMOVED lines=10> */
.L_x_4411:
[----:B------:R-:W-:Y:S01]  /*167a0*/  @!PT LDS RZ, [RZ] ;  /* 0x00000000fffff984 */ /* 0x000fe20000000800 */
[----:B------:R-:W-:Y:S01]  /*167b0*/  @!PT LDS RZ, [RZ] ;  /* 0x00000000fffff984 */ /* 0x000fe20000000800 */
[----:B------:R-:W-:Y:S01]  /*167c0*/  @!PT LDS RZ, [RZ] ;  /* 0x00000000fffff984 */ /* 0x000fe20000000800 */
[----:B------:R0:W-:Y:S01]  /*167d0*/  @!P1 LDGSTS.E.BYPASS.LTC128B.128 [R8+0x21400], desc[UR44][R4.64], !P0 ;  /* 0x2140000004089fae */ /* 0x0001e2000c101d6c */
[----:B------:R-:W-:Y:S01]  /*167e0*/  IMAD.MOV.U32 R0, RZ, RZ, R14 ;  /* 0x000000ffff007224 */ /* 0x000fe200078e000e */
[----:B------:R-:W-:Y:S06]  /*167f0*/  BRA `(.L_x_4412) ;  /* 0xffffffa800d47947 */ /* 0x000fec000383ffff */
.L_x_4294:
        /* <DEDUP_REMOVED lines=8> */
.L_x_4414:
[----:B------:R-:W-:Y:S05]  /*16880*/  BSYNC B0 ;  /* 0x0000000000007941 */ /* 0x000fea0003800000 */
.L_x_4413:
        /* <DEDUP_REMOVED lines=10> */
.L_x_4415:
        /* <DEDUP_REMOVED lines=46> */
.L_x_4416:
[----:B------:R-:W-:Y:S02]  /*16c10*/  IMAD.MOV.U32 R13, RZ, RZ, R0 ;  /* 0x000000ffff0d7224 */ /* 0x000fe400078e0000 */
[----:B------:R-:W-:-:S07]  /*16c20*/  IMAD.MOV.U32 R8, RZ, RZ, R14 ;  /* 0x000000ffff087224 */ /* 0x000fce00078e000e */
[----:B------:R-:W-:Y:S05]  /*16c30*/  WARPSYNC.COLLECTIVE R15, `(.L_x_4417) ;  /* 0x000000000f087348 */ /* 0x000fea0003c00000 */
[----:B------:R0:W1:Y:S02]  /*16c40*/  SHFL.IDX P6, R14, R13, R12, R11 ;  /* 0x0000000c0d0e7389 */ /* 0x00006400000c000b */
[----:B01----:R-:W-:Y:S01]  /*16c50*/  ENDCOLLECTIVE ;  /* 0x000000000000791b */ /* 0x003fe20003800000 */
.L_x_4417:
        /* <DEDUP_REMOVED lines=22> */
.L_x_4418:
        /* <DEDUP_REMOVED lines=21> */
.L_x_4419:
        /* <DEDUP_REMOVED lines=29> */
.L_x_4420:
[----:B------:R-:W-:Y:S02]  /*170e0*/  IMAD.MOV.U32 R13, RZ, RZ, R0 ;  /* 0x000000ffff0d7224 */ /* 0x000fe400078e0000 */
[----:B------:R-:W-:-:S07]  /*170f0*/  IMAD.MOV.U32 R6, RZ, RZ, R14 ;  /* 0x000000ffff067224 */ /* 0x000fce00078e000e */
[----:B------:R-:W-:Y:S05]  /*17100*/  WARPSYNC.COLLECTIVE R15, `(.L_x_4421) ;  /* 0x000000000f087348 */ /* 0x000fea0003c00000 */
[----:B------:R0:W1:Y:S02]  /*17110*/  SHFL.IDX P6, R14, R13, R12, R11 ;  /* 0x0000000c0d0e7389 */ /* 0x00006400000c000b */
[----:B01----:R-:W-:Y:S01]  /*17120*/  ENDCOLLECTIVE ;  /* 0x000000000000791b */ /* 0x003fe20003800000 */
.L_x_4421:
[----:B------:R-:W-:Y:S01]  /*17130*/  IMAD.MOV.U32 R0, RZ, RZ, R14 ;  /* 0x000000ffff007224 */ /* 0x000fe200078e000e */
[----:B------:R-:W-:Y:S06]  /*17140*/  BRA `(.L_x_4422) ;  /* 0xffffffb0001c7947 */ /* 0x000fec000383ffff */
.L_x_4299:
[----:B0-----:R0:W2:Y:S02]  /*17150*/  SYNCS.PHASECHK.TRANS64.TRYWAIT P0, [R17+URZ+0x38820], R0 ;  /* 0x03882000110075a7 */ /* 0x0010a4000800017f */
[----:B--2---:R-:W-:Y:S05]  /*17160*/  @!P0 NANOSLEEP.SYNCS 0x989680 ;  /* 0x009896800000895d */ /* 0x004fea0003900000 */
[----:B------:R-:W2:Y:S02]  /*17170*/  @!P0 SYNCS.PHASECHK.TRANS64 P0, [R17+URZ+0x38820], R0 ;  /* 0x03882000110085a7 */ /* 0x000ea4000800007f */
[----:B--2---:R-:W-:Y:S05]  /*17180*/  @!P0 BRA `(.L_x_4299) ;  /* 0xfffffffc00f08947 */ /* 0x004fea000383ffff */
[----:B------:R-:W-:Y:S05]  /*17190*/  BRA `(.L_x_4423) ;  /* 0xffffffb000d87947 */ /* 0x000fea000383ffff */
.L_x_4303:
[----:B0-----:R0:W2:Y:S02]  /*171a0*/  SYNCS.PHASECHK.TRANS64.TRYWAIT P0, [R0+URZ+0x38860], R2 ;  /* 0x03886002000075a7 */ /* 0x0010a4000800017f */
[----:B--2---:R-:W-:Y:S05]  /*171b0*/  @!P0 NANOSLEEP.SYNCS 0x989680 ;  /* 0x009896800000895d */ /* 0x004fea0003900000 */
[----:B------:R-:W2:Y:S02]  /*171c0*/  @!P0 SYNCS.PHASECHK.TRANS64 P0, [R0+URZ+0x38860], R2 ;  /* 0x03886002000085a7 */ /* 0x000ea4000800007f */
[----:B--2---:R-:W-:Y:S05]  /*171d0*/  @!P0 BRA `(.L_x_4303) ;  /* 0xfffffffc00f08947 */ /* 0x004fea000383ffff */
[----:B------:R-:W-:Y:S05]  /*171e0*/  BRA `(.L_x_4424) ;  /* 0xffffffb000f87947 */ /* 0x000fea000383ffff */
.L_x_4320:
[----:B-1----:R1:W2:Y:S02]  /*171f0*/  SYNCS.PHASECHK.TRANS64.TRYWAIT P0, [R3+URZ+0x38840], R2 ;  /* 0x03884002030075a7 */ /* 0x0022a4000800017f */
[----:B--2---:R-:W-:Y:S05]  /*17200*/  @!P0 NANOSLEEP.SYNCS 0x989680 ;  /* 0x009896800000895d */ /* 0x004fea0003900000 */
[----:B------:R-:W2:Y:S02]  /*17210*/  @!P0 SYNCS.PHASECHK.TRANS64 P0, [R3+URZ+0x38840], R2 ;  /* 0x03884002030085a7 */ /* 0x000ea4000800007f */
[----:B--2---:R-:W-:Y:S05]  /*17220*/  @!P0 BRA `(.L_x_4320) ;  /* 0xfffffffc00f08947 */ /* 0x004fea000383ffff */
[----:B------:R-:W-:Y:S05]  /*17230*/  BRA `(.L_x_4425) ;  /* 0xffffffbc00d87947 */ /* 0x000fea000383ffff */
.L_x_4325:
[----:B--2---:R2:W3:Y:S02]  /*17240*/  SYNCS.PHASECHK.TRANS64.TRYWAIT P0, [R3+URZ+0x38860], R2 ;  /* 0x03886002030075a7 */ /* 0x0044e4000800017f */
[----:B---3--:R-:W-:Y:S05]  /*17250*/  @!P0 NANOSLEEP.SYNCS 0x989680 ;  /* 0x009896800000895d */ /* 0x008fea0003900000 */
[----:B------:R-:W3:Y:S02]  /*17260*/  @!P0 SYNCS.PHASECHK.TRANS64 P0, [R3+URZ+0x38860], R2 ;  /* 0x03886002030085a7 */ /* 0x000ee4000800007f */
[----:B---3--:R-:W-:Y:S05]  /*17270*/  @!P0 BRA `(.L_x_4325) ;  /* 0xfffffffc00f08947 */ /* 0x008fea000383ffff */
[----:B------:R-:W-:Y:S05]  /*17280*/  BRA `(.L_x_4426) ;  /* 0xffffffc000507947 */ /* 0x000fea000383ffff */
.L_x_4341:
[----:B0-----:R0:W1:Y:S02]  /*17290*/  SYNCS.PHASECHK.TRANS64.TRYWAIT P0, [R4+URZ+0x38840], R2 ;  /* 0x03884002040075a7 */ /* 0x001064000800017f */
[----:B-1----:R-:W-:Y:S05]  /*172a0*/  @!P0 NANOSLEEP.SYNCS 0x989680 ;  /* 0x009896800000895d */ /* 0x002fea0003900000 */
[----:B------:R-:W1:Y:S02]  /*172b0*/  @!P0 SYNCS.PHASECHK.TRANS64 P0, [R4+URZ+0x38840], R2 ;  /* 0x03884002040085a7 */ /* 0x000e64000800007f */
[----:B-1----:R-:W-:Y:S05]  /*172c0*/  @!P0 BRA `(.L_x_4341) ;  /* 0xfffffffc00f08947 */ /* 0x002fea000383ffff */
[----:B------:R-:W-:Y:S05]  /*172d0*/  BRA `(.L_x_4427) ;  /* 0xffffffcc001c7947 */ /* 0x000fea000383ffff */
.L_x_4346:
[----:B-1----:R1:W2:Y:S02]  /*172e0*/  SYNCS.PHASECHK.TRANS64.TRYWAIT P0, [R4+URZ+0x38860], R2 ;  /* 0x03886002040075a7 */ /* 0x0022a4000800017f */
[----:B--2---:R-:W-:Y:S05]  /*172f0*/  @!P0 NANOSLEEP.SYNCS 0x989680 ;  /* 0x009896800000895d */ /* 0x004fea0003900000 */
[----:B------:R-:W2:Y:S02]  /*17300*/  @!P0 SYNCS.PHASECHK.TRANS64 P0, [R4+URZ+0x38860], R2 ;  /* 0x03886002040085a7 */ /* 0x000ea4000800007f */
[----:B--2---:R-:W-:Y:S05]  /*17310*/  @!P0 BRA `(.L_x_4346) ;  /* 0xfffffffc00f08947 */ /* 0x004fea000383ffff */
[----:B------:R-:W-:Y:S05]  /*17320*/  BRA `(.L_x_4428) ;  /* 0xffffffcc00947947 */ /* 0x000fea000383ffff */
.L_x_4361:
[----:B-1----:R1:W2:Y:S02]  /*17330*/  SYNCS.PHASECHK.TRANS64.TRYWAIT P0, [R4+URZ+0x38840], R2 ;  /* 0x03884002040075a7 */ /* 0x0022a4000800017f */
[----:B--2---:R-:W-:Y:S05]  /*17340*/  @!P0 NANOSLEEP.SYNCS 0x989680 ;  /* 0x009896800000895d */ /* 0x004fea0003900000 */
[----:B------:R-:W2:Y:S02]  /*17350*/  @!P0 SYNCS.PHASECHK.TRANS64 P0, [R4+URZ+0x38840], R2 ;  /* 0x03884002040085a7 */ /* 0x000ea4000800007f */
[----:B--2---:R-:W-:Y:S05]  /*17360*/  @!P0 BRA `(.L_x_4361) ;  /* 0xfffffffc00f08947 */ /* 0x004fea000383ffff */
[----:B------:R-:W-:Y:S05]  /*17370*/  BRA `(.L_x_4429) ;  /* 0xffffffd800487947 */ /* 0x000fea000383ffff */
.L_x_4366:
[----:B--2---:R2:W3:Y:S02]  /*17380*/  SYNCS.PHASECHK.TRANS64.TRYWAIT P0, [R4+URZ+0x38860], R2 ;  /* 0x03886002040075a7 */ /* 0x0044e4000800017f */
[----:B---3--:R-:W-:Y:S05]  /*17390*/  @!P0 NANOSLEEP.SYNCS 0x989680 ;  /* 0x009896800000895d */ /* 0x008fea0003900000 */
[----:B------:R-:W3:Y:S02]  /*173a0*/  @!P0 SYNCS.PHASECHK.TRANS64 P0, [R4+URZ+0x38860], R2 ;  /* 0x03886002040085a7 */ /* 0x000ee4000800007f */
[----:B---3--:R-:W-:Y:S05]  /*173b0*/  @!P0 BRA `(.L_x_4366) ;  /* 0xfffffffc00f08947 */ /* 0x008fea000383ffff */
[----:B------:R-:W-:Y:S05]  /*173c0*/  BRA `(.L_x_4430) ;  /* 0xffffffd800c07947 */ /* 0x000fea000383ffff */
.L_x_4382:
[----:B------:R-:W-:Y:S01]  /*173d0*/  BSSY B0, `(.L_x_4431) ;  /* 0x0000008000007945 */ /* 0x000fe20003800000 */
[----:B-----5:R-:W-:Y:S02]  /*173e0*/  IMAD.MOV.U32 R13, RZ, RZ, R3 ;  /* 0x000000ffff0d7224 */ /* 0x020fe400078e0003 */
[----:B------:R-:W-:Y:S02]  /*173f0*/  IMAD.MOV.U32 R12, RZ, RZ, RZ ;  /* 0x000000ffff0c7224 */ /* 0x000fe400078e00ff */
[----:B------:R-:W-:Y:S02]  /*17400*/  IMAD.MOV.U32 R11, RZ, RZ, 0x1f ;  /* 0x0000001fff0b7424 */ /* 0x000fe400078e00ff */
[----:B------:R-:W-:-:S07]  /*17410*/  IMAD.MOV.U32 R15, RZ, RZ, -0x1 ;  /* 0xffffffffff0f7424 */ /* 0x000fce00078e00ff */
[----:B0123--:R-:W-:Y:S05]  /*17420*/  WARPSYNC.COLLECTIVE R15, `(.L_x_4432) ;  /* 0x000000000f087348 */ /* 0x00ffea0003c00000 */
[----:B------:R4:W0:Y:S02]  /*17430*/  SHFL.IDX P6, R14, R13, R12, R11 ;  /* 0x0000000c0d0e7389 */ /* 0x00082400000c000b */
[----:B01234-:R-:W-:Y:S01]  /*17440*/  ENDCOLLECTIVE ;  /* 0x000000000000791b */ /* 0x01ffe20003800000 */
.L_x_4432:
[----:B------:R-:W-:Y:S05]  /*17450*/  BSYNC B0 ;  /* 0x0000000000007941 */ /* 0x000fea0003800000 */
.L_x_4431:
[----:B------:R-:W-:Y:S05]  /*17460*/  BRA `(.L_x_4433) ;  /* 0xffffffe4007c7947 */ /* 0x000fea000383ffff */
.L_x_4385:
[----:B0-----:R0:W2:Y:S02]  /*17470*/  SYNCS.PHASECHK.TRANS64.TRYWAIT P0, [R0+URZ+0x38820], R3 ;  /* 0x03882003000075a7 */ /* 0x0010a4000800017f */
[----:B--2---:R-:W-:Y:S05]  /*17480*/  @!P0 NANOSLEEP.SYNCS 0x989680 ;  /* 0x009896800000895d */ /* 0x004fea0003900000 */
[----:B------:R-:W2:Y:S02]  /*17490*/  @!P0 SYNCS.PHASECHK.TRANS64 P0, [R0+URZ+0x38820], R3 ;  /* 0x03882003000085a7 */ /* 0x000ea4000800007f */
[----:B--2---:R-:W-:Y:S05]  /*174a0*/  @!P0 BRA `(.L_x_4385) ;  /* 0xfffffffc00f08947 */ /* 0x004fea000383ffff */
[----:B------:R-:W-:Y:S05]  /*174b0*/  BRA `(.L_x_4434) ;  /* 0xffffffe400c87947 */ /* 0x000fea000383ffff */
.L_x_4386:
        /* <DEDUP_REMOVED lines=11> */
.L_x_4436:
[----:B------:R-:W-:Y:S05]  /*17570*/  BSYNC B0 ;  /* 0x0000000000007941 */ /* 0x000fea0003800000 */
.L_x_4435:
[----:B------:R-:W-:Y:S05]  /*17580*/  BRA `(.L_x_4437) ;  /* 0xffffffe400b07947 */ /* 0x000fea000383ffff */
.L_x_4389:
[----:B------:R-:W-:Y:S01]  /*17590*/  BSSY B1, `(.L_x_4438) ;  /* 0x0000006000017945 */ /* 0x000fe20003800000 */
[----:B------:R-:W-:-:S07]  /*175a0*/  IMAD.MOV.U32 R15, RZ, RZ, -0x1 ;  /* 0xffffffffff0f7424 */ /* 0x000fce00078e00ff */
[----:B012---:R-:W-:Y:S05]  /*175b0*/  WARPSYNC.COLLECTIVE R15, `(.L_x_4439) ;  /* 0x000000000f0c7348 */ /* 0x007fea0003c00000 */
[----:B------:R-:W-:Y:S02]  /*175c0*/  ELECT P6, UR62, PT ;  /* 0x00000000003e782f */ /* 0x000fe400038c0000 */
[----:B------:R-:W-:Y:S01]  /*175d0*/  MOV R14, UR62 ;  /* 0x0000003e000e7c02 */ /* 0x000fe20008000f00 */
[----:B012---:R-:W-:Y:S10]  /*175e0*/  ENDCOLLECTIVE ;  /* 0x000000000000791b */ /* 0x007ff40003800000 */
.L_x_4439:
[----:B------:R-:W-:Y:S05]  /*175f0*/  BSYNC B1 ;  /* 0x0000000000017941 */ /* 0x000fea0003800000 */
.L_x_4438:
[----:B------:R-:W-:Y:S05]  /*17600*/  BRA `(.L_x_4440) ;  /* 0xffffffe400a87947 */ /* 0x000fea000383ffff */
.L_x_4391:
[----:B0-----:R0:W1:Y:S02]  /*17610*/  SYNCS.PHASECHK.TRANS64.TRYWAIT P0, [R6+URZ], R5 ;  /* 0x00000005060075a7 */ /* 0x001064000800017f */
[----:B-1----:R-:W-:Y:S05]  /*17620*/  @!P0 NANOSLEEP.SYNCS 0x989680 ;  /* 0x009896800000895d */ /* 0x002fea0003900000 */
[----:B------:R-:W1:Y:S02]  /*17630*/  @!P0 SYNCS.PHASECHK.TRANS64 P0, [R6+URZ], R5 ;  /* 0x00000005060085a7 */ /* 0x000e64000800007f */
[----:B-1----:R-:W-:Y:S05]  /*17640*/  @!P0 BRA `(.L_x_4391) ;  /* 0xfffffffc00f08947 */ /* 0x002fea000383ffff */
[----:B------:R-:W-:Y:S05]  /*17650*/  BRA `(.L_x_4441) ;  /* 0xffffffe400e07947 */ /* 0x000fea000383ffff */
.L_x_4392:
[----:B-1----:R1:W2:Y:S02]  /*17660*/  SYNCS.PHASECHK.TRANS64.TRYWAIT P0, [R7+URZ], R2 ;  /* 0x00000002070075a7 */ /* 0x0022a4000800017f */
[----:B--2---:R-:W-:Y:S05]  /*17670*/  @!P0 NANOSLEEP.SYNCS 0x989680 ;  /* 0x009896800000895d */ /* 0x004fea0003900000 */
[----:B------:R-:W2:Y:S02]  /*17680*/  @!P0 SYNCS.PHASECHK.TRANS64 P0, [R7+URZ], R2 ;  /* 0x00000002070085a7 */ /* 0x000ea4000800007f */
[----:B--2---:R-:W-:Y:S05]  /*17690*/  @!P0 BRA `(.L_x_4392) ;  /* 0xfffffffc00f08947 */ /* 0x004fea000383ffff */
[----:B------:R-:W-:Y:S05]  /*176a0*/  BRA `(.L_x_4442) ;  /* 0xffffffe400d47947 */ /* 0x000fea000383ffff */
.L_x_4394:
[----:B--2---:R2:W3:Y:S02]  /*176b0*/  SYNCS.PHASECHK.TRANS64.TRYWAIT P0, [R4+URZ], R5 ;  /* 0x00000005040075a7 */ /* 0x0044e4000800017f */
[----:B---3--:R-:W-:Y:S05]  /*176c0*/  @!P0 NANOSLEEP.SYNCS 0x989680 ;  /* 0x009896800000895d */ /* 0x008fea0003900000 */
[----:B------:R-:W3:Y:S02]  /*176d0*/  @!P0 SYNCS.PHASECHK.TRANS64 P0, [R4+URZ], R5 ;  /* 0x00000005040085a7 */ /* 0x000ee4000800007f */
[----:B---3--:R-:W-:Y:S05]  /*176e0*/  @!P0 BRA `(.L_x_4394) ;  /* 0xfffffffc00f08947 */ /* 0x008fea000383ffff */
[----:B------:R-:W-:Y:S05]  /*176f0*/  BRA `(.L_x_4443) ;  /* 0xffffffe400d87947 */ /* 0x000fea000383ffff */
.L_x_4444:
        /* <DEDUP_REMOVED lines=16> */
.L_x_5880:


//--------------------- .text._ZN7cutlass13device_kernelIN5flash11enable_sm90INS1_16FlashAttnFwdSm90INS1_25CollectiveMainloopFwdSm90ILi2EN4cute5tupleIJNS5_1CILi1EEES8_S8_EEENS6_IJNS7_ILi64EEESA_SA_EEELi512ENS_6half_tEfNS_4arch4Sm90ELb1ELb0ELb0ELb1ELb0ELb0ELb0ELb0ELb0ELb1ELb0ELb0EEENS1_21CollectiveEpilogueFwdINS6_IJSA_NS7_ILi512EEESA_EEES9_SC_SE_Li256ELb1ELb1ELb0ELb0EEENS1_36VarlenDynamicPersistentTileSchedulerILi64ELi64ELi256ELi128ELb0ELb1ELb1ELb1ELb1ELb1EEEEEEEEEvNT_6ParamsE --------------------------
	.section	.text._ZN7cutlass13device_kernelIN5flash11enable_sm90INS1_16FlashAttnFwdSm90INS1_25CollectiveMainloopFwdSm90ILi2EN4cute5tupleIJNS5_1CILi1EEES8_S8_EEENS6_IJNS7_ILi64EEESA_SA_EEELi512ENS_6half_tEfNS_4arch4Sm90ELb1ELb0ELb0ELb1ELb0ELb0ELb0ELb0ELb0ELb1ELb0ELb0EEENS1_21CollectiveEpilogueFwdINS6_IJSA_NS7_ILi512EEESA_EEES9_SC_SE_Li256ELb1ELb1ELb0ELb0EEENS1_36VarlenDynamicPersistentTileSchedulerILi64ELi64ELi256ELi128ELb0ELb1ELb1ELb1ELb1ELb1EEEEEEEEEvNT_6ParamsE,"ax",@progbits
	.align	128
.text._ZN7cutlass13device_kernelIN5flash11enable_sm90INS1_16FlashAttnFwdSm90INS1_25CollectiveMainloopFwdSm90ILi2EN4cute5tupleIJNS5_1CILi1EEES8_S8_EEENS6_IJNS7_ILi64EEESA_SA_EEELi512ENS_6half_tEfNS_4arch4Sm90ELb1ELb0ELb0ELb1ELb0ELb0ELb0ELb0ELb0ELb1ELb0ELb0EEENS1_21CollectiveEpilogueFwdINS6_IJSA_NS7_ILi512EEESA_EEES9_SC_SE_Li256ELb1ELb1ELb0ELb0EEENS1_36VarlenDynamicPersistentTileSchedulerILi64ELi64ELi256ELi128ELb0ELb1ELb1ELb1ELb1ELb1EEEEEEEEEvNT_6ParamsE:
        .type           _ZN7cutlass13device_kernelIN5flash11enable_sm90INS1_16FlashAttnFwdSm90INS1_25CollectiveMainloopFwdSm90ILi2EN4cute5tupleIJNS5_1CILi1EEES8_S8_EEENS6_IJNS7_ILi64EEESA_SA_EEELi512ENS_6half_tEfNS_4arch4Sm90ELb1ELb0ELb0ELb1ELb0ELb0ELb0ELb0ELb0ELb1ELb0ELb0EEENS1_21CollectiveEpilogueFwdINS6_IJSA_NS7_ILi512EEESA_EEES9_SC_SE_Li256ELb1ELb1ELb0ELb0EEENS1_36VarlenDynamicPersistentTileSchedulerILi64ELi64ELi256ELi128ELb0ELb1ELb1ELb1ELb1ELb1EEEEEEEEEvNT_6ParamsE,@function
        .size           _ZN7cutlass13device_kernelIN5flash11enable_sm90INS1_16FlashAttnFwdSm90INS1_25CollectiveMainloopFwdSm90ILi2EN4cute5tupleIJNS5_1CILi1EEES8_S8_EEENS6_IJNS7_ILi64EEESA_SA_EEELi512ENS_6half_tEfNS_4arch4Sm90ELb1ELb0ELb0ELb1ELb0ELb0ELb0ELb0ELb0ELb1ELb0ELb0EEENS1_21CollectiveEpilogueFwdINS6_IJSA_NS7_ILi512EEESA_EEES9_SC_SE_Li256ELb1ELb1ELb0ELb0EEENS1_36VarlenDynamicPersistentTileSchedulerILi64ELi64ELi256ELi128ELb0ELb1ELb1ELb1ELb1ELb1EEEEEEEEEvNT_6ParamsE,(.L_x_5881 - _ZN7cutlass13device_kernelIN5flash11enable_sm90INS1_16FlashAttnFwdSm90INS1_25CollectiveMainloopFwdSm90ILi2EN4cute5tupleIJNS5_1CILi1EEES8_S8_EEENS6_IJNS7_ILi64EEESA_SA_EEELi512ENS_6half_tEfNS_4arch4Sm90ELb1ELb0ELb0ELb1ELb0ELb0ELb0ELb0ELb0ELb1ELb0ELb0EEENS1_21CollectiveEpilogueFwdINS6_IJSA_NS7_ILi512EEESA_EEES9_SC_SE_Li256ELb1ELb1ELb0ELb0EEENS1_36VarlenDynamicPersistentTileSchedulerILi64ELi64ELi256ELi128ELb0ELb1ELb1ELb1ELb1ELb1EEEEEEEEEvNT_6ParamsE)
        .other          _ZN7cutlass13device_kernelIN5flash11enable_sm90INS1_16FlashAttnFwdSm90INS1_25CollectiveMainloopFwdSm90ILi2EN4cute5tupleIJNS5_1CILi1EEES8_S8_EEENS6_IJNS7_ILi64EEESA_SA_EEELi512ENS_6half_tEfNS_4arch4Sm90ELb1ELb0ELb0ELb1ELb0ELb0ELb0ELb0ELb0ELb1ELb0ELb0EEENS1_21CollectiveEpilogueFwdINS6_IJSA_NS7_ILi512EEESA_EEES9_SC_SE_Li256ELb1ELb1ELb0ELb0EEENS1_36VarlenDynamicPersistentTileSchedulerILi64ELi64ELi256ELi128ELb0ELb1ELb1ELb1ELb1ELb1EEEEEEEEEvNT_6ParamsE,@"STO_CUDA_ENTRY STV_DEFAULT"
_ZN7cutlass13device_kernelIN5flash11enable_sm90INS1_16FlashAttnFwdSm90INS1_25CollectiveMainloopFwdSm90ILi2EN4cute5tupleIJNS5_1CILi1EEES8_S8_EEENS6_IJNS7_ILi64EEESA_SA_EEELi512ENS_6half_tEfNS_4arch4Sm90ELb1ELb0ELb0ELb1ELb0ELb0ELb0ELb0ELb0ELb1ELb0ELb0EEENS1_21CollectiveEpilogueFwdINS6_IJSA_NS7_ILi512EEESA_EEES9_SC_SE_Li256ELb1ELb1ELb0ELb0EEENS1_36VarlenDynamicPersistentTileSchedulerILi64ELi64ELi256ELi128ELb0ELb1ELb1ELb1ELb1ELb1EEEEEEEEEvNT_6ParamsE:
        /* <DEDUP_REMOVED lines=18> */
.L_x_4446:
[----:B------:R-:W-:Y:S05]  /*0120*/  BSYNC B0 ;  /* 0x0000000000007941 */ /* 0x000fea0003800000 */
.L_x_4445:
        /* <DEDUP_REMOVED lines=37> */
.L_x_4447:
        /* <DEDUP_REMOVED lines=22> */
.L_x_4448:
        /* <DEDUP_REMOVED lines=18> */
.L_x_4449:
        /* <DEDUP_REMOVED lines=22> */
.L_x_4450:
        /* <DEDUP_REMOVED lines=22> */
.L_x_4451:
[----:B------:R-:W-:Y:S01]  /*08c0*/  PLOP3.LUT P0, PT, PT, PT, UP0, 0x80, 0x0 ;  /* 0x000000000000781c */ /* 0x000fe20003f0f008 */
[----:B------:R-:W-:Y:S01]  /*08d0*/  UMOV UR36, 0x1 ;  /* 0x0000000100247882 */ /* 0x000fe20000000000 */
[----:B------:R-:W-:Y:S01]  /*08e0*/  NOP ;  /* 0x0000000000007918 */ /* 0x000fe20000000000 */
[----:B------:R-:W-:Y:S01]  /*08f0*/  USEL UR36, UR36, 0x2, !UP0 ;  /* 0x0000000224247887 */ /* 0x000fe2000c000000 */
[----:B------:R-:W-:Y:S01]  /*0900*/  ULDC.64 UR40, c[0x0][0x208] ;  /* 0x0000820000287ab9 */ /* 0x000fe20000000a00 */
[----:B012-4-:R-:W-:Y:S08]  /*0910*/  BAR.SYNC.DEFER_BLOCKING 0x0 ;  /* 0x0000000000007b1d */ /* 0x017ff00000010000 */
[----:B------:R-:W-:Y:S05]  /*0920*/  @!P0 BRA `(.L_x_4452) ;  /* 0x000000b8004c8947 */ /* 0x000fea0003800000 */
.L_x_4453:
        /* <DEDUP_REMOVED lines=28> */
[----:B------:R-:W-:Y:S01]  /*0af0*/  LEA.HI R3, R0, R197, RZ, 0x4 ;  /* 0x000000c500037211 */ /* 0x000fe200078f20ff */
[----:B------:R-:W-:-:S03]  /*0b00*/  UMOV UR37, URZ ;  /* 0x0000003f00257c82 */ /* 0x000fc60008000000 */
[----:B------:R-:W-:Y:S02]  /*0b10*/  SHF.R.S32.HI R2, RZ, 0x4, R3 ;  /* 0x00000004ff027819 */ /* 0x000fe40000011403 */
[C---:B------:R-:W-:Y:S02]  /*0b20*/  LOP3.LUT R6, R3.reuse, 0xfffffff0, RZ, 0xc0, !PT ;  /* 0xfffffff003067812 */ /* 0x040fe400078ec0ff */
[----:B------:R-:W-:-:S03]  /*0b30*/  LEA.HI R4, R3, R2, RZ, 0x1 ;  /* 0x0000000203047211 */ /* 0x000fc600078f08ff */
[----:B------:R-:W-:Y:S01]  /*0b40*/  IMAD.IADD R6, R197, 0x1, -R6 ;  /* 0x00000001c5067824 */ /* 0x000fe200078e0a06 */
[----:B------:R-:W-:Y:S02]  /*0b50*/  LOP3.LUT R5, R4, 0x1ffffffe, RZ, 0xc0, !PT ;  /* 0x1ffffffe04057812 */ /* 0x000fe400078ec0ff */
[----:B------:R-:W-:-:S03]  /*0b60*/  LEA.HI R4, R0, R197, RZ, 0x5 ;  /* 0x000000c500047211 */ /* 0x000fc600078f28ff */
[----:B------:R-:W-:Y:S01]  /*0b70*/  IMAD.IADD R10, R2, 0x1, -R5 ;  /* 0x00000001020a7824 */ /* 0x000fe200078e0a05 */
[CC--:B------:R-:W-:Y:S02]  /*0b80*/  LEA.HI R5, R0.reuse, R197.reuse, RZ, 0x2 ;  /* 0x000000c500057211 */ /* 0x0c0fe400078f10ff */
[----:B------:R-:W-:Y:S02]  /*0b90*/  LEA.HI R2, R0, R197, RZ, 0x7 ;  /* 0x000000c500027211 */ /* 0x000fe400078f38ff */
[--C-:B------:R-:W-:Y:S02]  /*0ba0*/  SHF.R.S32.HI R12, RZ, 0x5, R4.reuse ;  /* 0x00000005ff0c7819 */ /* 0x100fe40000011404 */
[----:B------:R-:W-:Y:S02]  /*0bb0*/  SHF.R.S32.HI R3, RZ, 0x1f, R4 ;  /* 0x0000001fff037819 */ /* 0x000fe40000011404 */
[----:B------:R-:W-:Y:S02]  /*0bc0*/  LOP3.LUT R8, R5, 0xfffffffc, RZ, 0xc0, !PT ;  /* 0xfffffffc05087812 */ /* 0x000fe400078ec0ff */
[----:B------:R-:W-:-:S02]  /*0bd0*/  LOP3.LUT R4, R2, 0xffffff80, RZ, 0xc0, !PT ;  /* 0xffffff8002047812 */ /* 0x000fc400078ec0ff */
[----:B------:R-:W-:Y:S01]  /*0be0*/  LEA.HI R5, R3, R12, RZ, 0x2 ;  /* 0x0000000c03057211 */ /* 0x000fe200078f10ff */
[C---:B------:R-:W-:Y:S01]  /*0bf0*/  IMAD.IADD R8, R197.reuse, 0x1, -R8 ;  /* 0x00000001c5087824 */ /* 0x040fe200078e0a08 */
        /* <DEDUP_REMOVED lines=11> */
[-C--:B------:R-:W-:Y:S02]  /*0cb0*/  LEA.HI R5, R3, R4.reuse, RZ, 0x2 ;  /* 0x0000000403057211 */ /* 0x080fe400078f10ff */
[----:B------:R-:W-:Y:S01]  /*0cc0*/  LOP3.LUT R9, R7, 0xfffffff8, RZ, 0xc0, !PT ;  /* 0xfffffff807097812 */ /* 0x000fe200078ec0ff */
[----:B------:R-:W-:Y:S01]  /*0cd0*/  IMAD.IADD R185, R8, 0x1, -R11 ;  /* 0x0000000108b97824 */ /* 0x000fe200078e0a0b */
[----:B------:R-:W-:Y:S01]  /*0ce0*/  LOP3.LUT R11, R5, 0x7ffffffc, RZ, 0xc0, !PT ;  /* 0x7ffffffc050b7812 */ /* 0x000fe200078ec0ff */
[----:B------:R-:W-:Y:S01]  /*0cf0*/  IMAD.SHL.U32 R7, R7, 0x40, RZ ;  /* 0x0000004007077824 */ /* 0x000fe200078e00ff */
[----:B------:R-:W-:Y:S01]  /*0d00*/  SHF.R.S32.HI R8, RZ, 0x1f, R5 ;  /* 0x0000001fff087819 */ /* 0x000fe20000011405 */
[----:B------:R-:W-:Y:S01]  /*0d10*/  IMAD.IADD R9, R6, 0x1, -R9 ;  /* 0x0000000106097824 */ /* 0x000fe200078e0a09 */
[----:B------:R-:W-:Y:S01]  /*0d20*/  LEA.HI R6, R3, R4, RZ, 0x5 ;  /* 0x0000000403067211 */ /* 0x000fe200078f28ff */
[----:B------:R-:W-:Y:S01]  /*0d30*/  IMAD.IADD R11, R4, 0x1, -R11 ;  /* 0x00000001040b7824 */ /* 0x000fe200078e0a0b */
[----:B------:R-:W-:Y:S01]  /*0d40*/  SHF.R.S32.HI R3, RZ, 0x2, R5 ;  /* 0x00000002ff037819 */ /* 0x000fe20000011405 */
[----:B------:R-:W-:Y:S01]  /*0d50*/  IMAD.SHL.U32 R4, R9, 0x40, RZ ;  /* 0x0000004009047824 */ /* 0x000fe200078e00ff */
[----:B------:R-:W-:Y:S01]  /*0d60*/  LOP3.LUT R7, R7, 0x7ffffe00, RZ, 0xc0, !PT ;  /* 0x7ffffe0007077812 */ /* 0x000fe200078ec0ff */
[----:B------:R-:W-:Y:S01]  /*0d70*/  IMAD.SHL.U32 R5, R10, 0x8, RZ ;  /* 0x000000080a057824 */ /* 0x000fe200078e00ff */
[----:B------:R-:W-:-:S02]  /*0d80*/  LEA.HI R8, R8, R3, RZ, 0x3 ;  /* 0x0000000308087211 */ /* 0x000fc400078f18ff */
[----:B------:R-:W-:Y:S01]  /*0d90*/  LOP3.LUT R4, R4, 0x1c0, RZ, 0xc0, !PT ;  /* 0x000001c004047812 */ /* 0x000fe200078ec0ff */
[----:B------:R-:W-:Y:S01]  /*0da0*/  IMAD.U32 R196, R14, 0x40, R5 ;  /* 0x000000400ec47824 */ /* 0x000fe200078e0005 */
[----:B------:R-:W-:Y:S01]  /*0db0*/  LOP3.LUT R8, R8, 0xfffffff8, RZ, 0xc0, !PT ;  /* 0xfffffff808087812 */ /* 0x000fe200078ec0ff */
[----:B------:R-:W-:Y:S01]  /*0dc0*/  IMAD R7, R12, 0x400, R7 ;  /* 0x000004000c077824 */ /* 0x000fe200078e0207 */
[----:B------:R-:W-:Y:S02]  /*0dd0*/  LOP3.LUT R5, R4, 0x8, R5, 0xf8, !PT ;  /* 0x0000000804057812 */ /* 0x000fe400078ef805 */
[----:B------:R-:W-:Y:S01]  /*0de0*/  SHF.R.U32.HI R4, RZ, 0x3, R4 ;  /* 0x00000003ff047819 */ /* 0x000fe20000011604 */
[----:B------:R-:W-:Y:S01]  /*0df0*/  IMAD.IADD R3, R3, 0x1, -R8 ;  /* 0x0000000103037824 */ /* 0x000fe200078e0a08 */
[----:B------:R-:W-:Y:S02]  /*0e00*/  LEA.HI R0, R0, R197, RZ, 0x3 ;  /* 0x000000c500007211 */ /* 0x000fe400078f18ff */
[----:B------:R-:W-:-:S02]  /*0e10*/  LOP3.LUT R4, R5, R4, RZ, 0x3c, !PT ;  /* 0x0000000405047212 */ /* 0x000fc400078e3cff */
[----:B------:R-:W-:Y:S02]  /*0e20*/  LOP3.LUT R8, R0, 0xfffffff8, RZ, 0xc0, !PT ;  /* 0xfffffff800087812 */ /* 0x000fe400078ec0ff */
[----:B------:R-:W-:Y:S01]  /*0e30*/  R2P PR, R9, 0x6 ;  /* 0x0000000609007804 */ /* 0x000fe20000000000 */
[----:B------:R-:W-:Y:S01]  /*0e40*/  IMAD.IADD R4, R7, 0x1, R4 ;  /* 0x0000000107047824 */ /* 0x000fe200078e0204 */
[----:B------:R-:W-:Y:S01]  /*0e50*/  LEA.HI R2, R2, R193, RZ, 0x1 ;  /* 0x000000c102027211 */ /* 0x000fe200078f08ff */
[----:B------:R-:W-:Y:S01]  /*0e60*/  IMAD.IADD R191, R197, 0x1, -R8 ;  /* 0x00000001c5bf7824 */ /* 0x000fe200078e0a08 */
[----:B------:R-:W-:Y:S02]  /*0e70*/  SHF.R.S32.HI R6, RZ, 0x5, R6 ;  /* 0x00000005ff067819 */ /* 0x000fe40000011406 */
[----:B------:R-:W-:Y:S01]  /*0e80*/  LEA R19, R4, UR46, 0x1 ;  /* 0x0000002e04137c11 */ /* 0x000fe2000f8e08ff */
[----:B------:R-:W-:Y:S01]  /*0e90*/  IMAD.SHL.U32 R17, R191, 0x8, RZ ;  /* 0x00000008bf117824 */ /* 0x000fe200078e00ff */
[----:B------:R-:W-:Y:S01]  /*0ea0*/  LOP3.LUT R2, R2, 0xfffffe, RZ, 0xc0, !PT ;  /* 0x00fffffe02027812 */ /* 0x000fe200078ec0ff */
[----:B------:R-:W-:Y:S01]  /*0eb0*/  IMAD R16, R6, 0x10, R3 ;  /* 0x0000001006107824 */ /* 0x000fe200078e0203 */
[----:B------:R-:W-:Y:S01]  /*0ec0*/  SEL R23, R23, 0xffffffc0, !P2 ;  /* 0xffffffc017177807 */ /* 0x000fe20005000000 */
[----:B------:R-:W-:Y:S01]  /*0ed0*/  VIADD R184, R19, 0x26800 ;  /* 0x0002680013b87836 */ /* 0x000fe20000000000 */
[----:B------:R-:W-:Y:S01]  /*0ee0*/  SHF.R.S32.HI R192, RZ, 0x3, R0 ;  /* 0x00000003ffc07819 */ /* 0x000fe20000011400 */
[----:B------:R-:W-:-:S02]  /*0ef0*/  IMAD.IADD R2, R193, 0x1, -R2 ;  /* 0x00000001c1027824 */ /* 0x000fc400078e0a02 */
        /* <DEDUP_REMOVED lines=14> */
[----:B------:R-:W-:Y:S01]  /*0fe0*/  @P1 VIADD R22, R184, 0xffffffe0 ;  /* 0xffffffe0b8161836 */ /* 0x000fe20000000000 */
[----:B------:R-:W-:Y:S01]  /*0ff0*/  SHF.R.S32.HI R198, RZ, 0x1f, R194 ;  /* 0x0000001fffc67819 */ /* 0x000fe200000114c2 */
[----:B------:R-:W-:-:S02]  /*1000*/  IMAD.SHL.U32 R18, R2, 0x100, RZ ;  /* 0x0000010002127824 */ /* 0x000fc400078e00ff */
[----:B------:R-:W-:Y:S02]  /*1010*/  IMAD.IADD R184, R184, 0x1, R23 ;  /* 0x00000001b8b87824 */ /* 0x000fe400078e0217 */
[----:B------:R-:W-:Y:S02]  /*1020*/  IMAD.SHL.U32 R2, R11, 0x2, RZ ;  /* 0x000000020b027824 */ /* 0x000fe400078e00ff */
[----:B------:R-:W-:Y:S02]  /*1030*/  IMAD R185, R185, 0x8, R16 ;  /* 0x00000008b9b97824 */ /* 0x000fe400078e0210 */
[----:B------:R-:W-:-:S07]  /*1040*/  IMAD.IADD R23, R23, 0x1, R22 ;  /* 0x0000000117177824 */ /* 0x000fce00078e0216 */
.L_x_4509:
[----:B------:R-:W-:Y:S01]  /*1050*/  ULDC.64 UR8, c[0x0][0xc88] ;  /* 0x0003220000087ab9 */ /* 0x000fe20000000a00 */
[----:B------:R-:W-:Y:S01]  /*1060*/  ULDC.64 UR10, c[0x0][0xa18] ;  /* 0x00028600000a7ab9 */ /* 0x000fe20000000a00 */
[----:B------:R-:W-:Y:S02]  /*1070*/  UIMAD.WIDE UR8, UR7, 0x4, UR8 ;  /* 0x00000004070878a5 */ /* 0x000fe4000f8e0208 */
[----:B------:R-:W-:Y:S01]  /*1080*/  UISETP.NE.U32.AND UP1, UPT, UR10, URZ, UPT ;  /* 0x0000003f0a00728c */ /* 0x000fe2000bf25070 */
[----:B------:R-:W-:Y:S01]  /*1090*/  ULDC UR4, c[0x0][0x424] ;  /* 0x0001090000047ab9 */ /* 0x000fe20000000800 */
[----:B------:R-:W-:Y:S02]  /*10a0*/  ULDC UR7, c[0x0][0x2f0] ;  /* 0x0000bc0000077ab9 */ /* 0x000fe40000000800 */
[----:B0-23--:R-:W-:Y:S02]  /*10b0*/  IMAD.U32 R4, RZ, RZ, UR8 ;  /* 0x00000008ff047e24 */ /* 0x00dfe4000f8e00ff */
[----:B------:R-:W-:Y:S01]  /*10c0*/  IMAD.U32 R5, RZ, RZ, UR9 ;  /* 0x00000009ff057e24 */ /* 0x000fe2000f8e00ff */
[----:B------:R-:W-:-:S04]  /*10d0*/  ULDC.64 UR8, c[0x0][0xa28] ;  /* 0x00028a0000087ab9 */ /* 0x000fc80000000a00 */
[----:B------:R-:W2:Y:S01]  /*10e0*/  LDG.E R4, desc[UR40][R4.64] ;  /* 0x0000002804047981 */ /* 0x000ea2000c1e1900 */
[----:B------:R-:W-:Y:S02]  /*10f0*/  UISETP.NE.U32.AND UP0, UPT, UR8, URZ, UPT ;  /* 0x0000003f0800728c */ /* 0x000fe4000bf05070 */
[----:B------:R-:W-:Y:S02]  /*1100*/  UISETP.NE.AND.EX UP1, UPT, UR11, URZ, UPT, UP1 ;  /* 0x0000003f0b00728c */ /* 0x000fe4000bf25310 */
[----:B------:R-:W-:-:S04]  /*1110*/  UISETP.NE.AND.EX UP0, UPT, UR9, URZ, UPT, UP0 ;  /* 0x0000003f0900728c */ /* 0x000fc8000bf05300 */
[----:B------:R-:W-:Y:S02]  /*1120*/  PLOP3.LUT P2, PT, PT, PT, UP1, 0x80, 0x0 ;  /* 0x000000000000781c */ /* 0x000fe40003f4f018 */
[----:B------:R-:W-:Y:S02]  /*1130*/  PLOP3.LUT P0, PT, PT, PT, UP0, 0x80, 0x0 ;  /* 0x000000000000781c */ /* 0x000fe40003f0f008 */
[----:B--2---:R-:W-:-:S13]  /*1140*/  R2UR UR45, R4 ;  /* 0x00000000042d72ca */ /* 0x004fda00000e0000 */
[----:B------:R-:W-:Y:S02]  /*1150*/  USHF.R.S32.HI UR44, URZ, 0x1f, UR45 ;  /* 0x0000001f3f2c7899 */ /* 0x000fe4000801142d */
[----:B------:R-:W-:-:S04]  /*1160*/  @UP0 ULEA UR8, UP2, UR45, UR8, 0x2 ;  /* 0x000000082d080291 */ /* 0x000fc8000f84103f */
[----:B------:R-:W-:Y:S02]  /*1170*/  @UP0 ULEA.HI.X UR9, UR45, UR9, UR44, 0x2, UP2 ;  /* 0x000000092d090291 */ /* 0x000fe400090f142c */
[----:B------:R-:W-:Y:S01]  /*1180*/  @UP1 ULEA UR10, UP0, UR45, UR10, 0x2 ;  /* 0x0000000a2d0a1291 */ /* 0x000fe2000f80103f */
[----:B------:R-:W-:-:S03]  /*1190*/  IMAD.U32 R4, RZ, RZ, UR8 ;  /* 0x00000008ff047e24 */ /* 0x000fc6000f8e00ff */
[----:B------:R-:W-:Y:S01]  /*11a0*/  @UP1 ULEA.HI.X UR11, UR45, UR11, UR44, 0x2, UP0 ;  /* 0x0000000b2d0b1291 */ /* 0x000fe200080f142c */
[----:B------:R-:W-:Y:S01]  /*11b0*/  IMAD.U32 R5, RZ, RZ, UR9 ;  /* 0x00000009ff057e24 */ /* 0x000fe2000f8e00ff */
[----:B------:R-:W-:Y:S01]  /*11c0*/  ULDC.64 UR8, c[0x0][0x418] ;  /* 0x0001060000087ab9 */ /* 0x000fe20000000a00 */
[----:B-1----:R-:W-:-:S03]  /*11d0*/  IMAD.U32 R6, RZ, RZ, UR10 ;  /* 0x0000000aff067e24 */ /* 0x002fc6000f8e00ff */
[----:B----4-:R-:W-:Y:S01]  /*11e0*/  IMAD.U32 R7, RZ, RZ, UR11 ;  /* 0x0000000bff077e24 */ /* 0x010fe2000f8e00ff */
[----:B------:R-:W2:Y:S04]  /*11f0*/  @P0 LDG.E R4, desc[UR40][R4.64] ;  /* 0x0000002804040981 */ /* 0x000ea8000c1e1900 */
[----:B------:R-:W3:Y:S01]  /*1200*/  @P2 LDG.E R6, desc[UR40][R6.64] ;  /* 0x0000002806062981 */ /* 0x000ee2000c1e1900 */
[----:B------:R-:W-:Y:S01]  /*1210*/  UISETP.NE.U32.AND UP0, UPT, UR8, URZ, UPT ;  /* 0x0000003f0800728c */ /* 0x000fe2000bf05070 */
[----:B------:R-:W-:Y:S01]  /*1220*/  UMOV UR50, URZ ;  /* 0x0000003f00327c82 */ /* 0x000fe20008000000 */
[----:B------:R-:W-:Y:S02]  /*1230*/  ULDC UR51, c[0x0][0x288] ;  /* 0x0000a20000337ab9 */ /* 0x000fe40000000800 */
[----:B------:R-:W-:Y:S01]  /*1240*/  UISETP.NE.AND.EX UP0, UPT, UR9, URZ, UPT, UP0 ;  /* 0x0000003f0900728c */ /* 0x000fe2000bf05300 */
[----:B------:R-:W-:-:S02]  /*1250*/  UMOV UR43, UR6 ;  /* 0x00000006002b7c82 */ /* 0x000fc40008000000 */
[----:B------:R-:W-:Y:S01]  /*1260*/  ULDC.64 UR8, c[0x0][0xa20] ;  /* 0x0002880000087ab9 */ /* 0x000fe20000000a00 */
[----:B------:R-:W-:Y:S01]  /*1270*/  USEL UR4, UR4, 0x1, UP0 ;  /* 0x0000000104047887 */ /* 0x000fe20008000000 */
[----:B------:R-:W-:-:S03]  /*1280*/  ISETP.NE.U32.AND P1, PT, RZ, UR8, PT ;  /* 0x00000008ff007c0c */ /* 0x000fc6000bf25070 */
        /* <DEDUP_REMOVED lines=18> */
.L_x_4454:
[----:B------:R-:W-:Y:S05]  /*13b0*/  @!P1 BRA `(.L_x_4455) ;  /* 0x00000000001c9947 */ /* 0x000fea0003800000 */
[----:B------:R-:W-:-:S04]  /*13c0*/  ULEA UR4, UP0, UR45, UR8, 0x2 ;  /* 0x000000082d047291 */ /* 0x000fc8000f80103f */
[----:B------:R-:W-:Y:S02]  /*13d0*/  ULEA.HI.X UR6, UR45, UR9, UR44, 0x2, UP0 ;  /* 0x000000092d067291 */ /* 0x000fe400080f142c */
[----:B------:R-:W-:-:S04]  /*13e0*/  IMAD.U32 R4, RZ, RZ, UR4 ;  /* 0x00000004ff047e24 */ /* 0x000fc8000f8e00ff */
[----:B------:R-:W-:-:S05]  /*13f0*/  IMAD.U32 R5, RZ, RZ, UR6 ;  /* 0x00000006ff057e24 */ /* 0x000fca000f8e00ff */
[----:B------:R-:W2:Y:S02]  /*1400*/  LDG.E R4, desc[UR40][R4.64] ;  /* 0x0000002804047981 */ /* 0x000ea4000c1e1900 */
[----:B--2---:R-:W-:Y:S01]  /*1410*/  R2UR UR4, R4 ;  /* 0x00000000040472ca */ /* 0x004fe200000e0000 */
[----:B------:R-:W-:-:S14]  /*1420*/  BRA `(.L_x_4456) ;  /* 0x0000000000347947 */ /* 0x000fdc0003800000 */
.L_x_4455:
        /* <DEDUP_REMOVED lines=13> */
.L_x_4456:
        /* <DEDUP_REMOVED lines=9> */
[----:B------:R-:W0:Y:S01]  /*1590*/  LDC R0, c[0x0][0x448] ;  /* 0x00011200ff007b82 */ /* 0x000e220000000800 */
[----:B------:R-:W-:Y:S01]  /*15a0*/  UIADD3 UR4, UR42, 0x3f, URZ ;  /* 0x0000003f2a047890 */ /* 0x000fe2000fffe03f */
[----:B------:R-:W-:Y:S01]  /*15b0*/  CS2R R150, SRZ ;  /* 0x0000000000967805 */ /* 0x000fe2000001ff00 */
[----:B------:R-:W-:Y:S01]  /*15c0*/  UIADD3 UR50, UR50, 0x40, -UR51 ;  /* 0x0000004032327890 */ /* 0x000fe2000fffe833 */
        /* <DEDUP_REMOVED lines=20> */
[----:B0-----:R-:W-:Y:S01]  /*1710*/  ISETP.NE.AND P0, PT, R0, 0x1, PT ;  /* 0x000000010000780c */ /* 0x001fe20003f05270 */
[----:B------:R-:W-:Y:S01]  /*1720*/  IMAD.U32 R0, RZ, RZ, UR4 ;  /* 0x00000004ff007e24 */ /* 0x000fe2000f8e00ff */
        /* <DEDUP_REMOVED lines=11> */
[----:B------:R-:W0:Y:S01]  /*17e0*/  @P0 LDC R3, c[0x0][0x44c] ;  /* 0x00011300ff030b82 */ /* 0x000e220000000800 */
[----:B------:R-:W-:Y:S02]  /*17f0*/  CS2R R44, SRZ ;  /* 0x00000000002c7805 */ /* 0x000fe4000001ff00 */
[----:B------:R-:W-:-:S02]  /*1800*/  CS2R R92, SRZ ;  /* 0x00000000005c7805 */ /* 0x000fc4000001ff00 */
[----:B------:R-:W-:Y:S02]  /*1810*/  CS2R R42, SRZ ;  /* 0x00000000002a7805 */ /* 0x000fe4000001ff00 */
[----:B------:R-:W-:Y:S02]  /*1820*/  CS2R R40, SRZ ;  /* 0x0000000000287805 */ /* 0x000fe4000001ff00 */
[----:B------:R-:W-:Y:S02]  /*1830*/  CS2R R88, SRZ ;  /* 0x0000000000587805 */ /* 0x000fe4000001ff00 */
[----:B------:R-:W-:Y:S02]  /*1840*/  CS2R R86, SRZ ;  /* 0x0000000000567805 */ /* 0x000fe4000001ff00 */
[----:B------:R-:W-:Y:S01]  /*1850*/  CS2R R84, SRZ ;  /* 0x0000000000547805 */ /* 0x000fe2000001ff00 */
[----:B------:R-:W1:Y:S01]  /*1860*/  @P0 LDC R4, c[0x0][0x450] ;  /* 0x00011400ff040b82 */ /* 0x000e620000000800 */
        /* <DEDUP_REMOVED lines=15> */
[----:B0-----:R-:W-:Y:S01]  /*1960*/  @P0 IMAD.HI.U32 R3, R3, UR4, RZ ;  /* 0x0000000403030c27 */ /* 0x001fe2000f8e00ff */
[----:B------:R-:W-:Y:S02]  /*1970*/  CS2R R52, SRZ ;  /* 0x0000000000347805 */ /* 0x000fe4000001ff00 */
[----:B------:R-:W-:Y:S02]  /*1980*/  CS2R R50, SRZ ;  /* 0x0000000000327805 */ /* 0x000fe4000001ff00 */
[----:B------:R-:W-:Y:S02]  /*1990*/  CS2R R48, SRZ ;  /* 0x0000000000307805 */ /* 0x000fe4000001ff00 */
[----:B------:R-:W-:-:S02]  /*19a0*/  CS2R R10, SRZ ;  /* 0x00000000000a7805 */ /* 0x000fc4000001ff00 */
[----:B------:R-:W-:Y:S02]  /*19b0*/  CS2R R8, SRZ ;  /* 0x0000000000087805 */ /* 0x000fe4000001ff00 */
[----:B------:R-:W-:Y:S02]  /*19c0*/  CS2R R38, SRZ ;  /* 0x0000000000267805 */ /* 0x000fe4000001ff00 */
[----:B------:R-:W-:Y:S02]  /*19d0*/  CS2R R34, SRZ ;  /* 0x0000000000227805 */ /* 0x000fe4000001ff00 */
[----:B-1----:R-:W-:Y:S02]  /*19e0*/  @P0 SHF.R.U32.HI R0, RZ, R4, R3 ;  /* 0x00000004ff000219 */ /* 0x002fe40000011603 */
[----:B------:R-:W-:Y:S02]  /*19f0*/  CS2R R30, SRZ ;  /* 0x00000000001e7805 */ /* 0x000fe4000001ff00 */
[----:B------:R-:W-:Y:S01]  /*1a00*/  PLOP3.LUT P0, PT, PT, PT, PT, 0x80, 0x0 ;  /* 0x000000000000781c */ /* 0x000fe20003f0f070 */
[----:B------:R-:W-:Y:S01]  /*1a10*/  IMAD.MOV.U32 R12, RZ, RZ, RZ ;  /* 0x000000ffff0c7224 */ /* 0x000fe200078e00ff */
[----:B------:R-:W-:Y:S01]  /*1a20*/  CS2R R26, SRZ ;  /* 0x00000000001a7805 */ /* 0x000fe2000001ff00 */
[----:B------:R-:W-:-:S02]  /*1a30*/  VIADD R3, R0, UR50 ;  /* 0x0000003200037c36 */ /* 0x000fc40008000000 */
[----:B------:R-:W-:Y:S02]  /*1a40*/  IMAD.MOV.U32 R0, RZ, RZ, RZ ;  /* 0x000000ffff007224 */ /* 0x000fe400078e00ff */
        /* <DEDUP_REMOVED lines=22> */
.L_x_4459:
[----:B------:R-:W-:Y:S01]  /*1bb0*/  ULEA UR21, UR37, UR46, 0x3 ;  /* 0x0000002e25157291 */ /* 0x000fe2000f8e183f */
[----:B------:R-:W-:-:S05]  /*1bc0*/  IMAD.U32 R0, RZ, RZ, UR38 ;  /* 0x00000026ff007e24 */ /* 0x000fca000f8e00ff */
[----:B------:R-:W-:-:S04]  /*1bd0*/  SHF.L.U32 R0, R0, 0x1f, RZ ;  /* 0x0000001f00007819 */ /* 0x000fc800000006ff */
[----:B------:R-:W0:Y:S02]  /*1be0*/  SYNCS.PHASECHK.TRANS64.TRYWAIT P1, [UR21+0x28c50], R0 ;  /* 0x028c5000ff0075a7 */ /* 0x000e240008020155 */
[----:B0-----:R-:W-:Y:S05]  /*1bf0*/  @!P1 BRA `(.L_x_4460) ;  /* 0x0000011800009947 */ /* 0x001fea0003800000 */
.L_x_4650:
        /* <DEDUP_REMOVED lines=45> */
.L_x_4466:
        /* <DEDUP_REMOVED lines=143> */
.L_x_4462:
[----:B------:R-:W-:Y:S01]  /*27c0*/  ULEA UR21, UR37, UR46, 0x3 ;  /* 0x0000002e25157291 */ /* 0x000fe2000f8e183f */
[----:B------:R-:W-:-:S05]  /*27d0*/  IMAD.U32 R0, RZ, RZ, UR38 ;  /* 0x00000026ff007e24 */ /* 0x000fca000f8e00ff */
[----:B------:R-:W-:-:S04]  /*27e0*/  SHF.L.U32 R0, R0, 0x1f, RZ ;  /* 0x0000001f00007819 */ /* 0x000fc800000006ff */
[----:B------:R0:W1:Y:S01]  /*27f0*/  SYNCS.PHASECHK.TRANS64.TRYWAIT P1, [UR21+0x28c50], R0 ;  /* 0x028c5000ff0075a7 */ /* 0x0000620008020155 */
[----:B------:R-:W-:Y:S05]  /*2800*/  @!P0 BRA `(.L_x_4463) ;  /* 0x0000000000048947 */ /* 0x000fea0003800000 */
[----:B------:R-:W-:Y:S01]  /*2810*/  BPT.TRAP 0x1 ;  /* 0x000000040000795c */ /* 0x000fe20000300000 */
.L_x_4463:
[----:B-1----:R-:W-:Y:S05]  /*2820*/  @P1 BRA `(.L_x_4464) ;  /* 0x0000000000081947 */ /* 0x002fea0003800000 */
[----:B------:R-:W1:Y:S02]  /*2830*/  SYNCS.PHASECHK.TRANS64.TRYWAIT P1, [UR21+0x28c50], R0 ;  /* 0x028c5000ff0075a7 */ /* 0x000e640008020155 */
[----:B-1----:R-:W-:Y:S05]  /*2840*/  @!P1 BRA `(.L_x_4465) ;  /* 0x0000010c00049947 */ /* 0x002fea0003800000 */
.L_x_4464:
        /* <DEDUP_REMOVED lines=29> */
.L_x_4461:
        /* <DEDUP_REMOVED lines=144> */
.L_x_4457:
[----:B------:R-:W-:Y:S01]  /*3320*/  ULDC UR4, c[0x0][0x448] ;  /* 0x0001120000047ab9 */ /* 0x000fe20000000800 */
[----:B------:R-:W-:Y:S01]  /*3330*/  UIADD3 UR6, UR42, 0x3f, URZ ;  /* 0x0000003f2a067890 */ /* 0x000fe2000fffe03f */
[----:B------:R-:W-:Y:S01]  /*3340*/  PLOP3.LUT P0, PT, PT, PT, PT, 0x80, 0x0 ;  /* 0x000000000000781c */ /* 0x000fe20003f0f070 */
[----:B------:R-:W-:Y:S01]  /*3350*/  UISETP.NE.AND UP0, UPT, UR4, 0x1, UPT ;  /* 0x000000010400788c */ /* 0x000fe2000bf05270 */
[----:B------:R-:W-:Y:S01]  /*3360*/  IMAD.MOV.U32 R0, RZ, RZ, RZ ;  /* 0x000000ffff007224 */ /* 0x000fe200078e00ff */
[----:B------:R-:W-:Y:S01]  /*3370*/  UIADD3 UR7, UR50, 0x40, -UR51 ;  /* 0x0000004032077890 */ /* 0x000fe2000fffe833 */
        /* <DEDUP_REMOVED lines=8> */
[----:B------:R-:W-:Y:S01]  /*3400*/  @UP0 ULDC UR4, c[0x0][0x44c] ;  /* 0x0001130000040ab9 */ /* 0x000fe20000000800 */
[----:B------:R-:W-:Y:S01]  /*3410*/  @UP0 ULDC UR8, c[0x0][0x450] ;  /* 0x0001140000080ab9 */ /* 0x000fe20000000800 */
[----:B------:R-:W-:Y:S01]  /*3420*/  UIMAD.WIDE.U32 UR4, UR6, UR4, URZ ;  /* 0x00000004060472a5 */ /* 0x000fe2000f8e003f */
[----:B------:R-:W-:-:S02]  /*3430*/  CS2R R136, SRZ ;  /* 0x0000000000887805 */ /* 0x000fc4000001ff00 */
[----:B------:R-:W-:Y:S02]  /*3440*/  CS2R R134, SRZ ;  /* 0x0000000000867805 */ /* 0x000fe4000001ff00 */
[----:B------:R-:W-:Y:S01]  /*3450*/  CS2R R132, SRZ ;  /* 0x0000000000847805 */ /* 0x000fe2000001ff00 */
[----:B------:R-:W-:Y:S01]  /*3460*/  @UP0 USHF.R.U32.HI UR6, URZ, UR8, UR5 ;  /* 0x000000083f060299 */ /* 0x000fe20008011605 */
[----:B------:R-:W-:Y:S02]  /*3470*/  CS2R R130, SRZ ;  /* 0x0000000000827805 */ /* 0x000fe4000001ff00 */
[----:B------:R-:W-:Y:S02]  /*3480*/  CS2R R128, SRZ ;  /* 0x0000000000807805 */ /* 0x000fe4000001ff00 */
[----:B------:R-:W-:Y:S01]  /*3490*/  CS2R R126, SRZ ;  /* 0x00000000007e7805 */ /* 0x000fe2000001ff00 */
[----:B------:R-:W-:Y:S01]  /*34a0*/  UIADD3 UR6, UR7, UR6, URZ ;  /* 0x0000000607067290 */ /* 0x000fe2000fffe03f */
[----:B------:R-:W-:-:S02]  /*34b0*/  CS2R R124, SRZ ;  /* 0x00000000007c7805 */ /* 0x000fc4000001ff00 */
[----:B------:R-:W-:Y:S02]  /*34c0*/  CS2R R122, SRZ ;  /* 0x00000000007a7805 */ /* 0x000fe4000001ff00 */
[----:B------:R-:W-:Y:S01]  /*34d0*/  CS2R R120, SRZ ;  /* 0x0000000000787805 */ /* 0x000fe2000001ff00 */
[----:B------:R-:W-:Y:S01]  /*34e0*/  USHF.R.S32.HI UR4, URZ, 0x1f, UR6 ;  /* 0x0000001f3f047899 */ /* 0x000fe20008011406 */
[----:B------:R-:W-:Y:S02]  /*34f0*/  CS2R R168, SRZ ;  /* 0x0000000000a87805 */ /* 0x000fe4000001ff00 */
[----:B------:R-:W-:Y:S02]  /*3500*/  CS2R R166, SRZ ;  /* 0x0000000000a67805 */ /* 0x000fe4000001ff00 */
[----:B------:R-:W-:Y:S01]  /*3510*/  CS2R R116, SRZ ;  /* 0x0000000000747805 */ /* 0x000fe2000001ff00 */
[----:B------:R-:W-:Y:S01]  /*3520*/  ULEA.HI UR4, UR4, UR6, URZ, 0x6 ;  /* 0x0000000604047291 */ /* 0x000fe2000f8f303f */
[----:B------:R-:W-:-:S02]  /*3530*/  CS2R R164, SRZ ;  /* 0x0000000000a47805 */ /* 0x000fc4000001ff00 */
[----:B------:R-:W-:Y:S02]  /*3540*/  CS2R R162, SRZ ;  /* 0x0000000000a27805 */ /* 0x000fe4000001ff00 */
[----:B------:R-:W-:Y:S01]  /*3550*/  CS2R R112, SRZ ;  /* 0x0000000000707805 */ /* 0x000fe2000001ff00 */
[----:B------:R-:W-:Y:S01]  /*3560*/  USHF.R.S32.HI UR4, URZ, 0x6, UR4 ;  /* 0x000000063f047899 */ /* 0x000fe20008011404 */
[----:B------:R-:W-:Y:S02]  /*3570*/  CS2R R160, SRZ ;  /* 0x0000000000a07805 */ /* 0x000fe4000001ff00 */
[----:B------:R-:W-:Y:S02]  /*3580*/  CS2R R158, SRZ ;  /* 0x00000000009e7805 */ /* 0x000fe4000001ff00 */
[----:B------:R-:W-:Y:S01]  /*3590*/  CS2R R108, SRZ ;  /* 0x00000000006c7805 */ /* 0x000fe2000001ff00 */
[----:B------:R-:W-:Y:S01]  /*35a0*/  UISETP.LT.AND UP0, UPT, UR52, UR4, UPT ;  /* 0x000000043400728c */ /* 0x000fe2000bf01270 */
[----:B------:R-:W-:-:S02]  /*35b0*/  CS2R R156, SRZ ;  /* 0x00000000009c7805 */ /* 0x000fc4000001ff00 */
[----:B------:R-:W-:Y:S02]  /*35c0*/  CS2R R104, SRZ ;  /* 0x0000000000687805 */ /* 0x000fe4000001ff00 */
[----:B------:R-:W-:Y:S01]  /*35d0*/  CS2R R154, SRZ ;  /* 0x00000000009a7805 */ /* 0x000fe2000001ff00 */
[----:B------:R-:W-:Y:S01]  /*35e0*/  USEL UR52, UR52, UR4, UP0 ;  /* 0x0000000434347287 */ /* 0x000fe20008000000 */
[----:B------:R-:W-:Y:S02]  /*35f0*/  CS2R R100, SRZ ;  /* 0x0000000000647805 */ /* 0x000fe4000001ff00 */
[----:B------:R-:W-:Y:S02]  /*3600*/  CS2R R152, SRZ ;  /* 0x0000000000987805 */ /* 0x000fe4000001ff00 */
[----:B------:R-:W-:Y:S01]  /*3610*/  CS2R R96, SRZ ;  /* 0x0000000000607805 */ /* 0x000fe2000001ff00 */
[----:B------:R-:W-:Y:S01]  /*3620*/  UISETP.GE.AND UP0, UPT, UR52, 0x1, UPT ;  /* 0x000000013400788c */ /* 0x000fe2000bf06270 */
[----:B------:R-:W-:-:S02]  /*3630*/  CS2R R46, SRZ ;  /* 0x00000000002e7805 */ /* 0x000fc4000001ff00 */
[----:B------:R-:W-:Y:S02]  /*3640*/  CS2R R44, SRZ ;  /* 0x00000000002c7805 */ /* 0x000fe4000001ff00 */
[----:B------:R-:W-:Y:S02]  /*3650*/  CS2R R92, SRZ ;  /* 0x00000000005c7805 */ /* 0x000fe4000001ff00 */
[----:B------:R-:W-:Y:S02]  /*3660*/  CS2R R42, SRZ ;  /* 0x00000000002a7805 */ /* 0x000fe4000001ff00 */
[----:B------:R-:W-:Y:S02]  /*3670*/  CS2R R40, SRZ ;  /* 0x0000000000287805 */ /* 0x000fe4000001ff00 */
[----:B------:R-:W-:Y:S02]  /*3680*/  PLOP3.LUT P1, PT, PT, PT, UP0, 0x80, 0x0 ;  /* 0x000000000000781c */ /* 0x000fe40003f2f008 */
        /* <DEDUP_REMOVED lines=60> */
.L_x_4467:
        /* <DEDUP_REMOVED lines=9> */
.L_x_4651:
[----:B------:R-:W-:Y:S05]  /*3ae0*/  @!P0 BRA `(.L_x_4469) ;  /* 0x0000000000048947 */ /* 0x000fea0003800000 */
[----:B------:R-:W-:Y:S01]  /*3af0*/  BPT.TRAP 0x1 ;  /* 0x000000040000795c */ /* 0x000fe20000300000 */
.L_x_4469:
[----:B------:R-:W-:Y:S02]  /*3b00*/  IMAD.U32 R7, RZ, RZ, UR37 ;  /* 0x00000025ff077e24 */ /* 0x000fe4000f8e00ff */
[----:B------:R-:W-:-:S03]  /*3b10*/  IMAD.U32 R8, RZ, RZ, UR38 ;  /* 0x00000026ff087e24 */ /* 0x000fc6000f8e00ff */
[----:B------:R-:W-:Y:S02]  /*3b20*/  LEA R7, R7, UR46, 0x3 ;  /* 0x0000002e07077c11 */ /* 0x000fe4000f8e18ff */
[----:B------:R-:W-:-:S04]  /*3b30*/  SHF.L.U32 R8, R8, 0x1f, RZ ;  /* 0x0000001f08087819 */ /* 0x000fc800000006ff */
[----:B------:R1:W2:Y:S01]  /*3b40*/  SYNCS.PHASECHK.TRANS64.TRYWAIT P1, [R7+URZ+0x28c30], R8 ;  /* 0x028c3008070075a7 */ /* 0x0002a2000802017f */
[----:B------:R-:W-:Y:S05]  /*3b50*/  @!P0 BRA `(.L_x_4470) ;  /* 0x0000000000048947 */ /* 0x000fea0003800000 */
[----:B------:R-:W-:Y:S01]  /*3b60*/  BPT.TRAP 0x1 ;  /* 0x000000040000795c */ /* 0x000fe20000300000 */
.L_x_4470:
[----:B--2---:R-:W-:Y:S05]  /*3b70*/  @P1 BRA `(.L_x_4471) ;  /* 0x0000000000081947 */ /* 0x004fea0003800000 */
[----:B------:R-:W2:Y:S02]  /*3b80*/  SYNCS.PHASECHK.TRANS64.TRYWAIT P1, [R7+URZ+0x28c30], R8 ;  /* 0x028c3008070075a7 */ /* 0x000ea4000802017f */
[----:B--2---:R-:W-:Y:S05]  /*3b90*/  @!P1 BRA `(.L_x_4472) ;  /* 0x000000f800609947 */ /* 0x004fea0003800000 */
.L_x_4471:
        /* <DEDUP_REMOVED lines=44> */
[----:B------:R-:W0:Y:S02]  /*3e60*/  SHFL.IDX PT, R6, R3, 0x1, 0x1c1f ;  /* 0x003c1f0003067f89 */ /* 0x000e2400000e0000 */
[----:B------:R-:W-:Y:S02]  /*3e70*/  UIADD3 UR7, UR50, 0x1, UR6 ;  /* 0x0000000132077890 */ /* 0x000fe4000fffe006 */
[----:B------:R-:W-:Y:S01]  /*3e80*/  IMAD.U32 R5, RZ, RZ, UR6 ;  /* 0x00000006ff057e24 */ /* 0x000fe2000f8e00ff */
[----:B------:R-:W3:Y:S03]  /*3e90*/  SHFL.IDX PT, R3, R3, RZ, 0x1c1f ;  /* 0x001c1fff03037589 */ /* 0x000ee600000e0000 */
[----:B------:R-:W-:Y:S01]  /*3ea0*/  IMAD.U32 R9, RZ, RZ, UR7 ;  /* 0x00000007ff097e24 */ /* 0x000fe2000f8e00ff */
[----:B------:R-:W-:-:S04]  /*3eb0*/  IADD3 R4, -R2, UR50, R5 ;  /* 0x0000003202047c10 */ /* 0x000fc8000fffe105 */
[----:B------:R-:W-:-:S04]  /*3ec0*/  IADD3 R5, R9, -UR51, -R2 ;  /* 0x8000003309057c10 */ /* 0x000fc8000fffe802 */
[----:B0-----:R-:W-:-:S04]  /*3ed0*/  VIADDMNMX R6, R6, R5, R4, PT ;  /* 0x0000000506067246 */ /* 0x001fc80003800104 */
[C---:B------:R-:W-:Y:S02]  /*3ee0*/  ISETP.GT.AND P3, PT, R6.reuse, RZ, PT ;  /* 0x000000ff0600720c */ /* 0x040fe40003f64270 */
[C---:B------:R-:W-:Y:S02]  /*3ef0*/  ISETP.GT.AND P4, PT, R6.reuse, 0x1, PT ;  /* 0x000000010600780c */ /* 0x040fe40003f84270 */
[----:B------:R-:W-:Y:S02]  /*3f00*/  ISETP.GT.AND P5, PT, R6, 0x8, PT ;  /* 0x000000080600780c */ /* 0x000fe40003fa4270 */
[----:B---3--:R-:W-:Y:S01]  /*3f10*/  VIADDMNMX R4, R3, R5, R4, PT ;  /* 0x0000000503047246 */ /* 0x008fe20003800104 */
[----:B------:R-:W-:Y:S02]  /*3f20*/  WARPGROUP.DEPBAR.LE gsb0, 0x0 ;  /* 0x00008000000079c5 */ /* 0x000fe40000010000 */
[----:B------:R-:W-:-:S06]  /*3f30*/  WARPGROUP.ARRIVE ;  /* 0x00000000000079c5 */ /* 0x000fcc0000000000 */
[----:B------:R-:W-:Y:S01]  /*3f40*/  HGMMA.64x64x16.F32 R24, gdesc[UR8], R24, gsb0 ;  /* 0x00e00000081879f0 */ /* 0x000fe20008000818 */
[----:B------:R-:W-:Y:S02]  /*3f50*/  ULDC UR10, c[0x0][0x988] ;  /* 0x00026200000a7ab9 */ /* 0x000fe40000000800 */
        /* <DEDUP_REMOVED lines=47> */
[C---:B------:R-:W-:Y:S02]  /*4250*/  ISETP.GT.AND P3, PT, R4.reuse, RZ, PT ;  /* 0x000000ff0400720c */ /* 0x040fe40003f64270 */
[----:B------:R-:W-:Y:S02]  /*4260*/  FMNMX.FTZ R6, R55, R6, !PT ;  /* 0x0000000637067209 */ /* 0x000fe40007810000 */
[----:B------:R-:W-:-:S02]  /*4270*/  ISETP.GT.AND P4, PT, R4, 0x1, PT ;  /* 0x000000010400780c */ /* 0x000fc40003f84270 */
[----:B------:R-:W-:Y:S01]  /*4280*/  ISETP.GT.AND P5, PT, R4, 0x8, PT ;  /* 0x000000080400780c */ /* 0x000fe20003fa4270 */
[----:B------:R-:W0:Y:S01]  /*4290*/  SHFL.BFLY PT, R9, R6, 0x2, 0x1f ;  /* 0x0c401f0006097f89 */ /* 0x000e2200000e0000 */
[----:B------:R-:W-:Y:S02]  /*42a0*/  FSEL R24, R24, -INF , P3 ;  /* 0xff80000018187808 */ /* 0x000fe40001800000 */
[----:B------:R-:W-:Y:S02]  /*42b0*/  FSEL R25, R25, -INF , P4 ;  /* 0xff80000019197808 */ /* 0x000fe40002000000 */
[----:B------:R-:W-:Y:S02]  /*42c0*/  ISETP.GT.AND P3, PT, R4, 0x9, PT ;  /* 0x000000090400780c */ /* 0x000fe40003f64270 */
[----:B------:R-:W-:Y:S02]  /*42d0*/  FSEL R28, R28, -INF , P5 ;  /* 0xff8000001c1c7808 */ /* 0x000fe40002800000 */
[----:B------:R-:W-:-:S02]  /*42e0*/  FMNMX.FTZ R3, R24, R25, !PT ;  /* 0x0000001918037209 */ /* 0x000fc40007810000 */
[C---:B------:R-:W-:Y:S02]  /*42f0*/  ISETP.GT.AND P4, PT, R4.reuse, 0x10, PT ;  /* 0x000000100400780c */ /* 0x040fe40003f84270 */
[----:B------:R-:W-:Y:S02]  /*4300*/  FSEL R29, R29, -INF , P3 ;  /* 0xff8000001d1d7808 */ /* 0x000fe40001800000 */
[----:B------:R-:W-:Y:S02]  /*4310*/  ISETP.GT.AND P3, PT, R4, 0x11, PT ;  /* 0x000000110400780c */ /* 0x000fe40003f64270 */
[----:B------:R-:W-:Y:S02]  /*4320*/  FSEL R32, R32, -INF , P4 ;  /* 0xff80000020207808 */ /* 0x000fe40002000000 */
[----:B------:R-:W-:Y:S02]  /*4330*/  ISETP.GT.AND P4, PT, R4, 0x18, PT ;  /* 0x000000180400780c */ /* 0x000fe40003f84270 */
[----:B------:R-:W-:-:S02]  /*4340*/  FSEL R33, R33, -INF , P3 ;  /* 0xff80000021217808 */ /* 0x000fc40001800000 */
[----:B------:R-:W-:Y:S02]  /*4350*/  ISETP.GT.AND P3, PT, R4, 0x19, PT ;  /* 0x000000190400780c */ /* 0x000fe40003f64270 */
[----:B0-----:R-:W-:Y:S02]  /*4360*/  FMNMX.FTZ R9, R6, R9, !PT ;  /* 0x0000000906097209 */ /* 0x001fe40007810000 */
[----:B------:R-:W-:Y:S02]  /*4370*/  FMNMX.FTZ R6, R28, R3, !PT ;  /* 0x000000031c067209 */ /* 0x000fe40007810000 */
[----:B------:R-:W-:Y:S01]  /*4380*/  FSEL R36, R36, -INF , P4 ;  /* 0xff80000024247808 */ /* 0x000fe20002000000 */
[----:B------:R-:W0:Y:S01]  /*4390*/  SHFL.BFLY PT, R10, R9, 0x1, 0x1f ;  /* 0x0c201f00090a7f89 */ /* 0x000e2200000e0000 */
[----:B------:R-:W-:Y:S02]  /*43a0*/  FMNMX.FTZ R3, R29, R6, !PT ;  /* 0x000000061d037209 */ /* 0x000fe40007810000 */
[----:B------:R-:W-:-:S02]  /*43b0*/  ISETP.GT.AND P4, PT, R4, 0x20, PT ;  /* 0x000000200400780c */ /* 0x000fc40003f84270 */
[----:B------:R-:W-:Y:S02]  /*43c0*/  FMNMX.FTZ R6, R32, R3, !PT ;  /* 0x0000000320067209 */ /* 0x000fe40007810000 */
[----:B------:R-:W-:Y:S02]  /*43d0*/  FSEL R37, R37, -INF , P3 ;  /* 0xff80000025257808 */ /* 0x000fe40001800000 */
[----:B------:R-:W-:Y:S02]  /*43e0*/  FMNMX.FTZ R3, R33, R6, !PT ;  /* 0x0000000621037209 */ /* 0x000fe40007810000 */
[----:B------:R-:W-:Y:S02]  /*43f0*/  ISETP.GT.AND P5, PT, R4, 0x21, PT ;  /* 0x000000210400780c */ /* 0x000fe40003fa4270 */
[----:B------:R-:W-:Y:S02]  /*4400*/  FSEL R40, R40, -INF , P4 ;  /* 0xff80000028287808 */ /* 0x000fe40002000000 */
[----:B------:R-:W-:-:S02]  /*4410*/  ISETP.GT.AND P4, PT, R4, 0x28, PT ;  /* 0x000000280400780c */ /* 0x000fc40003f84270 */
[----:B------:R-:W-:Y:S02]  /*4420*/  FSEL R41, R41, -INF , P5 ;  /* 0xff80000029297808 */ /* 0x000fe40002800000 */
[----:B------:R-:W-:Y:S02]  /*4430*/  ISETP.GT.AND P3, PT, R4, 0x29, PT ;  /* 0x000000290400780c */ /* 0x000fe40003f64270 */
[----:B------:R-:W-:Y:S02]  /*4440*/  FSEL R44, R44, -INF , P4 ;  /* 0xff8000002c2c7808 */ /* 0x000fe40002000000 */
[----:B------:R-:W-:Y:S02]  /*4450*/  ISETP.GT.AND P4, PT, R4, 0x30, PT ;  /* 0x000000300400780c */ /* 0x000fe40003f84270 */
[----:B0-----:R-:W-:Y:S02]  /*4460*/  FMNMX.FTZ R6, R9, R10, !PT ;  /* 0x0000000a09067209 */ /* 0x001fe40007810000 */
[----:B------:R-:W-:-:S02]  /*4470*/  FMNMX.FTZ R10, R36, R3, !PT ;  /* 0x00000003240a7209 */ /* 0x000fc40007810000 */
[----:B------:R-:W-:Y:S01]  /*4480*/  FSEL R45, R45, -INF , P3 ;  /* 0xff8000002d2d7808 */ /* 0x000fe20001800000 */
[----:B------:R-:W-:Y:S01]  /*4490*/  FMUL.FTZ R5, R6, UR10 ;  /* 0x0000000a06057c20 */ /* 0x000fe20008410000 */
        /* <DEDUP_REMOVED lines=15> */
[----:B------:R-:W-:Y:S02]  /*4590*/  FSETP.NEU.FTZ.AND P5, PT, R6, -INF , PT ;  /* 0xff8000000600780b */ /* 0x000fe40003fbd000 */
[----:B------:R-:W-:-:S02]  /*45a0*/  FMNMX.FTZ R4, R53, R4, !PT ;  /* 0x0000000435047209 */ /* 0x000fc40007810000 */
        /* <DEDUP_REMOVED lines=128> */
.L_x_4473:
[----:B------:R3:W4:Y:S01]  /*4db0*/  SYNCS.PHASECHK.TRANS64.TRYWAIT P3, [R7+URZ+0x28c50], R8 ;  /* 0x028c5008070075a7 */ /* 0x000722000806017f */
[----:B------:R-:W-:Y:S05]  /*4dc0*/  @!P0 BRA `(.L_x_4474) ;  /* 0x0000000000048947 */ /* 0x000fea0003800000 */
[----:B------:R-:W-:Y:S01]  /*4dd0*/  BPT.TRAP 0x1 ;  /* 0x000000040000795c */ /* 0x000fe20000300000 */
.L_x_4474:
[----:B----4-:R-:W-:Y:S05]  /*4de0*/  @P3 BRA `(.L_x_4475) ;  /* 0x0000000000083947 */ /* 0x010fea0003800000 */
[----:B------:R-:W4:Y:S02]  /*4df0*/  SYNCS.PHASECHK.TRANS64.TRYWAIT P3, [R7+URZ+0x28c50], R8 ;  /* 0x028c5008070075a7 */ /* 0x000f24000806017f */
[----:B----4-:R-:W-:Y:S05]  /*4e00*/  @!P3 BRA `(.L_x_4476) ;  /* 0x000000e400d8b947 */ /* 0x010fea0003800000 */
.L_x_4475:
[----:B------:R-:W-:Y:S01]  /*4e10*/  ULEA UR11, UR37, UR49, 0xc ;  /* 0x00000031250b7291 */ /* 0x000fe2000f8e603f */
[----:B------:R-:W-:Y:S01]  /*4e20*/  WARPGROUP.ARRIVE ;  /* 0x00000000000079c5 */ /* 0x000fe20000000000 */
[----:B------:R-:W-:Y:S01]  /*4e30*/  UMOV UR7, 0x40000040 ;  /* 0x4000004000077882 */ /* 0x000fe20000000000 */
[----:B------:R-:W-:Y:S01]  /*4e40*/  @UP0 ULDC UR14, c[0x0][0x450] ;  /* 0x00011400000e0ab9 */ /* 0x000fe20000000800 */
[----:B------:R-:W-:Y:S01]  /*4e50*/  UIADD3 UR21, UR52, -0x2, URZ ;  /* 0xfffffffe34157890 */ /* 0x000fe2000fffe03f */
        /* <DEDUP_REMOVED lines=48> */
[----:B------:R-:W-:-:S06]  /*5160*/  ULDC UR22, c[0x0][0x988] ;  /* 0x0002620000167ab9 */ /* 0x000fcc0000000800 */
.L_x_4486:
[----:B------:R-:W-:-:S04]  /*5170*/  UIADD3 UR37, UR23, 0x1, URZ ;  /* 0x0000000117257890 */ /* 0x000fc8000fffe03f */
[----:B------:R-:W-:-:S04]  /*5180*/  UISETP.NE.AND UP1, UPT, UR37, 0x2, UPT ;  /* 0x000000022500788c */ /* 0x000fc8000bf25270 */
[----:B------:R-:W-:Y:S02]  /*5190*/  USEL UR6, URZ, 0x1, UP1 ;  /* 0x000000013f067887 */ /* 0x000fe40008800000 */
[----:B------:R-:W-:Y:S02]  /*51a0*/  USEL UR37, UR37, URZ, UP1 ;  /* 0x0000003f25257287 */ /* 0x000fe40008800000 */
[----:B------:R-:W-:Y:S01]  /*51b0*/  ULOP3.LUT UR38, UR38, UR6, URZ, 0x3c, !UPT ;  /* 0x0000000626267292 */ /* 0x000fe2000f8e3c3f */
[----:B--23--:R-:W-:Y:S11]  /*51c0*/  @!P0 BRA `(.L_x_4478) ;  /* 0x0000000000048947 */ /* 0x00cff60003800000 */
[----:B------:R-:W-:Y:S01]  /*51d0*/  BPT.TRAP 0x1 ;  /* 0x000000040000795c */ /* 0x000fe20000300000 */
.L_x_4478:
[----:B------:R-:W-:Y:S01]  /*51e0*/  ULEA UR24, UR37, UR46, 0x3 ;  /* 0x0000002e25187291 */ /* 0x000fe2000f8e183f */
[----:B-1----:R-:W-:-:S05]  /*51f0*/  IMAD.U32 R7, RZ, RZ, UR38 ;  /* 0x00000026ff077e24 */ /* 0x002fca000f8e00ff */
[----:B------:R-:W-:-:S04]  /*5200*/  SHF.L.U32 R7, R7, 0x1f, RZ ;  /* 0x0000001f07077819 */ /* 0x000fc800000006ff */
[----:B------:R1:W2:Y:S01]  /*5210*/  SYNCS.PHASECHK.TRANS64.TRYWAIT P3, [UR24+0x28c30], R7 ;  /* 0x028c3007ff0075a7 */ /* 0x0002a20008060158 */
[----:B------:R-:W-:Y:S05]  /*5220*/  @!P0 BRA `(.L_x_4479) ;  /* 0x0000000000048947 */ /* 0x000fea0003800000 */
[----:B------:R-:W-:Y:S01]  /*5230*/  BPT.TRAP 0x1 ;  /* 0x000000040000795c */ /* 0x000fe20000300000 */
.L_x_4479:
[----:B--2---:R-:W-:Y:S05]  /*5240*/  @P3 BRA `(.L_x_4480) ;  /* 0x0000000000083947 */ /* 0x004fea0003800000 */
[----:B------:R-:W2:Y:S02]  /*5250*/  SYNCS.PHASECHK.TRANS64.TRYWAIT P3, [UR24+0x28c30], R7 ;  /* 0x028c3007ff0075a7 */ /* 0x000ea40008060158 */
[----:B--2---:R-:W-:Y:S05]  /*5260*/  @!P3 BRA `(.L_x_4481) ;  /* 0x000000e000d4b947 */ /* 0x004fea0003800000 */
.L_x_4480:
[----:B------:R-:W-:Y:S01]  /*5270*/  R2UR UR18, R0 ;  /* 0x00000000001272ca */ /* 0x000fe200000e0000 */
[----:B0-----:R-:W-:Y:S01]  /*5280*/  WARPGROUP.ARRIVE ;  /* 0x00000000000079c5 */ /* 0x001fe20000000000 */
[----:B------:R-:W-:Y:S01]  /*5290*/  UMOV UR19, 0x40000040 ;  /* 0x4000004000137882 */ /* 0x000fe20000000000 */
[----:B------:R-:W-:Y:S01]  /*52a0*/  UMOV UR7, 0x40000040 ;  /* 0x4000004000077882 */ /* 0x000fe20000000000 */
[----:B------:R-:W-:Y:S01]  /*52b0*/  UMOV UR11, 0x40000040 ;  /* 0x40000040000b7882 */ /* 0x000fe20000000000 */
[----:B------:R-:W-:Y:S01]  /*52c0*/  UMOV UR15, 0x40000040 ;  /* 0x40000040000f7882 */ /* 0x000fe20000000000 */
[----:B------:R-:W-:Y:S02]  /*52d0*/  VIADD R5, R185, UR42 ;  /* 0x0000002ab9057c36 */ /* 0x000fe40008000000 */
[----:B------:R-:W-:-:S05]  /*52e0*/  IMAD.U32 R13, RZ, RZ, UR50 ;  /* 0x00000032ff0d7e24 */ /* 0x000fca000f8e00ff */
        /* <DEDUP_REMOVED lines=14> */
[----:B------:R-:W0:Y:S04]  /*53d0*/  SHFL.IDX PT, R11, R5, RZ, 0x1c1f ;  /* 0x001c1fff050b7589 */ /* 0x000e2800000e0000 */
[----:B------:R-:W-:Y:S01]  /*53e0*/  IADD3 R6, R13, UR6, -R2 ;  /* 0x000000060d067c10 */ /* 0x000fe2000fffe802 */
[----:B------:R-:W2:Y:S04]  /*53f0*/  SHFL.IDX PT, R5, R5, 0x1, 0x1c1f ;  /* 0x003c1f0005057f89 */ /* 0x000ea800000e0000 */
[----:B------:R-:W-:-:S04]  /*5400*/  VIADD R6, R6, -UR51 ;  /* 0x8000003306067c36 */ /* 0x000fc80008000000 */
[----:B0-----:R-:W-:-:S05]  /*5410*/  IMAD.IADD R11, R6, 0x1, R11 ;  /* 0x00000001060b7824 */ /* 0x001fca00078e020b */
[C---:B------:R-:W-:Y:S01]  /*5420*/  ISETP.GT.AND P3, PT, R11.reuse, RZ, PT ;  /* 0x000000ff0b00720c */ /* 0x040fe20003f64270 */
[----:B--2---:R-:W-:Y:S01]  /*5430*/  IMAD.IADD R6, R6, 0x1, R5 ;  /* 0x0000000106067824 */ /* 0x004fe200078e0205 */
[----:B------:R-:W-:-:S04]  /*5440*/  ISETP.GT.AND P4, PT, R11, 0x1, PT ;  /* 0x000000010b00780c */ /* 0x000fc80003f84270 */
        /* <DEDUP_REMOVED lines=382> */
.L_x_4482:
[----:B------:R2:W3:Y:S01]  /*6c30*/  SYNCS.PHASECHK.TRANS64.TRYWAIT P3, [UR24+0x28c50], R7 ;  /* 0x028c5007ff0075a7 */ /* 0x0004e20008060158 */
[----:B------:R-:W-:Y:S05]  /*6c40*/  @!P0 BRA `(.L_x_4483) ;  /* 0x0000000000048947 */ /* 0x000fea0003800000 */
[----:B------:R-:W-:Y:S01]  /*6c50*/  BPT.TRAP 0x1 ;  /* 0x000000040000795c */ /* 0x000fe20000300000 */
.L_x_4483:
[----:B---3--:R-:W-:Y:S05]  /*6c60*/  @P3 BRA `(.L_x_4484) ;  /* 0x0000000000083947 */ /* 0x008fea0003800000 */
[----:B------:R-:W3:Y:S02]  /*6c70*/  SYNCS.PHASECHK.TRANS64.TRYWAIT P3, [UR24+0x28c50], R7 ;  /* 0x028c5007ff0075a7 */ /* 0x000ee40008060158 */
[----:B---3--:R-:W-:Y:S05]  /*6c80*/  @!P3 BRA `(.L_x_4485) ;  /* 0x000000c80064b947 */ /* 0x008fea0003800000 */
.L_x_4484:
        /* <DEDUP_REMOVED lines=42> */
.L_x_4477:
[----:B------:R-:W-:-:S13]  /*6f30*/  ISETP.LE.AND P2, PT, RZ, UR21, PT ;  /* 0x00000015ff007c0c */ /* 0x000fda000bf43270 */
[----:B------:R-:W-:Y:S05]  /*6f40*/  @!P2 BRA `(.L_x_4487) ;  /* 0x00000018002ca947 */ /* 0x000fea0003800000 */
[----:B------:R-:W-:Y:S01]  /*6f50*/  IMAD.MOV.U32 R9, RZ, RZ, R6 ;  /* 0x000000ffff097224 */ /* 0x000fe200078e0006 */
[----:B------:R-:W-:Y:S01]  /*6f60*/  UMOV UR22, UR37 ;  /* 0x0000002500167c82 */ /* 0x000fe20008000000 */
[----:B------:R-:W-:Y:S01]  /*6f70*/  IMAD.MOV.U32 R8, RZ, RZ, R5 ;  /* 0x000000ffff087224 */ /* 0x000fe200078e0005 */
[----:B------:R-:W-:-:S06]  /*6f80*/  ULDC UR20, c[0x0][0x988] ;  /* 0x0002620000147ab9 */ /* 0x000fcc0000000800 */
.L_x_4496:
[----:B------:R-:W-:-:S04]  /*6f90*/  UIADD3 UR37, UR22, 0x1, URZ ;  /* 0x0000000116257890 */ /* 0x000fc8000fffe03f */
[----:B------:R-:W-:-:S04]  /*6fa0*/  UISETP.NE.AND UP0, UPT, UR37, 0x2, UPT ;  /* 0x000000022500788c */ /* 0x000fc8000bf05270 */
[----:B------:R-:W-:Y:S02]  /*6fb0*/  USEL UR6, URZ, 0x1, UP0 ;  /* 0x000000013f067887 */ /* 0x000fe40008000000 */
[----:B------:R-:W-:Y:S02]  /*6fc0*/  USEL UR37, UR37, URZ, UP0 ;  /* 0x0000003f25257287 */ /* 0x000fe40008000000 */
[----:B------:R-:W-:Y:S01]  /*6fd0*/  ULOP3.LUT UR38, UR38, UR6, URZ, 0x3c, !UPT ;  /* 0x0000000626267292 */ /* 0x000fe2000f8e3c3f */
[----:B----4-:R-:W-:Y:S11]  /*6fe0*/  @!P0 BRA `(.L_x_4488) ;  /* 0x0000000000048947 */ /* 0x010ff60003800000 */
[----:B------:R-:W-:Y:S01]  /*6ff0*/  BPT.TRAP 0x1 ;  /* 0x000000040000795c */ /* 0x000fe20000300000 */
.L_x_4488:
[----:B------:R-:W-:Y:S01]  /*7000*/  ULEA UR23, UR37, UR46, 0x3 ;  /* 0x0000002e25177291 */ /* 0x000fe2000f8e183f */
[----:B-12---:R-:W-:-:S05]  /*7010*/  IMAD.U32 R7, RZ, RZ, UR38 ;  /* 0x00000026ff077e24 */ /* 0x006fca000f8e00ff */
[----:B------:R-:W-:-:S04]  /*7020*/  SHF.L.U32 R7, R7, 0x1f, RZ ;  /* 0x0000001f07077819 */ /* 0x000fc800000006ff */
[----:B------:R1:W2:Y:S01]  /*7030*/  SYNCS.PHASECHK.TRANS64.TRYWAIT P2, [UR23+0x28c30], R7 ;  /* 0x028c3007ff0075a7 */ /* 0x0002a20008040157 */
[----:B------:R-:W-:Y:S05]  /*7040*/  @!P0 BRA `(.L_x_4489) ;  /* 0x0000000000048947 */ /* 0x000fea0003800000 */
[----:B------:R-:W-:Y:S01]  /*7050*/  BPT.TRAP 0x1 ;  /* 0x000000040000795c */ /* 0x000fe20000300000 */
.L_x_4489:
[----:B--2---:R-:W-:Y:S05]  /*7060*/  @P2 BRA `(.L_x_4490) ;  /* 0x0000000000082947 */ /* 0x004fea0003800000 */
[----:B------:R-:W2:Y:S02]  /*7070*/  SYNCS.PHASECHK.TRANS64.TRYWAIT P2, [UR23+0x28c30], R7 ;  /* 0x028c3007ff0075a7 */ /* 0x000ea40008040157 */
[----:B--2---:R-:W-:Y:S05]  /*7080*/  @!P2 BRA `(.L_x_4491) ;  /* 0x000000c40078a947 */ /* 0x004fea0003800000 */
.L_x_4490:
        /* <DEDUP_REMOVED lines=328> */
.L_x_4492:
[----:B------:R2:W3:Y:S01]  /*8510*/  SYNCS.PHASECHK.TRANS64.TRYWAIT P2, [UR23+0x28c50], R7 ;  /* 0x028c5007ff0075a7 */ /* 0x0004e20008040157 */
[----:B------:R-:W-:Y:S05]  /*8520*/  @!P0 BRA `(.L_x_4493) ;  /* 0x0000000000048947 */ /* 0x000fea0003800000 */
[----:B------:R-:W-:Y:S01]  /*8530*/  BPT.TRAP 0x1 ;  /* 0x000000040000795c */ /* 0x000fe20000300000 */
.L_x_4493:
[----:B---3--:R-:W-:Y:S05]  /*8540*/  @P2 BRA `(.L_x_4494) ;  /* 0x0000000000082947 */ /* 0x008fea0003800000 */
[----:B------:R-:W3:Y:S02]  /*8550*/  SYNCS.PHASECHK.TRANS64.TRYWAIT P2, [UR23+0x28c50], R7 ;  /* 0x028c5007ff0075a7 */ /* 0x000ee40008040157 */
[----:B---3--:R-:W-:Y:S05]  /*8560*/  @!P2 BRA `(.L_x_4495) ;  /* 0x000000b00058a947 */ /* 0x008fea0003800000 */
.L_x_4494:
        /* <DEDUP_REMOVED lines=41> */
.L_x_4487:
[----:B------:R-:W5:Y:S01]  /*8800*/  SHFL.BFLY PT, R0, R3, 0x2, 0x1f ;  /* 0x0c401f0003007f89 */ /* 0x000f6200000e0000 */
[----:B------:R-:W-:Y:S01]  /*8810*/  IMAD.U32 R14, RZ, RZ, UR10 ;  /* 0x0000000aff0e7e24 */ /* 0x000fe2000f8e00ff */
        /* <DEDUP_REMOVED lines=19> */
[----:B------:R-:W-:Y:S02]  /*8950*/  FSETP.NE.FTZ.AND P1, PT, R13, RZ, PT ;  /* 0x000000ff0d00720b */ /* 0x000fe40003f35000 */
[----:B------:R-:W-:Y:S01]  /*8960*/  ISETP.NE.AND P0, PT, R2, R7, PT ;  /* 0x000000070200720c */ /* 0x000fe20003f05270 */
[----:B------:R-:W-:Y:S01]  /*8970*/  IMAD.MOV.U32 R7, RZ, RZ, RZ ;  /* 0x000000ffff077224 */ /* 0x000fe200078e00ff */
[----:B------:R-:W-:-:S09]  /*8980*/  FSETP.NE.FTZ.AND P2, PT, R11, RZ, PT ;  /* 0x000000ff0b00720b */ /* 0x000fd20003f55000 */
[----:B------:R-:W3:Y:S01]  /*8990*/  @P1 MUFU.RCP R7, R13 ;  /* 0x0000000d00071308 */ /* 0x000ee20000001000 */
[----:B------:R-:W-:Y:S01]  /*89a0*/  @P1 FMUL.FTZ R14, R14, 0.69314718246459960938 ;  /* 0x3f3172180e0e1820 */ /* 0x000fe20000410000 */
[----:B------:R-:W-:Y:S02]  /*89b0*/  @!P0 IMAD R0, R3, 0x40, R16 ;  /* 0x0000004003008824 */ /* 0x000fe400078e0210 */
[----:B------:R-:W-:Y:S01]  /*89c0*/  @P2 FMUL.FTZ R20, R20, 0.69314718246459960938 ;  /* 0x3f31721814142820 */ /* 0x000fe20000410000 */
[----:B------:R-:W-:Y:S02]  /*89d0*/  IMAD.MOV.U32 R3, RZ, RZ, -0x800000 ;  /* 0xff800000ff037424 */ /* 0x000fe400078e00ff */
[----:B------:R-:W-:Y:S01]  /*89e0*/  @!P0 LEA R9, R0, UR46, 0x2 ;  /* 0x0000002e00098c11 */ /* 0x000fe2000f8e10ff */
[----:B------:R-:W-:Y:S01]  /*89f0*/  @P2 MUFU.RCP R4, R11 ;  /* 0x0000000b00042308 */ /* 0x000fe20000001000 */
[----:B------:R-:W-:-:S07]  /*8a00*/  IMAD.MOV.U32 R0, RZ, RZ, -0x800000 ;  /* 0xff800000ff007424 */ /* 0x000fce00078e00ff */
[----:B------:R-:W0:Y:S01]  /*8a10*/  @P1 MUFU.LG2 R13, R13 ;  /* 0x0000000d000d1308 */ /* 0x000e220000000c00 */
        /* <DEDUP_REMOVED lines=65> */
[----:B0-----:R-:W-:Y:S01]  /*8e30*/  @P1 FMUL.FTZ R13, R13, 0.69314718246459960938 ;  /* 0x3f3172180d0d1820 */ /* 0x001fe20000410000 */
        /* <DEDUP_REMOVED lines=71> */
.L_x_4458:
        /* <DEDUP_REMOVED lines=37> */
[----:B------:R-:W-:Y:S01]  /*9500*/  UIADD3 UR4, UP1, UR10, UR8, URZ ;  /* 0x000000080a047290 */ /* 0x000fe2000ff3e03f */
[----:B------:R-:W-:Y:S01]  /*9510*/  F2FP.F16.F32.PACK_AB R73, R75, R74 ;  /* 0x0000004a4b49723e */ /* 0x000fe200000000ff */
[----:B------:R-:W-:Y:S01]  /*9520*/  UISETP.NE.U32.AND UP0, UPT, UR8, URZ, UPT ;  /* 0x0000003f0800728c */ /* 0x000fe2000bf05070 */
[C---:B------:R-:W-:Y:S01]  /*9530*/  IADD3 R175, P1, R4.reuse, 0x20, RZ ;  /* 0x0000002004af7810 */ /* 0x040fe20007f3e0ff */
[----:B------:R-:W-:Y:S01]  /*9540*/  UIADD3.X UR8, UR11, UR9, URZ, UP1, !UPT ;  /* 0x000000090b087290 */ /* 0x000fe20008ffe43f */
[C---:B------:R-:W-:Y:S01]  /*9550*/  LOP3.LUT R7, R4.reuse, 0x380, RZ, 0xc0, !PT ;  /* 0x0000038004077812 */ /* 0x040fe200078ec0ff */
[----:B------:R-:W-:Y:S01]  /*9560*/  UISETP.NE.AND.EX UP0, UPT, UR9, URZ, UPT, UP0 ;  /* 0x0000003f0900728c */ /* 0x000fe2000bf05300 */
        /* <DEDUP_REMOVED lines=78> */
[----:B------:R-:W-:Y:S02]  /*9a50*/  LOP3.LUT R167, R118, 0x380, RZ, 0xc0, !PT ;  /* 0x0000038076a77812 */ /* 0x000fe400078ec0ff */
[----:B------:R-:W-:Y:S01]  /*9a60*/  MOV R26, R20 ;  /* 0x00000014001a7202 */ /* 0x000fe20000000f00 */
[----:B------:R0:W-:Y:S01]  /*9a70*/  STSM.16.M88.4 [R27], R4 ;  /* 0x000000041b007844 */ /* 0x0001e20000000200 */
[----:B------:R-:W-:Y:S02]  /*9a80*/  F2FP.F16.F32.PACK_AB R8, R41, R158 ;  /* 0x0000009e2908723e */ /* 0x000fe400000000ff */
[----:B------:R-:W-:Y:S02]  /*9a90*/  LOP3.LUT R90, R90, R183, RZ, 0x3c, !PT ;  /* 0x000000b75a5a7212 */ /* 0x000fe400078e3cff */
        /* <DEDUP_REMOVED lines=11> */
[----:B------:R-:W-:Y:S01]  /*9b50*/  SHF.R.U64 R167, R167, 0x3, RZ ;  /* 0x00000003a7a77819 */ /* 0x000fe200000012ff */
[----:B------:R-:W-:Y:S01]  /*9b60*/  STSM.16.M88.4 [R32], R64 ;  /* 0x0000004020007844 */ /* 0x000fe20000000200 */
[----:B------:R-:W-:Y:S01]  /*9b70*/  MOV R36, R36 ;  /* 0x0000002400247202 */ /* 0x000fe20000000f00 */
[----:B------:R-:W-:Y:S01]  /*9b80*/  ULDC.64 UR8, c[0x0][0xc08] ;  /* 0x0003020000087ab9 */ /* 0x000fe20000000a00 */
[----:B------:R-:W-:Y:S01]  /*9b90*/  F2FP.F16.F32.PACK_AB R74, R77, R76 ;  /* 0x0000004c4d4a723e */ /* 0x000fe200000000ff */
[----:B------:R-:W-:Y:S01]  /*9ba0*/  IMAD.U32 R4, RZ, RZ, UR4 ;  /* 0x00000004ff047e24 */ /* 0x000fe2000f8e00ff */
[----:B------:R-:W-:-:S02]  /*9bb0*/  F2FP.F16.F32.PACK_AB R75, R79, R78 ;  /* 0x0000004e4f4b723e */ /* 0x000fc400000000ff */
[----:B------:R-:W-:Y:S02]  /*9bc0*/  F2FP.F16.F32.PACK_AB R81, R83, R82 ;  /* 0x000000525351723e */ /* 0x000fe400000000ff */
[----:B------:R-:W-:Y:S01]  /*9bd0*/  MOV R21, R90 ;  /* 0x0000005a00157202 */ /* 0x000fe20000000f00 */
[----:B------:R-:W-:Y:S01]  /*9be0*/  STSM.16.M88.4 [R36], R72 ;  /* 0x0000004824007844 */ /* 0x000fe20000000200 */
[----:B------:R-:W-:Y:S02]  /*9bf0*/  F2FP.F16.F32.PACK_AB R82, R85, R84 ;  /* 0x000000545552723e */ /* 0x000fe400000000ff */
[----:B------:R-:W-:Y:S02]  /*9c00*/  F2FP.F16.F32.PACK_AB R83, R87, R86 ;  /* 0x000000565753723e */ /* 0x000fe400000000ff */
[----:B------:R-:W-:Y:S02]  /*9c10*/  F2FP.F16.F32.PACK_AB R88, R89, R88 ;  /* 0x000000585958723e */ /* 0x000fe400000000ff */
[----:B------:R-:W-:Y:S01]  /*9c20*/  LOP3.LUT R110, R110, R211, RZ, 0x3c, !PT ;  /* 0x000000d36e6e7212 */ /* 0x000fe200078e3cff */
[----:B------:R-:W-:Y:S01]  /*9c30*/  STSM.16.M88.4 [R21], R80 ;  /* 0x0000005015007844 */ /* 0x000fe20000000200 */
[----:B------:R-:W-:-:S02]  /*9c40*/  MOV R94, R94 ;  /* 0x0000005e005e7202 */ /* 0x000fc40000000f00 */
[----:B------:R-:W-:Y:S02]  /*9c50*/  MOV R20, R98 ;  /* 0x0000006200147202 */ /* 0x000fe40000000f00 */
[----:B------:R-:W-:Y:S02]  /*9c60*/  F2FP.F16.F32.PACK_AB R89, R42, R40 ;  /* 0x000000282a59723e */ /* 0x000fe400000000ff */
        /* <DEDUP_REMOVED lines=8> */
[----:B------:R-:W-:Y:S02]  /*9cf0*/  F2FP.F16.F32.PACK_AB R104, R105, R104 ;  /* 0x000000686968723e */ /* 0x000fe400000000ff */
[----:B------:R-:W-:Y:S01]  /*9d00*/  LOP3.LUT R118, R167, R118, RZ, 0x3c, !PT ;  /* 0x00000076a7767212 */ /* 0x000fe200078e3cff */
[----:B------:R-:W-:Y:S01]  /*9d10*/  STSM.16.M88.4 [R20], R96 ;  /* 0x0000006014007844 */ /* 0x000fe20000000200 */
[----:B------:R-:W-:Y:S02]  /*9d20*/  MOV R102, R102 ;  /* 0x0000006600667202 */ /* 0x000fe40000000f00 */
[----:B------:R-:W-:-:S02]  /*9d30*/  MOV R14, R114 ;  /* 0x00000072000e7202 */ /* 0x000fc40000000f00 */
[----:B------:R-:W-:Y:S02]  /*9d40*/  F2FP.F16.F32.PACK_AB R105, R157, R156 ;  /* 0x0000009c9d69723e */ /* 0x000fe400000000ff */
[----:B------:R-:W-:Y:S02]  /*9d50*/  F2FP.F16.F32.PACK_AB R106, R109, R108 ;  /* 0x0000006c6d6a723e */ /* 0x000fe400000000ff */
[----:B------:R-:W-:Y:S02]  /*9d60*/  F2FP.F16.F32.PACK_AB R107, R161, R159 ;  /* 0x0000009fa16b723e */ /* 0x000fe400000000ff */
[----:B------:R-:W-:Y:S02]  /*9d70*/  F2FP.F16.F32.PACK_AB R112, R113, R112 ;  /* 0x000000707170723e */ /* 0x000fe400000000ff */
[----:B------:R-:W-:Y:S01]  /*9d80*/  F2FP.F16.F32.PACK_AB R120, R121, R120 ;  /* 0x000000787978723e */ /* 0x000fe200000000ff */
[----:B------:R-:W-:Y:S01]  /*9d90*/  STSM.16.M88.4 [R102], R104 ;  /* 0x0000006866007844 */ /* 0x000fe20000000200 */
[----:B------:R-:W-:-:S02]  /*9da0*/  LOP3.LUT R12, R12, R171, RZ, 0x3c, !PT ;  /* 0x000000ab0c0c7212 */ /* 0x000fc400078e3cff */
        /* <DEDUP_REMOVED lines=15> */
[----:B------:R-:W-:Y:S01]  /*9ea0*/  F2FP.F16.F32.PACK_AB R144, R145, R144 ;  /* 0x000000909190723e */ /* 0x000fe200000000ff */
[----:B------:R0:W-:Y:S01]  /*9eb0*/  STSM.16.M88.4 [R14], R128 ;  /* 0x000000800e007844 */ /* 0x0001e20000000200 */
[----:B------:R-:W-:Y:S02]  /*9ec0*/  MOV R118, R118 ;  /* 0x0000007600767202 */ /* 0x000fe40000000f00 */
[----:B------:R-:W-:Y:S02]  /*9ed0*/  F2FP.F16.F32.PACK_AB R138, R141, R140 ;  /* 0x0000008c8d8a723e */ /* 0x000fe400000000ff */
[----:B------:R-:W-:Y:S02]  /*9ee0*/  F2FP.F16.F32.PACK_AB R139, R143, R142 ;  /* 0x0000008e8f8b723e */ /* 0x000fe400000000ff */
[----:B------:R-:W-:-:S02]  /*9ef0*/  F2FP.F16.F32.PACK_AB R145, R147, R146 ;  /* 0x000000929391723e */ /* 0x000fc400000000ff */
        /* <DEDUP_REMOVED lines=14> */
[----:B------:R-:W-:Y:S01]  /*9fe0*/  IMAD.U32 R76, RZ, RZ, UR4 ;  /* 0x00000004ff4c7e24 */ /* 0x000fe2000f8e00ff */
[----:B------:R-:W2:Y:S01]  /*9ff0*/  @P0 LDG.E R6, desc[UR40][R4.64] ;  /* 0x0000002804060981 */ /* 0x000ea2000c1e1900 */
        /* <DEDUP_REMOVED lines=12> */
[----:B-1----:R-:W-:Y:S02]  /*a0c0*/  LOP3.LUT R12, R13, 0x380, RZ, 0xc0, !PT ;  /* 0x000003800d0c7812 */ /* 0x002fe400078ec0ff */
        /* <DEDUP_REMOVED lines=23> */
.L_x_4499:
        /* <DEDUP_REMOVED lines=69> */
[----:B------:R-:W-:Y:S01]  /*a690*/  IMAD.MOV R21, RZ, RZ, -R18 ;  /* 0x000000ffff157224 */ /* 0x000fe200078e0a12 */
[----:B------:R-:W-:Y:S01]  /*a6a0*/  UIMAD.WIDE.U32 UR8, UR43, UR12, UR8 ;  /* 0x0000000c2b0872a5 */ /* 0x000fe2000f8e0008 */
[----:B------:R-:W-:Y:S01]  /*a6b0*/  VIADD R20, R16, UR42 ;  /* 0x0000002a10147c36 */ /* 0x000fe20008000000 */
[----:B------:R-:W-:-:S03]  /*a6c0*/  UIMAD UR10, UR43, UR13, UR10 ;  /* 0x0000000d2b0a72a4 */ /* 0x000fc6000f8e020a */
[----:B------:R-:W-:Y:S01]  /*a6d0*/  ULDC.64 UR12, c[0x0][0xb98] ;  /* 0x0002e600000c7ab9 */ /* 0x000fe20000000a00 */
[----:B------:R-:W-:Y:S02]  /*a6e0*/  UIADD3 UR9, UR9, UR10, URZ ;  /* 0x0000000a09097290 */ /* 0x000fe4000fffe03f */
[----:B------:R-:W-:Y:S02]  /*a6f0*/  UIMAD UR11, UR44, UR12, URZ ;  /* 0x0000000c2c0b72a4 */ /* 0x000fe4000f8e023f */
[----:B------:R-:W-:Y:S02]  /*a700*/  UIMAD.WIDE.U32 UR8, UR45, UR12, UR8 ;  /* 0x0000000c2d0872a5 */ /* 0x000fe4000f8e0008 */
[----:B------:R-:W-:Y:S01]  /*a710*/  UIMAD UR11, UR45, UR13, UR11 ;  /* 0x0000000d2d0b72a4 */ /* 0x000fe2000f8e020b */
        /* <DEDUP_REMOVED lines=31> */
.L_x_4500:
        /* <DEDUP_REMOVED lines=17> */
[----:B------:R-:W-:-:S03]  /*aa20*/  SEL R3, RZ, 0xffffffff, P0 ;  /* 0xffffffffff037807 */ /* 0x000fc60000000000 */
[----:B------:R-:W5:Y:S04]  /*aa30*/  LD.E.128 R36, desc[UR40][R36.64] ;  /* 0x0000002824247980 */ /* 0x000f68000c101d00 */
[----:B------:R-:W5:Y:S02]  /*aa40*/  LD.E.128 R40, desc[UR40][R40.64] ;  /* 0x0000002828287980 */ /* 0x000f64000c101d00 */
[----:B------:R-:W1:Y:S01]  /*aa50*/  @P2 LDC R21, c[0x0][0xbec] ;  /* 0x0002fb00ff152b82 */ /* 0x000e620000000800 */
[----:B------:R-:W-:Y:S01]  /*aa60*/  IMAD.SHL.U32 R3, R3, 0x4, RZ ;  /* 0x0000000403037824 */ /* 0x000fe200078e00ff */
[----:B------:R-:W-:Y:S01]  /*aa70*/  UIMAD UR10, UR14, UR12, URZ ;  /* 0x0000000c0e0a72a4 */ /* 0x000fe2000f8e023f */
[----:B------:R-:W-:Y:S01]  /*aa80*/  ISETP.GE.AND P0, PT, R188, UR16, PT ;  /* 0x00000010bc007c0c */ /* 0x000fe2000bf06270 */
[----:B------:R-:W5:Y:S04]  /*aa90*/  LD.E.128 R48, desc[UR40][R48.64] ;  /* 0x0000002830307980 */ /* 0x000f68000c101d00 */
[----:B------:R-:W2:Y:S01]  /*aaa0*/  @P2 LDC R77, c[0x0][0xbf0] ;  /* 0x0002fc00ff4d2b82 */ /* 0x000ea20000000800 */
[----:B------:R-:W-:Y:S01]  /*aab0*/  LOP3.LUT R3, R3, 0x4, R0, 0xe2, !PT ;  /* 0x0000000403037812 */ /* 0x000fe200078ee200 */
[----:B------:R-:W-:Y:S01]  /*aac0*/  UIMAD.WIDE.U32 UR8, UR4, UR12, URZ ;  /* 0x0000000c040872a5 */ /* 0x000fe2000f8e003f */
[----:B------:R-:W-:Y:S01]  /*aad0*/  SEL R20, RZ, 0xffffffff, P0 ;  /* 0xffffffffff147807 */ /* 0x000fe20000000000 */
[----:B------:R-:W-:Y:S01]  /*aae0*/  UIMAD UR10, UR4, UR13, UR10 ;  /* 0x0000000d040a72a4 */ /* 0x000fe2000f8e020a */
[----:B------:R-:W-:Y:S01]  /*aaf0*/  IMAD R0, R191, 0x20, R192 ;  /* 0x00000020bf007824 */ /* 0x000fe200078e02c0 */
[----:B------:R-:W-:Y:S01]  /*ab00*/  ISETP.GE.AND P0, PT, R187, UR16, PT ;  /* 0x00000010bb007c0c */ /* 0x000fe2000bf06270 */
[----:B------:R-:W-:Y:S01]  /*ab10*/  ULDC.64 UR12, c[0x0][0xae8] ;  /* 0x0002ba00000c7ab9 */ /* 0x000fe20000000a00 */
[----:B------:R-:W-:Y:S01]  /*ab20*/  UIADD3 UR9, UR9, UR10, URZ ;  /* 0x0000000a09097290 */ /* 0x000fe2000fffe03f */
[----:B------:R-:W-:Y:S01]  /*ab30*/  VIADD R82, R0, UR42 ;  /* 0x0000002a00527c36 */ /* 0x000fe20008000000 */
[----:B------:R-:W-:Y:S01]  /*ab40*/  UIMAD UR4, UR15, UR12, URZ ;  /* 0x0000000c0f0472a4 */ /* 0x000fe2000f8e023f */
[----:B------:R-:W-:Y:S01]  /*ab50*/  SEL R0, RZ, 0xffffffff, P0 ;  /* 0xffffffffff007807 */ /* 0x000fe20000000000 */
[----:B------:R-:W-:Y:S01]  /*ab60*/  UIMAD.WIDE.U32 UR8, UR43, UR12, UR8 ;  /* 0x0000000c2b0872a5 */ /* 0x000fe2000f8e0008 */
        /* <DEDUP_REMOVED lines=26> */
[----:B------:R-:W-:-:S02]  /*ad10*/  IMAD R77, R81, R79, R82 ;  /* 0x0000004f514d7224 */ /* 0x000fc400078e0252 */
[----:B------:R-:W-:Y:S01]  /*ad20*/  IMAD.U32 R21, RZ, RZ, UR4 ;  /* 0x00000004ff157e24 */ /* 0x000fe2000f8e00ff */
[----:B------:R-:W5:Y:S01]  /*ad30*/  LD.E.128 R60, desc[UR40][R60.64] ;  /* 0x000000283c3c7980 */ /* 0x000f62000c101d00 */
[----:B------:R-:W-:Y:S01]  /*ad40*/  IMAD.SHL.U32 R83, R0, 0x20, RZ ;  /* 0x0000002000537824 */ /* 0x000fe200078e00ff */
[----:B------:R-:W-:Y:S02]  /*ad50*/  SHF.R.S32.HI R0, RZ, 0x1f, R77 ;  /* 0x0000001fff007819 */ /* 0x000fe4000001144d */
[----:B------:R-:W5:Y:S01]  /*ad60*/  LD.E.128 R72, desc[UR40][R72.64] ;  /* 0x0000002848487980 */ /* 0x000f62000c101d00 */
[----:B------:R-:W-:-:S03]  /*ad70*/  ISETP.GE.AND P0, PT, R195, UR16, PT ;  /* 0x00000010c3007c0c */ /* 0x000fc6000bf06270 */
[----:B------:R-:W5:Y:S01]  /*ad80*/  LD.E.128 R68, desc[UR40][R68.64] ;  /* 0x0000002844447980 */ /* 0x000f62000c101d00 */
[C---:B------:R-:W-:Y:S01]  /*ad90*/  IMAD R79, R3.reuse, UR9, R80 ;  /* 0x00000009034f7c24 */ /* 0x040fe2000f8e0250 */
[----:B------:R-:W-:Y:S01]  /*ada0*/  UIADD3 UR4, UR46, 0x28c20, URZ ;  /* 0x00028c202e047890 */ /* 0x000fe2000fffe03f */
[----:B------:R-:W-:Y:S01]  /*adb0*/  IMAD.WIDE.U32 R20, R3, UR8, R20 ;  /* 0x0000000803147c25 */ /* 0x000fe2000f8e0014 */
[----:B------:R-:W-:Y:S01]  /*adc0*/  @!PT LDS RZ, [RZ] ;  /* 0x00000000fffff984 */ /* 0x000fe20000000800 */
[----:B------:R-:W-:Y:S01]  /*add0*/  @!PT LDS RZ, [RZ] ;  /* 0x00000000fffff984 */ /* 0x000fe20000000800 */
[----:B------:R-:W-:Y:S01]  /*ade0*/  @!PT LDS RZ, [RZ] ;  /* 0x00000000fffff984 */ /* 0x000fe20000000800 */
[----:B------:R-:W-:Y:S01]  /*adf0*/  @!PT LDS RZ, [RZ] ;  /* 0x00000000fffff984 */ /* 0x000fe20000000800 */
[----:B------:R1:W-:Y:S06]  /*ae00*/  MEMBAR.ALL.CTA ;  /* 0x0000000000007992 */ /* 0x0003ec0000008000 */
[----:B-1----:R-:W1:Y:S01]  /*ae10*/  FENCE.VIEW.ASYNC.S ;  /* 0x00000000000073c6 */ /* 0x002e620000000000 */
[----:B------:R-:W-:Y:S01]  /*ae20*/  ULDC.64 UR8, c[0x0][0xad8] ;  /* 0x0002b60000087ab9 */ /* 0x000fe20000000a00 */
[----:B------:R-:W-:Y:S01]  /*ae30*/  SEL R3, RZ, 0x40, P0 ;  /* 0x00000040ff037807 */ /* 0x000fe20000000000 */
[----:B------:R-:W-:Y:S01]  /*ae40*/  IMAD.IADD R21, R21, 0x1, R79 ;  /* 0x0000000115157824 */ /* 0x000fe200078e024f */
[----:B------:R-:W-:Y:S01]  /*ae50*/  ISETP.GE.AND P0, PT, R194, UR16, PT ;  /* 0x00000010c2007c0c */ /* 0x000fe2000bf06270 */
[----:B------:R-:W-:Y:S01]  /*ae60*/  IMAD R0, R0, UR8, RZ ;  /* 0x0000000800007c24 */ /* 0x000fe2000f8e02ff */
[----:B------:R-:W-:Y:S01]  /*ae70*/  UPRMT UR4, URZ, 0x654, UR4 ;  /* 0x000006543f047896 */ /* 0x000fe20008000004 */
[----:B-----5:R-:W-:Y:S01]  /*ae80*/  IMAD R87, R76, R81, RZ ;  /* 0x000000514c577224 */ /* 0x020fe200078e02ff */
[----:B------:R-:W-:Y:S01]  /*ae90*/  LOP3.LUT R78, R83, 0x20, R78, 0xe2, !PT ;  /* 0x00000020534e7812 */ /* 0x000fe200078ee24e */
[----:B------:R-:W-:Y:S01]  /*aea0*/  VIADD R86, R192, UR42 ;  /* 0x0000002ac0567c36 */ /* 0x000fe20008000000 */
[----:B------:R-:W-:Y:S01]  /*aeb0*/  BSSY B1, `(.L_x_4501) ;  /* 0x000002e000017945 */ /* 0x000fe20003800000 */
[C---:B------:R-:W-:Y:S01]  /*aec0*/  IMAD R79, R77.reuse, UR9, R0 ;  /* 0x000000094d4f7c24 */ /* 0x040fe2000f8e0200 */
[----:B------:R-:W-:Y:S01]  /*aed0*/  SEL R0, RZ, 0x80, P0 ;  /* 0x00000080ff007807 */ /* 0x000fe20000000000 */
[----:B------:R-:W-:Y:S01]  /*aee0*/  IMAD.WIDE.U32 R20, R77, UR8, R20 ;  /* 0x000000084d147c25 */ /* 0x000fe2000f8e0014 */
[----:B------:R-:W-:Y:S01]  /*aef0*/  ISETP.GE.AND P0, PT, R86, R87, PT ;  /* 0x000000575600720c */ /* 0x000fe20003f06270 */
[----:B------:R-:W-:Y:S01]  /*af00*/  ULDC.64 UR8, c[0x0][0xa80] ;  /* 0x0002a00000087ab9 */ /* 0x000fe20000000a00 */
[----:B------:R-:W-:Y:S01]  /*af10*/  LOP3.LUT R3, R78, R3, RZ, 0xfc, !PT ;  /* 0x000000034e037212 */ /* 0x000fe200078efcff */
[----:B------:R-:W-:Y:S01]  /*af20*/  IMAD.IADD R21, R21, 0x1, R79 ;  /* 0x0000000115157824 */ /* 0x000fe200078e024f */
[----:B------:R-:W-:-:S02]  /*af30*/  LEA R84, P1, R20, UR8, 0x1 ;  /* 0x0000000814547c11 */ /* 0x000fc4000f8208ff */
[----:B------:R-:W-:Y:S02]  /*af40*/  LOP3.LUT R0, R3, R0, RZ, 0xfc, !PT ;  /* 0x0000000003007212 */ /* 0x000fe400078efcff */
[----:B------:R-:W-:Y:S01]  /*af50*/  LEA.HI.X R85, R20, UR9, R21, 0x1, P1 ;  /* 0x0000000914557c11 */ /* 0x000fe200088f0c15 */
[----:B-1----:R0:W1:Y:S01]  /*af60*/  SHFL.IDX PT, R76, R84, RZ, 0x181f ;  /* 0x00181fff544c7589 */ /* 0x00206200000e0000 */
[----:B------:R-:W-:Y:S03]  /*af70*/  SYNCS.ARRIVE.TRANS64.RED.A1T0 RZ, [UR4], RZ ;  /* 0x000000ffffff79a7 */ /* 0x000fe60008100404 */
        /* <DEDUP_REMOVED lines=33> */
.L_x_4502:
[----:B------:R-:W-:Y:S05]  /*b190*/  BSYNC B1 ;  /* 0x0000000000017941 */ /* 0x000fea0003800000 */
.L_x_4501:
        /* <DEDUP_REMOVED lines=38> */
.L_x_4498:
        /* <DEDUP_REMOVED lines=31> */
.L_x_4504:
[----:B------:R-:W-:Y:S01]  /*b5f0*/  USEL UR45, UR45, URZ, !UP0 ;  /* 0x0000003f2d2d7287 */ /* 0x000fe2000c000000 */
[----:B------:R-:W-:Y:S01]  /*b600*/  BSSY B1, `(.L_x_4505) ;  /* 0x000002c000017945 */ /* 0x000fe20003800000 */
[----:B------:R-:W-:-:S03]  /*b610*/  USEL UR44, UR44, URZ, !UP0 ;  /* 0x0000003f2c2c7287 */ /* 0x000fc6000c000000 */
[----:B------:R-:W-:Y:S09]  /*b620*/  @P0 BRA `(.L_x_4506) ;  /* 0x0000000000a40947 */ /* 0x000ff20003800000 */
        /* <DEDUP_REMOVED lines=41> */
.L_x_4506:
[----:B------:R-:W-:Y:S05]  /*b8c0*/  BSYNC B1 ;  /* 0x0000000000017941 */ /* 0x000fea0003800000 */
.L_x_4505:
        /* <DEDUP_REMOVED lines=23> */
[----:B------:R-:W-:Y:S01]  /*ba40*/  VIADD R8, R3, UR42 ;  /* 0x0000002a03087c36 */ /* 0x000fe20008000000 */
        /* <DEDUP_REMOVED lines=11> */
[----:B------:R-:W-:Y:S01]  /*bb00*/  VIADD R26, R192, UR42 ;  /* 0x0000002ac01a7c36 */ /* 0x000fe20008000000 */
[----:B------:R-:W-:Y:S01]  /*bb10*/  ISETP.GE.AND P2, PT, R194, UR13, PT ;  /* 0x0000000dc2007c0c */ /* 0x000fe2000bf46270 */
[----:B0-----:R-:W-:Y:S01]  /*bb20*/  @P0 IMAD.HI.U32 R6, R8, R5, RZ ;  /* 0x0000000508060227 */ /* 0x001fe200078e00ff */
[----:B------:R-:W-:Y:S01]  /*bb30*/  UIADD3 UR4, UR9, UR4, URZ ;  /* 0x0000000409047290 */ /* 0x000fe2000fffe03f */
[----:B------:R-:W-:Y:S01]  /*bb40*/  LOP3.LUT R10, R10, 0x8, R9, 0xe2, !PT ;  /* 0x000000080a0a7812 */ /* 0x000fe200078ee209 */
[----:B------:R-:W-:Y:S01]  /*bb50*/  BSSY B1, `(.L_x_4507) ;  /* 0x0000046000017945 */ /* 0x000fe20003800000 */
[----:B------:R-:W-:Y:S01]  /*bb60*/  IMAD.U32 R4, RZ, RZ, UR8 ;  /* 0x00000008ff047e24 */ /* 0x000fe2000f8e00ff */
[----:B------:R-:W-:Y:S01]  /*bb70*/  SEL R0, RZ, 0x80, P2 ;  /* 0x00000080ff007807 */ /* 0x000fe20001000000 */
[----:B------:R-:W-:Y:S01]  /*bb80*/  IMAD.U32 R5, RZ, RZ, UR9 ;  /* 0x00000009ff057e24 */ /* 0x000fe2000f8e00ff */
[----:B------:R-:W-:Y:S01]  /*bb90*/  ULDC.64 UR8, c[0x0][0xae0] ;  /* 0x0002b80000087ab9 */ /* 0x000fe20000000a00 */
[----:B-1----:R-:W-:Y:S01]  /*bba0*/  @P0 SHF.R.U32.HI R3, RZ, R7, R6 ;  /* 0x00000007ff030219 */ /* 0x002fe20000011606 */
[----:B------:R-:W-:Y:S01]  /*bbb0*/  IMAD.U32 R5, RZ, RZ, UR4 ;  /* 0x00000004ff057e24 */ /* 0x000fe2000f8e00ff */
[----:B------:R-:W-:-:S02]  /*bbc0*/  ISETP.GE.AND P0, PT, R187, UR13, PT ;  /* 0x0000000dbb007c0c */ /* 0x000fc4000bf06270 */
        /* <DEDUP_REMOVED lines=62> */
.L_x_4508:
[----:B------:R-:W-:Y:S05]  /*bfb0*/  BSYNC B1 ;  /* 0x0000000000017941 */ /* 0x000fea0003800000 */
.L_x_4507:
        /* <DEDUP_REMOVED lines=36> */
.L_x_4503:
[----:B------:R-:W-:Y:S05]  /*c200*/  BSYNC B0 ;  /* 0x0000000000007941 */ /* 0x000fea0003800000 */
.L_x_4497:
[----:B------:R-:W-:Y:S02]  /*c210*/  ULDC UR4, c[0x0][0xc3c] ;  /* 0x00030f0000047ab9 */ /* 0x000fe40000000800 */
[----:B------:R-:W-:-:S06]  /*c220*/  UISETP.GE.AND UP0, UPT, UR7, UR4, UPT ;  /* 0x000000040700728c */ /* 0x000fcc000bf06270 */
[----:B------:R-:W-:-:S13]  /*c230*/  PLOP3.LUT P0, PT, PT, PT, UP0, 0x80, 0x0 ;  /* 0x000000000000781c */ /* 0x000fda0003f0f008 */
[----:B------:R-:W-:Y:S05]  /*c240*/  @!P0 BRA `(.L_x_4509) ;  /* 0xffffff4c00808947 */ /* 0x000fea000383ffff */
[----:B------:R-:W-:Y:S05]  /*c250*/  EXIT ;  /* 0x000000000000794d */ /* 0x000fea0003800000 */
.L_x_4452:
[----:B------:R-:W-:-:S08]  /*c260*/  NOP ;  /* 0x0000000000007918 */ /* 0x000fd00000000000 */
[----:B------:R-:W0:-:S00]  /*c270*/  USETMAXREG.DEALLOC.CTAPOOL 0x18 ;  /* 0x00000018000079c8 */ /* 0x000e0000080e0500 */
[----:B0-----:R-:W-:Y:S01]  /*c280*/  LOP3.LUT R0, R0, 0x3, RZ, 0xc0, !PT ;  /* 0x0000000300007812 */ /* 0x001fe200078ec0ff */
[----:B------:R-:W-:-:S05]  /*c290*/  IMAD.MOV.U32 R4, RZ, RZ, RZ ;  /* 0x000000ffff047224 */ /* 0x000fca00078e00ff */
[----:B------:R-:W0:Y:S02]  /*c2a0*/  SHFL.IDX PT, R0, R0, RZ, 0x1f ;  /* 0x00001fff00007589 */ /* 0x000e2400000e0000 */
[----:B0-----:R-:W-:-:S04]  /*c2b0*/  ISETP.NE.AND P0, PT, R0, RZ, PT ;  /* 0x000000ff0000720c */ /* 0x001fc80003f05270 */
        /* <DEDUP_REMOVED lines=10> */
.L_x_4510:
        /* <DEDUP_REMOVED lines=42> */
.L_x_4516:
        /* <DEDUP_REMOVED lines=12> */
.L_x_4515:
[----:B------:R-:W-:Y:S05]  /*c6c0*/  BSYNC B0 ;  /* 0x0000000000007941 */ /* 0x000fea0003800000 */
.L_x_4514:
        /* <DEDUP_REMOVED lines=21> */
.L_x_4512:
        /* <DEDUP_REMOVED lines=20> */
.L_x_4517:
[--C-:B-12---:R-:W-:Y:S02]  /*c960*/  IMAD.MOV R5, RZ, RZ, -R3.reuse ;  /* 0x000000ffff057224 */ /* 0x106fe400078e0a03 */
[----:B---3--:R-:W-:Y:S01]  /*c970*/  IMAD R16, R16, UR5, R6 ;  /* 0x0000000510107c24 */ /* 0x008fe2000f8e0206 */
[----:B------:R-:W-:Y:S01]  /*c980*/  IABS R6, R8 ;  /* 0x0000000800067213 */ /* 0x000fe20000000000 */
        /* <DEDUP_REMOVED lines=22> */
[----:B------:R-:W-:-:S04]  /*caf0*/  VIADDMNMX R9, R10, UR5, R9, PT ;  /* 0x000000050a097c46 */ /* 0x000fc8000b800109 */
[-C--:B------:R-:W-:Y:S02]  /*cb00*/  IABS R7, R9.reuse ;  /* 0x0000000900077213 */ /* 0x080fe40000000000 */
[----:B------:R-:W-:Y:S02]  /*cb10*/  IABS R8, R9 ;  /* 0x0000000900087213 */ /* 0x000fe40000000000 */
[----:B------:R-:W1:Y:S03]  /*cb20*/  I2F.RP R10, R7 ;  /* 0x00000007000a7306 */ /* 0x000e660000209400 */
[----:B------:R-:W-:-:S05]  /*cb30*/  IMAD.MOV R8, RZ, RZ, -R8 ;  /* 0x000000ffff087224 */ /* 0x000fca00078e0a08 */
[----:B-1----:R-:W1:Y:S02]  /*cb40*/  MUFU.RCP R10, R10 ;  /* 0x0000000a000a7308 */ /* 0x002e640000001000 */
[----:B-1----:R-:W-:-:S06]  /*cb50*/  VIADD R3, R10, 0xffffffe ;  /* 0x0ffffffe0a037836 */ /* 0x002fcc0000000000 */
[----:B------:R-:W1:Y:S02]  /*cb60*/  F2I.FTZ.U32.TRUNC.NTZ R3, R3 ;  /* 0x0000000300037305 */ /* 0x000e64000021f000 */
        /* <DEDUP_REMOVED lines=23> */
.L_x_4513:
[----:B------:R-:W-:Y:S02]  /*cce0*/  IMAD.MOV.U32 R17, RZ, RZ, RZ ;  /* 0x000000ffff117224 */ /* 0x000fe400078e00ff */
[----:B------:R-:W-:Y:S02]  /*ccf0*/  IMAD.U32 R16, RZ, RZ, UR6 ;  /* 0x00000006ff107e24 */ /* 0x000fe4000f8e00ff */
[----:B------:R-:W-:-:S07]  /*cd00*/  IMAD.MOV.U32 R18, RZ, RZ, RZ ;  /* 0x000000ffff127224 */ /* 0x000fce00078e00ff */
.L_x_4518:
[----:B------:R-:W-:-:S13]  /*cd10*/  ISETP.NE.AND P0, PT, R0, RZ, PT ;  /* 0x000000ff0000720c */ /* 0x000fda0003f05270 */
[----:B------:R-:W1:Y:S01]  /*cd20*/  @!P0 S2R R3, SR_CgaCtaId ;  /* 0x0000000000038919 */ /* 0x000e620000008800 */
[----:B------:R-:W-:-:S04]  /*cd30*/  @!P0 MOV R0, 0x400 ;  /* 0x0000040000008802 */ /* 0x000fc80000000f00 */
[----:B-1----:R-:W-:-:S05]  /*cd40*/  @!P0 LEA R0, R3, R0, 0x18 ;  /* 0x0000000003008211 */ /* 0x002fca00078ec0ff */
[----:B------:R2:W-:Y:S01]  /*cd50*/  @!P0 STS.128 [R0+0x28cd0], R16 ;  /* 0x028cd01000008388 */ /* 0x0005e20000000c00 */
[----:B------:R-:W-:Y:S06]  /*cd60*/  BAR.ARV 0x5, 0x180 ;  /* 0x0146000000007b1d */ /* 0x000fec0000002000 */
.L_x_4511:
[----:B0-2---:R-:W-:Y:S01]  /*cd70*/  IMAD.MOV.U32 R0, RZ, RZ, 0x1 ;  /* 0x00000001ff007424 */ /* 0x005fe200078e00ff */
        /* <DEDUP_REMOVED lines=30> */
.L_x_4637:
        /* <DEDUP_REMOVED lines=56> */
.L_x_4520:
[----:B------:R-:W-:Y:S01]  /*d2e0*/  IMAD.MOV.U32 R2, RZ, RZ, R12 ;  /* 0x000000ffff027224 */ /* 0x000fe200078e000c */
[----:B------:R-:W-:Y:S01]  /*d2f0*/  ULDC.64 UR4, c[0x0][0xa20] ;  /* 0x0002880000047ab9 */ /* 0x000fe20000000a00 */
[----:B-----5:R-:W-:Y:S01]  /*d300*/  IMAD.IADD R3, R8, 0x1, R0 ;  /* 0x0000000108037824 */ /* 0x020fe200078e0200 */
[----:B------:R-:W-:Y:S02]  /*d310*/  ISETP.NE.U32.AND P1, PT, RZ, UR4, PT ;  /* 0x00000004ff007c0c */ /* 0x000fe4000bf25070 */
[----:B------:R2:W-:Y:S02]  /*d320*/  STL [R1+0xc], R2 ;  /* 0x00000c0201007387 */ /* 0x0005e40000100800 */
[----:B------:R-:W-:Y:S02]  /*d330*/  ISETP.NE.AND.EX P1, PT, RZ, UR5, PT, P1 ;  /* 0x00000005ff007c0c */ /* 0x000fe4000bf25310 */
[----:B------:R2:W-:Y:S11]  /*d340*/  STL [R1+0x1c], R3 ;  /* 0x00001c0301007387 */ /* 0x0005f60000100800 */
[----:B--2---:R-:W-:Y:S05]  /*d350*/  @!P1 BRA `(.L_x_4521) ;  /* 0x0000000000109947 */ /* 0x004fea0003800000 */
[----:B------:R-:W-:-:S04]  /*d360*/  IADD3 R6, P0, R11, UR4, RZ ;  /* 0x000000040b067c10 */ /* 0x000fc8000ff1e0ff */
[----:B------:R-:W-:-:S05]  /*d370*/  IADD3.X R7, R10, UR5, RZ, P0, !PT ;  /* 0x000000050a077c10 */ /* 0x000fca00087fe4ff */
[----:B------:R2:W5:Y:S01]  /*d380*/  LDG.E R6, desc[UR40][R6.64] ;  /* 0x0000002806067981 */ /* 0x000562000c1e1900 */
[----:B------:R-:W-:Y:S05]  /*d390*/  BRA `(.L_x_4522) ;  /* 0x0000000000107947 */ /* 0x000fea0003800000 */
.L_x_4521:
[----:B------:R-:W-:Y:S05]  /*d3a0*/  @!P0 BRA `(.L_x_4522) ;  /* 0x00000000000c8947 */ /* 0x000fea0003800000 */
[----:B------:R-:W2:Y:S04]  /*d3b0*/  LDG.E R6, desc[UR40][R4.64] ;  /* 0x0000002804067981 */ /* 0x000ea8000c1e1900 */
[----:B------:R-:W2:Y:S02]  /*d3c0*/  LDG.E R4, desc[UR40][R4.64+0x4] ;  /* 0x0000042804047981 */ /* 0x000ea4000c1e1900 */
[----:B--2---:R-:W-:-:S07]  /*d3d0*/  IMAD.IADD R6, R4, 0x1, -R6 ;  /* 0x0000000104067824 */ /* 0x004fce00078e0a06 */
.L_x_4522:
[----:B-----5:R-:W-:Y:S01]  /*d3e0*/  IMAD.IADD R6, R6, 0x1, -R0 ;  /* 0x0000000106067824 */ /* 0x020fe200078e0a00 */
[----:B------:R-:W-:Y:S01]  /*d3f0*/  BSSY B7, `(.L_x_4523) ;  /* 0x00004fd000077945 */ /* 0x000fe20003800000 */
[----:B------:R-:W3:Y:S02]  /*d400*/  LDC R0, c[0x0][0x448] ;  /* 0x00011200ff007b82 */ /* 0x000ee40000000800 */
[----:B---3--:R-:W-:Y:S01]  /*d410*/  ISETP.NE.AND P0, PT, R0, 0x1, PT ;  /* 0x000000010000780c */ /* 0x008fe20003f05270 */
[----:B------:R-:W-:-:S04]  /*d420*/  IMAD.SHL.U32 R0, R17, 0x40, RZ ;  /* 0x0000004011007824 */ /* 0x000fc800078e00ff */
[----:B------:R-:W-:-:S08]  /*d430*/  VIADD R0, R0, 0x3f ;  /* 0x0000003f00007836 */ /* 0x000fd00000000000 */
[----:B------:R-:W3:Y:S08]  /*d440*/  @P0 LDC R2, c[0x0][0x44c] ;  /* 0x00011300ff020b82 */ /* 0x000ef00000000800 */
[----:B------:R-:W4:Y:S01]  /*d450*/  @P0 LDC R3, c[0x0][0x450] ;  /* 0x00011400ff030b82 */ /* 0x000f220000000800 */
[----:B---3--:R-:W-:-:S05]  /*d460*/  @P0 IMAD.HI.U32 R2, R0, R2, RZ ;  /* 0x0000000200020227 */ /* 0x008fca00078e00ff */
[----:B----4-:R-:W-:Y:S02]  /*d470*/  @P0 SHF.R.U32.HI R0, RZ, R3, R2 ;  /* 0x00000003ff000219 */ /* 0x010fe40000011602 */
[C---:B------:R-:W-:Y:S01]  /*d480*/  IADD3 R2, R6.reuse, 0x40, -R9 ;  /* 0x0000004006027810 */ /* 0x040fe20007ffe809 */
[----:B------:R-:W-:-:S04]  /*d490*/  VIADD R6, R6, 0x3f ;  /* 0x0000003f06067836 */ /* 0x000fc80000000000 */
[----:B------:R-:W-:Y:S01]  /*d4a0*/  IMAD.IADD R0, R2, 0x1, R0 ;  /* 0x0000000102007824 */ /* 0x000fe200078e0200 */
[----:B------:R-:W-:-:S04]  /*d4b0*/  SHF.R.S32.HI R2, RZ, 0x1f, R6 ;  /* 0x0000001fff027819 */ /* 0x000fc80000011406 */
[----:B------:R-:W-:Y:S02]  /*d4c0*/  SHF.R.S32.HI R3, RZ, 0x1f, R0 ;  /* 0x0000001fff037819 */ /* 0x000fe40000011400 */
[----:B------:R-:W-:Y:S02]  /*d4d0*/  LEA.HI R2, R2, R6, RZ, 0x6 ;  /* 0x0000000602027211 */ /* 0x000fe400078f30ff */
[----:B------:R-:W-:Y:S02]  /*d4e0*/  LEA.HI R3, R3, R0, RZ, 0x6 ;  /* 0x0000000003037211 */ /* 0x000fe400078f30ff */
[----:B------:R-:W-:Y:S02]  /*d4f0*/  SHF.R.S32.HI R2, RZ, 0x6, R2 ;  /* 0x00000006ff027819 */ /* 0x000fe40000011402 */
[----:B------:R-:W-:-:S04]  /*d500*/  SHF.R.S32.HI R3, RZ, 0x6, R3 ;  /* 0x00000006ff037819 */ /* 0x000fc80000011403 */
[----:B------:R-:W-:-:S04]  /*d510*/  VIMNMX R4, R2, R3, PT ;  /* 0x0000000302047248 */ /* 0x000fc80003fe0100 */
[----:B------:R-:W-:Y:S01]  /*d520*/  ISETP.GT.AND P0, PT, R4, RZ, PT ;  /* 0x000000ff0400720c */ /* 0x000fe20003f04270 */
        /* <DEDUP_REMOVED lines=19> */
.L_x_4524:
[----:B------:R-:W3:Y:S01]  /*d660*/  LDL R0, [R1+0x4] ;  /* 0x0000040001007983 */ /* 0x000ee20000100800 */
        /* <DEDUP_REMOVED lines=20> */
.L_x_4527:
[----:B------:R-:W-:Y:S05]  /*d7b0*/  BSYNC B6 ;  /* 0x0000000000067941 */ /* 0x000fea0003800000 */
.L_x_4526:
        /* <DEDUP_REMOVED lines=21> */
.L_x_4530:
        /* <DEDUP_REMOVED lines=16> */
.L_x_4529:
[----:B------:R-:W-:Y:S05]  /*da10*/  BSYNC B6 ;  /* 0x0000000000067941 */ /* 0x000fea0003800000 */
.L_x_4528:
[----:B------:R-:W3:Y:S01]  /*da20*/  LDL.LU R2, [R1] ;  /* 0x0000000001027983 */ /* 0x000ee20000300800 */
[----:B------:R-:W-:-:S03]  /*da30*/  ULDC.64 UR4, c[0x0][0x9f8] ;  /* 0x00027e0000047ab9 */ /* 0x000fc60000000a00 */
[----:B------:R-:W4:Y:S04]  /*da40*/  LDL.LU R4, [R1+0x14] ;  /* 0x0000140001047983 */ /* 0x000f280000300800 */
[----:B--2---:R-:W2:Y:S01]  /*da50*/  LDL R7, [R1+0xc] ;  /* 0x00000c0001077983 */ /* 0x004ea20000100800 */
[----:B------:R-:W-:-:S03]  /*da60*/  ISETP.NE.U32.AND P0, PT, RZ, UR4, PT ;  /* 0x00000004ff007c0c */ /* 0x000fc6000bf05070 */
[----:B------:R-:W5:Y:S01]  /*da70*/  LDL R0, [R1+0x28] ;  /* 0x0000280001007983 */ /* 0x000f620000100800 */
[----:B------:R-:W-:-:S13]  /*da80*/  ISETP.NE.AND.EX P0, PT, RZ, UR5, PT, P0 ;  /* 0x00000005ff007c0c */ /* 0x000fda000bf05300 */
[----:B---3--:R-:W-:-:S04]  /*da90*/  @P0 IADD3 R2, P1, R2, UR4, RZ ;  /* 0x0000000402020c10 */ /* 0x008fc8000ff3e0ff */
[----:B----4-:R-:W-:Y:S01]  /*daa0*/  @P0 IADD3.X R3, R4, UR5, RZ, P1, !PT ;  /* 0x0000000504030c10 */ /* 0x010fe20008ffe4ff */
[----:B------:R-:W-:-:S04]  /*dab0*/  ULDC.64 UR4, c[0x0][0xa08] ;  /* 0x0002820000047ab9 */ /* 0x000fc80000000a00 */
[----:B--2---:R2:W3:Y:S02]  /*dac0*/  @P0 LDG.E R7, desc[UR40][R2.64] ;  /* 0x0000002802070981 */ /* 0x0044e4000c1e1900 */
[----:B--2---:R-:W2:Y:S01]  /*dad0*/  LDC.64 R2, c[0x0][0x418] ;  /* 0x00010600ff027b82 */ /* 0x004ea20000000a00 */
[----:B-----5:R-:W-:Y:S01]  /*dae0*/  VIADD R4, R0, 0xffffffff ;  /* 0xffffffff00047836 */ /* 0x020fe20000000000 */
[----:B---3--:R-:W-:Y:S01]  /*daf0*/  SHF.R.S32.HI R8, RZ, 0x1f, R7 ;  /* 0x0000001fff087819 */ /* 0x008fe20000011407 */
[----:B------:R3:W-:Y:S04]  /*db00*/  @P0 STL [R1+0xc], R7 ;  /* 0x00000c0701000387 */ /* 0x0007e80000100800 */
[----:B------:R3:W-:Y:S01]  /*db10*/  STL [R1+0x14], R8 ;  /* 0x0000140801007387 */ /* 0x0007e20000100800 */
[----:B--2---:R-:W-:Y:S01]  /*db20*/  LOP3.LUT P0, RZ, R2, UR4, RZ, 0xfc, !PT ;  /* 0x0000000402ff7c12 */ /* 0x004fe2000f80fcff */
[----:B------:R-:W-:-:S03]  /*db30*/  UMOV UR4, 0xffffffff ;  /* 0xffffffff00047882 */ /* 0x000fc60000000000 */
[----:B------:R-:W-:-:S04]  /*db40*/  LOP3.LUT P0, RZ, R3, UR5, RZ, 0xfc, P0 ;  /* 0x0000000503ff7c12 */ /* 0x000fc8000800fcff */
[----:B------:R-:W-:Y:S01]  /*db50*/  SEL R0, R7, RZ, !P0 ;  /* 0x000000ff07007207 */ /* 0x000fe20004000000 */
[----:B---3--:R-:W-:Y:S08]  /*db60*/  BRA.DIV UR4, `(.L_x_4531) ;  /* 0x0000005a04ec7947 */ /* 0x008ff0000b800000 */
[----:B------:R-:W2:Y:S02]  /*db70*/  S2R R5, SR_TID.X ;  /* 0x0000000000057919 */ /* 0x000ea40000002100 */
[----:B--2---:R-:W-:-:S04]  /*db80*/  SHF.R.U32.HI R5, RZ, 0x5, R5 ;  /* 0x00000005ff057819 */ /* 0x004fc80000011605 */
[----:B------:R-:W-:-:S05]  /*db90*/  LOP3.LUT R5, R5, 0x3, RZ, 0xc0, !PT ;  /* 0x0000000305057812 */ /* 0x000fca00078ec0ff */
[----:B------:R2:W3:Y:S02]  /*dba0*/  SHFL.IDX PT, R14, R5, RZ, 0x1f ;  /* 0x00001fff050e7589 */ /* 0x0004e400000e0000 */
.L_x_4654:
[----:B------:R-:W-:Y:S01]  /*dbb0*/  PLOP3.LUT P1, PT, PT, PT, PT, 0x8, 0x0 ;  /* 0x000000000000781c */ /* 0x000fe20003f2e170 */
[----:B------:R4:W-:Y:S01]  /*dbc0*/  STL [R1], R0 ;  /* 0x0000000001007387 */ /* 0x0009e20000100800 */
[----:B---3--:R-:W-:-:S03]  /*dbd0*/  ISETP.NE.AND P0, PT, R14, RZ, PT ;  /* 0x000000ff0e00720c */ /* 0x008fc60003f05270 */
[----:B------:R3:W-:Y:S01]  /*dbe0*/  STL [R1+0x24], R4 ;  /* 0x0000240401007387 */ /* 0x0007e20000100800 */
[----:B----4-:R-:W-:-:S05]  /*dbf0*/  P2R R0, PR, RZ, 0x2 ;  /* 0x00000002ff007803 */ /* 0x010fca0000000000 */
[----:B------:R3:W-:Y:S04]  /*dc00*/  STL [R1+0x18], R0 ;  /* 0x0000180001007387 */ /* 0x0007e80000100800 */
[----:B------:R-:W-:Y:S05]  /*dc10*/  @P0 BRA `(.L_x_4532) ;  /* 0x00000004001c0947 */ /* 0x000fea0003800000 */
[----:B------:R-:W-:-:S03]  /*dc20*/  UMOV UR4, 0xffffffff ;  /* 0xffffffff00047882 */ /* 0x000fc60000000000 */
[----:B------:R-:W-:Y:S05]  /*dc30*/  BRA.DIV UR4, `(.L_x_4533) ;  /* 0x0000005a04ec7947 */ /* 0x000fea000b800000 */
[----:B------:R-:W-:-:S13]  /*dc40*/  ELECT P6, URZ, PT ;  /* 0x00000000003f782f */ /* 0x000fda00038c0000 */
.L_x_4657:
[----:B------:R-:W-:Y:S05]  /*dc50*/  @!P6 BRA `(.L_x_4532) ;  /* 0x00000004000ce947 */ /* 0x000fea0003800000 */
[----:B------:R-:W-:-:S04]  /*dc60*/  ISETP.NE.U32.AND P0, PT, R2, RZ, PT ;  /* 0x000000ff0200720c */ /* 0x000fc80003f05070 */
[----:B------:R-:W-:-:S13]  /*dc70*/  ISETP.NE.AND.EX P0, PT, R3, RZ, PT, P0 ;  /* 0x000000ff0300720c */ /* 0x000fda0003f05300 */
[----:B------:R-:W-:Y:S05]  /*dc80*/  @!P0 BRA `(.L_x_4534) ;  /* 0x0000000000548947 */ /* 0x000fea0003800000 */
[----:B------:R-:W4:Y:S01]  /*dc90*/  LDC R6, c[0x0][0x43c] ;  /* 0x00010f00ff067b82 */ /* 0x000f220000000800 */
[----:B01----:R-:W-:Y:S01]  /*dca0*/  IMAD.MOV.U32 R9, RZ, RZ, R4 ;  /* 0x000000ffff097224 */ /* 0x003fe200078e0004 */
[----:B------:R-:W-:-:S03]  /*dcb0*/  ULDC.64 UR4, c[0x0][0x428] ;  /* 0x00010a0000047ab9 */ /* 0x000fc60000000a00 */
[----:B---3--:R-:W-:Y:S01]  /*dcc0*/  IMAD.MOV.U32 R0, RZ, RZ, R9 ;  /* 0x000000ffff007224 */ /* 0x008fe200078e0009 */
[----:B----4-:R-:W-:-:S13]  /*dcd0*/  ISETP.NE.AND P0, PT, R6, 0x1, PT ;  /* 0x000000010600780c */ /* 0x010fda0003f05270 */
[----:B--2---:R-:W0:Y:S02]  /*dce0*/  @P0 LDC.64 R4, c[0x0][0x440] ;  /* 0x00011000ff040b82 */ /* 0x004e240000000a00 */
        /* <DEDUP_REMOVED lines=13> */
[----:B------:R-:W2:Y:S04]  /*ddc0*/  LDG.E R0, desc[UR40][R2.64] ;  /* 0x0000002802007981 */ /* 0x000ea8000c1e1900 */
[----:B--2---:R4:W-:Y:S02]  /*ddd0*/  STL [R1], R0 ;  /* 0x0000000001007387 */ /* 0x0049e40000100800 */
.L_x_4534:
[----:B------:R-:W5:Y:S04]  /*dde0*/  LDL R7, [R1+0x4] ;  /* 0x0000040001077983 */ /* 0x000f680000100800 */
[----:B---34-:R-:W5:Y:S04]  /*ddf0*/  LDL R0, [R1+0x8] ;  /* 0x0000080001007983 */ /* 0x018f680000100800 */
[----:B------:R-:W3:Y:S01]  /*de00*/  LDL R2, [R1+0x10] ;  /* 0x0000100001027983 */ /* 0x000ee20000100800 */
[----:B-----5:R-:W-:Y:S01]  /*de10*/  IMAD R0, R0, 0x8, R7 ;  /* 0x0000000800007824 */ /* 0x020fe200078e0207 */
[----:B---3--:R-:W-:-:S04]  /*de20*/  SHF.L.U32 R2, R2, 0x1f, RZ ;  /* 0x0000001f02027819 */ /* 0x008fc800000006ff */
[----:B------:R-:W3:Y:S02]  /*de30*/  SYNCS.PHASECHK.TRANS64.TRYWAIT P0, [R0+URZ+0x28c40], R2 ;  /* 0x028c4002000075a7 */ /* 0x000ee4000800017f */
[----:B---3--:R-:W-:Y:S05]  /*de40*/  @!P0 BRA `(.L_x_4535) ;  /* 0x0000005800888947 */ /* 0x008fea0003800000 */
.L_x_4658:
[----:B------:R-:W4:Y:S02]  /*de50*/  S2R R3, SR_TID.X ;  /* 0x0000000000037919 */ /* 0x000f240000002100 */
[----:B----4-:R-:W-:-:S04]  /*de60*/  LOP3.LUT R3, R3, 0x7f, RZ, 0xc0, !PT ;  /* 0x0000007f03037812 */ /* 0x010fc800078ec0ff */
[----:B------:R-:W-:-:S13]  /*de70*/  ISETP.NE.AND P0, PT, R3, RZ, PT ;  /* 0x000000ff0300720c */ /* 0x000fda0003f05270 */
[----:B------:R-:W-:Y:S05]  /*de80*/  @P0 BRA `(.L_x_4536) ;  /* 0x00000000001c0947 */ /* 0x000fea0003800000 */
[----:B------:R-:W4:Y:S01]  /*de90*/  S2R R3, SR_TID.X ;  /* 0x0000000000037919 */ /* 0x000f220000002100 */
[----:B---3--:R-:W-:-:S04]  /*dea0*/  IMAD.MOV.U32 R2, RZ, RZ, 0x2000 ;  /* 0x00002000ff027424 */ /* 0x008fc800078e00ff */
[----:B------:R3:W-:Y:S01]  /*deb0*/  SYNCS.ARRIVE.TRANS64 RZ, [R0+URZ+0x28c30], R2 ;  /* 0x028c300200ff79a7 */ /* 0x0007e2000800003f */
[----:B----4-:R-:W-:-:S04]  /*dec0*/  LOP3.LUT R3, R3, 0x1f, RZ, 0xc0, !PT ;  /* 0x0000001f03037812 */ /* 0x010fc800078ec0ff */
[----:B------:R-:W-:-:S13]  /*ded0*/  ISETP.NE.AND P0, PT, R3, RZ, PT ;  /* 0x000000ff0300720c */ /* 0x000fda0003f05270 */
[----:B---3--:R-:W-:Y:S05]  /*dee0*/  @!P0 BRA `(.L_x_4536) ;  /* 0x0000000000048947 */ /* 0x008fea0003800000 */
[----:B------:R-:W-:Y:S01]  /*def0*/  BPT.TRAP 0x1 ;  /* 0x000000040000795c */ /* 0x000fe20000300000 */
.L_x_4536:
[----:B--2---:R-:W2:Y:S04]  /*df00*/  LDL R5, [R1+0x4] ;  /* 0x0000040001057983 */ /* 0x004ea80000100800 */
[----:B------:R-:W2:Y:S04]  /*df10*/  LDL R4, [R1+0x8] ;  /* 0x0000080001047983 */ /* 0x000ea80000100800 */
[----:B------:R-:W4:Y:S04]  /*df20*/  LDL R6, [R1+0x24] ;  /* 0x0000240001067983 */ /* 0x000f280000100800 */
[----:B------:R-:W5:Y:S04]  /*df30*/  LDL R3, [R1+0x1c] ;  /* 0x00001c0001037983 */ /* 0x000f680000100800 */
[----:B---3--:R-:W3:Y:S01]  /*df40*/  LDL R2, [R1] ;  /* 0x0000000001027983 */ /* 0x008ee20000100800 */
        /* <DEDUP_REMOVED lines=8> */
[----:B--2---:R-:W-:Y:S01]  /*dfd0*/  IMAD R0, R4, 0x2000, R5 ;  /* 0x0000200004007824 */ /* 0x004fe200078e0205 */
[----:B----4-:R-:W-:-:S04]  /*dfe0*/  R2UR UR11, R6 ;  /* 0x00000000060b72ca */ /* 0x010fc800000e0000 */
[----:B------:R-:W-:Y:S02]  /*dff0*/  R2UR UR8, R0 ;  /* 0x00000000000872ca */ /* 0x000fe400000e0000 */
[----:B-----5:R-:W-:Y:S02]  /*e000*/  R2UR UR4, R3 ;  /* 0x00000000030472ca */ /* 0x020fe400000e0000 */
[----:B---3--:R-:W-:Y:S02]  /*e010*/  R2UR UR13, R2 ;  /* 0x00000000020d72ca */ /* 0x008fe400000e0000 */
[----:B------:R-:W-:-:S07]  /*e020*/  P2R R0, PR, RZ, 0x1 ;  /* 0x00000001ff007803 */ /* 0x000fce0000000000 */
[----:B------:R-:W-:Y:S02]  /*e030*/  UIADD3 UR8, UR8, 0x22400, URZ ;  /* 0x0002240008087890 */ /* 0x000fe4000fffe03f */
[----:B------:R-:W-:Y:S01]  /*e040*/  ULEA UR11, UR11, UR4, 0x6 ;  /* 0x000000040b0b7291 */ /* 0x000fe2000f8e303f */
[----:B------:R4:W-:Y:S02]  /*e050*/  STL [R1+0x18], R0 ;  /* 0x0000180001007387 */ /* 0x0009e40000100800 */
[----:B------:R-:W-:-:S06]  /*e060*/  UMOV UR4, 0x0 ;  /* 0x0000000000047882 */ /* 0x000fcc0000000000 */
[----:B------:R4:W-:Y:S01]  /*e070*/  UTMALDG.4D [UR8], [UR6], desc[UR4] ;  /* 0x00000408060075b4 */ /* 0x0009e20008019000 */
[----:B------:R-:W-:Y:S02]  /*e080*/  NOP ;  /* 0x0000000000007918 */ /* 0x000fe40000000000 */
.L_x_4532:
[----:B------:R-:W5:Y:S04]  /*e090*/  LDL R2, [R1+0x4] ;  /* 0x0000040001027983 */ /* 0x000f680000100800 */
[----:B------:R-:W5:Y:S04]  /*e0a0*/  LDL.LU R3, [R1+0x2c] ;  /* 0x00002c0001037983 */ /* 0x000f680000300800 */
[----:B--2---:R-:W2:Y:S04]  /*e0b0*/  LDL.LU R5, [R1+0x20] ;  /* 0x0000200001057983 */ /* 0x004ea80000300800 */
[----:B---3--:R-:W3:Y:S01]  /*e0c0*/  LDL.LU R4, [R1+0x34] ;  /* 0x0000340001047983 */ /* 0x008ee20000300800 */
[----:B------:R-:W-:Y:S05]  /*e0d0*/  WARPSYNC.ALL ;  /* 0x0000000000007948 */ /* 0x000fea0003800000 */
[----:B----4-:R-:W-:Y:S01]  /*e0e0*/  ULDC.64 UR4, c[0x0][0x298] ;  /* 0x0000a60000047ab9 */ /* 0x010fe20000000a00 */
[----:B------:R-:W-:Y:S01]  /*e0f0*/  ULDC.64 UR6, c[0x0][0xa00] ;  /* 0x0002800000067ab9 */ /* 0x000fe20000000a00 */
[----:B------:R-:W-:Y:S01]  /*e100*/  BSSY B6, `(.L_x_4537) ;  /* 0x0000024000067945 */ /* 0x000fe20003800000 */
[----:B------:R-:W-:Y:S01]  /*e110*/  BAR.SYNC.DEFER_BLOCKING 0x8, 0x100 ;  /* 0x0204000000007b1d */ /* 0x000fe20000010000 */
[----:B------:R-:W-:-:S04]  /*e120*/  ISETP.NE.U32.AND P0, PT, RZ, UR6, PT ;  /* 0x00000006ff007c0c */ /* 0x000fc8000bf05070 */
[----:B------:R-:W-:Y:S01]  /*e130*/  ISETP.NE.AND.EX P0, PT, RZ, UR7, PT, P0 ;  /* 0x00000007ff007c0c */ /* 0x000fe2000bf05300 */
[----:B-----5:R-:W-:Y:S01]  /*e140*/  VIADD R2, R2, 0x20400 ;  /* 0x0002040002027836 */ /* 0x020fe20000000000 */
[----:B------:R-:W-:-:S04]  /*e150*/  SHF.R.S32.HI R0, RZ, 0x1f, R3 ;  /* 0x0000001fff007819 */ /* 0x000fc80000011403 */
[----:B------:R-:W-:Y:S02]  /*e160*/  LOP3.LUT P1, RZ, R2, 0x3ff, RZ, 0xc0, !PT ;  /* 0x000003ff02ff7812 */ /* 0x000fe4000782c0ff */
[----:B--2---:R-:W-:Y:S01]  /*e170*/  SEL R5, R5, RZ, !P0 ;  /* 0x000000ff05057207 */ /* 0x004fe20004000000 */
[----:B------:R-:W-:Y:S01]  /*e180*/  IMAD R0, R0, UR4, RZ ;  /* 0x0000000400007c24 */ /* 0x000fe2000f8e02ff */
[----:B---3--:R-:W-:-:S03]  /*e190*/  SEL R4, R4, RZ, !P0 ;  /* 0x000000ff04047207 */ /* 0x008fc60004000000 */
[C---:B------:R-:W-:Y:S02]  /*e1a0*/  IMAD R0, R3.reuse, UR5, R0 ;  /* 0x0000000503007c24 */ /* 0x040fe4000f8e0200 */
[----:B------:R-:W-:-:S05]  /*e1b0*/  IMAD.WIDE.U32 R2, R3, UR4, RZ ;  /* 0x0000000403027c25 */ /* 0x000fca000f8e00ff */
[----:B------:R2:W-:Y:S04]  /*e1c0*/  STL.64 [R1+0x40], R2 ;  /* 0x0000400201007387 */ /* 0x0005e80000100a00 */
[----:B------:R3:W-:Y:S04]  /*e1d0*/  STL [R1+0x20], R5 ;  /* 0x0000200501007387 */ /* 0x0007e80000100800 */
[----:B------:R3:W-:Y:S01]  /*e1e0*/  STL [R1+0x4c], R4 ;  /* 0x00004c0401007387 */ /* 0x0007e20000100800 */
[----:B--2---:R-:W-:Y:S01]  /*e1f0*/  IMAD.IADD R2, R3, 0x1, R0 ;  /* 0x0000000103027824 */ /* 0x004fe200078e0200 */
[----:B------:R-:W-:-:S05]  /*e200*/  SHF.R.S32.HI R0, RZ, 0x1f, R18 ;  /* 0x0000001fff007819 */ /* 0x000fca0000011412 */
        /* <DEDUP_REMOVED lines=18> */
[----:B012---:R-:W-:Y:S05]  /*e330*/  CALL.ABS.NOINC R2 ;  /* 0x0000000002007343 */ /* 0x007fea0003c00000 */
.L_x_4538:
[----:B------:R-:W-:Y:S05]  /*e340*/  BSYNC B6 ;  /* 0x0000000000067941 */ /* 0x000fea0003800000 */
.L_x_4537:
[----:B---3--:R-:W2:Y:S01]  /*e350*/  LDL.LU R5, [R1+0x2c] ;  /* 0x00002c0001057983 */ /* 0x008ea20000300800 */
[----:B------:R-:W-:Y:S01]  /*e360*/  ULDC.64 UR4, c[0x0][0x2d8] ;  /* 0x0000b60000047ab9 */ /* 0x000fe20000000a00 */
[----:B------:R-:W3:Y:S01]  /*e370*/  LDC R7, c[0x0][0x448] ;  /* 0x00011200ff077b82 */ /* 0x000ee20000000800 */
[----:B------:R-:W-:Y:S01]  /*e380*/  ULDC UR6, c[0x0][0x2b8] ;  /* 0x0000ae0000067ab9 */ /* 0x000fe20000000800 */
[----:B------:R-:W2:Y:S04]  /*e390*/  LDL.LU.64 R2, [R1+0x40] ;  /* 0x0000400001027983 */ /* 0x000ea80000300a00 */
[----:B------:R-:W4:Y:S04]  /*e3a0*/  LDL.LU R0, [R1+0x34] ;  /* 0x0000340001007983 */ /* 0x000f280000300800 */
[----:B------:R-:W4:Y:S04]  /*e3b0*/  LDL.LU R6, [R1+0x4c] ;  /* 0x00004c0001067983 */ /* 0x000f280000300800 */
[----:B------:R-:W4:Y:S04]  /*e3c0*/  LDL.LU R4, [R1+0x20] ;  /* 0x0000200001047983 */ /* 0x000f280000300800 */
[----:B01----:R0:W5:Y:S01]  /*e3d0*/  LDL R9, [R1+0x48] ;  /* 0x0000480001097983 */ /* 0x0031620000100800 */
[----:B---3--:R-:W-:Y:S01]  /*e3e0*/  ISETP.NE.AND P0, PT, R7, 0x1, PT ;  /* 0x000000010700780c */ /* 0x008fe20003f05270 */
[----:B--2---:R-:W-:-:S02]  /*e3f0*/  IMAD.MOV.U32 R3, RZ, RZ, R5 ;  /* 0x000000ffff037224 */ /* 0x004fc400078e0005 */
[----:B------:R-:W1:Y:S01]  /*e400*/  S2R R5, SR_TID.X ;  /* 0x0000000000057919 */ /* 0x000e620000002100 */
[----:B----4-:R-:W-:Y:S02]  /*e410*/  IMAD R0, R0, UR4, RZ ;  /* 0x0000000400007c24 */ /* 0x010fe4000f8e02ff */
[----:B------:R-:W-:-:S04]  /*e420*/  IMAD.WIDE.U32 R2, R18, UR4, R2 ;  /* 0x0000000412027c25 */ /* 0x000fc8000f8e0002 */
[----:B------:R-:W-:Y:S01]  /*e430*/  IMAD R0, R18, UR5, R0 ;  /* 0x0000000512007c24 */ /* 0x000fe2000f8e0200 */
[----:B------:R-:W-:-:S03]  /*e440*/  ULDC.64 UR4, c[0x0][0x2e0] ;  /* 0x0000b80000047ab9 */ /* 0x000fc60000000a00 */
[----:B------:R-:W-:Y:S02]  /*e450*/  IMAD.IADD R3, R3, 0x1, R0 ;  /* 0x0000000103037824 */ /* 0x000fe400078e0200 */
[----:B------:R-:W-:Y:S02]  /*e460*/  IMAD R0, R6, UR4, RZ ;  /* 0x0000000406007c24 */ /* 0x000fe4000f8e02ff */
        /* <DEDUP_REMOVED lines=27> */
[----:B------:R-:W1:Y:S01]  /*e620*/  S2R R8, SR_TID.X ;  /* 0x0000000000087919 */ /* 0x000e620000002100 */
[----:B------:R-:W-:Y:S01]  /*e630*/  ULDC.64 UR4, c[0x0][0x280] ;  /* 0x0000a00000047ab9 */ /* 0x000fe20000000a00 */
[----:B------:R0:W5:Y:S01]  /*e640*/  LDL R6, [R1+0x30] ;  /* 0x0000300001067983 */ /* 0x0001620000100800 */
[----:B------:R-:W-:Y:S01]  /*e650*/  IMAD.IADD R0, R5, 0x1, R0 ;  /* 0x0000000105007824 */ /* 0x000fe200078e0200 */
[----:B------:R-:W-:Y:S01]  /*e660*/  LEA R3, P1, R4, UR4, 0x1 ;  /* 0x0000000404037c11 */ /* 0x000fe2000f8208ff */
[----:B------:R-:W-:-:S03]  /*e670*/  UMOV UR4, 0xffffffff ;  /* 0xffffffff00047882 */ /* 0x000fc60000000000 */
[----:B------:R-:W-:Y:S01]  /*e680*/  LEA.HI.X R2, R4, UR5, R0, 0x1, P1 ;  /* 0x0000000504027c11 */ /* 0x000fe200088f0c00 */
[C---:B-1----:R-:W-:Y:S01]  /*e690*/  IMAD.SHL.U32 R10, R8.reuse, 0x8, RZ ;  /* 0x00000008080a7824 */ /* 0x042fe200078e00ff */
[----:B------:R-:W-:-:S04]  /*e6a0*/  LOP3.LUT R8, R8, 0x7f, RZ, 0xc0, !PT ;  /* 0x0000007f08087812 */ /* 0x000fc800078ec0ff */
[----:B------:R-:W-:-:S04]  /*e6b0*/  LOP3.LUT R10, R10, 0x38, RZ, 0xc0, !PT ;  /* 0x000000380a0a7812 */ /* 0x000fc800078ec0ff */
[----:B------:R-:W-:Y:S02]  /*e6c0*/  ISETP.GE.AND P0, PT, R10, UR6, PT ;  /* 0x000000060a007c0c */ /* 0x000fe4000bf06270 */
[----:B------:R-:W-:Y:S01]  /*e6d0*/  SHF.R.U32.HI R8, RZ, 0x3, R8 ;  /* 0x00000003ff087819 */ /* 0x000fe20000011608 */
[----:B0-----:R-:W-:Y:S10]  /*e6e0*/  BRA.DIV UR4, `(.L_x_4539) ;  /* 0x0000005204747947 */ /* 0x001ff4000b800000 */
[----:B------:R-:W0:Y:S01]  /*e6f0*/  SHFL.IDX PT, R5, R3, RZ, 0x181f ;  /* 0x00181fff03057589 */ /* 0x000e2200000e0000 */
[----:B-----5:R-:W-:Y:S02]  /*e700*/  IMAD R0, R6, R7, RZ ;  /* 0x0000000706007224 */ /* 0x020fe400078e02ff */
[----:B------:R-:W-:Y:S01]  /*e710*/  IMAD R17, R17, 0x40, R8 ;  /* 0x0000004011117824 */ /* 0x000fe200078e0208 */
[----:B------:R-:W1:Y:S04]  /*e720*/  SHFL.IDX PT, R4, R2, RZ, 0x181f ;  /* 0x00181fff02047589 */ /* 0x000e6800000e0000 */
[----:B------:R-:W-:-:S13]  /*e730*/  ISETP.GE.AND P1, PT, R17, R0, PT ;  /* 0x000000001100720c */ /* 0x000fda0003f26270 */
[----:B0-----:R-:W-:-:S05]  /*e740*/  @!P1 LEA R5, P2, R10, R5, 0x1 ;  /* 0x000000050a059211 */ /* 0x001fca00078408ff */
[----:B-1----:R-:W-:-:S05]  /*e750*/  @!P1 IMAD.X R4, RZ, RZ, R4, P2 ;  /* 0x000000ffff049224 */ /* 0x002fca00010e0604 */
[----:B------:R-:W-:-:S04]  /*e760*/  @!P1 LOP3.LUT R5, R5, R4, RZ, 0x3c, !PT ;  /* 0x0000000405059212 */ /* 0x000fc800078e3cff */
[----:B------:R-:W-:-:S04]  /*e770*/  @!P1 LOP3.LUT R4, R5, R4, RZ, 0x3c, !PT ;  /* 0x0000000405049212 */ /* 0x000fc800078e3cff */
[----:B------:R-:W-:-:S05]  /*e780*/  @!P1 LOP3.LUT R5, R5, R4, RZ, 0x3c, !PT ;  /* 0x0000000405059212 */ /* 0x000fca00078e3cff */
[----:B------:R-:W-:Y:S01]  /*e790*/  @!PT LDS RZ, [RZ] ;  /* 0x00000000fffff984 */ /* 0x000fe20000000800 */
[----:B------:R0:W-:Y:S02]  /*e7a0*/  @!P1 LDGSTS.E.BYPASS.LTC128B.128 [R9+0x20400], desc[UR40][R4.64], !P0 ;  /* 0x2040000004099fae */ /* 0x0001e4000c101d68 */
[----:B0-----:R-:W-:Y:S02]  /*e7b0*/  VIADD R4, R17, 0x10 ;  /* 0x0000001011047836 */ /* 0x001fe40000000000 */
[----:B------:R-:W0:Y:S03]  /*e7c0*/  SHFL.IDX PT, R5, R3, 0x1, 0x181f ;  /* 0x00381f0003057f89 */ /* 0x000e2600000e0000 */
[----:B------:R-:W-:Y:S02]  /*e7d0*/  ISETP.GE.AND P1, PT, R4, R0, PT ;  /* 0x000000000400720c */ /* 0x000fe40003f26270 */
[----:B------:R-:W1:Y:S11]  /*e7e0*/  SHFL.IDX PT, R4, R2, 0x1, 0x181f ;  /* 0x00381f0002047f89 */ /* 0x000e7600000e0000 */
[----:B0-----:R-:W-:-:S05]  /*e7f0*/  @!P1 LEA R5, P2, R10, R5, 0x1 ;  /* 0x000000050a059211 */ /* 0x001fca00078408ff */
[----:B-1----:R-:W-:-:S05]  /*e800*/  @!P1 IMAD.X R4, RZ, RZ, R4, P2 ;  /* 0x000000ffff049224 */ /* 0x002fca00010e0604 */
[----:B------:R-:W-:-:S04]  /*e810*/  @!P1 LOP3.LUT R5, R5, R4, RZ, 0x3c, !PT ;  /* 0x0000000405059212 */ /* 0x000fc800078e3cff */
[----:B------:R-:W-:-:S04]  /*e820*/  @!P1 LOP3.LUT R4, R5, R4, RZ, 0x3c, !PT ;  /* 0x0000000405049212 */ /* 0x000fc800078e3cff */
[----:B------:R-:W-:-:S05]  /*e830*/  @!P1 LOP3.LUT R5, R5, R4, RZ, 0x3c, !PT ;  /* 0x0000000405059212 */ /* 0x000fca00078e3cff */
[----:B------:R0:W-:Y:S02]  /*e840*/  @!P1 LDGSTS.E.BYPASS.LTC128B.128 [R9+0x20c00], desc[UR40][R4.64], !P0 ;  /* 0x20c0000004099fae */ /* 0x0001e4000c101d68 */
[----:B0-----:R-:W-:Y:S02]  /*e850*/  VIADD R4, R17, 0x20 ;  /* 0x0000002011047836 */ /* 0x001fe40000000000 */
[----:B------:R-:W0:Y:S03]  /*e860*/  SHFL.IDX PT, R5, R3, 0x2, 0x181f ;  /* 0x00581f0003057f89 */ /* 0x000e2600000e0000 */
[----:B------:R-:W-:Y:S01]  /*e870*/  ISETP.GE.AND P1, PT, R4, R0, PT ;  /* 0x000000000400720c */ /* 0x000fe20003f26270 */
[----:B------:R-:W-:Y:S04]  /*e880*/  SHFL.IDX PT, R3, R3, 0x3, 0x181f ;  /* 0x00781f0003037f89 */ /* 0x000fe800000e0000 */
[----:B------:R-:W1:Y:S08]  /*e890*/  SHFL.IDX PT, R4, R2, 0x2, 0x181f ;  /* 0x00581f0002047f89 */ /* 0x000e7000000e0000 */
[----:B0-----:R-:W-:-:S05]  /*e8a0*/  @!P1 LEA R5, P2, R10, R5, 0x1 ;  /* 0x000000050a059211 */ /* 0x001fca00078408ff */
[----:B-1----:R-:W-:-:S05]  /*e8b0*/  @!P1 IMAD.X R4, RZ, RZ, R4, P2 ;  /* 0x000000ffff049224 */ /* 0x002fca00010e0604 */
[----:B------:R-:W-:-:S04]  /*e8c0*/  @!P1 LOP3.LUT R5, R5, R4, RZ, 0x3c, !PT ;  /* 0x0000000405059212 */ /* 0x000fc800078e3cff */
[----:B------:R-:W-:-:S04]  /*e8d0*/  @!P1 LOP3.LUT R4, R5, R4, RZ, 0x3c, !PT ;  /* 0x0000000405049212 */ /* 0x000fc800078e3cff */
[----:B------:R-:W-:-:S05]  /*e8e0*/  @!P1 LOP3.LUT R5, R5, R4, RZ, 0x3c, !PT ;  /* 0x0000000405059212 */ /* 0x000fca00078e3cff */
[----:B------:R0:W-:Y:S04]  /*e8f0*/  @!P1 LDGSTS.E.BYPASS.LTC128B.128 [R9+0x21400], desc[UR40][R4.64], !P0 ;  /* 0x2140000004099fae */ /* 0x0001e8000c101d68 */
[----:B0-----:R0:W1:Y:S02]  /*e900*/  SHFL.IDX PT, R4, R2, 0x3, 0x181f ;  /* 0x00781f0002047f89 */ /* 0x00106400000e0000 */
.L_x_4667:
[----:B------:R2:W5:Y:S01]  /*e910*/  LDL R8, [R1+0x4] ;  /* 0x0000040001087983 */ /* 0x0005620000100800 */
[----:B------:R-:W-:-:S05]  /*e920*/  VIADD R17, R17, 0x30 ;  /* 0x0000003011117836 */ /* 0x000fca0000000000 */
[----:B------:R-:W-:-:S13]  /*e930*/  ISETP.GE.AND P1, PT, R17, R0, PT ;  /* 0x000000001100720c */ /* 0x000fda0003f26270 */
[----:B0-----:R-:W-:-:S05]  /*e940*/  @!P1 LEA R2, P2, R10, R3, 0x1 ;  /* 0x000000030a029211 */ /* 0x001fca00078408ff */
[----:B-1----:R-:W-:-:S05]  /*e950*/  @!P1 IMAD.X R3, RZ, RZ, R4, P2 ;  /* 0x000000ffff039224 */ /* 0x002fca00010e0604 */
[----:B------:R-:W-:Y:S01]  /*e960*/  @!PT LDS RZ, [RZ] ;  /* 0x00000000fffff984 */ /* 0x000fe20000000800 */
[----:B------:R-:W-:Y:S01]  /*e970*/  @!PT LDS RZ, [RZ] ;  /* 0x00000000fffff984 */ /* 0x000fe20000000800 */
[----:B------:R-:W-:Y:S01]  /*e980*/  @!PT LDS RZ, [RZ] ;  /* 0x00000000fffff984 */ /* 0x000fe20000000800 */
[----:B------:R2:W-:Y:S01]  /*e990*/  @!P1 LDGSTS.E.BYPASS.LTC128B.128 [R9+0x21c00], desc[UR40][R2.64], !P0 ;  /* 0x21c0000002099fae */ /* 0x0005e2000c101d68 */
[----:B------:R-:W-:Y:S01]  /*e9a0*/  PLOP3.LUT P0, PT, PT, PT, PT, 0x80, 0x0 ;  /* 0x000000000000781c */ /* 0x000fe20003f0f070 */
[----:B------:R-:W-:-:S12]  /*e9b0*/  NOP ;  /* 0x0000000000007918 */ /* 0x000fd80000000000 */
.L_x_4540:
[----:B--2---:R-:W2:Y:S01]  /*e9c0*/  LDL R2, [R1+0x4] ;  /* 0x0000040001027983 */ /* 0x004ea20000100800 */
        /* <DEDUP_REMOVED lines=18> */
.L_x_4668:
[----:B------:R-:W-:Y:S05]  /*eaf0*/  BSYNC B0 ;  /* 0x0000000000007941 */ /* 0x000fea0003800000 */
.L_x_4541:
        /* <DEDUP_REMOVED lines=8> */
[----:B------:R-:W2:Y:S02]  /*eb80*/  LDL R2, [R1+0x10] ;  /* 0x0000100001027983 */ /* 0x000ea40000100800 */
[----:B---3--:R-:W-:Y:S01]  /*eb90*/  IMAD R0, R4, 0x8, R5 ;  /* 0x0000000804007824 */ /* 0x008fe200078e0205 */
[----:B0-----:R-:W-:Y:S01]  /*eba0*/  LOP3.LUT R3, R3, 0x7f, RZ, 0xc0, !PT ;  /* 0x0000007f03037812 */ /* 0x001fe200078ec0ff */
[----:B------:R-:W-:Y:S03]  /*ebb0*/  BSSY B1, `(.L_x_4545) ;  /* 0x0000005000017945 */ /* 0x000fe60003800000 */
[----:B------:R-:W-:-:S02]  /*ebc0*/  ISETP.NE.AND P1, PT, R3, RZ, PT ;  /* 0x000000ff0300720c */ /* 0x000fc40003f25270 */
[----:B--2---:R-:W-:-:S04]  /*ebd0*/  SHF.L.U32 R2, R2, 0x1f, RZ ;  /* 0x0000001f02027819 */ /* 0x004fc800000006ff */
[----:B------:R-:W0:Y:S02]  /*ebe0*/  SYNCS.PHASECHK.TRANS64.TRYWAIT P0, [R0+URZ+0x28c60], R2 ;  /* 0x028c6002000075a7 */ /* 0x000e24000800017f */
[----:B0-----:R-:W-:Y:S05]  /*ebf0*/  @!P0 BRA `(.L_x_4546) ;  /* 0x00000050008c8947 */ /* 0x001fea0003800000 */
.L_x_4669:
[----:B------:R-:W-:Y:S05]  /*ec00*/  BSYNC B1 ;  /* 0x0000000000017941 */ /* 0x000fea0003800000 */
.L_x_4545:
        /* <DEDUP_REMOVED lines=9> */
.L_x_4548:
[----:B------:R-:W-:Y:S05]  /*eca0*/  BSYNC B1 ;  /* 0x0000000000017941 */ /* 0x000fea0003800000 */
.L_x_4547:
[----:B------:R-:W2:Y:S04]  /*ecb0*/  LDL R5, [R1+0x1c] ;  /* 0x00001c0001057983 */ /* 0x000ea80000100800 */
[----:B------:R-:W2:Y:S04]  /*ecc0*/  LDL.LU R3, [R1+0x24] ;  /* 0x0000240001037983 */ /* 0x000ea80000300800 */
[----:B------:R-:W3:Y:S04]  /*ecd0*/  LDL R4, [R1+0x4] ;  /* 0x0000040001047983 */ /* 0x000ee80000100800 */
        /* <DEDUP_REMOVED lines=11> */
.L_x_4549:
        /* <DEDUP_REMOVED lines=16> */
.L_x_4550:
        /* <DEDUP_REMOVED lines=16> */
.L_x_4551:
        /* <DEDUP_REMOVED lines=16> */
.L_x_4552:
        /* <DEDUP_REMOVED lines=16> */
.L_x_4553:
        /* <DEDUP_REMOVED lines=16> */
.L_x_4554:
        /* <DEDUP_REMOVED lines=16> */
.L_x_4555:
        /* <DEDUP_REMOVED lines=16> */
.L_x_4556:
        /* <DEDUP_REMOVED lines=11> */
.L_x_4544:
[----:B------:R-:W-:Y:S05]  /*f540*/  BSYNC B0 ;  /* 0x0000000000007941 */ /* 0x000fea0003800000 */
.L_x_4543:
[----:B------:R-:W2:Y:S01]  /*f550*/  LDL R4, [R1+0x28] ;  /* 0x0000280001047983 */ /* 0x000ea20000100800 */
[----:B------:R-:W-:Y:S01]  /*f560*/  BSSY B0, `(.L_x_4557) ;  /* 0x00002ca000007945 */ /* 0x000fe20003800000 */
[----:B--2---:R-:W-:-:S13]  /*f570*/  ISETP.GE.AND P0, PT, R4, 0x2, PT ;  /* 0x000000020400780c */ /* 0x004fda0003f06270 */
[----:B------:R-:W-:Y:S05]  /*f580*/  @!P0 BRA `(.L_x_4558) ;  /* 0x0000002c001c8947 */ /* 0x000fea0003800000 */
[C---:B------:R-:W-:Y:S01]  /*f590*/  LOP3.LUT R0, R4.reuse, 0x1, RZ, 0xc0, !PT ;  /* 0x0000000104007812 */ /* 0x040fe200078ec0ff */
[----:B------:R-:W-:Y:S01]  /*f5a0*/  VIADD R4, R4, 0xfffffffe ;  /* 0xfffffffe04047836 */ /* 0x000fe20000000000 */
[----:B------:R-:W-:Y:S02]  /*f5b0*/  BSSY B2, `(.L_x_4559) ;  /* 0x00000f0000027945 */ /* 0x000fe40003800000 */
[----:B------:R-:W-:Y:S01]  /*f5c0*/  ISETP.NE.U32.AND P0, PT, R0, 0x1, PT ;  /* 0x000000010000780c */ /* 0x000fe20003f05070 */
[----:B------:R-:W-:-:S12]  /*f5d0*/  IMAD.MOV.U32 R0, RZ, RZ, R4 ;  /* 0x000000ffff007224 */ /* 0x000fd800078e0004 */
[----:B------:R-:W-:Y:S05]  /*f5e0*/  @!P0 BRA `(.L_x_4560) ;  /* 0x0000000c00b08947 */ /* 0x000fea0003800000 */
[----:B------:R-:W2:Y:S04]  /*f5f0*/  LDL R6, [R1+0x18] ;  /* 0x0000180001067983 */ /* 0x000ea80000100800 */
[----:B------:R-:W3:Y:S04]  /*f600*/  LDL.LU R5, [R1+0x8] ;  /* 0x0000080001057983 */ /* 0x000ee80000300800 */
[----:B-----5:R-:W4:Y:S01]  /*f610*/  LDL.LU R8, [R1+0x10] ;  /* 0x0000100001087983 */ /* 0x020f220000300800 */
[----:B------:R-:W-:Y:S01]  /*f620*/  BSSY B1, `(.L_x_4561) ;  /* 0x00000e6000017945 */ /* 0x000fe20003800000 */
[----:B--2---:R-:W-:Y:S01]  /*f630*/  ISETP.NE.AND P2, PT, R6, RZ, PT ;  /* 0x000000ff0600720c */ /* 0x004fe20003f45270 */
[----:B---3--:R-:W-:-:S05]  /*f640*/  VIADD R0, R5, 0x1 ;  /* 0x0000000105007836 */ /* 0x008fca0000000000 */
[----:B------:R-:W-:-:S04]  /*f650*/  ISETP.NE.AND P0, PT, R0, 0x2, PT ;  /* 0x000000020000780c */ /* 0x000fc80003f05270 */
[----:B------:R-:W-:Y:S02]  /*f660*/  SEL R2, RZ, 0x1, P0 ;  /* 0x00000001ff027807 */ /* 0x000fe40000000000 */
[----:B------:R-:W-:Y:S02]  /*f670*/  SEL R9, R0, RZ, P0 ;  /* 0x000000ff00097207 */ /* 0x000fe40000000000 */
[----:B----4-:R-:W-:-:S05]  /*f680*/  LOP3.LUT R8, R8, R2, RZ, 0x3c, !PT ;  /* 0x0000000208087212 */ /* 0x010fca00078e3cff */
        /* <DEDUP_REMOVED lines=28> */
.L_x_4563:
        /* <DEDUP_REMOVED lines=9> */
.L_x_4670:
[----:B------:R-:W-:Y:S05]  /*f8e0*/  BSYNC B3 ;  /* 0x0000000000037941 */ /* 0x000fea0003800000 */
.L_x_4564:
        /* <DEDUP_REMOVED lines=9> */
.L_x_4567:
[----:B------:R-:W-:Y:S05]  /*f980*/  BSYNC B3 ;  /* 0x0000000000037941 */ /* 0x000fea0003800000 */
.L_x_4566:
[----:B------:R-:W2:Y:S04]  /*f990*/  LDL R7, [R1+0x4] ;  /* 0x0000040001077983 */ /* 0x000ea80000100800 */
[----:B------:R-:W2:Y:S04]  /*f9a0*/  LDL R5, [R1+0x8] ;  /* 0x0000080001057983 */ /* 0x000ea80000100800 */
[----:B------:R-:W3:Y:S01]  /*f9b0*/  LDL R6, [R1+0x1c] ;  /* 0x00001c0001067983 */ /* 0x000ee20000100800 */
[----:B0-----:R-:W-:Y:S01]  /*f9c0*/  IMAD.MOV.U32 R8, RZ, RZ, RZ ;  /* 0x000000ffff087224 */ /* 0x001fe200078e00ff */
        /* <DEDUP_REMOVED lines=10> */
.L_x_4568:
        /* <DEDUP_REMOVED lines=14> */
.L_x_4671:
[----:B------:R-:W-:Y:S05]  /*fb50*/  BSYNC B3 ;  /* 0x0000000000037941 */ /* 0x000fea0003800000 */
.L_x_4569:
        /* <DEDUP_REMOVED lines=11> */
.L_x_4572:
[----:B------:R-:W-:Y:S05]  /*fc10*/  BSYNC B3 ;  /* 0x0000000000037941 */ /* 0x000fea0003800000 */
.L_x_4571:
        /* <DEDUP_REMOVED lines=11> */
.L_x_4573:
        /* <DEDUP_REMOVED lines=16> */
.L_x_4574:
        /* <DEDUP_REMOVED lines=16> */
.L_x_4575:
        /* <DEDUP_REMOVED lines=16> */
.L_x_4576:
        /* <DEDUP_REMOVED lines=16> */
.L_x_4577:
        /* <DEDUP_REMOVED lines=16> */
.L_x_4578:
        /* <DEDUP_REMOVED lines=16> */
.L_x_4579:
        /* <DEDUP_REMOVED lines=16> */
.L_x_4580:
        /* <DEDUP_REMOVED lines=11> */
.L_x_4562:
[----:B------:R-:W-:Y:S05]  /*10480*/  BSYNC B1 ;  /* 0x0000000000017941 */ /* 0x000fea0003800000 */
.L_x_4561:
[----:B------:R-:W2:Y:S02]  /*10490*/  LDL.LU R5, [R1+0x28] ;  /* 0x0000280001057983 */ /* 0x000ea40000300800 */
[----:B--2---:R-:W-:-:S07]  /*104a0*/  VIADD R0, R5, 0xfffffffd ;  /* 0xfffffffd05007836 */ /* 0x004fce0000000000 */
.L_x_4560:
[----:B------:R-:W-:Y:S05]  /*104b0*/  BSYNC B2 ;  /* 0x0000000000027941 */ /* 0x000fea0003800000 */
.L_x_4559:
[----:B------:R-:W-:-:S13]  /*104c0*/  ISETP.NE.AND P0, PT, R4, RZ, PT ;  /* 0x000000ff0400720c */ /* 0x000fda0003f05270 */
[----:B------:R-:W-:Y:S05]  /*104d0*/  @!P0 BRA `(.L_x_4558) ;  /* 0x0000001c00488947 */ /* 0x000fea0003800000 */
.L_x_4621:
        /* <DEDUP_REMOVED lines=13> */
[----:B0----5:R-:W-:Y:S01]  /*105b0*/  IMAD.MOV.U32 R8, RZ, RZ, R0 ;  /* 0x000000ffff087224 */ /* 0x021fe200078e0000 */
        /* <DEDUP_REMOVED lines=23> */
.L_x_4583:
        /* <DEDUP_REMOVED lines=9> */
.L_x_4672:
[----:B------:R-:W-:Y:S05]  /*107c0*/  BSYNC B2 ;  /* 0x0000000000027941 */ /* 0x000fea0003800000 */
.L_x_4584:
        /* <DEDUP_REMOVED lines=9> */
.L_x_4587:
[----:B------:R-:W-:Y:S05]  /*10860*/  BSYNC B2 ;  /* 0x0000000000027941 */ /* 0x000fea0003800000 */
.L_x_4586:
        /* <DEDUP_REMOVED lines=13> */
.L_x_4588:
        /* <DEDUP_REMOVED lines=14> */
.L_x_4673:
[----:B------:R-:W-:Y:S05]  /*10a20*/  BSYNC B2 ;  /* 0x0000000000027941 */ /* 0x000fea0003800000 */
.L_x_4589:
        /* <DEDUP_REMOVED lines=11> */
.L_x_4592:
[----:B------:R-:W-:Y:S05]  /*10ae0*/  BSYNC B2 ;  /* 0x0000000000027941 */ /* 0x000fea0003800000 */
.L_x_4591:
        /* <DEDUP_REMOVED lines=10> */
.L_x_4593:
        /* <DEDUP_REMOVED lines=16> */
.L_x_4594:
        /* <DEDUP_REMOVED lines=16> */
.L_x_4595:
        /* <DEDUP_REMOVED lines=16> */
.L_x_4596:
        /* <DEDUP_REMOVED lines=16> */
.L_x_4597:
        /* <DEDUP_REMOVED lines=16> */
.L_x_4598:
        /* <DEDUP_REMOVED lines=16> */
.L_x_4599:
        /* <DEDUP_REMOVED lines=16> */
.L_x_4600:
        /* <DEDUP_REMOVED lines=11> */
.L_x_4582:
[----:B------:R-:W-:Y:S05]  /*11340*/  BSYNC B1 ;  /* 0x0000000000017941 */ /* 0x000fea0003800000 */
.L_x_4581:
[----:B------:R-:W2:Y:S01]  /*11350*/  LDL R2, [R1+0x18] ;  /* 0x0000180001027983 */ /* 0x000ea20000100800 */
[----:B------:R-:W-:Y:S01]  /*11360*/  VIADD R6, R6, 0x1 ;  /* 0x0000000106067836 */ /* 0x000fe20000000000 */
[----:B------:R-:W-:Y:S04]  /*11370*/  BSSY B1, `(.L_x_4601) ;  /* 0x00000e5000017945 */ /* 0x000fe80003800000 */
[----:B------:R-:W-:-:S04]  /*11380*/  ISETP.NE.AND P0, PT, R6, 0x2, PT ;  /* 0x000000020600780c */ /* 0x000fc80003f05270 */
[----:B0----5:R-:W-:Y:S02]  /*11390*/  SEL R8, R6, RZ, P0 ;  /* 0x000000ff06087207 */ /* 0x021fe40000000000 */
        /* <DEDUP_REMOVED lines=31> */
.L_x_4603:
        /* <DEDUP_REMOVED lines=9> */
.L_x_4674:
[----:B------:R-:W-:Y:S05]  /*11620*/  BSYNC B2 ;  /* 0x0000000000027941 */ /* 0x000fea0003800000 */
.L_x_4604:
        /* <DEDUP_REMOVED lines=9> */
.L_x_4607:
[----:B------:R-:W-:Y:S05]  /*116c0*/  BSYNC B2 ;  /* 0x0000000000027941 */ /* 0x000fea0003800000 */
.L_x_4606:
        /* <DEDUP_REMOVED lines=14> */
.L_x_4608:
        /* <DEDUP_REMOVED lines=14> */
.L_x_4675:
[----:B------:R-:W-:Y:S05]  /*11890*/  BSYNC B2 ;  /* 0x0000000000027941 */ /* 0x000fea0003800000 */
.L_x_4609:
        /* <DEDUP_REMOVED lines=11> */
.L_x_4612:
[----:B------:R-:W-:Y:S05]  /*11950*/  BSYNC B2 ;  /* 0x0000000000027941 */ /* 0x000fea0003800000 */
.L_x_4611:
        /* <DEDUP_REMOVED lines=11> */
.L_x_4613:
        /* <DEDUP_REMOVED lines=16> */
.L_x_4614:
        /* <DEDUP_REMOVED lines=16> */
.L_x_4615:
        /* <DEDUP_REMOVED lines=16> */
.L_x_4616:
        /* <DEDUP_REMOVED lines=16> */
.L_x_4617:
        /* <DEDUP_REMOVED lines=16> */
.L_x_4618:
        /* <DEDUP_REMOVED lines=16> */
.L_x_4619:
        /* <DEDUP_REMOVED lines=16> */
.L_x_4620:
        /* <DEDUP_REMOVED lines=11> */
.L_x_4602:
[----:B------:R-:W-:Y:S05]  /*121c0*/  BSYNC B1 ;  /* 0x0000000000017941 */ /* 0x000fea0003800000 */
.L_x_4601:
[C---:B------:R-:W-:Y:S01]  /*121d0*/  ISETP.GT.AND P0, PT, R0.reuse, 0x1, PT ;  /* 0x000000010000780c */ /* 0x040fe20003f04270 */
[----:B------:R-:W-:-:S12]  /*121e0*/  VIADD R0, R0, 0xfffffffe ;  /* 0xfffffffe00007836 */ /* 0x000fd80000000000 */
[----:B------:R-:W-:Y:S05]  /*121f0*/  @P0 BRA `(.L_x_4621) ;  /* 0xffffffe000b80947 */ /* 0x000fea000383ffff */
.L_x_4558:
[----:B------:R-:W-:Y:S05]  /*12200*/  BSYNC B0 ;  /* 0x0000000000007941 */ /* 0x000fea0003800000 */
.L_x_4557:
        /* <DEDUP_REMOVED lines=24> */
.L_x_4623:
[----:B------:R-:W-:Y:S05]  /*12390*/  BSYNC B0 ;  /* 0x0000000000007941 */ /* 0x000fea0003800000 */
.L_x_4622:
[----:B------:R-:W-:-:S05]  /*123a0*/  SEL R0, R0, RZ, P0 ;  /* 0x000000ff00007207 */ /* 0x000fca0000000000 */
[----:B------:R2:W-:Y:S02]  /*123b0*/  STL [R1+0x8], R0 ;  /* 0x0000080001007387 */ /* 0x0005e40000100800 */
.L_x_4525:
[----:B------:R-:W-:Y:S05]  /*123c0*/  BSYNC B7 ;  /* 0x0000000000077941 */ /* 0x000fea0003800000 */
.L_x_4523:
        /* <DEDUP_REMOVED lines=13> */
.L_x_4624:
        /* <DEDUP_REMOVED lines=36> */
.L_x_4685:
[----:B------:R-:W-:Y:S02]  /*126e0*/  ULDC UR4, c[0x0][0xc38] ;  /* 0x00030e0000047ab9 */ /* 0x000fe40000000800 */
[----:B------:R-:W-:-:S04]  /*126f0*/  IMAD.U32 R4, RZ, RZ, UR4 ;  /* 0x00000004ff047e24 */ /* 0x000fc8000f8e00ff */
[----:B--2---:R-:W-:-:S04]  /*12700*/  IMAD R5, R14, R4, RZ ;  /* 0x000000040e057224 */ /* 0x004fc800078e02ff */
[----:B------:R-:W-:-:S05]  /*12710*/  IMAD.IADD R16, R16, 0x1, R5 ;  /* 0x0000000110107824 */ /* 0x000fca00078e0205 */
[----:B------:R-:W-:-:S13]  /*12720*/  ISETP.GT.AND P6, PT, R16, R0, PT ;  /* 0x000000001000720c */ /* 0x000fda0003fc4270 */
[----:B------:R-:W-:Y:S05]  /*12730*/  @P6 BRA `(.L_x_4627) ;  /* 0x00000000009c6947 */ /* 0x000fea0003800000 */
.L_x_4632:
        /* <DEDUP_REMOVED lines=14> */
.L_x_4630:
[----:B------:R-:W-:Y:S05]  /*12820*/  BSYNC B0 ;  /* 0x0000000000007941 */ /* 0x000fea0003800000 */
.L_x_4629:
        /* <DEDUP_REMOVED lines=14> */
[----:B------:R-:W1:Y:S02]  /*12910*/  SHFL.UP PT, R14, R6, 0x10, RZ ;  /* 0x06000000060e7989 */ /* 0x000e6400000e00ff */
[----:B-12---:R-:W-:-:S05]  /*12920*/  SEL R3, R14, RZ, P5 ;  /* 0x000000ff0e037207 */ /* 0x006fca0002800000 */
[----:B------:R-:W-:-:S05]  /*12930*/  IMAD.IADD R3, R6, 0x1, R3 ;  /* 0x0000000106037824 */ /* 0x000fca00078e0203 */
[----:B------:R1:W2:Y:S02]  /*12940*/  SHFL.IDX PT, R14, R3, 0x1f, 0x1f ;  /* 0x03e01f00030e7f89 */ /* 0x0002a400000e0000 */
.L_x_4693:
[----:B------:R-:W-:Y:S02]  /*12950*/  ULDC UR4, c[0x0][0xc38] ;  /* 0x00030e0000047ab9 */ /* 0x000fe40000000800 */
[----:B------:R-:W-:-:S04]  /*12960*/  IMAD.U32 R4, RZ, RZ, UR4 ;  /* 0x00000004ff047e24 */ /* 0x000fc8000f8e00ff */
[----:B--2---:R-:W-:-:S04]  /*12970*/  IMAD R5, R14, R4, RZ ;  /* 0x000000040e057224 */ /* 0x004fc800078e02ff */
[----:B------:R-:W-:-:S05]  /*12980*/  IMAD.IADD R16, R5, 0x1, R16 ;  /* 0x0000000105107824 */ /* 0x000fca00078e0210 */
[----:B------:R-:W-:-:S13]  /*12990*/  ISETP.GT.AND P6, PT, R16, R0, PT ;  /* 0x000000001000720c */ /* 0x000fda0003fc4270 */
[----:B------:R-:W-:Y:S05]  /*129a0*/  @!P6 BRA `(.L_x_4632) ;  /* 0xfffffffc0064e947 */ /* 0x000fea000383ffff */
.L_x_4627:
        /* <DEDUP_REMOVED lines=8> */
.L_x_4697:
[----:B------:R-:W-:Y:S01]  /*12a30*/  ISETP.NE.AND P0, PT, R5, RZ, PT ;  /* 0x000000ff0500720c */ /* 0x000fe20003f05270 */
[----:B------:R-:W-:-:S12]  /*12a40*/  IMAD.MOV.U32 R5, RZ, RZ, RZ ;  /* 0x000000ffff057224 */ /* 0x000fd800078e00ff */
[----:B------:R-:W-:Y:S05]  /*12a50*/  @!P0 BRA `(.L_x_4634) ;  /* 0x0000000000108947 */ /* 0x000fea0003800000 */
[----:B------:R-:W-:Y:S01]  /*12a60*/  UMOV UR4, 0xffffffff ;  /* 0xffffffff00047882 */ /* 0x000fe20000000000 */
[----:B------:R-:W-:Y:S02]  /*12a70*/  VIADD R12, R6, 0xffffffff ;  /* 0xffffffff060c7836 */ /* 0x000fe40000000000 */
[----:B------:R-:W-:Y:S05]  /*12a80*/  BRA.DIV UR4, `(.L_x_4635) ;  /* 0x0000001e049c7947 */ /* 0x000fea000b800000 */
[----:B------:R4:W0:Y:S02]  /*12a90*/  SHFL.IDX PT, R5, R3, R12, 0x1f ;  /* 0x00001f0c03057589 */ /* 0x00082400000e0000 */
.L_x_4634:
[----:B-12-4-:R-:W1:Y:S01]  /*12aa0*/  LDC.64 R2, c[0x0][0xc90] ;  /* 0x00032400ff027b82 */ /* 0x016e620000000a00 */
[----:B------:R-:W-:-:S04]  /*12ab0*/  IMAD.IADD R19, R6, 0x1, R19 ;  /* 0x0000000106137824 */ /* 0x000fc800078e0213 */
[----:B-1----:R-:W-:-:S05]  /*12ac0*/  IMAD.WIDE R2, R19, 0x4, R2 ;  /* 0x0000000413027825 */ /* 0x002fca00078e0202 */
[----:B0-----:R-:W3:Y:S01]  /*12ad0*/  LDG.E R7, desc[UR40][R2.64] ;  /* 0x0000002802077981 */ /* 0x001ee2000c1e1900 */
[----:B------:R-:W-:-:S04]  /*12ae0*/  IMAD R16, R5, R4, R16 ;  /* 0x0000000405107224 */ /* 0x000fc800078e0210 */
[----:B------:R-:W-:Y:S02]  /*12af0*/  IMAD.IADD R0, R0, 0x1, -R16 ;  /* 0x0000000100007824 */ /* 0x000fe400078e0a10 */
[----:B---3--:R-:W-:-:S05]  /*12b00*/  IMAD R6, R17, R7, RZ ;  /* 0x0000000711067224 */ /* 0x008fca00078e02ff */
        /* <DEDUP_REMOVED lines=59> */
.L_x_4628:
[----:B------:R-:W-:Y:S01]  /*12ec0*/  UMOV UR4, URZ ;  /* 0x0000003f00047c82 */ /* 0x000fe20008000000 */
[----:B------:R-:W-:Y:S01]  /*12ed0*/  UMOV UR5, URZ ;  /* 0x0000003f00057c82 */ /* 0x000fe20008000000 */
[----:B------:R-:W-:Y:S01]  /*12ee0*/  ULDC UR6, c[0x0][0xc3c] ;  /* 0x00030f0000067ab9 */ /* 0x000fe20000000800 */
[----:B------:R-:W-:Y:S02]  /*12ef0*/  IMAD.MOV.U32 R16, RZ, RZ, R0 ;  /* 0x000000ffff107224 */ /* 0x000fe400078e0000 */
[----:B------:R-:W-:Y:S02]  /*12f00*/  IMAD.U32 R17, RZ, RZ, UR4 ;  /* 0x00000004ff117e24 */ /* 0x000fe4000f8e00ff */
[----:B------:R-:W-:Y:S02]  /*12f10*/  IMAD.U32 R18, RZ, RZ, UR5 ;  /* 0x00000005ff127e24 */ /* 0x000fe4000f8e00ff */
[----:B------:R-:W-:-:S07]  /*12f20*/  IMAD.U32 R19, RZ, RZ, UR6 ;  /* 0x00000006ff137e24 */ /* 0x000fce000f8e00ff */
.L_x_4636:
        /* <DEDUP_REMOVED lines=12> */
.L_x_4625:
[----:B------:R-:W-:Y:S02]  /*12ff0*/  ULDC UR4, c[0x0][0xc3c] ;  /* 0x00030f0000047ab9 */ /* 0x000fe40000000800 */
[----:B----4-:R-:W-:-:S13]  /*13000*/  ISETP.GE.AND P0, PT, R19, UR4, PT ;  /* 0x0000000413007c0c */ /* 0x010fda000bf06270 */
[----:B------:R-:W-:Y:S05]  /*13010*/  @!P0 BRA `(.L_x_4637) ;  /* 0xffffff9c00d08947 */ /* 0x000fea000383ffff */
[----:B------:R-:W-:Y:S05]  /*13020*/  BSYNC B8 ;  /* 0x0000000000087941 */ /* 0x000fea0003800000 */
.L_x_4519:
        /* <DEDUP_REMOVED lines=12> */
.L_x_4700:
[----:B------:R-:W-:Y:S05]  /*130f0*/  BSYNC B0 ;  /* 0x0000000000007941 */ /* 0x000fea0003800000 */
.L_x_4638:
[----:B------:R-:W-:-:S03]  /*13100*/  UMOV UR4, 0xffffffff ;  /* 0xffffffff00047882 */ /* 0x000fc60000000000 */
[----:B------:R-:W-:Y:S05]  /*13110*/  BRA.DIV UR4, `(.L_x_4640) ;  /* 0x0000001a04347947 */ /* 0x000fea000b800000 */
[----:B------:R-:W2:Y:S02]  /*13120*/  S2R R2, SR_TID.X ;  /* 0x0000000000027919 */ /* 0x000ea40000002100 */
[----:B--2---:R-:W-:-:S04]  /*13130*/  SHF.R.U32.HI R2, RZ, 0x5, R2 ;  /* 0x00000005ff027819 */ /* 0x004fc80000011602 */
[----:B------:R-:W-:-:S05]  /*13140*/  LOP3.LUT R2, R2, 0x3, RZ, 0xc0, !PT ;  /* 0x0000000302027812 */ /* 0x000fca00078ec0ff */
[----:B------:R2:W3:Y:S02]  /*13150*/  SHFL.IDX PT, R14, R2, RZ, 0x1f ;  /* 0x00001fff020e7589 */ /* 0x0004e400000e0000 */
.L_x_4703:
[----:B---3--:R-:W-:Y:S01]  /*13160*/  ISETP.NE.AND P0, PT, R14, RZ, PT ;  /* 0x000000ff0e00720c */ /* 0x008fe20003f05270 */
[----:B------:R-:W-:-:S12]  /*13170*/  BSSY B0, `(.L_x_4641) ;  /* 0x0000027000007945 */ /* 0x000fd80003800000 */
[----:B------:R-:W-:Y:S05]  /*13180*/  @P0 BRA `(.L_x_4642) ;  /* 0x0000000000940947 */ /* 0x000fea0003800000 */
[----:B------:R-:W-:-:S03]  /*13190*/  UMOV UR4, 0xffffffff ;  /* 0xffffffff00047882 */ /* 0x000fc60000000000 */
[----:B------:R-:W-:Y:S05]  /*131a0*/  BRA.DIV UR4, `(.L_x_4643) ;  /* 0x0000001a04447947 */ /* 0x000fea000b800000 */
[----:B------:R-:W-:-:S13]  /*131b0*/  ELECT P6, URZ, PT ;  /* 0x00000000003f782f */ /* 0x000fda00038c0000 */
.L_x_4706:
[----:B------:R-:W-:Y:S05]  /*131c0*/  @!P6 BRA `(.L_x_4642) ;  /* 0x000000000084e947 */ /* 0x000fea0003800000 */
[----:B------:R-:W-:-:S06]  /*131d0*/  ULOP3.LUT UR4, UR36, 0x2, URZ, 0xfc, !UPT ;  /* 0x0000000224047892 */ /* 0x000fcc000f8efc3f */
[----:B--2---:R-:W-:-:S05]  /*131e0*/  IMAD.U32 R2, RZ, RZ, UR4 ;  /* 0x00000004ff027e24 */ /* 0x004fca000f8e00ff */
[----:B------:R-:W-:-:S13]  /*131f0*/  ISETP.NE.AND P2, PT, R2, 0x3, PT ;  /* 0x000000030200780c */ /* 0x000fda0003f45270 */
[----:B------:R-:W-:Y:S05]  /*13200*/  @!P2 BRA `(.L_x_4644) ;  /* 0x000000000004a947 */ /* 0x000fea0003800000 */
[----:B------:R-:W-:Y:S01]  /*13210*/  BPT.TRAP 0x1 ;  /* 0x000000040000795c */ /* 0x000fe20000300000 */
.L_x_4644:
        /* <DEDUP_REMOVED lines=14> */
.L_x_4707:
[----:B------:R-:W1:Y:S02]  /*13300*/  SYNCS.PHASECHK.TRANS64.TRYWAIT P0, [R7+URZ], R2 ;  /* 0x00000002070075a7 */ /* 0x000e64000800017f */
[----:B-1----:R-:W-:Y:S05]  /*13310*/  @!P0 BRA `(.L_x_4646) ;  /* 0x00000018001c8947 */ /* 0x002fea0003800000 */
.L_x_4708:
[----:B------:R-:W-:Y:S05]  /*13320*/  @!P2 BRA `(.L_x_4647) ;  /* 0x000000000004a947 */ /* 0x000fea0003800000 */
[----:B------:R-:W-:Y:S01]  /*13330*/  BPT.TRAP 0x1 ;  /* 0x000000040000795c */ /* 0x000fe20000300000 */
.L_x_4647:
[----:B------:R-:W2:Y:S01]  /*13340*/  LDL.LU R4, [R1+0x8] ;  /* 0x0000080001047983 */ /* 0x000ea20000300800 */
[----:B------:R-:W-:-:S04]  /*13350*/  VIADD R0, R0, 0x28c60 ;  /* 0x00028c6000007836 */ /* 0x000fc80000000000 */
[----:B--2---:R-:W-:-:S04]  /*13360*/  IMAD R4, R4, 0x8, R0 ;  /* 0x0000000804047824 */ /* 0x004fc800078e0200 */
[----:B------:R-:W2:Y:S02]  /*13370*/  SYNCS.PHASECHK.TRANS64.TRYWAIT P0, [R4+URZ], R5 ;  /* 0x00000005040075a7 */ /* 0x000ea4000800017f */
[----:B--2---:R-:W-:Y:S05]  /*13380*/  @!P0 BRA `(.L_x_4648) ;  /* 0x0000001800148947 */ /* 0x004fea0003800000 */
.L_x_4709:
[----:B------:R-:W-:-:S07]  /*13390*/  IMAD R3, R3, 0x8, R0 ;  /* 0x0000000803037824 */ /* 0x000fce00078e0200 */
.L_x_4649:
[----:B---3--:R3:W4:Y:S02]  /*133a0*/  SYNCS.PHASECHK.TRANS64.TRYWAIT P0, [R3+URZ], R2 ;  /* 0x00000002030075a7 */ /* 0x008724000800017f */
[----:B----4-:R-:W-:Y:S05]  /*133b0*/  @!P0 NANOSLEEP.SYNCS 0x989680 ;  /* 0x009896800000895d */ /* 0x010fea0003900000 */
[----:B------:R-:W4:Y:S02]  /*133c0*/  @!P0 SYNCS.PHASECHK.TRANS64 P0, [R3+URZ], R2 ;  /* 0x00000002030085a7 */ /* 0x000f24000800007f */
[----:B----4-:R-:W-:Y:S05]  /*133d0*/  @!P0 BRA `(.L_x_4649) ;  /* 0xfffffffc00f08947 */ /* 0x010fea000383ffff */
.L_x_4642:
[----:B------:R-:W-:Y:S05]  /*133e0*/  BSYNC B0 ;  /* 0x0000000000007941 */ /* 0x000fea0003800000 */
.L_x_4641:
[----:B------:R-:W-:Y:S05]  /*133f0*/  EXIT ;  /* 0x000000000000794d */ /* 0x000fea0003800000 */
.L_x_4460:
[----:B0-----:R-:W-:-:S04]  /*13400*/  IMAD.U32 R3, RZ, RZ, UR21 ;  /* 0x00000015ff037e24 */ /* 0x001fc8000f8e00ff */
[----:B------:R0:W1:Y:S03]  /*13410*/  SYNCS.PHASECHK.TRANS64.TRYWAIT P1, [R3+URZ+0x28c50], R0 ;  /* 0x028c5000030075a7 */ /* 0x000066000802017f */
[----:B-1----:R-:W-:Y:S05]  /*13420*/  @!P1 NANOSLEEP.SYNCS 0x989680 ;  /* 0x009896800000995d */ /* 0x002fea0003900000 */
[----:B------:R-:W1:Y:S02]  /*13430*/  @!P1 SYNCS.PHASECHK.TRANS64 P1, [R3+URZ+0x28c50], R0 ;  /* 0x028c5000030095a7 */ /* 0x000e64000802007f */
[----:B-1----:R-:W-:Y:S05]  /*13440*/  @!P1 BRA `(.L_x_4460) ;  /* 0xfffffffc00ec9947 */ /* 0x002fea000383ffff */
[----:B------:R-:W-:Y:S05]  /*13450*/  BRA `(.L_x_4650) ;  /* 0xfffffee400e87947 */ /* 0x000fea000383ffff */
.L_x_4465:
[----:B-1----:R-:W-:-:S04]  /*13460*/  IMAD.U32 R3, RZ, RZ, UR21 ;  /* 0x00000015ff037e24 */ /* 0x002fc8000f8e00ff */
[----:B------:R1:W2:Y:S03]  /*13470*/  SYNCS.PHASECHK.TRANS64.TRYWAIT P1, [R3+URZ+0x28c50], R0 ;  /* 0x028c5000030075a7 */ /* 0x0002a6000802017f */
[----:B--2---:R-:W-:Y:S05]  /*13480*/  @!P1 NANOSLEEP.SYNCS 0x989680 ;  /* 0x009896800000995d */ /* 0x004fea0003900000 */
[----:B------:R-:W2:Y:S02]  /*13490*/  @!P1 SYNCS.PHASECHK.TRANS64 P1, [R3+URZ+0x28c50], R0 ;  /* 0x028c5000030095a7 */ /* 0x000ea4000802007f */
[----:B--2---:R-:W-:Y:S05]  /*134a0*/  @!P1 BRA `(.L_x_4465) ;  /* 0xfffffffc00ec9947 */ /* 0x004fea000383ffff */
[----:B------:R-:W-:Y:S05]  /*134b0*/  BRA `(.L_x_4464) ;  /* 0xfffffef000e47947 */ /* 0x000fea000383ffff */
.L_x_4468:
[----:B0-----:R-:W-:-:S04]  /*134c0*/  IMAD.U32 R3, RZ, RZ, UR46 ;  /* 0x0000002eff037e24 */ /* 0x001fc8000f8e00ff */
[----:B------:R0:W1:Y:S03]  /*134d0*/  SYNCS.PHASECHK.TRANS64.TRYWAIT P1, [R3+URZ+0x28c00], R0 ;  /* 0x028c0000030075a7 */ /* 0x000066000802017f */
[----:B-1----:R-:W-:Y:S05]  /*134e0*/  @!P1 NANOSLEEP.SYNCS 0x989680 ;  /* 0x009896800000995d */ /* 0x002fea0003900000 */
[----:B------:R-:W1:Y:S02]  /*134f0*/  @!P1 SYNCS.PHASECHK.TRANS64 P1, [R3+URZ+0x28c00], R0 ;  /* 0x028c0000030095a7 */ /* 0x000e64000802007f */
[----:B-1----:R-:W-:Y:S05]  /*13500*/  @!P1 BRA `(.L_x_4468) ;  /* 0xfffffffc00ec9947 */ /* 0x002fea000383ffff */
[----:B------:R-:W-:Y:S05]  /*13510*/  BRA `(.L_x_4651) ;  /* 0xffffff0400707947 */ /* 0x000fea000383ffff */
.L_x_4472:
[----:B--2---:R2:W3:Y:S02]  /*13520*/  SYNCS.PHASECHK.TRANS64.TRYWAIT P1, [R7+URZ+0x28c30], R8 ;  /* 0x028c3008070075a7 */ /* 0x0044e4000802017f */
[----:B---3--:R-:W-:Y:S05]  /*13530*/  @!P1 NANOSLEEP.SYNCS 0x989680 ;  /* 0x009896800000995d */ /* 0x008fea0003900000 */
[----:B------:R-:W3:Y:S02]  /*13540*/  @!P1 SYNCS.PHASECHK.TRANS64 P1, [R7+URZ+0x28c30], R8 ;  /* 0x028c3008070095a7 */ /* 0x000ee4000802007f */
[----:B---3--:R-:W-:Y:S05]  /*13550*/  @!P1 BRA `(.L_x_4472) ;  /* 0xfffffffc00f09947 */ /* 0x008fea000383ffff */
[----:B------:R-:W-:Y:S05]  /*13560*/  BRA `(.L_x_4471) ;  /* 0xffffff04008c7947 */ /* 0x000fea000383ffff */
.L_x_4476:
[----:B----4-:R4:W0:Y:S02]  /*13570*/  SYNCS.PHASECHK.TRANS64.TRYWAIT P3, [R7+URZ+0x28c50], R8 ;  /* 0x028c5008070075a7 */ /* 0x010824000806017f */
[----:B0-----:R-:W-:Y:S05]  /*13580*/  @!P3 NANOSLEEP.SYNCS 0x989680 ;  /* 0x009896800000b95d */ /* 0x001fea0003900000 */
[----:B------:R-:W0:Y:S02]  /*13590*/  @!P3 SYNCS.PHASECHK.TRANS64 P3, [R7+URZ+0x28c50], R8 ;  /* 0x028c50080700b5a7 */ /* 0x000e24000806007f */
[----:B0-----:R-:W-:Y:S05]  /*135a0*/  @!P3 BRA `(.L_x_4476) ;  /* 0xfffffffc00f0b947 */ /* 0x001fea000383ffff */
[----:B------:R-:W-:Y:S05]  /*135b0*/  BRA `(.L_x_4475) ;  /* 0xffffff1800147947 */ /* 0x000fea000383ffff */
.L_x_4481:
[----:B--2---:R-:W-:-:S04]  /*135c0*/  IMAD.U32 R6, RZ, RZ, UR24 ;  /* 0x00000018ff067e24 */ /* 0x004fc8000f8e00ff */
[----:B------:R2:W3:Y:S03]  /*135d0*/  SYNCS.PHASECHK.TRANS64.TRYWAIT P3, [R6+URZ+0x28c30], R7 ;  /* 0x028c3007060075a7 */ /* 0x0004e6000806017f */
[----:B---3--:R-:W-:Y:S05]  /*135e0*/  @!P3 NANOSLEEP.SYNCS 0x989680 ;  /* 0x009896800000b95d */ /* 0x008fea0003900000 */
[----:B------:R-:W3:Y:S02]  /*135f0*/  @!P3 SYNCS.PHASECHK.TRANS64 P3, [R6+URZ+0x28c30], R7 ;  /* 0x028c30070600b5a7 */ /* 0x000ee4000806007f */
[----:B---3--:R-:W-:Y:S05]  /*13600*/  @!P3 BRA `(.L_x_4481) ;  /* 0xfffffffc00ecb947 */ /* 0x008fea000383ffff */
[----:B------:R-:W-:Y:S05]  /*13610*/  BRA `(.L_x_4480) ;  /* 0xffffff1c00147947 */ /* 0x000fea000383ffff */
.L_x_4485:
[----:B---3--:R3:W4:Y:S02]  /*13620*/  SYNCS.PHASECHK.TRANS64.TRYWAIT P3, [R170+URZ+0x28c50], R7 ;  /* 0x028c5007aa0075a7 */ /* 0x008724000806017f */
[----:B----4-:R-:W-:Y:S05]  /*13630*/  @!P3 NANOSLEEP.SYNCS 0x989680 ;  /* 0x009896800000b95d */ /* 0x010fea0003900000 */
[----:B------:R-:W4:Y:S02]  /*13640*/  @!P3 SYNCS.PHASECHK.TRANS64 P3, [R170+URZ+0x28c50], R7 ;  /* 0x028c5007aa00b5a7 */ /* 0x000f24000806007f */
[----:B----4-:R-:W-:Y:S05]  /*13650*/  @!P3 BRA `(.L_x_4485) ;  /* 0xfffffffc00f0b947 */ /* 0x010fea000383ffff */
[----:B------:R-:W-:Y:S05]  /*13660*/  BRA `(.L_x_4484) ;  /* 0xffffff3400887947 */ /* 0x000fea000383ffff */
.L_x_4491:
[----:B--2---:R-:W-:-:S04]  /*13670*/  IMAD.U32 R6, RZ, RZ, UR23 ;  /* 0x00000017ff067e24 */ /* 0x004fc8000f8e00ff */
[----:B------:R2:W4:Y:S03]  /*13680*/  SYNCS.PHASECHK.TRANS64.TRYWAIT P2, [R6+URZ+0x28c30], R7 ;  /* 0x028c3007060075a7 */ /* 0x000526000804017f */
[----:B----4-:R-:W-:Y:S05]  /*13690*/  @!P2 NANOSLEEP.SYNCS 0x989680 ;  /* 0x009896800000a95d */ /* 0x010fea0003900000 */
[----:B------:R-:W4:Y:S02]  /*136a0*/  @!P2 SYNCS.PHASECHK.TRANS64 P2, [R6+URZ+0x28c30], R7 ;  /* 0x028c30070600a5a7 */ /* 0x000f24000804007f */
[----:B----4-:R-:W-:Y:S05]  /*136b0*/  @!P2 BRA `(.L_x_4491) ;  /* 0xfffffffc00eca947 */ /* 0x010fea000383ffff */
[----:B------:R-:W-:Y:S05]  /*136c0*/  BRA `(.L_x_4490) ;  /* 0xffffff3800707947 */ /* 0x000fea000383ffff */
.L_x_4495:
[----:B---3--:R3:W4:Y:S02]  /*136d0*/  SYNCS.PHASECHK.TRANS64.TRYWAIT P2, [R170+URZ+0x28c50], R7 ;  /* 0x028c5007aa0075a7 */ /* 0x008724000804017f */
[----:B----4-:R-:W-:Y:S05]  /*136e0*/  @!P2 NANOSLEEP.SYNCS 0x989680 ;  /* 0x009896800000a95d */ /* 0x010fea0003900000 */
[----:B------:R-:W4:Y:S02]  /*136f0*/  @!P2 SYNCS.PHASECHK.TRANS64 P2, [R170+URZ+0x28c50], R7 ;  /* 0x028c5007aa00a5a7 */ /* 0x000f24000804007f */
[----:B----4-:R-:W-:Y:S05]  /*13700*/  @!P2 BRA `(.L_x_4495) ;  /* 0xfffffffc00f0a947 */ /* 0x010fea000383ffff */
[----:B------:R-:W-:Y:S05]  /*13710*/  BRA `(.L_x_4494) ;  /* 0xffffff4c00947947 */ /* 0x000fea000383ffff */
.L_x_4531:
        /* <DEDUP_REMOVED lines=11> */
.L_x_4653:
[----:B------:R-:W-:Y:S05]  /*137d0*/  BSYNC B0 ;  /* 0x0000000000007941 */ /* 0x000fea0003800000 */
.L_x_4652:
[----:B------:R-:W-:Y:S05]  /*137e0*/  BRA `(.L_x_4654) ;  /* 0xffffffa000f07947 */ /* 0x000fea000383ffff */
.L_x_4533:
[----:B------:R-:W-:Y:S01]  /*137f0*/  BSSY B0, `(.L_x_4655) ;  /* 0x0000006000007945 */ /* 0x000fe20003800000 */
[----:B------:R-:W-:-:S07]  /*13800*/  IMAD.MOV.U32 R15, RZ, RZ, -0x1 ;  /* 0xffffffffff0f7424 */ /* 0x000fce00078e00ff */
[----:B0123--:R-:W-:Y:S05]  /*13810*/  WARPSYNC.COLLECTIVE R15, `(.L_x_4656) ;  /* 0x000000000f0c7348 */ /* 0x00ffea0003c00000 */
[----:B------:R-:W-:Y:S02]  /*13820*/  ELECT P6, UR62, PT ;  /* 0x00000000003e782f */ /* 0x000fe400038c0000 */
[----:B------:R-:W-:Y:S01]  /*13830*/  MOV R14, UR62 ;  /* 0x0000003e000e7c02 */ /* 0x000fe20008000f00 */
[----:B0123--:R-:W-:Y:S10]  /*13840*/  ENDCOLLECTIVE ;  /* 0x000000000000791b */ /* 0x00fff40003800000 */
.L_x_4656:
[----:B------:R-:W-:Y:S05]  /*13850*/  BSYNC B0 ;  /* 0x0000000000007941 */ /* 0x000fea0003800000 */
.L_x_4655:
[----:B------:R-:W-:Y:S05]  /*13860*/  BRA `(.L_x_4657) ;  /* 0xffffffa000f87947 */ /* 0x000fea000383ffff */
.L_x_4535:
[----:B---3--:R3:W4:Y:S02]  /*13870*/  SYNCS.PHASECHK.TRANS64.TRYWAIT P0, [R0+URZ+0x28c40], R2 ;  /* 0x028c4002000075a7 */ /* 0x008724000800017f */
[----:B----4-:R-:W-:Y:S05]  /*13880*/  @!P0 NANOSLEEP.SYNCS 0x989680 ;  /* 0x009896800000895d */ /* 0x010fea0003900000 */
[----:B------:R-:W4:Y:S02]  /*13890*/  @!P0 SYNCS.PHASECHK.TRANS64 P0, [R0+URZ+0x28c40], R2 ;  /* 0x028c4002000085a7 */ /* 0x000f24000800007f */
[----:B----4-:R-:W-:Y:S05]  /*138a0*/  @!P0 BRA `(.L_x_4535) ;  /* 0xfffffffc00f08947 */ /* 0x010fea000383ffff */
[----:B------:R-:W-:Y:S05]  /*138b0*/  BRA `(.L_x_4658) ;  /* 0xffffffa400647947 */ /* 0x000fea000383ffff */
.L_x_4539:
[----:B------:R-:W-:Y:S02]  /*138c0*/  IMAD.MOV.U32 R13, RZ, RZ, R2 ;  /* 0x000000ffff0d7224 */ /* 0x000fe400078e0002 */
[----:B------:R-:W-:Y:S02]  /*138d0*/  IMAD.MOV.U32 R12, RZ, RZ, RZ ;  /* 0x000000ffff0c7224 */ /* 0x000fe400078e00ff */
[----:B------:R-:W-:Y:S02]  /*138e0*/  IMAD.MOV.U32 R11, RZ, RZ, 0x181f ;  /* 0x0000181fff0b7424 */ /* 0x000fe400078e00ff */
[----:B------:R-:W-:Y:S02]  /*138f0*/  IMAD.MOV.U32 R15, RZ, RZ, -0x1 ;  /* 0xffffffffff0f7424 */ /* 0x000fe400078e00ff */
[----:B-----5:R-:W-:Y:S02]  /*13900*/  IMAD R0, R6, R7, RZ ;  /* 0x0000000706007224 */ /* 0x020fe400078e02ff */
[----:B------:R-:W-:-:S07]  /*13910*/  IMAD R17, R17, 0x40, R8 ;  /* 0x0000004011117824 */ /* 0x000fce00078e0208 */
[----:B------:R-:W-:Y:S05]  /*13920*/  WARPSYNC.COLLECTIVE R15, `(.L_x_4659) ;  /* 0x000000000f087348 */ /* 0x000fea0003c00000 */
[----:B------:R0:W1:Y:S02]  /*13930*/  SHFL.IDX P6, R14, R13, R12, R11 ;  /* 0x0000000c0d0e7389 */ /* 0x00006400000c000b */
[----:B01----:R-:W-:Y:S01]  /*13940*/  ENDCOLLECTIVE ;  /* 0x000000000000791b */ /* 0x003fe20003800000 */
.L_x_4659:
[C---:B------:R-:W-:Y:S01]  /*13950*/  VIADD R7, R17.reuse, 0x10 ;  /* 0x0000001011077836 */ /* 0x040fe20000000000 */
[----:B------:R-:W-:Y:S01]  /*13960*/  ISETP.GE.AND P1, PT, R17, R0, PT ;  /* 0x000000001100720c */ /* 0x000fe20003f26270 */
[----:B------:R-:W-:Y:S02]  /*13970*/  IMAD.MOV.U32 R13, RZ, RZ, R3 ;  /* 0x000000ffff0d7224 */ /* 0x000fe400078e0003 */
[----:B------:R-:W-:-:S10]  /*13980*/  IMAD.MOV.U32 R4, RZ, RZ, R14 ;  /* 0x000000ffff047224 */ /* 0x000fd400078e000e */
[----:B------:R-:W-:Y:S05]  /*13990*/  WARPSYNC.COLLECTIVE R15, `(.L_x_4660) ;  /* 0x000000000f087348 */ /* 0x000fea0003c00000 */
[----:B------:R0:W1:Y:S02]  /*139a0*/  SHFL.IDX P6, R14, R13, R12, R11 ;  /* 0x0000000c0d0e7389 */ /* 0x00006400000c000b */
[----:B01----:R-:W-:Y:S01]  /*139b0*/  ENDCOLLECTIVE ;  /* 0x000000000000791b */ /* 0x003fe20003800000 */
.L_x_4660:
[----:B------:R-:W-:Y:S02]  /*139c0*/  IMAD.MOV.U32 R13, RZ, RZ, R2 ;  /* 0x000000ffff0d7224 */ /* 0x000fe400078e0002 */
[----:B------:R-:W-:Y:S02]  /*139d0*/  IMAD.MOV.U32 R12, RZ, RZ, 0x1 ;  /* 0x00000001ff0c7424 */ /* 0x000fe400078e00ff */
[----:B------:R-:W-:-:S07]  /*139e0*/  IMAD.MOV.U32 R5, RZ, RZ, R14 ;  /* 0x000000ffff057224 */ /* 0x000fce00078e000e */
[----:B------:R-:W-:Y:S05]  /*139f0*/  WARPSYNC.COLLECTIVE R15, `(.L_x_4661) ;  /* 0x000000000f087348 */ /* 0x000fea0003c00000 */
[----:B------:R0:W1:Y:S02]  /*13a00*/  SHFL.IDX P6, R14, R13, R12, R11 ;  /* 0x0000000c0d0e7389 */ /* 0x00006400000c000b */
[----:B01----:R-:W-:Y:S01]  /*13a10*/  ENDCOLLECTIVE ;  /* 0x000000000000791b */ /* 0x003fe20003800000 */
.L_x_4661:
        /* <DEDUP_REMOVED lines=15> */
.L_x_4662:
[----:B------:R-:W-:Y:S02]  /*13b10*/  IMAD.MOV.U32 R13, RZ, RZ, R2 ;  /* 0x000000ffff0d7224 */ /* 0x000fe400078e0002 */
[----:B------:R-:W-:Y:S02]  /*13b20*/  IMAD.MOV.U32 R12, RZ, RZ, 0x2 ;  /* 0x00000002ff0c7424 */ /* 0x000fe400078e00ff */
[----:B------:R-:W-:-:S07]  /*13b30*/  IMAD.MOV.U32 R5, RZ, RZ, R14 ;  /* 0x000000ffff057224 */ /* 0x000fce00078e000e */
[----:B------:R-:W-:Y:S05]  /*13b40*/  WARPSYNC.COLLECTIVE R15, `(.L_x_4663) ;  /* 0x000000000f087348 */ /* 0x000fea0003c00000 */
[----:B------:R0:W1:Y:S02]  /*13b50*/  SHFL.IDX P6, R14, R13, R12, R11 ;  /* 0x0000000c0d0e7389 */ /* 0x00006400000c000b */
[----:B01----:R-:W-:Y:S01]  /*13b60*/  ENDCOLLECTIVE ;  /* 0x000000000000791b */ /* 0x003fe20003800000 */
.L_x_4663:
        /* <DEDUP_REMOVED lines=10> */
[----:B0-----:R-:W-:-:S05]  /*13c10*/  VIADD R4, R17, 0x20 ;  /* 0x0000002011047836 */ /* 0x001fca0000000000 */
[----:B------:R-:W-:Y:S01]  /*13c20*/  ISETP.GE.AND P1, PT, R4, R0, PT ;  /* 0x000000000400720c */ /* 0x000fe20003f26270 */
[----:B------:R-:W-:-:S12]  /*13c30*/  IMAD.MOV.U32 R4, RZ, RZ, R14 ;  /* 0x000000ffff047224 */ /* 0x000fd800078e000e */
[----:B------:R-:W-:Y:S05]  /*13c40*/  WARPSYNC.COLLECTIVE R15, `(.L_x_4664) ;  /* 0x000000000f087348 */ /* 0x000fea0003c00000 */
[----:B------:R0:W1:Y:S02]  /*13c50*/  SHFL.IDX P6, R14, R13, R12, R11 ;  /* 0x0000000c0d0e7389 */ /* 0x00006400000c000b */
[----:B01----:R-:W-:Y:S01]  /*13c60*/  ENDCOLLECTIVE ;  /* 0x000000000000791b */ /* 0x003fe20003800000 */
.L_x_4664:
[----:B------:R-:W-:Y:S02]  /*13c70*/  IMAD.MOV.U32 R13, RZ, RZ, R2 ;  /* 0x000000ffff0d7224 */ /* 0x000fe400078e0002 */
[----:B------:R-:W-:Y:S02]  /*13c80*/  IMAD.MOV.U32 R12, RZ, RZ, 0x3 ;  /* 0x00000003ff0c7424 */ /* 0x000fe400078e00ff */
[----:B------:R-:W-:-:S07]  /*13c90*/  IMAD.MOV.U32 R5, RZ, RZ, R14 ;  /* 0x000000ffff057224 */ /* 0x000fce00078e000e */
[----:B------:R-:W-:Y:S05]  /*13ca0*/  WARPSYNC.COLLECTIVE R15, `(.L_x_4665) ;  /* 0x000000000f087348 */ /* 0x000fea0003c00000 */
[----:B------:R0:W1:Y:S02]  /*13cb0*/  SHFL.IDX P6, R14, R13, R12, R11 ;  /* 0x0000000c0d0e7389 */ /* 0x00006400000c000b */
[----:B01----:R-:W-:Y:S01]  /*13cc0*/  ENDCOLLECTIVE ;  /* 0x000000000000791b */ /* 0x003fe20003800000 */
.L_x_4665:
        /* <DEDUP_REMOVED lines=14> */
.L_x_4666:
[----:B------:R-:W-:Y:S01]  /*13db0*/  IMAD.MOV.U32 R3, RZ, RZ, R14 ;  /* 0x000000ffff037224 */ /* 0x000fe200078e000e */
[----:B------:R-:W-:Y:S06]  /*13dc0*/  BRA `(.L_x_4667) ;  /* 0xffffffa800d07947 */ /* 0x000fec000383ffff */
.L_x_4542:
[----:B0-----:R-:W2:Y:S02]  /*13dd0*/  LDL R2, [R1+0x4] ;  /* 0x0000040001027983 */ /* 0x001ea40000100800 */
[----:B--2---:R0:W1:Y:S02]  /*13de0*/  SYNCS.PHASECHK.TRANS64.TRYWAIT P0, [R2+URZ+0x28c20], R0 ;  /* 0x028c2000020075a7 */ /* 0x004064000800017f */
[----:B-1----:R-:W-:Y:S05]  /*13df0*/  @!P0 NANOSLEEP.SYNCS 0x989680 ;  /* 0x009896800000895d */ /* 0x002fea0003900000 */
[----:B------:R-:W1:Y:S02]  /*13e00*/  @!P0 SYNCS.PHASECHK.TRANS64 P0, [R2+URZ+0x28c20], R0 ;  /* 0x028c2000020085a7 */ /* 0x000e64000800007f */
[----:B-1----:R-:W-:Y:S05]  /*13e10*/  @!P0 BRA `(.L_x_4542) ;  /* 0xfffffffc00ec8947 */ /* 0x002fea000383ffff */
[----:B------:R-:W-:Y:S05]  /*13e20*/  BRA `(.L_x_4668) ;  /* 0xffffffac00307947 */ /* 0x000fea000383ffff */
.L_x_4546:
[----:B0-----:R0:W1:Y:S02]  /*13e30*/  SYNCS.PHASECHK.TRANS64.TRYWAIT P0, [R0+URZ+0x28c60], R2 ;  /* 0x028c6002000075a7 */ /* 0x001064000800017f */
[----:B-1----:R-:W-:Y:S05]  /*13e40*/  @!P0 NANOSLEEP.SYNCS 0x989680 ;  /* 0x009896800000895d */ /* 0x002fea0003900000 */
[----:B------:R-:W1:Y:S02]  /*13e50*/  @!P0 SYNCS.PHASECHK.TRANS64 P0, [R0+URZ+0x28c60], R2 ;  /* 0x028c6002000085a7 */ /* 0x000e64000800007f */
[----:B-1----:R-:W-:Y:S05]  /*13e60*/  @!P0 BRA `(.L_x_4546) ;  /* 0xfffffffc00f08947 */ /* 0x002fea000383ffff */
[----:B------:R-:W-:Y:S05]  /*13e70*/  BRA `(.L_x_4669) ;  /* 0xffffffac00607947 */ /* 0x000fea000383ffff */
.L_x_4565:
[----:B-1----:R1:W2:Y:S02]  /*13e80*/  SYNCS.PHASECHK.TRANS64.TRYWAIT P0, [R3+URZ+0x28c40], R2 ;  /* 0x028c4002030075a7 */ /* 0x0022a4000800017f */
[----:B--2---:R-:W-:Y:S05]  /*13e90*/  @!P0 NANOSLEEP.SYNCS 0x989680 ;  /* 0x009896800000895d */ /* 0x004fea0003900000 */
[----:B------:R-:W2:Y:S02]  /*13ea0*/  @!P0 SYNCS.PHASECHK.TRANS64 P0, [R3+URZ+0x28c40], R2 ;  /* 0x028c4002030085a7 */ /* 0x000ea4000800007f */
[----:B--2---:R-:W-:Y:S05]  /*13eb0*/  @!P0 BRA `(.L_x_4565) ;  /* 0xfffffffc00f08947 */ /* 0x004fea000383ffff */
[----:B------:R-:W-:Y:S05]  /*13ec0*/  BRA `(.L_x_4670) ;  /* 0xffffffb800847947 */ /* 0x000fea000383ffff */
.L_x_4570:
[----:B0-----:R0:W2:Y:S02]  /*13ed0*/  SYNCS.PHASECHK.TRANS64.TRYWAIT P0, [R3+URZ+0x28c60], R2 ;  /* 0x028c6002030075a7 */ /* 0x0010a4000800017f */
[----:B--2---:R-:W-:Y:S05]  /*13ee0*/  @!P0 NANOSLEEP.SYNCS 0x989680 ;  /* 0x009896800000895d */ /* 0x004fea0003900000 */
[----:B------:R-:W2:Y:S02]  /*13ef0*/  @!P0 SYNCS.PHASECHK.TRANS64 P0, [R3+URZ+0x28c60], R2 ;  /* 0x028c6002030085a7 */ /* 0x000ea4000800007f */
[----:B--2---:R-:W-:Y:S05]  /*13f00*/  @!P0 BRA `(.L_x_4570) ;  /* 0xfffffffc00f08947 */ /* 0x004fea000383ffff */
[----:B------:R-:W-:Y:S05]  /*13f10*/  BRA `(.L_x_4671) ;  /* 0xffffffbc000c7947 */ /* 0x000fea000383ffff */
.L_x_4585:
[----:B0-----:R0:W1:Y:S02]  /*13f20*/  SYNCS.PHASECHK.TRANS64.TRYWAIT P0, [R4+URZ+0x28c40], R2 ;  /* 0x028c4002040075a7 */ /* 0x001064000800017f */
[----:B-1----:R-:W-:Y:S05]  /*13f30*/  @!P0 NANOSLEEP.SYNCS 0x989680 ;  /* 0x009896800000895d */ /* 0x002fea0003900000 */
[----:B------:R-:W1:Y:S02]  /*13f40*/  @!P0 SYNCS.PHASECHK.TRANS64 P0, [R4+URZ+0x28c40], R2 ;  /* 0x028c4002040085a7 */ /* 0x000e64000800007f */
[----:B-1----:R-:W-:Y:S05]  /*13f50*/  @!P0 BRA `(.L_x_4585) ;  /* 0xfffffffc00f08947 */ /* 0x002fea000383ffff */
[----:B------:R-:W-:Y:S05]  /*13f60*/  BRA `(.L_x_4672) ;  /* 0xffffffc800147947 */ /* 0x000fea000383ffff */
.L_x_4590:
[----:B-1----:R1:W2:Y:S02]  /*13f70*/  SYNCS.PHASECHK.TRANS64.TRYWAIT P0, [R4+URZ+0x28c60], R2 ;  /* 0x028c6002040075a7 */ /* 0x0022a4000800017f */
[----:B--2---:R-:W-:Y:S05]  /*13f80*/  @!P0 NANOSLEEP.SYNCS 0x989680 ;  /* 0x009896800000895d */ /* 0x004fea0003900000 */
[----:B------:R-:W2:Y:S02]  /*13f90*/  @!P0 SYNCS.PHASECHK.TRANS64 P0, [R4+URZ+0x28c60], R2 ;  /* 0x028c6002040085a7 */ /* 0x000ea4000800007f */
[----:B--2---:R-:W-:Y:S05]  /*13fa0*/  @!P0 BRA `(.L_x_4590) ;  /* 0xfffffffc00f08947 */ /* 0x004fea000383ffff */
[----:B------:R-:W-:Y:S05]  /*13fb0*/  BRA `(.L_x_4673) ;  /* 0xffffffc800987947 */ /* 0x000fea000383ffff */
.L_x_4605:
[----:B-1----:R1:W2:Y:S02]  /*13fc0*/  SYNCS.PHASECHK.TRANS64.TRYWAIT P0, [R4+URZ+0x28c40], R2 ;  /* 0x028c4002040075a7 */ /* 0x0022a4000800017f */
[----:B--2---:R-:W-:Y:S05]  /*13fd0*/  @!P0 NANOSLEEP.SYNCS 0x989680 ;  /* 0x009896800000895d */ /* 0x004fea0003900000 */
[----:B------:R-:W2:Y:S02]  /*13fe0*/  @!P0 SYNCS.PHASECHK.TRANS64 P0, [R4+URZ+0x28c40], R2 ;  /* 0x028c4002040085a7 */ /* 0x000ea4000800007f */
[----:B--2---:R-:W-:Y:S05]  /*13ff0*/  @!P0 BRA `(.L_x_4605) ;  /* 0xfffffffc00f08947 */ /* 0x004fea000383ffff */
[----:B------:R-:W-:Y:S05]  /*14000*/  BRA `(.L_x_4674) ;  /* 0xffffffd400847947 */ /* 0x000fea000383ffff */
.L_x_4610:
[----:B0-----:R0:W2:Y:S02]  /*14010*/  SYNCS.PHASECHK.TRANS64.TRYWAIT P0, [R4+URZ+0x28c60], R2 ;  /* 0x028c6002040075a7 */ /* 0x0010a4000800017f */
[----:B--2---:R-:W-:Y:S05]  /*14020*/  @!P0 NANOSLEEP.SYNCS 0x989680 ;  /* 0x009896800000895d */ /* 0x004fea0003900000 */
[----:B------:R-:W2:Y:S02]  /*14030*/  @!P0 SYNCS.PHASECHK.TRANS64 P0, [R4+URZ+0x28c60], R2 ;  /* 0x028c6002040085a7 */ /* 0x000ea4000800007f */
[----:B--2---:R-:W-:Y:S05]  /*14040*/  @!P0 BRA `(.L_x_4610) ;  /* 0xfffffffc00f08947 */ /* 0x004fea000383ffff */
[----:B------:R-:W-:Y:S05]  /*14050*/  BRA `(.L_x_4675) ;  /* 0xffffffd8000c7947 */ /* 0x000fea000383ffff */
.L_x_4626:
        /* <DEDUP_REMOVED lines=8> */
.L_x_4677:
[----:B------:R-:W-:Y:S05]  /*140e0*/  BSYNC B0 ;  /* 0x0000000000007941 */ /* 0x000fea0003800000 */
.L_x_4676:
        /* <DEDUP_REMOVED lines=9> */
.L_x_4678:
        /* <DEDUP_REMOVED lines=18> */
.L_x_4679:
[----:B------:R-:W-:Y:S01]  /*142a0*/  IMAD.MOV.U32 R12, RZ, RZ, 0x2 ;  /* 0x00000002ff0c7424 */ /* 0x000fe200078e00ff */
[----:B------:R-:W-:-:S05]  /*142b0*/  SEL R5, R14, RZ, P1 ;  /* 0x000000ff0e057207 */ /* 0x000fca0000800000 */
[----:B------:R-:W-:-:S04]  /*142c0*/  IMAD.IADD R3, R2, 0x1, R5 ;  /* 0x0000000102037824 */ /* 0x000fc800078e0205 */
[----:B------:R-:W-:-:S07]  /*142d0*/  IMAD.MOV.U32 R13, RZ, RZ, R3 ;  /* 0x000000ffff0d7224 */ /* 0x000fce00078e0003 */
[----:B------:R-:W-:Y:S05]  /*142e0*/  WARPSYNC.COLLECTIVE R15, `(.L_x_4680) ;  /* 0x000000000f087348 */ /* 0x000fea0003c00000 */
[----:B------:R0:W1:Y:S02]  /*142f0*/  SHFL.UP P6, R14, R13, R12, R11 ;  /* 0x0400000c0d0e7389 */ /* 0x00006400000c000b */
[----:B01----:R-:W-:Y:S01]  /*14300*/  ENDCOLLECTIVE ;  /* 0x000000000000791b */ /* 0x003fe20003800000 */
.L_x_4680:
[----:B------:R-:W-:Y:S01]  /*14310*/  IMAD.MOV.U32 R12, RZ, RZ, 0x4 ;  /* 0x00000004ff0c7424 */ /* 0x000fe200078e00ff */
[----:B------:R-:W-:-:S05]  /*14320*/  SEL R14, R14, RZ, P2 ;  /* 0x000000ff0e0e7207 */ /* 0x000fca0001000000 */
[----:B------:R-:W-:-:S04]  /*14330*/  IMAD.IADD R3, R3, 0x1, R14 ;  /* 0x0000000103037824 */ /* 0x000fc800078e020e */
[----:B------:R-:W-:-:S07]  /*14340*/  IMAD.MOV.U32 R13, RZ, RZ, R3 ;  /* 0x000000ffff0d7224 */ /* 0x000fce00078e0003 */
[----:B------:R-:W-:Y:S05]  /*14350*/  WARPSYNC.COLLECTIVE R15, `(.L_x_4681) ;  /* 0x000000000f087348 */ /* 0x000fea0003c00000 */
[----:B------:R0:W1:Y:S02]  /*14360*/  SHFL.UP P6, R14, R13, R12, R11 ;  /* 0x0400000c0d0e7389 */ /* 0x00006400000c000b */
[----:B01----:R-:W-:Y:S01]  /*14370*/  ENDCOLLECTIVE ;  /* 0x000000000000791b */ /* 0x003fe20003800000 */
.L_x_4681:
[----:B------:R-:W-:Y:S01]  /*14380*/  IMAD.MOV.U32 R12, RZ, RZ, 0x8 ;  /* 0x00000008ff0c7424 */ /* 0x000fe200078e00ff */
[----:B------:R-:W-:-:S05]  /*14390*/  SEL R14, R14, RZ, P3 ;  /* 0x000000ff0e0e7207 */ /* 0x000fca0001800000 */
[----:B------:R-:W-:-:S04]  /*143a0*/  IMAD.IADD R3, R3, 0x1, R14 ;  /* 0x0000000103037824 */ /* 0x000fc800078e020e */
[----:B------:R-:W-:-:S07]  /*143b0*/  IMAD.MOV.U32 R13, RZ, RZ, R3 ;  /* 0x000000ffff0d7224 */ /* 0x000fce00078e0003 */
[----:B------:R-:W-:Y:S05]  /*143c0*/  WARPSYNC.COLLECTIVE R15, `(.L_x_4682) ;  /* 0x000000000f087348 */ /* 0x000fea0003c00000 */
[----:B------:R0:W1:Y:S02]  /*143d0*/  SHFL.UP P6, R14, R13, R12, R11 ;  /* 0x0400000c0d0e7389 */ /* 0x00006400000c000b */
[----:B01----:R-:W-:Y:S01]  /*143e0*/  ENDCOLLECTIVE ;  /* 0x000000000000791b */ /* 0x003fe20003800000 */
.L_x_4682:
[----:B------:R-:W-:Y:S01]  /*143f0*/  IMAD.MOV.U32 R12, RZ, RZ, 0x10 ;  /* 0x00000010ff0c7424 */ /* 0x000fe200078e00ff */
[----:B------:R-:W-:-:S05]  /*14400*/  SEL R14, R14, RZ, P4 ;  /* 0x000000ff0e0e7207 */ /* 0x000fca0002000000 */
[----:B------:R-:W-:-:S04]  /*14410*/  IMAD.IADD R3, R3, 0x1, R14 ;  /* 0x0000000103037824 */ /* 0x000fc800078e020e */
[----:B------:R-:W-:-:S07]  /*14420*/  IMAD.MOV.U32 R13, RZ, RZ, R3 ;  /* 0x000000ffff0d7224 */ /* 0x000fce00078e0003 */
[----:B------:R-:W-:Y:S05]  /*14430*/  WARPSYNC.COLLECTIVE R15, `(.L_x_4683) ;  /* 0x000000000f087348 */ /* 0x000fea0003c00000 */
[----:B------:R0:W1:Y:S02]  /*14440*/  SHFL.UP P6, R14, R13, R12, R11 ;  /* 0x0400000c0d0e7389 */ /* 0x00006400000c000b */
[----:B01----:R-:W-:Y:S01]  /*14450*/  ENDCOLLECTIVE ;  /* 0x000000000000791b */ /* 0x003fe20003800000 */
.L_x_4683:
        /* <DEDUP_REMOVED lines=8> */
.L_x_4684:
[----:B------:R-:W-:Y:S05]  /*144e0*/  BRA `(.L_x_4685) ;  /* 0xffffffe0007c7947 */ /* 0x000fea000383ffff */
.L_x_4631:
        /* <DEDUP_REMOVED lines=8> */
.L_x_4687:
[----:B------:R-:W-:Y:S05]  /*14570*/  BSYNC B0 ;  /* 0x0000000000007941 */ /* 0x000fea0003800000 */
.L_x_4686:
        /* <DEDUP_REMOVED lines=8> */
.L_x_4688:
[----:B------:R-:W-:Y:S01]  /*14600*/  IMAD.MOV.U32 R12, RZ, RZ, 0x4 ;  /* 0x00000004ff0c7424 */ /* 0x000fe200078e00ff */
[----:B------:R-:W-:-:S05]  /*14610*/  SEL R4, R14, RZ, P2 ;  /* 0x000000ff0e047207 */ /* 0x000fca0001000000 */
[----:B------:R-:W-:-:S04]  /*14620*/  IMAD.IADD R4, R13, 0x1, R4 ;  /* 0x000000010d047824 */ /* 0x000fc800078e0204 */
[----:B------:R-:W-:-:S07]  /*14630*/  IMAD.MOV.U32 R13, RZ, RZ, R4 ;  /* 0x000000ffff0d7224 */ /* 0x000fce00078e0004 */
[----:B------:R-:W-:Y:S05]  /*14640*/  WARPSYNC.COLLECTIVE R15, `(.L_x_4689) ;  /* 0x000000000f087348 */ /* 0x000fea0003c00000 */
[----:B------:R0:W1:Y:S02]  /*14650*/  SHFL.UP P6, R14, R13, R12, R11 ;  /* 0x0400000c0d0e7389 */ /* 0x00006400000c000b */
[----:B01----:R-:W-:Y:S01]  /*14660*/  ENDCOLLECTIVE ;  /* 0x000000000000791b */ /* 0x003fe20003800000 */
.L_x_4689:
[----:B------:R-:W-:Y:S01]  /*14670*/  IMAD.MOV.U32 R12, RZ, RZ, 0x8 ;  /* 0x00000008ff0c7424 */ /* 0x000fe200078e00ff */
[----:B------:R-:W-:-:S05]  /*14680*/  SEL R5, R14, RZ, P3 ;  /* 0x000000ff0e057207 */ /* 0x000fca0001800000 */
[----:B------:R-:W-:-:S04]  /*14690*/  IMAD.IADD R5, R4, 0x1, R5 ;  /* 0x0000000104057824 */ /* 0x000fc800078e0205 */
[----:B------:R-:W-:-:S07]  /*146a0*/  IMAD.MOV.U32 R13, RZ, RZ, R5 ;  /* 0x000000ffff0d7224 */ /* 0x000fce00078e0005 */
[----:B------:R-:W-:Y:S05]  /*146b0*/  WARPSYNC.COLLECTIVE R15, `(.L_x_4690) ;  /* 0x000000000f087348 */ /* 0x000fea0003c00000 */
[----:B------:R0:W1:Y:S02]  /*146c0*/  SHFL.UP P6, R14, R13, R12, R11 ;  /* 0x0400000c0d0e7389 */ /* 0x00006400000c000b */
[----:B01----:R-:W-:Y:S01]  /*146d0*/  ENDCOLLECTIVE ;  /* 0x000000000000791b */ /* 0x003fe20003800000 */
.L_x_4690:
[----:B------:R-:W-:Y:S01]  /*146e0*/  IMAD.MOV.U32 R12, RZ, RZ, 0x10 ;  /* 0x00000010ff0c7424 */ /* 0x000fe200078e00ff */
[----:B------:R-:W-:-:S05]  /*146f0*/  SEL R6, R14, RZ, P4 ;  /* 0x000000ff0e067207 */ /* 0x000fca0002000000 */
[----:B------:R-:W-:-:S04]  /*14700*/  IMAD.IADD R6, R5, 0x1, R6 ;  /* 0x0000000105067824 */ /* 0x000fc800078e0206 */
[----:B------:R-:W-:-:S07]  /*14710*/  IMAD.MOV.U32 R13, RZ, RZ, R6 ;  /* 0x000000ffff0d7224 */ /* 0x000fce00078e0006 */
[----:B------:R-:W-:Y:S05]  /*14720*/  WARPSYNC.COLLECTIVE R15, `(.L_x_4691) ;  /* 0x000000000f087348 */ /* 0x000fea0003c00000 */
[----:B------:R0:W1:Y:S02]  /*14730*/  SHFL.UP P6, R14, R13, R12, R11 ;  /* 0x0400000c0d0e7389 */ /* 0x00006400000c000b */
[----:B01----:R-:W-:Y:S01]  /*14740*/  ENDCOLLECTIVE ;  /* 0x000000000000791b */ /* 0x003fe20003800000 */
.L_x_4691:
        /* <DEDUP_REMOVED lines=8> */
.L_x_4692:
[----:B------:R-:W-:Y:S05]  /*147d0*/  BRA `(.L_x_4693) ;  /* 0xffffffe0005c7947 */ /* 0x000fea000383ffff */
.L_x_4633:
[----:B------:R-:W-:Y:S01]  /*147e0*/  BSSY B0, `(.L_x_4694) ;  /* 0x0000006000007945 */ /* 0x000fe20003800000 */
[----:B------:R-:W-:Y:S01]  /*147f0*/  PLOP3.LUT P6, PT, P6, PT, PT, 0x8, 0x0 ;  /* 0x000000000000781c */ /* 0x000fe200037ce170 */
[----:B------:R-:W-:-:S12]  /*14800*/  IMAD.MOV.U32 R15, RZ, RZ, -0x1 ;  /* 0xffffffffff0f7424 */ /* 0x000fd800078e00ff */
[----:B01---5:R-:W-:Y:S05]  /*14810*/  WARPSYNC.COLLECTIVE R15, `(.L_x_4695) ;  /* 0x000000000f087348 */ /* 0x023fea0003c00000 */
[----:B------:R-:W-:Y:S01]  /*14820*/  VOTE.ANY R14, PT, P6 ;  /* 0x00000000000e7806 */ /* 0x000fe200030e0100 */
[----:B01---5:R-:W-:Y:S06]  /*14830*/  ENDCOLLECTIVE ;  /* 0x000000000000791b */ /* 0x023fec0003800000 */
.L_x_4695:
[----:B------:R-:W-:Y:S05]  /*14840*/  BSYNC B0 ;  /* 0x0000000000007941 */ /* 0x000fea0003800000 */
.L_x_4694:
        /* <DEDUP_REMOVED lines=9> */
.L_x_4696:
[----:B------:R-:W-:Y:S01]  /*148e0*/  IMAD.MOV.U32 R17, RZ, RZ, R14 ;  /* 0x000000ffff117224 */ /* 0x000fe200078e000e */
[----:B------:R-:W-:Y:S06]  /*148f0*/  BRA `(.L_x_4697) ;  /* 0xffffffe0004c7947 */ /* 0x000fec000383ffff */
.L_x_4635:
[----:B------:R-:W-:Y:S01]  /*14900*/  BSSY B0, `(.L_x_4698) ;  /* 0x0000007000007945 */ /* 0x000fe20003800000 */
[----:B------:R-:W-:Y:S02]  /*14910*/  IMAD.MOV.U32 R13, RZ, RZ, R3 ;  /* 0x000000ffff0d7224 */ /* 0x000fe400078e0003 */
[----:B------:R-:W-:Y:S02]  /*14920*/  IMAD.MOV.U32 R11, RZ, RZ, 0x1f ;  /* 0x0000001fff0b7424 */ /* 0x000fe400078e00ff */
[----:B------:R-:W-:-:S07]  /*14930*/  IMAD.MOV.U32 R15, RZ, RZ, -0x1 ;  /* 0xffffffffff0f7424 */ /* 0x000fce00078e00ff */
[----:B0123-5:R-:W-:Y:S05]  /*14940*/  WARPSYNC.COLLECTIVE R15, `(.L_x_4699) ;  /* 0x000000000f087348 */ /* 0x02ffea0003c00000 */
[----:B------:R4:W0:Y:S02]  /*14950*/  SHFL.IDX P6, R14, R13, R12, R11 ;  /* 0x0000000c0d0e7389 */ /* 0x00082400000c000b */
[----:B012345:R-:W-:Y:S01]  /*14960*/  ENDCOLLECTIVE ;  /* 0x000000000000791b */ /* 0x03ffe20003800000 */
.L_x_4699:
[----:B------:R-:W-:Y:S05]  /*14970*/  BSYNC B0 ;  /* 0x0000000000007941 */ /* 0x000fea0003800000 */
.L_x_4698:
[----:B------:R-:W-:Y:S01]  /*14980*/  IMAD.MOV.U32 R5, RZ, RZ, R14 ;  /* 0x000000ffff057224 */ /* 0x000fe200078e000e */
[----:B------:R-:W-:Y:S06]  /*14990*/  BRA `(.L_x_4634) ;  /* 0xffffffe000407947 */ /* 0x000fec000383ffff */
.L_x_4639:
[----:B-1----:R1:W2:Y:S02]  /*149a0*/  SYNCS.PHASECHK.TRANS64.TRYWAIT P0, [R0+URZ+0x28c20], R3 ;  /* 0x028c2003000075a7 */ /* 0x0022a4000800017f */
[----:B--2---:R-:W-:Y:S05]  /*149b0*/  @!P0 NANOSLEEP.SYNCS 0x989680 ;  /* 0x009896800000895d */ /* 0x004fea0003900000 */
[----:B------:R-:W2:Y:S02]  /*149c0*/  @!P0 SYNCS.PHASECHK.TRANS64 P0, [R0+URZ+0x28c20], R3 ;  /* 0x028c2003000085a7 */ /* 0x000ea4000800007f */
[----:B--2---:R-:W-:Y:S05]  /*149d0*/  @!P0 BRA `(.L_x_4639) ;  /* 0xfffffffc00f08947 */ /* 0x004fea000383ffff */
[----:B------:R-:W-:Y:S05]  /*149e0*/  BRA `(.L_x_4700) ;  /* 0xffffffe400c07947 */ /* 0x000fea000383ffff */
.L_x_4640:
        /* <DEDUP_REMOVED lines=8> */
[----:B01---5:R-:W-:Y:S05]  /*14a70*/  WARPSYNC.COLLECTIVE R15, `(.L_x_4702) ;  /* 0x000000000f087348 */ /* 0x023fea0003c00000 */
[----:B------:R2:W3:Y:S02]  /*14a80*/  SHFL.IDX P6, R14, R13, R12, R11 ;  /* 0x0000000c0d0e7389 */ /* 0x0004e400000c000b */
[----:B0123-5:R-:W-:Y:S01]  /*14a90*/  ENDCOLLECTIVE ;  /* 0x000000000000791b */ /* 0x02ffe20003800000 */
.L_x_4702:
[----:B------:R-:W-:Y:S05]  /*14aa0*/  BSYNC B0 ;  /* 0x0000000000007941 */ /* 0x000fea0003800000 */
.L_x_4701:
[----:B------:R-:W-:Y:S05]  /*14ab0*/  BRA `(.L_x_4703) ;  /* 0xffffffe400a87947 */ /* 0x000fea000383ffff */
.L_x_4643:
[----:B------:R-:W-:Y:S01]  /*14ac0*/  BSSY B1, `(.L_x_4704) ;  /* 0x0000006000017945 */ /* 0x000fe20003800000 */
[----:B------:R-:W-:-:S07]  /*14ad0*/  IMAD.MOV.U32 R15, RZ, RZ, -0x1 ;  /* 0xffffffffff0f7424 */ /* 0x000fce00078e00ff */
[----:B012--5:R-:W-:Y:S05]  /*14ae0*/  WARPSYNC.COLLECTIVE R15, `(.L_x_4705) ;  /* 0x000000000f0c7348 */ /* 0x027fea0003c00000 */
[----:B------:R-:W-:Y:S02]  /*14af0*/  ELECT P6, UR62, PT ;  /* 0x00000000003e782f */ /* 0x000fe400038c0000 */
[----:B------:R-:W-:Y:S01]  /*14b00*/  MOV R14, UR62 ;  /* 0x0000003e000e7c02 */ /* 0x000fe20008000f00 */
[----:B012--5:R-:W-:Y:S10]  /*14b10*/  ENDCOLLECTIVE ;  /* 0x000000000000791b */ /* 0x027ff40003800000 */
.L_x_4705:
[----:B------:R-:W-:Y:S05]  /*14b20*/  BSYNC B1 ;  /* 0x0000000000017941 */ /* 0x000fea0003800000 */
.L_x_4704:
[----:B------:R-:W-:Y:S05]  /*14b30*/  BRA `(.L_x_4706) ;  /* 0xffffffe400a07947 */ /* 0x000fea000383ffff */
.L_x_4645:
[----:B0-----:R0:W1:Y:S02]  /*14b40*/  SYNCS.PHASECHK.TRANS64.TRYWAIT P0, [R6+URZ], R5 ;  /* 0x00000005060075a7 */ /* 0x001064000800017f */
[----:B-1----:R-:W-:Y:S05]  /*14b50*/  @!P0 NANOSLEEP.SYNCS 0x989680 ;  /* 0x009896800000895d */ /* 0x002fea0003900000 */
[----:B------:R-:W1:Y:S02]  /*14b60*/  @!P0 SYNCS.PHASECHK.TRANS64 P0, [R6+URZ], R5 ;  /* 0x00000005060085a7 */ /* 0x000e64000800007f */
[----:B-1----:R-:W-:Y:S05]  /*14b70*/  @!P0 BRA `(.L_x_4645) ;  /* 0xfffffffc00f08947 */ /* 0x002fea000383ffff */
[----:B------:R-:W-:Y:S05]  /*14b80*/  BRA `(.L_x_4707) ;  /* 0xffffffe400dc7947 */ /* 0x000fea000383ffff */
.L_x_4646:
[----:B-1----:R1:W2:Y:S02]  /*14b90*/  SYNCS.PHASECHK.TRANS64.TRYWAIT P0, [R7+URZ], R2 ;  /* 0x00000002070075a7 */ /* 0x0022a4000800017f */
[----:B--2---:R-:W-:Y:S05]  /*14ba0*/  @!P0 NANOSLEEP.SYNCS 0x989680 ;  /* 0x009896800000895d */ /* 0x004fea0003900000 */
[----:B------:R-:W2:Y:S02]  /*14bb0*/  @!P0 SYNCS.PHASECHK.TRANS64 P0, [R7+URZ], R2 ;  /* 0x00000002070085a7 */ /* 0x000ea4000800007f */
[----:B--2---:R-:W-:Y:S05]  /*14bc0*/  @!P0 BRA `(.L_x_4646) ;  /* 0xfffffffc00f08947 */ /* 0x004fea000383ffff */
[----:B------:R-:W-:Y:S05]  /*14bd0*/  BRA `(.L_x_4708) ;  /* 0xffffffe400d07947 */ /* 0x000fea000383ffff */
.L_x_4648:
[----:B--2---:R2:W3:Y:S02]  /*14be0*/  SYNCS.PHASECHK.TRANS64.TRYWAIT P0, [R4+URZ], R5 ;  /* 0x00000005040075a7 */ /* 0x0044e4000800017f */
[----:B---3--:R-:W-:Y:S05]  /*14bf0*/  @!P0 NANOSLEEP.SYNCS 0x989680 ;  /* 0x009896800000895d */ /* 0x008fea0003900000 */
[----:B------:R-:W3:Y:S02]  /*14c00*/  @!P0 SYNCS.PHASECHK.TRANS64 P0, [R4+URZ], R5 ;  /* 0x00000005040085a7 */ /* 0x000ee4000800007f */
[----:B---3--:R-:W-:Y:S05]  /*14c10*/  @!P0 BRA `(.L_x_4648) ;  /* 0xfffffffc00f08947 */ /* 0x008fea000383ffff */
[----:B------:R-:W-:Y:S05]  /*14c20*/  BRA `(.L_x_4709) ;  /* 0xffffffe400d87947 */ /* 0x000fea000383ffff */
.L_x_4710:
        /* <DEDUP_REMOVED lines=13> */
.L_x_5881:


//--------------------- .text._ZN7cutlass13device_kernelIN5flash11enable_sm90INS1_16FlashAttnFwdSm90INS1_25CollectiveMainloopFwdSm90ILi2EN4cute5tupleIJNS5_1CILi1EEES8_S8_EEENS6_IJNS7_ILi64EEESA_SA_EEELi512ENS_6half_tEfNS_4arch4Sm90ELb1ELb0ELb0ELb1ELb0ELb1ELb0ELb0ELb0ELb1ELb0ELb0EEENS1_21CollectiveEpilogueFwdINS6_IJSA_NS7_ILi512EEESA_EEES9_SC_SE_Li256ELb1ELb1ELb0ELb0EEENS1_36VarlenDynamicPersistentTileSchedulerILi64ELi64ELi256ELi128ELb0ELb1ELb1ELb1ELb1ELb1EEEEEEEEEvNT_6ParamsE --------------------------
	.section	.text._ZN7cutlass13device_kernelIN5flash11enable_sm90INS1_16FlashAttnFwdSm90INS1_25CollectiveMainloopFwdSm90ILi2EN4cute5tupleIJNS5_1CILi1EEES8_S8_EEENS6_IJNS7_ILi64EEESA_SA_EEELi512ENS_6half_tEfNS_4arch4Sm90ELb1ELb0ELb0ELb1ELb0ELb1ELb0ELb0ELb0ELb1ELb0ELb0EEENS1_21CollectiveEpilogueFwdINS6_IJSA_NS7_ILi512EEESA_EEES9_SC_SE_Li256ELb1ELb1ELb0ELb0EEENS1_36VarlenDynamicPersistentTileSchedulerILi64ELi64ELi256ELi128ELb0ELb1ELb1ELb1ELb1ELb1EEEEEEEEEvNT_6ParamsE,"ax",@progbits
	.align	128
.text._ZN7cutlass13device_kernelIN5flash11enable_sm90INS1_16FlashAttnFwdSm90INS1_25CollectiveMainloopFwdSm90ILi2EN4cute5tupleIJNS5_1CILi1EEES8_S8_EEENS6_IJNS7_ILi64EEESA_SA_EEELi512ENS_6half_tEfNS_4arch4Sm90ELb1ELb0ELb0ELb1ELb0ELb1ELb0ELb0ELb0ELb1ELb0ELb0EEENS1_21CollectiveEpilogueFwdINS6_IJSA_NS7_ILi512EEESA_EEES9_SC_SE_Li256ELb1ELb1ELb0ELb0EEENS1_36VarlenDynamicPersistentTileSchedulerILi64ELi64ELi256ELi128ELb0ELb1ELb1ELb1ELb1ELb1EEEEEEEEEvNT_6ParamsE:
        .type           _ZN7cutlass13device_kernelIN5flash11enable_sm90INS1_16FlashAttnFwdSm90INS1_25CollectiveMainloopFwdSm90ILi2EN4cute5tupleIJNS5_1CILi1EEES8_S8_EEENS6_IJNS7_ILi64EEESA_SA_EEELi512ENS_6half_tEfNS_4arch4Sm90ELb1ELb0ELb0ELb1ELb0ELb1ELb0ELb0ELb0ELb1ELb0ELb0EEENS1_21CollectiveEpilogueFwdINS6_IJSA_NS7_ILi512EEESA_EEES9_SC_SE_Li256ELb1ELb1ELb0ELb0EEENS1_36VarlenDynamicPersistentTileSchedulerILi64ELi64ELi256ELi128ELb0ELb1ELb1ELb1ELb1ELb1EEEEEEEEEvNT_6ParamsE,@function
        .size           _ZN7cutlass13device_kernelIN5flash11enable_sm90INS1_16FlashAttnFwdSm90INS1_25CollectiveMainloopFwdSm90ILi2EN4cute5tupleIJNS5_1CILi1EEES8_S8_EEENS6_IJNS7_ILi64EEESA_SA_EEELi512ENS_6half_tEfNS_4arch4Sm90ELb1ELb0ELb0ELb1ELb0ELb1ELb0ELb0ELb0ELb1ELb0ELb0EEENS1_21CollectiveEpilogueFwdINS6_IJSA_NS7_ILi512EEESA_EEES9_SC_SE_Li256ELb1ELb1ELb0ELb0EEENS1_36VarlenDynamicPersistentTileSchedulerILi64ELi64ELi256ELi128ELb0ELb1ELb1ELb1ELb1ELb1EEEEEEEEEvNT_6ParamsE,(.L_x_5882 - _ZN7cutlass13device_kernelIN5flash11enable_sm90INS1_16FlashAttnFwdSm90INS1_25CollectiveMainloopFwdSm90ILi2EN4cute5tupleIJNS5_1CILi1EEES8_S8_EEENS6_IJNS7_ILi64EEESA_SA_EEELi512ENS_6half_tEfNS_4arch4Sm90ELb1ELb0ELb0ELb1ELb0ELb1ELb0ELb0ELb0ELb1ELb0ELb0EEENS1_21CollectiveEpilogueFwdINS6_IJSA_NS7_ILi512EEESA_EEES9_SC_SE_Li256ELb1ELb1ELb0ELb0EEENS1_36VarlenDynamicPersistentTileSchedulerILi64ELi64ELi256ELi128ELb0ELb1ELb1ELb1ELb1ELb1EEEEEEEEEvNT_6ParamsE)
        .other          _ZN7cutlass13device_kernelIN5flash11enable_sm90INS1_16FlashAttnFwdSm90INS1_25CollectiveMainloopFwdSm90ILi2EN4cute5tupleIJNS5_1CILi1EEES8_S8_EEENS6_IJNS7_ILi64EEESA_SA_EEELi512ENS_6half_tEfNS_4arch4Sm90ELb1ELb0ELb0ELb1ELb0ELb1ELb0ELb0ELb0ELb1ELb0ELb0EEENS1_21CollectiveEpilogueFwdINS6_IJSA_NS7_ILi512EEESA_EEES9_SC_SE_Li256ELb1ELb1ELb0ELb0EEENS1_36VarlenDynamicPersistentTileSchedulerILi64ELi64ELi256ELi128ELb0ELb1ELb1ELb1ELb1ELb1EEEEEEEEEvNT_6ParamsE,@"STO_CUDA_ENTRY STV_DEFAULT"
_ZN7cutlass13device_kernelIN5flash11enable_sm90INS1_16FlashAttnFwdSm90INS1_25CollectiveMainloopFwdSm90ILi2EN4cute5tupleIJNS5_1CILi1EEES8_S8_EEENS6_IJNS7_ILi64EEESA_SA_EEELi512ENS_6half_tEfNS_4arch4Sm90ELb1ELb0ELb0ELb1ELb0ELb1ELb0ELb0ELb0ELb1ELb0ELb0EEENS1_21CollectiveEpilogueFwdINS6_IJSA_NS7_ILi512EEESA_EEES9_SC_SE_Li256ELb1ELb1ELb0ELb0EEENS1_36VarlenDynamicPersistentTileSchedulerILi64ELi64ELi256ELi128ELb0ELb1ELb1ELb1ELb1ELb1EEEEEEEEEvNT_6ParamsE:
        /* <DEDUP_REMOVED lines=23> */
.L_x_4712:
[----:B------:R-:W-:Y:S05]  /*0170*/  BSYNC B0 ;  /* 0x0000000000007941 */ /* 0x000fea0003800000 */
.L_x_4711:
        /* <DEDUP_REMOVED lines=37> */
.L_x_4713:
        /* <DEDUP_REMOVED lines=22> */
.L_x_4714:
        /* <DEDUP_REMOVED lines=18> */
.L_x_4715:
        /* <DEDUP_REMOVED lines=22> */
.L_x_4716:
        /* <DEDUP_REMOVED lines=22> */
.L_x_4717:
        /* <DEDUP_REMOVED lines=9> */
.L_x_4720:
        /* <DEDUP_REMOVED lines=19> */
[----:B------:R-:W2:Y:S01]  /*0ad0*/  LDL.LU R18, [R1+0x58] ;  /* 0x0000580001127983 */ /* 0x000ea20000300800 */
[----:B------:R-:W-:Y:S02]  /*0ae0*/  VIADD R15, R4, 0xffffff80 ;  /* 0xffffff80040f7836 */ /* 0x000fe40000000000 */
[----:B------:R-:W-:Y:S02]  /*0af0*/  IMAD.MOV.U32 R199, RZ, RZ, 0x40 ;  /* 0x00000040ffc77424 */ /* 0x000fe400078e00ff */
[----:B------:R-:W-:Y:S01]  /*0b00*/  IMAD.MOV.U32 R212, RZ, RZ, RZ ;  /* 0x000000ffffd47224 */ /* 0x000fe200078e00ff */
[----:B------:R-:W-:Y:S01]  /*0b10*/  SHF.R.S32.HI R0, RZ, 0x1f, R15 ;  /* 0x0000001fff007819 */ /* 0x000fe2000001140f */
[----:B------:R-:W-:Y:S02]  /*0b20*/  IMAD.MOV.U32 R23, RZ, RZ, RZ ;  /* 0x000000ffff177224 */ /* 0x000fe400078e00ff */
[----:B------:R-:W-:Y:S01]  /*0b30*/  IMAD.MOV.U32 R187, RZ, RZ, RZ ;  /* 0x000000ffffbb7224 */ /* 0x000fe200078e00ff */
[----:B------:R-:W-:-:S02]  /*0b40*/  LEA.HI R3, R0, R15, RZ, 0x7 ;  /* 0x0000000f00037211 */ /* 0x000fc400078f38ff */
[-C--:B------:R-:W-:Y:S02]  /*0b50*/  LEA.HI R6, R0, R15.reuse, RZ, 0x4 ;  /* 0x0000000f00067211 */ /* 0x080fe400078f20ff */
        /* <DEDUP_REMOVED lines=15> */
[----:B------:R-:W-:Y:S01]  /*0c50*/  SHF.R.S32.HI R8, RZ, 0x1f, R6 ;  /* 0x0000001fff087819 */ /* 0x000fe20000011406 */
[----:B------:R-:W-:Y:S01]  /*0c60*/  IMAD.IADD R14, R11, 0x1, -R14 ;  /* 0x000000010b0e7824 */ /* 0x000fe200078e0a0e */
[----:B------:R-:W-:Y:S02]  /*0c70*/  LEA.HI R13, R12, R201, RZ, 0x2 ;  /* 0x000000c90c0d7211 */ /* 0x000fe400078f10ff */
[----:B------:R-:W-:Y:S01]  /*0c80*/  LEA.HI R8, R8, R7, RZ, 0x3 ;  /* 0x0000000708087211 */ /* 0x000fe200078f18ff */
[----:B------:R-:W-:Y:S01]  /*0c90*/  IMAD.SHL.U32 R14, R14, 0x8, RZ ;  /* 0x000000080e0e7824 */ /* 0x000fe200078e00ff */
        /* <DEDUP_REMOVED lines=9> */
[----:B------:R-:W-:Y:S01]  /*0d30*/  LEA.HI R5, R5, R4, RZ, 0x5 ;  /* 0x0000000405057211 */ /* 0x000fe200078f28ff */
[C---:B------:R-:W-:Y:S01]  /*0d40*/  IMAD.IADD R16, R201.reuse, 0x1, -R16 ;  /* 0x00000001c9107824 */ /* 0x040fe200078e0a10 */
[----:B------:R-:W-:Y:S01]  /*0d50*/  LOP3.LUT R10, R10, 0x7ffffe00, RZ, 0xc0, !PT ;  /* 0x7ffffe000a0a7812 */ /* 0x000fe200078ec0ff */
[----:B------:R-:W-:Y:S01]  /*0d60*/  IMAD.IADD R7, R4, 0x1, -R7 ;  /* 0x0000000104077824 */ /* 0x000fe200078e0a07 */
[-C--:B------:R-:W-:Y:S01]  /*0d70*/  LEA.HI R4, R0, R15.reuse, RZ, 0x3 ;  /* 0x0000000f00047211 */ /* 0x080fe200078f18ff */
[----:B------:R-:W-:Y:S01]  /*0d80*/  IMAD.SHL.U32 R9, R12, 0x40, RZ ;  /* 0x000000400c097824 */ /* 0x000fe200078e00ff */
[----:B------:R-:W-:Y:S01]  /*0d90*/  LEA.HI R0, R0, R15, RZ, 0x2 ;  /* 0x0000000f00007211 */ /* 0x000fe200078f10ff */
[----:B------:R-:W-:Y:S01]  /*0da0*/  IMAD R13, R16, 0x10, R13 ;  /* 0x00000010100d7824 */ /* 0x000fe200078e020d */
[----:B------:R-:W-:Y:S01]  /*0db0*/  SHF.R.S32.HI R5, RZ, 0x5, R5 ;  /* 0x00000005ff057819 */ /* 0x000fe20000011405 */
[----:B------:R-:W-:Y:S01]  /*0dc0*/  IMAD R10, R201, 0x400, R10 ;  /* 0x00000400c90a7824 */ /* 0x000fe200078e020a */
[----:B------:R-:W-:Y:S01]  /*0dd0*/  SHF.R.S32.HI R22, RZ, 0x2, R0 ;  /* 0x00000002ff167819 */ /* 0x000fe20000011400 */
[----:B------:R-:W-:Y:S01]  /*0de0*/  IMAD.U32 R234, R13, 0x40, R14 ;  /* 0x000000400dea7824 */ /* 0x000fe200078e000e */
[----:B------:R-:W-:Y:S01]  /*0df0*/  LOP3.LUT R9, R9, 0x1c0, RZ, 0xc0, !PT ;  /* 0x000001c009097812 */ /* 0x000fe200078ec0ff */
[----:B------:R-:W-:Y:S01]  /*0e00*/  IMAD R190, R5, 0x10, R8 ;  /* 0x0000001005be7824 */ /* 0x000fe200078e0208 */
[----:B------:R-:W-:Y:S01]  /*0e10*/  LOP3.LUT R215, R4, 0xfffffff8, RZ, 0xc0, !PT ;  /* 0xfffffff804d77812 */ /* 0x000fe200078ec0ff */
[----:B------:R-:W-:Y:S01]  /*0e20*/  VIADD R235, R22, 0x20 ;  /* 0x0000002016eb7836 */ /* 0x000fe20000000000 */
[----:B------:R-:W-:Y:S01]  /*0e30*/  LOP3.LUT R14, R9, 0x8, R14, 0xf8, !PT ;  /* 0x00000008090e7812 */ /* 0x000fe200078ef80e */
[----:B------:R-:W-:Y:S01]  /*0e40*/  IMAD.SHL.U32 R189, R7, 0x2, RZ ;  /* 0x0000000207bd7824 */ /* 0x000fe200078e00ff */
[----:B------:R-:W-:Y:S01]  /*0e50*/  SHF.R.U32.HI R9, RZ, 0x3, R9 ;  /* 0x00000003ff097819 */ /* 0x000fe20000011609 */
[----:B------:R-:W-:Y:S01]  /*0e60*/  IMAD.IADD R215, R15, 0x1, -R215 ;  /* 0x000000010fd77824 */ /* 0x000fe200078e0ad7 */
[----:B------:R-:W-:Y:S01]  /*0e70*/  SHF.R.S32.HI R216, RZ, 0x3, R4 ;  /* 0x00000003ffd87819 */ /* 0x000fe20000011404 */
[----:B------:R-:W-:Y:S01]  /*0e80*/  IMAD.SHL.U32 R230, R235, 0x40, RZ ;  /* 0x00000040ebe67824 */ /* 0x000fe200078e00ff */
[----:B------:R-:W-:Y:S01]  /*0e90*/  SHF.R.S32.HI R5, RZ, 0x1f, R0 ;  /* 0x0000001fff057819 */ /* 0x000fe20000011400 */
[----:B------:R-:W-:Y:S01]  /*0ea0*/  IMAD.SHL.U32 R192, R215, 0x8, RZ ;  /* 0x00000008d7c07824 */ /* 0x000fe200078e00ff */
[----:B------:R-:W-:-:S02]  /*0eb0*/  LOP3.LUT R222, R0, 0xfffffffc, RZ, 0xc0, !PT ;  /* 0xfffffffc00de7812 */ /* 0x000fc400078ec0ff */
[----:B------:R-:W-:Y:S01]  /*0ec0*/  SHF.R.S32.HI R4, RZ, 0x1f, R235 ;  /* 0x0000001fff047819 */ /* 0x000fe200000114eb */
[----:B------:R-:W-:Y:S01]  /*0ed0*/  VIADD R210, R192, 0x80 ;  /* 0x00000080c0d27836 */ /* 0x000fe20000000000 */
[----:B------:R-:W-:Y:S01]  /*0ee0*/  LOP3.LUT R9, R14, R9, RZ, 0x3c, !PT ;  /* 0x000000090e097212 */ /* 0x000fe200078e3cff */
[----:B------:R-:W-:Y:S01]  /*0ef0*/  IMAD.IADD R222, R15, 0x1, -R222 ;  /* 0x000000010fde7824 */ /* 0x000fe200078e0ade */
[----:B------:R-:W-:Y:S01]  /*0f00*/  LEA.HI R3, R3, R218, RZ, 0x1 ;  /* 0x000000da03037211 */ /* 0x000fe200078f08ff */
[----:B------:R-:W-:Y:S01]  /*0f10*/  VIADD R207, R192, 0x140 ;  /* 0x00000140c0cf7836 */ /* 0x000fe20000000000 */
[----:B------:R-:W-:Y:S01]  /*0f20*/  LEA.HI R5, R5, R22, RZ, 0x3 ;  /* 0x0000001605057211 */ /* 0x000fe200078f18ff */
[----:B------:R-:W-:Y:S01]  /*0f30*/  IMAD.IADD R9, R10, 0x1, R9 ;  /* 0x000000010a097824 */ /* 0x000fe200078e0209 */
[----:B------:R-:W-:Y:S01]  /*0f40*/  LEA.HI R4, R4, R235, RZ, 0x3 ;  /* 0x000000eb04047211 */ /* 0x000fe200078f18ff */
[----:B------:R-:W-:Y:S01]  /*0f50*/  IMAD.SHL.U32 R16, R222, 0x8, RZ ;  /* 0x00000008de107824 */ /* 0x000fe200078e00ff */
[----:B------:R-:W-:Y:S01]  /*0f60*/  R2P PR, R12, 0x6 ;  /* 0x000000060c007804 */ /* 0x000fe20000000000 */
[----:B------:R-:W-:Y:S01]  /*0f70*/  IMAD R197, R9, 0x2, R2 ;  /* 0x0000000209c57824 */ /* 0x000fe200078e0202 */
[----:B------:R-:W-:Y:S01]  /*0f80*/  LOP3.LUT R3, R3, 0xfffffe, RZ, 0xc0, !PT ;  /* 0x00fffffe03037812 */ /* 0x000fe200078ec0ff */
[----:B------:R-:W-:Y:S01]  /*0f90*/  IMAD.SHL.U32 R4, R4, 0x40, RZ ;  /* 0x0000004004047824 */ /* 0x000fe200078e00ff */
[----:B------:R-:W-:Y:S01]  /*0fa0*/  LOP3.LUT R5, R5, 0xfffffff8, RZ, 0xc0, !PT ;  /* 0xfffffff805057812 */ /* 0x000fe200078ec0ff */
[C---:B------:R-:W-:Y:S01]  /*0fb0*/  IMAD.SHL.U32 R184, R222.reuse, 0x4, RZ ;  /* 0x00000004deb87824 */ /* 0x040fe200078e00ff */
[----:B------:R-:W-:Y:S01]  /*0fc0*/  LEA.HI R0, R222, R222, RZ, 0x1 ;  /* 0x000000dede007211 */ /* 0x000fe200078f08ff */
[----:B------:R-:W-:Y:S01]  /*0fd0*/  IMAD.IADD R3, R218, 0x1, -R3 ;  /* 0x00000001da037824 */ /* 0x000fe200078e0a03 */
[----:B------:R-:W-:Y:S01]  /*0fe0*/  LOP3.LUT R230, R230, 0x1c0, RZ, 0xc0, !PT ;  /* 0x000001c0e6e67812 */ /* 0x000fe200078ec0ff */
[----:B------:R-:W-:Y:S01]  /*0ff0*/  IMAD.IADD R188, R22, 0x1, -R5 ;  /* 0x0000000116bc7824 */ /* 0x000fe200078e0a05 */
[----:B------:R-:W-:Y:S01]  /*1000*/  LOP3.LUT R5, R0, 0x1ffffffe, RZ, 0xc0, !PT ;  /* 0x1ffffffe00057812 */ /* 0x000fe200078ec0ff */
[----:B------:R-:W-:Y:S01]  /*1010*/  IMAD.SHL.U32 R196, R3, 0x100, RZ ;  /* 0x0000010003c47824 */ /* 0x000fe200078e00ff */
[----:B------:R-:W-:Y:S01]  /*1020*/  LOP3.LUT R0, R230, 0x38, R16, 0xf8, !PT ;  /* 0x00000038e6007812 */ /* 0x000fe200078ef810 */
[----:B------:R-:W-:Y:S01]  /*1030*/  VIADD R200, R197, 0x26800 ;  /* 0x00026800c5c87836 */ /* 0x000fe20000000000 */
[----:B------:R-:W-:Y:S01]  /*1040*/  SHF.R.U32.HI R6, RZ, 0x3, R230 ;  /* 0x00000003ff067819 */ /* 0x000fe200000116e6 */
[----:B------:R-:W-:Y:S01]  /*1050*/  VIADD R211, R192, 0x40 ;  /* 0x00000040c0d37836 */ /* 0x000fe20000000000 */
[----:B------:R-:W-:Y:S01]  /*1060*/  LOP3.LUT R233, R4, 0xfffffe00, RZ, 0xc0, !PT ;  /* 0xfffffe0004e97812 */ /* 0x000fe200078ec0ff */
[----:B------:R-:W-:Y:S01]  /*1070*/  VIADD R191, R184, 0x10 ;  /* 0x00000010b8bf7836 */ /* 0x000fe20000000000 */
[----:B------:R-:W-:Y:S01]  /*1080*/  SHF.R.S32.HI R3, RZ, 0x1f, R210 ;  /* 0x0000001fff037819 */ /* 0x000fe200000114d2 */
[C---:B------:R-:W-:Y:S01]  /*1090*/  VIADD R209, R192.reuse, 0xc0 ;  /* 0x000000c0c0d17836 */ /* 0x040fe20000000000 */
[----:B------:R-:W-:Y:S01]  /*10a0*/  SHF.R.S32.HI R3, RZ, 0x1f, R207 ;  /* 0x0000001fff037819 */ /* 0x000fe200000114cf */
[C---:B------:R-:W-:Y:S01]  /*10b0*/  VIADD R208, R192.reuse, 0x100 ;  /* 0x00000100c0d07836 */ /* 0x040fe20000000000 */
[----:B------:R-:W-:Y:S01]  /*10c0*/  SEL R199, R199, 0xffffffc0, !P2 ;  /* 0xffffffc0c7c77807 */ /* 0x000fe20005000000 */
[C---:B------:R-:W-:Y:S01]  /*10d0*/  VIADD R221, R192.reuse, 0x180 ;  /* 0x00000180c0dd7836 */ /* 0x040fe20000000000 */
[----:B------:R-:W-:Y:S01]  /*10e0*/  LOP3.LUT R3, R233, R0, R6, 0xf6, !PT ;  /* 0x00000000e9037212 */ /* 0x000fe200078ef606 */
[----:B------:R-:W-:Y:S01]  /*10f0*/  VIADD R220, R192, 0x1c0 ;  /* 0x000001c0c0dc7836 */ /* 0x000fe20000000000 */
        /* <DEDUP_REMOVED lines=9> */
[----:B------:R-:W-:Y:S01]  /*1190*/  IMAD R228, R3, 0x2, R2 ;  /* 0x0000000203e47824 */ /* 0x000fe200078e0202 */
[----:B------:R-:W-:Y:S01]  /*11a0*/  SHF.R.S32.HI R236, RZ, 0x1f, R220 ;  /* 0x0000001fffec7819 */ /* 0x000fe200000114dc */
[----:B------:R-:W-:-:S02]  /*11b0*/  IMAD R202, R5, 0x8, R190 ;  /* 0x0000000805ca7824 */ /* 0x000fc400078e02be */
[----:B------:R-:W-:Y:S01]  /*11c0*/  IMAD.IADD R199, R199, 0x1, R198 ;  /* 0x00000001c7c77824 */ /* 0x000fe200078e02c6 */
[----:B--2---:R-:W-:Y:S02]  /*11d0*/  LOP3.LUT R186, R18, 0x1, RZ, 0xfc, !PT ;  /* 0x0000000112ba7812 */ /* 0x004fe400078efcff */
[----:B------:R-:W-:-:S07]  /*11e0*/  CS2R R18, SRZ ;  /* 0x0000000000127805 */ /* 0x000fce000001ff00 */
.L_x_4859:
        /* <DEDUP_REMOVED lines=51> */
.L_x_4722:
[----:B------:R-:W-:Y:S02]  /*1520*/  IMAD.U32 R44, RZ, RZ, UR5 ;  /* 0x00000005ff2c7e24 */ /* 0x000fe4000f8e00ff */
[----:B------:R-:W-:Y:S01]  /*1530*/  IMAD.U32 R24, RZ, RZ, UR4 ;  /* 0x00000004ff187e24 */ /* 0x000fe2000f8e00ff */
[----:B------:R-:W-:Y:S06]  /*1540*/  @!P2 BRA `(.L_x_4723) ;  /* 0x000000000010a947 */ /* 0x000fec0003800000 */
[----:B------:R-:W-:-:S04]  /*1550*/  IADD3 R4, P0, R204, UR8, RZ ;  /* 0x00000008cc047c10 */ /* 0x000fc8000ff1e0ff */
[----:B------:R-:W-:-:S05]  /*1560*/  IADD3.X R5, R205, UR9, RZ, P0, !PT ;  /* 0x00000009cd057c10 */ /* 0x000fca00087fe4ff */
[----:B------:R0:W5:Y:S01]  /*1570*/  LDG.E R24, desc[UR40][R4.64] ;  /* 0x0000002804187981 */ /* 0x000162000c1e1900 */
[----:B------:R-:W-:Y:S05]  /*1580*/  BRA `(.L_x_4724) ;  /* 0x0000000000107947 */ /* 0x000fea0003800000 */
.L_x_4723:
[----:B------:R-:W-:Y:S05]  /*1590*/  @!P0 BRA `(.L_x_4724) ;  /* 0x00000000000c8947 */ /* 0x000fea0003800000 */
[----:B------:R-:W2:Y:S04]  /*15a0*/  LDG.E R5, desc[UR40][R8.64] ;  /* 0x0000002808057981 */ /* 0x000ea8000c1e1900 */
[----:B------:R-:W2:Y:S02]  /*15b0*/  LDG.E R24, desc[UR40][R8.64+0x4] ;  /* 0x0000042808187981 */ /* 0x000ea4000c1e1900 */
[----:B--2---:R-:W-:-:S07]  /*15c0*/  IMAD.IADD R24, R24, 0x1, -R5 ;  /* 0x0000000118187824 */ /* 0x004fce00078e0a05 */
.L_x_4724:
[----:B------:R-:W-:Y:S01]  /*15d0*/  ULDC.64 UR4, c[0x0][0xa10] ;  /* 0x0002840000047ab9 */ /* 0x000fe20000000a00 */
[----:B------:R-:W1:Y:S01]  /*15e0*/  LDC R8, c[0x0][0x448] ;  /* 0x00011200ff087b82 */ /* 0x000e620000000800 */
[----:B------:R-:W-:-:S04]  /*15f0*/  ISETP.NE.U32.AND P0, PT, RZ, UR4, PT ;  /* 0x00000004ff007c0c */ /* 0x000fc8000bf05070 */
[----:B------:R-:W-:Y:S01]  /*1600*/  ISETP.NE.AND.EX P0, PT, RZ, UR5, PT, P0 ;  /* 0x00000005ff007c0c */ /* 0x000fe2000bf05300 */
[----:B------:R-:W-:-:S12]  /*1610*/  ULDC.64 UR4, c[0x0][0xa30] ;  /* 0x00028c0000047ab9 */ /* 0x000fd80000000a00 */
[----:B0-----:R-:W0:Y:S02]  /*1620*/  @P0 LDC.64 R4, c[0x0][0xa10] ;  /* 0x00028400ff040b82 */ /* 0x001e240000000a00 */
[----:B0-----:R-:W-:-:S05]  /*1630*/  @P0 IMAD.WIDE R4, R27, 0x4, R4 ;  /* 0x000000041b040825 */ /* 0x001fca00078e0204 */
[----:B------:R-:W2:Y:S04]  /*1640*/  @P0 LDG.E R0, desc[UR40][R4.64] ;  /* 0x0000002804000981 */ /* 0x000ea8000c1e1900 */
[----:B------:R0:W2:Y:S01]  /*1650*/  @P0 LDG.E R9, desc[UR40][R4.64+0x4] ;  /* 0x0000042804090981 */ /* 0x0000a2000c1e1900 */
[----:B------:R-:W-:Y:S01]  /*1660*/  ISETP.NE.U32.AND P1, PT, RZ, UR4, PT ;  /* 0x00000004ff007c0c */ /* 0x000fe2000bf25070 */
[----:B-----5:R-:W-:-:S03]  /*1670*/  IMAD.MOV.U32 R30, RZ, RZ, R24 ;  /* 0x000000ffff1e7224 */ /* 0x020fc600078e0018 */
[----:B------:R-:W-:-:S13]  /*1680*/  ISETP.NE.AND.EX P1, PT, RZ, UR5, PT, P1 ;  /* 0x00000005ff007c0c */ /* 0x000fda000bf25310 */
[----:B------:R-:W-:-:S04]  /*1690*/  @P1 IADD3 R6, P2, R204, UR4, RZ ;  /* 0x00000004cc061c10 */ /* 0x000fc8000ff5e0ff */
[----:B------:R-:W-:-:S05]  /*16a0*/  @P1 IADD3.X R7, R205, UR5, RZ, P2, !PT ;  /* 0x00000005cd071c10 */ /* 0x000fca00097fe4ff */
[----:B------:R3:W5:Y:S01]  /*16b0*/  @P1 LDG.E R30, desc[UR40][R6.64] ;  /* 0x00000028061e1981 */ /* 0x000762000c1e1900 */
[----:B-1----:R-:W-:Y:S01]  /*16c0*/  ISETP.NE.AND P1, PT, R8, 0x1, PT ;  /* 0x000000010800780c */ /* 0x002fe20003f25270 */
[----:B------:R-:W-:Y:S01]  /*16d0*/  IMAD.SHL.U32 R195, R25, 0x40, RZ ;  /* 0x0000004019c37824 */ /* 0x000fe200078e00ff */
[----:B------:R-:W-:-:S03]  /*16e0*/  PLOP3.LUT P3, PT, PT, PT, PT, 0x80, 0x0 ;  /* 0x000000000000781c */ /* 0x000fc60003f6f070 */
[----:B0-----:R-:W-:-:S08]  /*16f0*/  VIADD R4, R195, 0x3f ;  /* 0x0000003fc3047836 */ /* 0x001fd00000000000 */
[----:B------:R-:W0:Y:S08]  /*1700*/  @P1 LDC R11, c[0x0][0x44c] ;  /* 0x00011300ff0b1b82 */ /* 0x000e300000000800 */
[----:B------:R-:W1:Y:S01]  /*1710*/  @P1 LDC R5, c[0x0][0x450] ;  /* 0x00011400ff051b82 */ /* 0x000e620000000800 */
[----:B--2---:R-:W-:Y:S02]  /*1720*/  @P0 IMAD.IADD R44, R9, 0x1, -R0 ;  /* 0x00000001092c0824 */ /* 0x004fe400078e0a00 */
[----:B------:R-:W-:-:S02]  /*1730*/  IMAD.IADD R9, R24, 0x1, -R3 ;  /* 0x0000000118097824 */ /* 0x000fc400078e0a03 */
[----:B0-----:R-:W-:-:S04]  /*1740*/  @P1 IMAD.HI.U32 R0, R4, R11, RZ ;  /* 0x0000000b04001227 */ /* 0x001fc800078e00ff */
[----:B------:R-:W-:Y:S01]  /*1750*/  IMAD.IADD R194, R9, 0x1, R44 ;  /* 0x0000000109c27824 */ /* 0x000fe200078e022c */
[----:B-1----:R-:W-:Y:S01]  /*1760*/  @P1 SHF.R.U32.HI R4, RZ, R5, R0 ;  /* 0x00000005ff041219 */ /* 0x002fe20000011600 */
[----:B------:R-:W-:Y:S02]  /*1770*/  IMAD.MOV R42, RZ, RZ, -R9 ;  /* 0x000000ffff2a7224 */ /* 0x000fe400078e0a09 */
[C---:B------:R-:W-:Y:S01]  /*1780*/  VIADD R0, R194.reuse, 0x3f ;  /* 0x0000003fc2007836 */ /* 0x040fe20000000000 */
[----:B------:R-:W-:Y:S02]  /*1790*/  IADD3 R43, R194, 0x40, -R193 ;  /* 0x00000040c22b7810 */ /* 0x000fe40007ffe8c1 */
[----:B------:R-:W-:Y:S02]  /*17a0*/  VIMNMX R42, RZ, R42, !PT ;  /* 0x0000002aff2a7248 */ /* 0x000fe40007fe0100 */
[----:B------:R-:W-:Y:S01]  /*17b0*/  SHF.R.S32.HI R3, RZ, 0x1f, R0 ;  /* 0x0000001fff037819 */ /* 0x000fe20000011400 */
[----:B------:R-:W-:-:S03]  /*17c0*/  IMAD.IADD R4, R43, 0x1, R4 ;  /* 0x000000012b047824 */ /* 0x000fc600078e0204 */
[----:B------:R-:W-:Y:S02]  /*17d0*/  LEA.HI R3, R3, R0, RZ, 0x6 ;  /* 0x0000000003037211 */ /* 0x000fe400078f30ff */
[----:B------:R-:W-:Y:S02]  /*17e0*/  SHF.R.S32.HI R5, RZ, 0x1f, R4 ;  /* 0x0000001fff057819 */ /* 0x000fe40000011404 */
[----:B------:R-:W-:Y:S02]  /*17f0*/  SHF.R.S32.HI R181, RZ, 0x6, R3 ;  /* 0x00000006ffb57819 */ /* 0x000fe40000011403 */
[----:B------:R-:W-:-:S04]  /*1800*/  LEA.HI R5, R5, R4, RZ, 0x6 ;  /* 0x0000000405057211 */ /* 0x000fc800078f30ff */
[----:B------:R-:W-:-:S04]  /*1810*/  SHF.R.S32.HI R0, RZ, 0x6, R5 ;  /* 0x00000006ff007819 */ /* 0x000fc80000011405 */
[----:B------:R-:W-:-:S05]  /*1820*/  VIMNMX R0, R181, R0, PT ;  /* 0x00000000b5007248 */ /* 0x000fca0003fe0100 */
[----:B------:R-:W-:-:S05]  /*1830*/  IMAD R3, R0, 0x40, -R9 ;  /* 0x0000004000037824 */ /* 0x000fca00078e0a09 */
[----:B------:R-:W-:-:S04]  /*1840*/  VIMNMX R3, R3, R44, PT ;  /* 0x0000002c03037248 */ /* 0x000fc80003fe0100 */
        /* <DEDUP_REMOVED lines=8> */
[----:B---3--:R-:W-:Y:S05]  /*18d0*/  @!P0 BRA `(.L_x_4725) ;  /* 0x0000002800408947 */ /* 0x008fea0003800000 */
        /* <DEDUP_REMOVED lines=20> */
.L_x_4727:
[----:B------:R-:W-:Y:S05]  /*1a20*/  BSYNC B6 ;  /* 0x0000000000067941 */ /* 0x000fea0003800000 */
.L_x_4726:
        /* <DEDUP_REMOVED lines=20> */
.L_x_4729:
[----:B------:R-:W-:Y:S05]  /*1b70*/  BSYNC B6 ;  /* 0x0000000000067941 */ /* 0x000fea0003800000 */
.L_x_4728:
[----:B------:R-:W-:Y:S01]  /*1b80*/  ULDC.64 UR4, c[0x0][0x9f8] ;  /* 0x00027e0000047ab9 */ /* 0x000fe20000000a00 */
[----:B------:R-:W0:Y:S01]  /*1b90*/  LDC.64 R4, c[0x0][0x300] ;  /* 0x0000c000ff047b82 */ /* 0x000e220000000a00 */
[----:B------:R-:W-:Y:S01]  /*1ba0*/  ISETP.NE.U32.AND P0, PT, RZ, UR4, PT ;  /* 0x00000004ff007c0c */ /* 0x000fe2000bf05070 */
[----:B------:R-:W-:Y:S01]  /*1bb0*/  IMAD.IADD R41, R29, 0x1, R24 ;  /* 0x000000011d297824 */ /* 0x000fe200078e0218 */
[----:B------:R-:W-:Y:S02]  /*1bc0*/  ULDC.64 UR6, c[0x0][0x330] ;  /* 0x0000cc0000067ab9 */ /* 0x000fe40000000a00 */
[----:B------:R-:W-:Y:S02]  /*1bd0*/  ISETP.NE.AND.EX P0, PT, RZ, UR5, PT, P0 ;  /* 0x00000005ff007c0c */ /* 0x000fe4000bf05300 */
[----:B------:R-:W-:Y:S01]  /*1be0*/  SHF.R.S32.HI R17, RZ, 0x1f, R16 ;  /* 0x0000001fff117819 */ /* 0x000fe20000011410 */
[----:B------:R-:W1:Y:S08]  /*1bf0*/  LDC R59, c[0x0][0x3f4] ;  /* 0x0000fd00ff3b7b82 */ /* 0x000e700000000800 */
[----:B------:R-:W2:Y:S02]  /*1c00*/  LDC.64 R54, c[0x0][0x3f8] ;  /* 0x0000fe00ff367b82 */ /* 0x000ea40000000a00 */
[----:B------:R-:W-:-:S04]  /*1c10*/  @P0 IADD3 R6, P1, R204, UR4, RZ ;  /* 0x00000004cc060c10 */ /* 0x000fc8000ff3e0ff */
[----:B------:R-:W-:Y:S02]  /*1c20*/  @P0 IADD3.X R7, R205, UR5, RZ, P1, !PT ;  /* 0x00000005cd070c10 */ /* 0x000fe40008ffe4ff */
[----:B------:R-:W-:Y:S01]  /*1c30*/  SHF.R.S32.HI R24, RZ, 0x1f, R41 ;  /* 0x0000001fff187819 */ /* 0x000fe20000011429 */
[CC--:B0-----:R-:W-:Y:S01]  /*1c40*/  IMAD.WIDE.U32 R8, R41.reuse, R4.reuse, RZ ;  /* 0x0000000429087225 */ /* 0x0c1fe200078e00ff */
[----:B------:R-:W-:Y:S01]  /*1c50*/  ULDC.64 UR4, c[0x0][0x308] ;  /* 0x0000c20000047ab9 */ /* 0x000fe20000000a00 */
[----:B------:R0:W3:Y:S01]  /*1c60*/  @P0 LDG.E R27, desc[UR40][R6.64] ;  /* 0x00000028061b0981 */ /* 0x0000e2000c1e1900 */
[----:B------:R-:W4:Y:S01]  /*1c70*/  LDC.64 R56, c[0x0][0x408] ;  /* 0x00010200ff387b82 */ /* 0x000f220000000a00 */
[-C--:B------:R-:W-:Y:S01]  /*1c80*/  IMAD R0, R24, R4.reuse, RZ ;  /* 0x0000000418007224 */ /* 0x080fe200078e02ff */
[----:B------:R-:W-:Y:S01]  /*1c90*/  SHF.R.S32.HI R185, RZ, 0x1f, R184 ;  /* 0x0000001fffb97819 */ /* 0x000fe200000114b8 */
[----:B------:R-:W-:Y:S01]  /*1ca0*/  IMAD.WIDE.U32 R10, R26, UR6, R16 ;  /* 0x000000061a0a7c25 */ /* 0x000fe2000f8e0010 */
[----:B-1----:R-:W-:Y:S01]  /*1cb0*/  ISETP.GE.AND P2, PT, R16, R59, PT ;  /* 0x0000003b1000720c */ /* 0x002fe20003f46270 */
[----:B------:R-:W1:Y:S01]  /*1cc0*/  S2R R40, SR_TID.X ;  /* 0x0000000000287919 */ /* 0x000e620000002100 */
[----:B------:R-:W-:Y:S01]  /*1cd0*/  SHF.L.U64.HI R48, R4, 0x6, R5 ;  /* 0x0000000604307819 */ /* 0x000fe20000010205 */
[----:B------:R-:W-:Y:S01]  /*1ce0*/  IMAD R3, R41, R5, R0 ;  /* 0x0000000529037224 */ /* 0x000fe200078e0200 */
[----:B------:R-:W-:Y:S01]  /*1cf0*/  SHF.R.S32.HI R0, RZ, 0x1f, R26 ;  /* 0x0000001fff007819 */ /* 0x000fe2000001141a */
[----:B------:R-:W-:Y:S01]  /*1d00*/  IMAD.WIDE.U32 R46, R22, R4, R16 ;  /* 0x00000004162e7225 */ /* 0x000fe200078e0010 */
[----:B------:R-:W-:-:S02]  /*1d10*/  SEL R15, R59, RZ, P2 ;  /* 0x000000ff3b0f7207 */ /* 0x000fc40001000000 */
[----:B--2---:R-:W-:Y:S01]  /*1d20*/  SHF.L.U64.HI R52, R54, 0x6, R55 ;  /* 0x0000000636347819 */ /* 0x004fe20000010237 */
[----:B------:R-:W-:Y:S01]  /*1d30*/  IMAD.IADD R9, R9, 0x1, R3 ;  /* 0x0000000109097824 */ /* 0x000fe200078e0203 */
[----:B------:R-:W-:Y:S01]  /*1d40*/  P2R R78, PR, RZ, 0x4 ;  /* 0x00000004ff4e7803 */ /* 0x000fe20000000000 */
[----:B------:R-:W-:Y:S02]  /*1d50*/  IMAD R3, R0, UR6, RZ ;  /* 0x0000000600037c24 */ /* 0x000fe4000f8e02ff */
[----:B------:R-:W-:Y:S02]  /*1d60*/  IMAD.IADD R15, R16, 0x1, R15 ;  /* 0x00000001100f7824 */ /* 0x000fe400078e020f */
[----:B0-----:R-:W-:Y:S01]  /*1d70*/  IMAD R7, R26, UR7, R3 ;  /* 0x000000071a077c24 */ /* 0x001fe2000f8e0203 */
[----:B------:R-:W-:Y:S01]  /*1d80*/  ULDC.64 UR6, c[0x0][0xa08] ;  /* 0x0002820000067ab9 */ /* 0x000fe20000000a00 */
[----:B------:R-:W-:Y:S01]  /*1d90*/  IMAD R3, R0, UR4, RZ ;  /* 0x0000000400037c24 */ /* 0x000fe2000f8e02ff */
[----:B------:R-:W-:Y:S01]  /*1da0*/  ISETP.NE.U32.AND P0, PT, RZ, UR6, PT ;  /* 0x00000006ff007c0c */ /* 0x000fe2000bf05070 */
[----:B------:R-:W-:Y:S01]  /*1db0*/  IMAD.IADD R11, R11, 0x1, R7 ;  /* 0x000000010b0b7824 */ /* 0x000fe200078e0207 */
[----:B------:R-:W-:Y:S01]  /*1dc0*/  SHF.R.S32.HI R14, RZ, 0x1f, R15 ;  /* 0x0000001fff0e7819 */ /* 0x000fe2000001140f */
[C---:B------:R-:W-:Y:S01]  /*1dd0*/  IMAD R3, R26.reuse, UR5, R3 ;  /* 0x000000051a037c24 */ /* 0x040fe2000f8e0203 */
[----:B------:R-:W-:Y:S01]  /*1de0*/  ISETP.NE.AND.EX P0, PT, RZ, UR7, PT, P0 ;  /* 0x00000007ff007c0c */ /* 0x000fe2000bf05300 */
[----:B------:R-:W-:Y:S01]  /*1df0*/  IMAD.WIDE.U32 R6, R26, UR4, R8 ;  /* 0x000000041a067c25 */ /* 0x000fe2000f8e0008 */
[----:B------:R-:W-:Y:S01]  /*1e00*/  ULDC.64 UR4, c[0x0][0x310] ;  /* 0x0000c40000047ab9 */ /* 0x000fe20000000a00 */
[----:B------:R-:W-:-:S02]  /*1e10*/  ULDC.64 UR6, c[0x0][0x338] ;  /* 0x0000ce0000067ab9 */ /* 0x000fc40000000a00 */
[----:B------:R-:W-:Y:S01]  /*1e20*/  IMAD.IADD R7, R7, 0x1, R3 ;  /* 0x0000000107077824 */ /* 0x000fe200078e0203 */
[----:B------:R-:W-:Y:S01]  /*1e30*/  SHF.R.S32.HI R3, RZ, 0x1f, R22 ;  /* 0x0000001fff037819 */ /* 0x000fe20000011416 */
[----:B------:R-:W-:Y:S02]  /*1e40*/  IMAD.SHL.U32 R53, R188, 0x40, RZ ;  /* 0x00000040bc357824 */ /* 0x000fe400078e00ff */
[----:B------:R-:W-:Y:S02]  /*1e50*/  IMAD.SHL.U32 R49, R4, 0x40, RZ ;  /* 0x0000004004317824 */ /* 0x000fe400078e00ff */
[----:B----4-:R-:W-:Y:S01]  /*1e60*/  IMAD R12, R3, R56, RZ ;  /* 0x00000038030c7224 */ /* 0x010fe200078e02ff */
[----:B------:R-:W-:Y:S01]  /*1e70*/  LOP3.LUT R53, R53, 0x1c0, RZ, 0xc0, !PT ;  /* 0x000001c035357812 */ /* 0x000fe200078ec0ff */
[----:B------:R-:W-:Y:S01]  /*1e80*/  VIADD R80, R16, 0x20 ;  /* 0x0000002010507836 */ /* 0x000fe20000000000 */
[----:B-1----:R-:W-:Y:S01]  /*1e90*/  SHF.R.U32.HI R40, RZ, 0x7, R40 ;  /* 0x00000007ff287819 */ /* 0x002fe20000011628 */
[----:B------:R-:W-:-:S04]  /*1ea0*/  IMAD.SHL.U32 R59, R59, 0x2, RZ ;  /* 0x000000023b3b7824 */ /* 0x000fc800078e00ff */
[----:B------:R-:W-:Y:S01]  /*1eb0*/  VIADD R58, R40, 0x8 ;  /* 0x00000008283a7836 */ /* 0x000fe20000000000 */
[----:B------:R-:W-:-:S05]  /*1ec0*/  IADD3 R40, P2, R22, R41, RZ ;  /* 0x0000002916287210 */ /* 0x000fca0007f5e0ff */
[----:B------:R-:W-:Y:S01]  /*1ed0*/  IMAD.X R41, R24, 0x1, R3, P2 ;  /* 0x0000000118297824 */ /* 0x000fe200010e0603 */
[----:B---3--:R-:W-:Y:S02]  /*1ee0*/  SHF.R.S32.HI R0, RZ, 0x1f, R27 ;  /* 0x0000001fff007819 */ /* 0x008fe4000001141b */
[----:B------:R-:W-:Y:S01]  /*1ef0*/  SEL R9, R27, RZ, !P0 ;  /* 0x000000ff1b097207 */ /* 0x000fe20004000000 */
[----:B------:R-:W-:Y:S01]  /*1f00*/  IMAD R27, R22, R57, R12 ;  /* 0x00000039161b7224 */ /* 0x000fe200078e020c */
[----:B------:R-:W-:Y:S01]  /*1f10*/  SEL R0, R0, RZ, !P0 ;  /* 0x000000ff00007207 */ /* 0x000fe20004000000 */
[----:B------:R-:W-:-:S04]  /*1f20*/  IMAD.WIDE.U32 R12, R22, R56, R16 ;  /* 0x00000038160c7225 */ /* 0x000fc800078e0010 */
[----:B------:R-:W-:-:S04]  /*1f30*/  IMAD.WIDE.U32 R20, R9, UR4, R6 ;  /* 0x0000000409147c25 */ /* 0x000fc8000f8e0006 */
[C---:B------:R-:W-:Y:S02]  /*1f40*/  IMAD R6, R0.reuse, UR6, RZ ;  /* 0x0000000600067c24 */ /* 0x040fe4000f8e02ff */
[----:B------:R-:W-:Y:S01]  /*1f50*/  IMAD R8, R0, UR4, RZ ;  /* 0x0000000400087c24 */ /* 0x000fe2000f8e02ff */
[----:B------:R-:W-:Y:S01]  /*1f60*/  ULDC UR4, c[0x0][0x2f4] ;  /* 0x0000bd0000047ab9 */ /* 0x000fe20000000800 */
[----:B------:R-:W-:Y:S01]  /*1f70*/  IMAD R69, R9, UR7, R6 ;  /* 0x0000000709457c24 */ /* 0x000fe2000f8e0206 */
[----:B------:R-:W-:Y:S01]  /*1f80*/  ISETP.GE.AND P1, PT, R80, UR4, PT ;  /* 0x0000000450007c0c */ /* 0x000fe2000bf26270 */
[----:B------:R-:W-:Y:S02]  /*1f90*/  IMAD R6, R3, R54, RZ ;  /* 0x0000003603067224 */ /* 0x000fe400078e02ff */
[----:B------:R-:W-:Y:S02]  /*1fa0*/  IMAD R45, R9, UR5, R8 ;  /* 0x00000005092d7c24 */ /* 0x000fe4000f8e0208 */
[----:B------:R-:W-:Y:S01]  /*1fb0*/  IMAD R0, R3, R4, RZ ;  /* 0x0000000403007224 */ /* 0x000fe200078e02ff */
[----:B------:R-:W-:Y:S01]  /*1fc0*/  LOP3.LUT R4, R53, 0x18, R16, 0xf8, !PT ;  /* 0x0000001835047812 */ /* 0x000fe200078ef810 */
[----:B------:R-:W-:-:S04]  /*1fd0*/  IMAD.WIDE.U32 R28, R9, UR6, R10 ;  /* 0x00000006091c7c25 */ /* 0x000fc8000f8e000a */
[C---:B------:R-:W-:Y:S02]  /*1fe0*/  IMAD R25, R22.reuse, R55, R6 ;  /* 0x0000003716197224 */ /* 0x040fe400078e0206 */
[----:B------:R-:W-:-:S04]  /*1ff0*/  IMAD.WIDE.U32 R6, R22, R54, R184 ;  /* 0x0000003616067225 */ /* 0x000fc800078e00b8 */
[----:B------:R-:W-:-:S04]  /*2000*/  IMAD.WIDE.U32 R10, R22, R54, R16 ;  /* 0x00000036160a7225 */ /* 0x000fc800078e0010 */
[----:B------:R-:W-:Y:S01]  /*2010*/  IMAD R8, R22, R5, R0 ;  /* 0x0000000516087224 */ /* 0x000fe200078e0200 */
[----:B------:R-:W-:Y:S01]  /*2020*/  IADD3 R0, P0, R20, R46, RZ ;  /* 0x0000002e14007210 */ /* 0x000fe20007f1e0ff */
[----:B------:R-:W-:Y:S02]  /*2030*/  IMAD.IADD R45, R21, 0x1, R45 ;  /* 0x00000001152d7824 */ /* 0x000fe400078e022d */
[----:B------:R-:W-:Y:S02]  /*2040*/  IMAD.IADD R7, R7, 0x1, R25 ;  /* 0x0000000107077824 */ /* 0x000fe400078e0219 */
[----:B------:R-:W-:Y:S01]  /*2050*/  IMAD.IADD R11, R25, 0x1, R11 ;  /* 0x00000001190b7824 */ /* 0x000fe200078e020b */
[----:B-----5:R-:W-:Y:S01]  /*2060*/  SHF.R.S32.HI R25, RZ, 0x1f, R30 ;  /* 0x0000001fff197819 */ /* 0x020fe2000001141e */
[----:B------:R-:W-:Y:S01]  /*2070*/  IMAD.IADD R13, R27, 0x1, R13 ;  /* 0x000000011b0d7824 */ /* 0x000fe200078e020d */
[----:B------:R-:W-:Y:S01]  /*2080*/  IADD3.X R46, R45, R47, R8, P0, !PT ;  /* 0x0000002f2d2e7210 */ /* 0x000fe200007fe408 */
[----:B------:R-:W-:Y:S01]  /*2090*/  IMAD.WIDE.U32 R8, R22, R56, R184 ;  /* 0x0000003816087225 */ /* 0x000fe200078e00b8 */
[----:B------:R-:W-:-:S02]  /*20a0*/  LEA.HI R47, R14, R15, RZ, 0x3 ;  /* 0x0000000f0e2f7211 */ /* 0x000fc400078f18ff */
[----:B------:R-:W-:Y:S01]  /*20b0*/  ISETP.GE.AND P0, PT, R16, UR4, PT ;  /* 0x0000000410007c0c */ /* 0x000fe2000bf06270 */
[----:B------:R-:W-:Y:S01]  /*20c0*/  IMAD R14, R25, R54, RZ ;  /* 0x00000036190e7224 */ /* 0x000fe200078e02ff */
[----:B------:R-:W-:Y:S01]  /*20d0*/  LOP3.LUT R63, R47, 0xfffffff8, RZ, 0xc0, !PT ;  /* 0xfffffff82f3f7812 */ /* 0x000fe200078ec0ff */
[----:B------:R-:W-:Y:S02]  /*20e0*/  IMAD R25, R25, R56, RZ ;  /* 0x0000003819197224 */ /* 0x000fe400078e02ff */
[----:B------:R-:W-:Y:S01]  /*20f0*/  IMAD R5, R30, R55, R14 ;  /* 0x000000371e057224 */ /* 0x000fe200078e020e */
[----:B------:R-:W-:Y:S01]  /*2100*/  SHF.L.U64.HI R55, R56, 0x6, R57 ;  /* 0x0000000638377819 */ /* 0x000fe20000010239 */
[C---:B------:R-:W-:Y:S01]  /*2110*/  IMAD R25, R30.reuse, R57, R25 ;  /* 0x000000391e197224 */ /* 0x040fe200078e0219 */
[----:B------:R-:W-:Y:S01]  /*2120*/  SHF.R.U32.HI R57, RZ, 0x3, R53 ;  /* 0x00000003ff397819 */ /* 0x000fe20000011635 */
[----:B------:R-:W-:Y:S01]  /*2130*/  IMAD.IADD R9, R9, 0x1, R27 ;  /* 0x0000000109097824 */ /* 0x000fe200078e021b */
[----:B------:R-:W-:Y:S01]  /*2140*/  SHF.R.S32.HI R64, RZ, 0x1f, R63 ;  /* 0x0000001fff407819 */ /* 0x000fe2000001143f */
[----:B------:R-:W-:Y:S01]  /*2150*/  IMAD.WIDE.U32 R32, R30, R54, R6 ;  /* 0x000000361e207225 */ /* 0x000fe200078e0006 */
[----:B------:R-:W-:-:S03]  /*2160*/  LOP3.LUT R4, R4, R57, RZ, 0x3c, !PT ;  /* 0x0000003904047212 */ /* 0x000fc600078e3cff */
[----:B------:R-:W-:-:S04]  /*2170*/  IMAD.WIDE.U32 R34, R30, R54, R10 ;  /* 0x000000361e227225 */ /* 0x000fc800078e000a */
[----:B------:R-:W-:Y:S01]  /*2180*/  IMAD R60, R201, 0x200, R4 ;  /* 0x00000200c93c7824 */ /* 0x000fe200078e0204 */
[----:B------:R-:W-:Y:S01]  /*2190*/  LOP3.LUT R4, R53, 0x38, R47, 0xf8, !PT ;  /* 0x0000003835047812 */ /* 0x000fe200078ef82f */
[----:B------:R-:W-:-:S03]  /*21a0*/  IMAD.WIDE.U32 R36, R30, R56, R8 ;  /* 0x000000381e247225 */ /* 0x000fc600078e0008 */
[----:B------:R-:W-:Y:S01]  /*21b0*/  LOP3.LUT R4, R4, R57, RZ, 0x3c, !PT ;  /* 0x0000003904047212 */ /* 0x000fe200078e3cff */
[----:B------:R-:W-:-:S04]  /*21c0*/  IMAD.WIDE.U32 R38, R30, R56, R12 ;  /* 0x000000381e267225 */ /* 0x000fc800078e000c */
[----:B------:R-:W-:Y:S02]  /*21d0*/  IMAD.SHL.U32 R54, R54, 0x40, RZ ;  /* 0x0000004036367824 */ /* 0x000fe400078e00ff */
[----:B------:R-:W-:Y:S02]  /*21e0*/  IMAD.SHL.U32 R56, R56, 0x40, RZ ;  /* 0x0000004038387824 */ /* 0x000fe400078e00ff */
[----:B------:R-:W-:Y:S02]  /*21f0*/  IMAD.IADD R61, R33, 0x1, R5 ;  /* 0x00000001213d7824 */ /* 0x000fe400078e0205 */
[----:B------:R-:W-:Y:S02]  /*2200*/  IMAD.IADD R62, R5, 0x1, R35 ;  /* 0x00000001053e7824 */ /* 0x000fe400078e0223 */
[----:B------:R-:W-:Y:S02]  /*2210*/  IMAD.IADD R65, R37, 0x1, R25 ;  /* 0x0000000125417824 */ /* 0x000fe400078e0219 */
[----:B------:R-:W-:-:S02]  /*2220*/  IMAD.IADD R67, R25, 0x1, R39 ;  /* 0x0000000119437824 */ /* 0x000fc400078e0227 */
[----:B------:R-:W-:Y:S02]  /*2230*/  IMAD R66, R201, 0x200, R4 ;  /* 0x00000200c9427824 */ /* 0x000fe400078e0204 */
[----:B------:R-:W-:-:S07]  /*2240*/  IMAD.IADD R69, R29, 0x1, R69 ;  /* 0x000000011d457824 */ /* 0x000fce00078e0245 */
.L_x_4759:
        /* <DEDUP_REMOVED lines=40> */
[----:B------:R-:W-:Y:S01]  /*24d0*/  IMAD.MOV.U32 R7, RZ, RZ, R65 ;  /* 0x000000ffff077224 */ /* 0x000fe200078e0041 */
[----:B------:R-:W-:Y:S01]  /*24e0*/  ULDC.64 UR4, c[0x0][0x3e8] ;  /* 0x0000fa0000047ab9 */ /* 0x000fe20000000a00 */
[-C--:B------:R-:W-:Y:S01]  /*24f0*/  IMAD R5, R73, R56.reuse, R5 ;  /* 0x0000003849057224 */ /* 0x080fe200078e0205 */
[----:B------:R-:W-:Y:S01]  /*2500*/  CS2R R10, SRZ ;  /* 0x00000000000a7805 */ /* 0x000fe2000001ff00 */
[----:B------:R-:W-:-:S04]  /*2510*/  IMAD.WIDE.U32 R6, R31, R56, R6 ;  /* 0x000000381f067225 */ /* 0x000fc800078e0006 */
        /* <DEDUP_REMOVED lines=13> */
.L_x_4734:
[----:B------:R-:W-:Y:S05]  /*25f0*/  BSYNC B1 ;  /* 0x0000000000017941 */ /* 0x000fea0003800000 */
.L_x_4733:
        /* <DEDUP_REMOVED lines=15> */
.L_x_4735:
[----:B------:R-:W-:Y:S01]  /*26f0*/  IMAD R68, R23, 0x8, R2 ;  /* 0x0000000817447824 */ /* 0x000fe200078e0202 */
[----:B------:R-:W-:Y:S01]  /*2700*/  SHF.L.U32 R73, R187, 0x1f, RZ ;  /* 0x0000001fbb497819 */ /* 0x000fe200000006ff */
[----:B------:R-:W-:Y:S03]  /*2710*/  BSSY B1, `(.L_x_4736) ;  /* 0x0000003000017945 */ /* 0x000fe60003800000 */
[----:B------:R-:W0:Y:S02]  /*2720*/  SYNCS.PHASECHK.TRANS64.TRYWAIT P5, [R68+URZ+0x28c90], R73 ;  /* 0x028c9049440075a7 */ /* 0x000e2400080a017f */
[----:B0-----:R-:W-:Y:S05]  /*2730*/  @!P5 BRA `(.L_x_4737) ;  /* 0x000001880074d947 */ /* 0x001fea0003800000 */
.L_x_5044:
[----:B------:R-:W-:Y:S05]  /*2740*/  BSYNC B1 ;  /* 0x0000000000017941 */ /* 0x000fea0003800000 */
.L_x_4736:
        /* <DEDUP_REMOVED lines=48> */
.L_x_4742:
[----:B------:R-:W-:Y:S05]  /*2a50*/  BSYNC B2 ;  /* 0x0000000000027941 */ /* 0x000fea0003800000 */
.L_x_4741:
[----:B--2---:R1:W-:Y:S02]  /*2a60*/  STG.E.128 desc[UR40][R12.64], R4 ;  /* 0x000000040c007986 */ /* 0x0043e4000c101d28 */
.L_x_4740:
[----:B------:R-:W-:Y:S05]  /*2a70*/  BSYNC B1 ;  /* 0x0000000000017941 */ /* 0x000fea0003800000 */
.L_x_4739:
        /* <DEDUP_REMOVED lines=51> */
.L_x_4744:
[----:B------:R-:W-:Y:S05]  /*2db0*/  BSYNC B1 ;  /* 0x0000000000017941 */ /* 0x000fea0003800000 */
.L_x_4743:
[----:B-1----:R1:W-:Y:S01]  /*2dc0*/  STG.E.128 desc[UR40][R12.64+0x40], R4 ;  /* 0x000040040c007986 */ /* 0x0023e2000c101d28 */
[----:B------:R-:W-:Y:S05]  /*2dd0*/  BRA `(.L_x_4738) ;  /* 0x0000000c00107947 */ /* 0x000fea0003800000 */
.L_x_4732:
        /* <DEDUP_REMOVED lines=27> */
[----:B------:R-:W-:Y:S01]  /*2f90*/  IMAD.MOV.U32 R26, RZ, RZ, R4 ;  /* 0x000000ffff1a7224 */ /* 0x000fe200078e0004 */
[----:B------:R-:W-:Y:S01]  /*2fa0*/  PRMT R85, R85, 0x5410, R25 ;  /* 0x0000541055557816 */ /* 0x000fe20000000019 */
[----:B------:R-:W-:Y:S02]  /*2fb0*/  IMAD.MOV.U32 R68, RZ, RZ, R5 ;  /* 0x000000ffff447224 */ /* 0x000fe400078e0005 */
[----:B---3--:R-:W-:Y:S01]  /*2fc0*/  IMAD.MOV.U32 R12, RZ, RZ, R10 ;  /* 0x000000ffff0c7224 */ /* 0x008fe200078e000a */
[----:B------:R-:W-:Y:S01]  /*2fd0*/  PRMT R93, R24, 0x5410, R26 ;  /* 0x00005410185d7816 */ /* 0x000fe2000000001a */
[----:B------:R-:W-:Y:S01]  /*2fe0*/  IMAD.MOV.U32 R13, RZ, RZ, R11 ;  /* 0x000000ffff0d7224 */ /* 0x000fe200078e000b */
[----:B------:R-:W-:Y:S01]  /*2ff0*/  PRMT R84, R84, 0x5410, R68 ;  /* 0x0000541054547816 */ /* 0x000fe20000000044 */
[----:B------:R-:W-:Y:S01]  /*3000*/  IMAD.MOV.U32 R25, RZ, RZ, R9 ;  /* 0x000000ffff197224 */ /* 0x000fe200078e0009 */
[----:B------:R-:W-:-:S02]  /*3010*/  MOV R24, R8 ;  /* 0x0000000800187202 */ /* 0x000fc40000000f00 */
[----:B------:R-:W-:Y:S02]  /*3020*/  PRMT R85, R13, 0x7610, R85 ;  /* 0x000076100d557816 */ /* 0x000fe40000000055 */
[----:B------:R-:W-:Y:S02]  /*3030*/  PRMT R92, R12, 0x5410, R24 ;  /* 0x000054100c5c7816 */ /* 0x000fe40000000018 */
[----:B------:R-:W-:Y:S01]  /*3040*/  PRMT R84, R25, 0x7610, R84 ;  /* 0x0000761019547816 */ /* 0x000fe20000000054 */
[----:B------:R-:W-:Y:S06]  /*3050*/  @!P3 BRA `(.L_x_4745) ;  /* 0x000000000004b947 */ /* 0x000fec0003800000 */
[----:B------:R-:W-:Y:S01]  /*3060*/  BPT.TRAP 0x1 ;  /* 0x000000040000795c */ /* 0x000fe20000300000 */
.L_x_4745:
[----:B------:R-:W-:Y:S01]  /*3070*/  IMAD R68, R23, 0x8, R2 ;  /* 0x0000000817447824 */ /* 0x000fe200078e0202 */
[----:B------:R-:W-:Y:S01]  /*3080*/  SHF.L.U32 R73, R187, 0x1f, RZ ;  /* 0x0000001fbb497819 */ /* 0x000fe200000006ff */
[----:B------:R-:W-:Y:S03]  /*3090*/  BSSY B1, `(.L_x_4746) ;  /* 0x0000003000017945 */ /* 0x000fe60003800000 */
[----:B------:R-:W0:Y:S02]  /*30a0*/  SYNCS.PHASECHK.TRANS64.TRYWAIT P5, [R68+URZ+0x28c90], R73 ;  /* 0x028c9049440075a7 */ /* 0x000e2400080a017f */
[----:B0-----:R-:W-:Y:S05]  /*30b0*/  @!P5 BRA `(.L_x_4747) ;  /* 0x000001800028d947 */ /* 0x001fea0003800000 */
.L_x_5045:
[----:B------:R-:W-:Y:S05]  /*30c0*/  BSYNC B1 ;  /* 0x0000000000017941 */ /* 0x000fea0003800000 */
.L_x_4746:
        /* <DEDUP_REMOVED lines=19> */
[----:B------:R-:W-:Y:S01]  /*3200*/  SHF.R.S32.HI R12, RZ, 0x4, R13 ;  /* 0x00000004ff0c7819 */ /* 0x000fe2000001140d */
[----:B------:R-:W-:-:S03]  /*3210*/  IMAD.IADD R13, R66, 0x1, R27 ;  /* 0x00000001420d7824 */ /* 0x000fc600078e021b */
[----:B------:R-:W-:Y:S01]  /*3220*/  LEA.HI.SX32 R12, R47, R12, 0x1d ;  /* 0x0000000c2f0c7211 */ /* 0x000fe200078feaff */
[----:B------:R-:W-:-:S04]  /*3230*/  IMAD R13, R13, 0x2, R2 ;  /* 0x000000020d0d7824 */ /* 0x000fc800078e0202 */
[----:B------:R-:W-:-:S05]  /*3240*/  IMAD.SHL.U32 R79, R12, 0x8, RZ ;  /* 0x000000080c4f7824 */ /* 0x000fca00078e00ff */
[----:B------:R-:W-:-:S04]  /*3250*/  LOP3.LUT R12, R53, 0x38, R79, 0xf8, !PT ;  /* 0x00000038350c7812 */ /* 0x000fc800078ef84f */
[----:B------:R-:W-:-:S05]  /*3260*/  LOP3.LUT R12, R12, R57, RZ, 0x3c, !PT ;  /* 0x000000390c0c7212 */ /* 0x000fca00078e3cff */
[----:B------:R-:W-:-:S04]  /*3270*/  IMAD R12, R201, 0x200, R12 ;  /* 0x00000200c90c7824 */ /* 0x000fc800078e020c */
[----:B------:R-:W-:Y:S02]  /*3280*/  IMAD.IADD R27, R27, 0x1, R12 ;  /* 0x000000011b1b7824 */ /* 0x000fe400078e020c */
[----:B------:R-:W1:Y:S02]  /*3290*/  LDS.128 R12, [R13+0x22400] ;  /* 0x022400000d0c7984 */ /* 0x000e640000000c00 */
[----:B------:R-:W-:-:S06]  /*32a0*/  IMAD R27, R27, 0x2, R2 ;  /* 0x000000021b1b7824 */ /* 0x000fcc00078e0202 */
        /* <DEDUP_REMOVED lines=31> */
[----:B------:R-:W-:Y:S01]  /*34a0*/  HADD2.F32 R7, -RZ, R85.H0_H0 ;  /* 0x20000055ff077230 */ /* 0x000fe20000004100 */
[----:B------:R-:W-:Y:S01]  /*34b0*/  F2FP.F16.F32.PACK_AB R81, R84, R81 ;  /* 0x000000515451723e */ /* 0x000fe200000000ff */
[----:B------:R-:W-:Y:S02]  /*34c0*/  HADD2.F32 R15, -RZ, R15.H1_H1 ;  /* 0x3000000fff0f7230 */ /* 0x000fe40000004100 */
[----:B------:R-:W-:Y:S01]  /*34d0*/  FMUL.FTZ R88, R27, R10 ;  /* 0x0000000a1b587220 */ /* 0x000fe20000410000 */
[----:B------:R-:W-:-:S02]  /*34e0*/  HADD2.F32 R6, -RZ, R85.H1_H1 ;  /* 0x30000055ff067230 */ /* 0x000fc40000004100 */
[CC--:B------:R-:W-:Y:S01]  /*34f0*/  FMUL.FTZ R86, R4.reuse, R7.reuse ;  /* 0x0000000704567220 */ /* 0x0c0fe20000410000 */
[----:B------:R-:W-:Y:S02]  /*3500*/  HADD2.F32 R8, -RZ, R83.H0_H0 ;  /* 0x20000053ff087230 */ /* 0x000fe40000004100 */
[----:B------:R-:W-:Y:S01]  /*3510*/  FMUL.FTZ R10, R15, R10 ;  /* 0x0000000a0f0a7220 */ /* 0x000fe20000410000 */
[C---:B------:R-:W-:Y:S01]  /*3520*/  FMUL.FTZ R9, R5.reuse, R7 ;  /* 0x0000000705097220 */ /* 0x040fe20000410000 */
[----:B------:R-:W-:Y:S01]  /*3530*/  FFMA.FTZ R86, R5, R6, R86 ;  /* 0x0000000605567223 */ /* 0x000fe20000010056 */
[----:B------:R-:W-:Y:S02]  /*3540*/  HADD2.F32 R5, -RZ, R24.H0_H0 ;  /* 0x20000018ff057230 */ /* 0x000fe40000004100 */
[-C--:B------:R-:W-:Y:S01]  /*3550*/  FFMA.FTZ R88, R15, R8.reuse, -R88 ;  /* 0x000000080f587223 */ /* 0x080fe20000010858 */
[----:B------:R-:W-:Y:S01]  /*3560*/  FFMA.FTZ R85, R27, R8, R10 ;  /* 0x000000081b557223 */ /* 0x000fe2000001000a */
[----:B------:R-:W-:Y:S01]  /*3570*/  FFMA.FTZ R83, R4, R6, -R9 ;  /* 0x0000000604537223 */ /* 0x000fe20000010809 */
[----:B------:R-:W-:-:S02]  /*3580*/  HADD2.F32 R8, -RZ, R92.H1_H1 ;  /* 0x3000005cff087230 */ /* 0x000fc40000004100 */
[----:B------:R-:W-:Y:S02]  /*3590*/  HADD2.F32 R9, -RZ, R89.H0_H0 ;  /* 0x20000059ff097230 */ /* 0x000fe40000004100 */
[----:B------:R-:W-:Y:S02]  /*35a0*/  HADD2.F32 R4, -RZ, R12.H0_H0 ;  /* 0x2000000cff047230 */ /* 0x000fe40000004100 */
[-C--:B------:R-:W-:Y:S01]  /*35b0*/  FMUL.FTZ R11, R5, R8.reuse ;  /* 0x00000008050b7220 */ /* 0x080fe20000410000 */
[----:B------:R-:W-:Y:S01]  /*35c0*/  HADD2.F32 R24, -RZ, R24.H1_H1 ;  /* 0x30000018ff187230 */ /* 0x000fe20000004100 */
[----:B------:R-:W-:Y:S01]  /*35d0*/  F2FP.F16.F32.PACK_AB R83, R88, R83 ;  /* 0x000000535853723e */ /* 0x000fe200000000ff */
        /* <DEDUP_REMOVED lines=33> */
.L_x_4749:
[----:B------:R-:W-:Y:S05]  /*37f0*/  BSYNC B1 ;  /* 0x0000000000017941 */ /* 0x000fea0003800000 */
.L_x_4748:
        /* <DEDUP_REMOVED lines=10> */
.L_x_4731:
[----:B------:R-:W-:-:S13]  /*38a0*/  ISETP.NE.AND P3, PT, R186, 0x3, PT ;  /* 0x00000003ba00780c */ /* 0x000fda0003f65270 */
[----:B------:R-:W-:Y:S05]  /*38b0*/  @!P3 BRA `(.L_x_4750) ;  /* 0x000000000004b947 */ /* 0x000fea0003800000 */
[----:B------:R-:W-:Y:S01]  /*38c0*/  BPT.TRAP 0x1 ;  /* 0x000000040000795c */ /* 0x000fe20000300000 */
.L_x_4750:
        /* <DEDUP_REMOVED lines=8> */
.L_x_5046:
[----:B------:R-:W-:Y:S05]  /*3950*/  BSYNC B1 ;  /* 0x0000000000017941 */ /* 0x000fea0003800000 */
.L_x_4751:
        /* <DEDUP_REMOVED lines=12> */
.L_x_4738:
[----:B------:R-:W-:Y:S05]  /*3a20*/  BSYNC B0 ;  /* 0x0000000000007941 */ /* 0x000fea0003800000 */
.L_x_4730:
        /* <DEDUP_REMOVED lines=17> */
.L_x_4754:
[----:B------:R-:W-:Y:S05]  /*3b40*/  BSYNC B0 ;  /* 0x0000000000007941 */ /* 0x000fea0003800000 */
.L_x_4753:
[----:B------:R-:W5:Y:S01]  /*3b50*/  SYNCS.PHASECHK.TRANS64.TRYWAIT P5, [R68+URZ+0x28cb0], R73 ;  /* 0x028cb049440075a7 */ /* 0x000f6200080a017f */
[----:B------:R-:W-:Y:S01]  /*3b60*/  BSSY B0, `(.L_x_4755) ;  /* 0x0000003000007945 */ /* 0x000fe20003800000 */
[----:B------:R-:W-:-:S03]  /*3b70*/  ISETP.GE.AND P3, PT, R22, R71, PT ;  /* 0x000000471600720c */ /* 0x000fc60003f66270 */
[----:B-----5:R-:W-:Y:S10]  /*3b80*/  @!P5 BRA `(.L_x_4756) ;  /* 0x00000174009cd947 */ /* 0x020ff40003800000 */
.L_x_5047:
[----:B------:R-:W-:Y:S05]  /*3b90*/  BSYNC B0 ;  /* 0x0000000000007941 */ /* 0x000fea0003800000 */
.L_x_4755:
        /* <DEDUP_REMOVED lines=82> */
.L_x_4758:
[----:B------:R-:W-:Y:S05]  /*40c0*/  BSYNC B0 ;  /* 0x0000000000007941 */ /* 0x000fea0003800000 */
.L_x_4757:
        /* <DEDUP_REMOVED lines=17> */
.L_x_4725:
[----:B------:R-:W2:Y:S01]  /*41e0*/  LDL R4, [R1] ;  /* 0x0000000001047983 */ /* 0x000ea20000100800 */
[----:B------:R-:W-:Y:S01]  /*41f0*/  BSSY B0, `(.L_x_4760) ;  /* 0x0000005000007945 */ /* 0x000fe20003800000 */
[----:B--2---:R-:W-:-:S03]  /*4200*/  ISETP.NE.AND P0, PT, R4, 0x1, PT ;  /* 0x000000010400780c */ /* 0x004fc60003f05270 */
[----:B------:R-:W-:Y:S10]  /*4210*/  @P3 BRA `(.L_x_4761) ;  /* 0x0000000000083947 */ /* 0x000ff40003800000 */
[----:B------:R-:W0:Y:S02]  /*4220*/  FENCE.VIEW.ASYNC.G ;  /* 0x00000000000073c6 */ /* 0x000e240000000100 */
[----:B0-----:R-:W-:Y:S06]  /*4230*/  BAR.ARV 0xc, 0x180 ;  /* 0x0306000000007b1d */ /* 0x001fec0000002000 */
.L_x_4761:
[----:B------:R-:W-:Y:S05]  /*4240*/  BSYNC B0 ;  /* 0x0000000000007941 */ /* 0x000fea0003800000 */
.L_x_4760:
[----:B------:R-:W-:Y:S04]  /*4250*/  BSSY B7, `(.L_x_4762) ;  /* 0x0000b08000077945 */ /* 0x000fe80003800000 */
[----:B------:R-:W-:Y:S05]  /*4260*/  @!P0 BRA `(.L_x_4763) ;  /* 0x0000001c00dc8947 */ /* 0x000fea0003800000 */
[----:B------:R-:W0:Y:S01]  /*4270*/  LDC R0, c[0x0][0x448] ;  /* 0x00011200ff007b82 */ /* 0x000e220000000800 */
        /* <DEDUP_REMOVED lines=23> */
[----:B0-----:R-:W-:Y:S01]  /*43f0*/  ISETP.NE.AND P0, PT, R0, 0x1, PT ;  /* 0x000000010000780c */ /* 0x001fe20003f05270 */
[----:B------:R-:W-:Y:S01]  /*4400*/  VIADD R0, R195, 0x3f ;  /* 0x0000003fc3007836 */ /* 0x000fe20000000000 */
        /* <DEDUP_REMOVED lines=11> */
[----:B------:R-:W0:Y:S01]  /*44c0*/  @P0 LDC R3, c[0x0][0x44c] ;  /* 0x00011300ff030b82 */ /* 0x000e220000000800 */
[----:B------:R-:W-:Y:S02]  /*44d0*/  CS2R R36, SRZ ;  /* 0x0000000000247805 */ /* 0x000fe4000001ff00 */
[----:B------:R-:W-:Y:S02]  /*44e0*/  CS2R R154, SRZ ;  /* 0x00000000009a7805 */ /* 0x000fe4000001ff00 */
[----:B------:R-:W-:-:S02]  /*44f0*/  CS2R R86, SRZ ;  /* 0x0000000000567805 */ /* 0x000fc4000001ff00 */
[----:B------:R-:W-:Y:S02]  /*4500*/  CS2R R156, SRZ ;  /* 0x00000000009c7805 */ /* 0x000fe4000001ff00 */
[----:B------:R-:W-:Y:S02]  /*4510*/  CS2R R82, SRZ ;  /* 0x0000000000527805 */ /* 0x000fe4000001ff00 */
[----:B------:R-:W-:Y:S02]  /*4520*/  CS2R R158, SRZ ;  /* 0x00000000009e7805 */ /* 0x000fe4000001ff00 */
[----:B------:R-:W-:Y:S01]  /*4530*/  CS2R R78, SRZ ;  /* 0x00000000004e7805 */ /* 0x000fe2000001ff00 */
[----:B------:R-:W1:Y:S01]  /*4540*/  @P0 LDC R4, c[0x0][0x450] ;  /* 0x00011400ff040b82 */ /* 0x000e620000000800 */
[----:B------:R-:W-:Y:S02]  /*4550*/  CS2R R160, SRZ ;  /* 0x0000000000a07805 */ /* 0x000fe4000001ff00 */
[----:B------:R-:W-:-:S02]  /*4560*/  CS2R R74, SRZ ;  /* 0x00000000004a7805 */ /* 0x000fc4000001ff00 */
[----:B------:R-:W-:Y:S02]  /*4570*/  CS2R R162, SRZ ;  /* 0x0000000000a27805 */ /* 0x000fe4000001ff00 */
[----:B------:R-:W-:Y:S02]  /*4580*/  CS2R R70, SRZ ;  /* 0x0000000000467805 */ /* 0x000fe4000001ff00 */
[----:B------:R-:W-:Y:S01]  /*4590*/  CS2R R164, SRZ ;  /* 0x0000000000a47805 */ /* 0x000fe2000001ff00 */
[----:B---3--:R-:W-:Y:S01]  /*45a0*/  IMAD.MOV.U32 R13, RZ, RZ, RZ ;  /* 0x000000ffff0d7224 */ /* 0x008fe200078e00ff */
[----:B------:R-:W-:Y:S02]  /*45b0*/  CS2R R10, SRZ ;  /* 0x00000000000a7805 */ /* 0x000fe4000001ff00 */
[----:B------:R-:W-:Y:S02]  /*45c0*/  CS2R R166, SRZ ;  /* 0x0000000000a67805 */ /* 0x000fe4000001ff00 */
[----:B------:R-:W-:-:S02]  /*45d0*/  CS2R R8, SRZ ;  /* 0x0000000000087805 */ /* 0x000fc4000001ff00 */
[----:B------:R-:W-:Y:S02]  /*45e0*/  CS2R R168, SRZ ;  /* 0x0000000000a87805 */ /* 0x000fe4000001ff00 */
[----:B------:R-:W-:Y:S02]  /*45f0*/  CS2R R54, SRZ ;  /* 0x0000000000367805 */ /* 0x000fe4000001ff00 */
[----:B------:R-:W-:Y:S02]  /*4600*/  CS2R R170, SRZ ;  /* 0x0000000000aa7805 */ /* 0x000fe4000001ff00 */
[----:B----4-:R-:W-:Y:S02]  /*4610*/  CS2R R50, SRZ ;  /* 0x0000000000327805 */ /* 0x010fe4000001ff00 */
[----:B------:R-:W-:Y:S02]  /*4620*/  CS2R R172, SRZ ;  /* 0x0000000000ac7805 */ /* 0x000fe4000001ff00 */
[----:B------:R-:W-:Y:S01]  /*4630*/  CS2R R46, SRZ ;  /* 0x00000000002e7805 */ /* 0x000fe2000001ff00 */
[----:B0-----:R-:W-:Y:S01]  /*4640*/  @P0 IMAD.HI.U32 R3, R0, R3, RZ ;  /* 0x0000000300030227 */ /* 0x001fe200078e00ff */
[----:B------:R-:W-:-:S02]  /*4650*/  CS2R R32, SRZ ;  /* 0x0000000000207805 */ /* 0x000fc4000001ff00 */
[----:B------:R-:W-:Y:S02]  /*4660*/  CS2R R174, SRZ ;  /* 0x0000000000ae7805 */ /* 0x000fe4000001ff00 */
[----:B------:R-:W-:Y:S02]  /*4670*/  CS2R R38, SRZ ;  /* 0x0000000000267805 */ /* 0x000fe4000001ff00 */
[----:B------:R-:W-:Y:S01]  /*4680*/  CS2R R176, SRZ ;  /* 0x0000000000b07805 */ /* 0x000fe2000001ff00 */
[----:B------:R-:W-:Y:S01]  /*4690*/  IMAD.MOV.U32 R35, RZ, RZ, RZ ;  /* 0x000000ffff237224 */ /* 0x000fe200078e00ff */
[----:B------:R-:W-:Y:S01]  /*46a0*/  CS2R R28, SRZ ;  /* 0x00000000001c7805 */ /* 0x000fe2000001ff00 */
[----:B------:R-:W-:Y:S01]  /*46b0*/  IMAD.MOV.U32 R31, RZ, RZ, RZ ;  /* 0x000000ffff1f7224 */ /* 0x000fe200078e00ff */
[----:B-1----:R-:W-:Y:S02]  /*46c0*/  @P0 SHF.R.U32.HI R0, RZ, R4, R3 ;  /* 0x00000004ff000219 */ /* 0x002fe40000011603 */
[----:B------:R-:W-:-:S02]  /*46d0*/  CS2R R6, SRZ ;  /* 0x0000000000067805 */ /* 0x000fc4000001ff00 */
[----:B------:R-:W-:Y:S02]  /*46e0*/  PLOP3.LUT P0, PT, PT, PT, PT, 0x80, 0x0 ;  /* 0x000000000000781c */ /* 0x000fe40003f0f070 */
[----:B------:R-:W-:Y:S01]  /*46f0*/  CS2R R178, SRZ ;  /* 0x0000000000b27805 */ /* 0x000fe2000001ff00 */
[----:B------:R-:W-:Y:S02]  /*4700*/  IMAD.MOV.U32 R5, RZ, RZ, RZ ;  /* 0x000000ffff057224 */ /* 0x000fe400078e00ff */
[----:B------:R-:W-:Y:S02]  /*4710*/  IMAD.IADD R0, R43, 0x1, R0 ;  /* 0x000000012b007824 */ /* 0x000fe400078e0200 */
[----:B------:R-:W-:Y:S02]  /*4720*/  IMAD.MOV.U32 R43, RZ, RZ, RZ ;  /* 0x000000ffff2b7224 */ /* 0x000fe400078e00ff */
[----:B------:R-:W-:Y:S01]  /*4730*/  IMAD.MOV.U32 R180, RZ, RZ, RZ ;  /* 0x000000ffffb47224 */ /* 0x000fe200078e00ff */
[----:B------:R-:W-:-:S04]  /*4740*/  SHF.R.S32.HI R3, RZ, 0x1f, R0 ;  /* 0x0000001fff037819 */ /* 0x000fc80000011400 */
[----:B------:R-:W-:Y:S01]  /*4750*/  LEA.HI R3, R3, R0, RZ, 0x6 ;  /* 0x0000000003037211 */ /* 0x000fe200078f30ff */
[----:B------:R-:W-:-:S03]  /*4760*/  IMAD.MOV.U32 R0, RZ, RZ, RZ ;  /* 0x000000ffff007224 */ /* 0x000fc600078e00ff */
[----:B------:R-:W-:Y:S01]  /*4770*/  SHF.R.S32.HI R4, RZ, 0x6, R3 ;  /* 0x00000006ff047819 */ /* 0x000fe20000011403 */
[----:B------:R-:W-:-:S03]  /*4780*/  IMAD.MOV.U32 R3, RZ, RZ, RZ ;  /* 0x000000ffff037224 */ /* 0x000fc600078e00ff */
[----:B------:R-:W-:-:S04]  /*4790*/  VIMNMX R4, R181, R4, PT ;  /* 0x00000004b5047248 */ /* 0x000fc80003fe0100 */
[----:B------:R-:W-:-:S13]  /*47a0*/  ISETP.GE.AND P1, PT, R4, 0x1, PT ;  /* 0x000000010400780c */ /* 0x000fda0003f26270 */
        /* <DEDUP_REMOVED lines=13> */
.L_x_4765:
        /* <DEDUP_REMOVED lines=11> */
.L_x_5048:
[----:B------:R-:W-:Y:S05]  /*4930*/  BSYNC B0 ;  /* 0x0000000000007941 */ /* 0x000fea0003800000 */
.L_x_4766:
        /* <DEDUP_REMOVED lines=12> */
[----:B------:R-:W-:Y:S01]  /*4a00*/  ISETP.GE.AND P2, PT, R4, 0x2, PT ;  /* 0x000000020400780c */ /* 0x000fe20003f46270 */
[----:B------:R-:W-:Y:S01]  /*4a10*/  IMAD.MOV.U32 R15, RZ, RZ, 0x40000040 ;  /* 0x40000040ff0f7424 */ /* 0x000fe200078e00ff */
[----:B------:R-:W-:Y:S01]  /*4a20*/  BSSY B0, `(.L_x_4768) ;  /* 0x00000ec000007945 */ /* 0x000fe20003800000 */
        /* <DEDUP_REMOVED lines=39> */
[----:B-1----:R-:W-:-:S07]  /*4ca0*/  VIADD R0, R4, 0xfffffffe ;  /* 0xfffffffe04007836 */ /* 0x002fce0000000000 */
.L_x_4775:
[----:B------:R-:W-:Y:S01]  /*4cb0*/  BAR.SYNC.DEFER_BLOCKING 0xe, 0x100 ;  /* 0x0384000000007b1d */ /* 0x000fe20000010000 */
[----:B0-2---:R-:W-:Y:S01]  /*4cc0*/  IMAD R3, R18, 0x40, R190 ;  /* 0x0000004012037824 */ /* 0x005fe200078e02be */
[----:B------:R-:W-:Y:S01]  /*4cd0*/  ISETP.GT.AND P3, PT, R0, RZ, PT ;  /* 0x000000ff0000720c */ /* 0x000fe20003f64270 */
[----:B------:R-:W-:Y:S02]  /*4ce0*/  VIADD R18, R18, 0x1 ;  /* 0x0000000112127836 */ /* 0x000fe40000000000 */
[----:B------:R-:W-:Y:S02]  /*4cf0*/  IMAD R3, R3, 0x4, R2 ;  /* 0x0000000403037824 */ /* 0x000fe400078e0202 */
[----:B------:R-:W-:Y:S01]  /*4d00*/  VIADD R0, R0, 0xffffffff ;  /* 0xffffffff00007836 */ /* 0x000fe20000000000 */
        /* <DEDUP_REMOVED lines=136> */
.L_x_4770:
[----:B------:R-:W-:Y:S01]  /*5590*/  IMAD R3, R18, 0x8, R2 ;  /* 0x0000000812037824 */ /* 0x000fe200078e0202 */
[----:B------:R-:W-:-:S04]  /*55a0*/  SHF.L.U32 R4, R19, 0x1f, RZ ;  /* 0x0000001f13047819 */ /* 0x000fc800000006ff */
[----:B------:R0:W1:Y:S01]  /*55b0*/  SYNCS.PHASECHK.TRANS64.TRYWAIT P2, [R3+URZ+0x28c50], R4 ;  /* 0x028c5004030075a7 */ /* 0x000062000804017f */
[----:B------:R-:W-:Y:S05]  /*55c0*/  @!P0 BRA `(.L_x_4771) ;  /* 0x0000000000048947 */ /* 0x000fea0003800000 */
[----:B------:R-:W-:Y:S01]  /*55d0*/  BPT.TRAP 0x1 ;  /* 0x000000040000795c */ /* 0x000fe20000300000 */
.L_x_4771:
[----:B------:R-:W-:Y:S04]  /*55e0*/  BSSY B1, `(.L_x_4772) ;  /* 0x0000004000017945 */ /* 0x000fe80003800000 */
[----:B-1----:R-:W-:Y:S05]  /*55f0*/  @P2 BRA `(.L_x_4773) ;  /* 0x0000000000082947 */ /* 0x002fea0003800000 */
[----:B------:R-:W1:Y:S02]  /*5600*/  SYNCS.PHASECHK.TRANS64.TRYWAIT P2, [R3+URZ+0x28c50], R4 ;  /* 0x028c5004030075a7 */ /* 0x000e64000804017f */
[----:B-1----:R-:W-:Y:S05]  /*5610*/  @!P2 BRA `(.L_x_4774) ;  /* 0x0000015c0020a947 */ /* 0x002fea0003800000 */
.L_x_4773:
[----:B------:R-:W-:Y:S05]  /*5620*/  BSYNC B1 ;  /* 0x0000000000017941 */ /* 0x000fea0003800000 */
.L_x_4772:
[----:B01----:R-:W-:Y:S01]  /*5630*/  IMAD R4, R18, 0x1000, R21 ;  /* 0x0000100012047824 */ /* 0x003fe200078e0215 */
        /* <DEDUP_REMOVED lines=9> */
[----:B------:R-:W-:-:S05]  /*56d0*/  @!P1 VIADD R3, R3, 0x28c60 ;  /* 0x00028c6003039836 */ /* 0x000fca0000000000 */
        /* <DEDUP_REMOVED lines=32> */
.L_x_4769:
[----:B------:R-:W-:Y:S05]  /*58e0*/  BSYNC B0 ;  /* 0x0000000000007941 */ /* 0x000fea0003800000 */
.L_x_4768:
[----:B------:R-:W-:Y:S01]  /*58f0*/  BAR.SYNC.DEFER_BLOCKING 0xe, 0x100 ;  /* 0x0384000000007b1d */ /* 0x000fe20000010000 */
[C---:B0-2---:R-:W-:Y:S01]  /*5900*/  IMAD R3, R18.reuse, 0x40, R190 ;  /* 0x0000004012037824 */ /* 0x045fe200078e02be */
[----:B------:R-:W-:Y:S01]  /*5910*/  PLOP3.LUT P0, PT, PT, PT, PT, 0x8, 0x0 ;  /* 0x000000000000781c */ /* 0x000fe20003f0e170 */
[----:B------:R-:W-:Y:S02]  /*5920*/  VIADD R18, R18, 0x1 ;  /* 0x0000000112127836 */ /* 0x000fe40000000000 */
[----:B------:R-:W-:Y:S02]  /*5930*/  IMAD R3, R3, 0x4, R2 ;  /* 0x0000000403037824 */ /* 0x000fe400078e0202 */
[----:B------:R-:W-:Y:S01]  /*5940*/  IMAD.MOV.U32 R20, RZ, RZ, RZ ;  /* 0x000000ffff147224 */ /* 0x000fe200078e00ff */
[----:B------:R-:W-:-:S04]  /*5950*/  ISETP.NE.AND P1, PT, R18, 0x2, PT ;  /* 0x000000021200780c */ /* 0x000fc80003f25270 */
[----:B------:R-:W-:Y:S02]  /*5960*/  SEL R4, RZ, 0x1, P1 ;  /* 0x00000001ff047807 */ /* 0x000fe40000800000 */
[----:B------:R-:W-:Y:S02]  /*5970*/  SEL R18, R18, RZ, P1 ;  /* 0x000000ff12127207 */ /* 0x000fe40000800000 */
[----:B------:R-:W-:Y:S01]  /*5980*/  LOP3.LUT R19, R19, R4, RZ, 0x3c, !PT ;  /* 0x0000000413137212 */ /* 0x000fe200078e3cff */
[----:B-1----:R-:W0:Y:S04]  /*5990*/  LDS R0, [R3+0x28800] ;  /* 0x0288000003007984 */ /* 0x002e280000000800 */
[----:B------:R1:W2:Y:S02]  /*59a0*/  LDS R2, [R3+0x28820] ;  /* 0x0288200003027984 */ /* 0x0002a40000000800 */
[----:B-1----:R-:W-:-:S02]  /*59b0*/  IMAD.MOV.U32 R3, RZ, RZ, RZ ;  /* 0x000000ffff037224 */ /* 0x002fc400078e00ff */
[-C--:B0-----:R-:W-:Y:S01]  /*59c0*/  FMUL.FTZ R179, R28, R0.reuse ;  /* 0x000000001cb37220 */ /* 0x081fe20000410000 */
[-C--:B------:R-:W-:Y:S01]  /*59d0*/  FMUL.FTZ R177, R32, R0.reuse ;  /* 0x0000000020b17220 */ /* 0x080fe20000410000 */
[-C--:B------:R-:W-:Y:S01]  /*59e0*/  FMUL.FTZ R176, R36, R0.reuse ;  /* 0x0000000024b07220 */ /* 0x080fe20000410000 */
[----:B------:R-:W-:Y:S01]  /*59f0*/  FMUL.FTZ R175, R40, R0 ;  /* 0x0000000028af7220 */ /* 0x000fe20000410000 */
[----:B--2---:R-:W-:Y:S01]  /*5a00*/  FMUL.FTZ R13, R66, R2 ;  /* 0x00000002420d7220 */ /* 0x004fe20000410000 */
        /* <DEDUP_REMOVED lines=125> */
.L_x_4763:
        /* <DEDUP_REMOVED lines=78> */
[----:B------:R-:W-:-:S04]  /*66c0*/  LEA.HI R3, R3, R0, RZ, 0x6 ;  /* 0x0000000003037211 */ /* 0x000fc800078f30ff */
[----:B------:R-:W-:Y:S01]  /*66d0*/  SHF.R.S32.HI R0, RZ, 0x6, R3 ;  /* 0x00000006ff007819 */ /* 0x000fe20000011403 */
[----:B------:R-:W-:-:S03]  /*66e0*/  IMAD.MOV.U32 R3, RZ, RZ, RZ ;  /* 0x000000ffff037224 */ /* 0x000fc600078e00ff */
[----:B------:R-:W-:Y:S01]  /*66f0*/  VIMNMX R181, R181, R0, PT ;  /* 0x00000000b5b57248 */ /* 0x000fe20003fe0100 */
[----:B------:R-:W-:-:S03]  /*6700*/  IMAD.MOV.U32 R0, RZ, RZ, RZ ;  /* 0x000000ffff007224 */ /* 0x000fc600078e00ff */
[----:B------:R-:W-:-:S13]  /*6710*/  ISETP.GE.AND P1, PT, R181, 0x1, PT ;  /* 0x00000001b500780c */ /* 0x000fda0003f26270 */
        /* <DEDUP_REMOVED lines=29> */
.L_x_4777:
[----:B------:R-:W-:Y:S05]  /*68f0*/  BSYNC B6 ;  /* 0x0000000000067941 */ /* 0x000fea0003800000 */
.L_x_4776:
        /* <DEDUP_REMOVED lines=12> */
.L_x_4781:
[----:B-1----:R1:W2:Y:S02]  /*69c0*/  SYNCS.PHASECHK.TRANS64.TRYWAIT P0, [R2+URZ+0x28c00], R3 ;  /* 0x028c0003020075a7 */ /* 0x0022a4000800017f */
[----:B--2---:R-:W-:Y:S05]  /*69d0*/  @!P0 NANOSLEEP.SYNCS 0x989680 ;  /* 0x009896800000895d */ /* 0x004fea0003900000 */
[----:B------:R-:W2:Y:S02]  /*69e0*/  @!P0 SYNCS.PHASECHK.TRANS64 P0, [R2+URZ+0x28c00], R3 ;  /* 0x028c0003020085a7 */ /* 0x000ea4000800007f */
[----:B--2---:R-:W-:Y:S05]  /*69f0*/  @!P0 BRA `(.L_x_4781) ;  /* 0xfffffffc00f08947 */ /* 0x004fea000383ffff */
.L_x_4780:
[----:B------:R-:W-:Y:S05]  /*6a00*/  BSYNC B0 ;  /* 0x0000000000007941 */ /* 0x000fea0003800000 */
.L_x_4779:
[----:B------:R-:W-:Y:S05]  /*6a10*/  BRA `(.L_x_4782) ;  /* 0x0000002800d87947 */ /* 0x000fea0003800000 */
.L_x_4778:
[----:B------:R-:W-:Y:S01]  /*6a20*/  VIADD R4, R2, 0x20400 ;  /* 0x0002040002047836 */ /* 0x000fe20000000000 */
[----:B-----5:R-:W-:Y:S01]  /*6a30*/  SHF.R.S32.HI R0, RZ, 0x1f, R30 ;  /* 0x0000001fff007819 */ /* 0x020fe2000001141e */
[----:B------:R-:W-:Y:S01]  /*6a40*/  ULDC.64 UR4, c[0x0][0x3f8] ;  /* 0x0000fe0000047ab9 */ /* 0x000fe20000000a00 */
[----:B------:R-:W-:Y:S01]  /*6a50*/  ULDC.64 UR6, c[0x0][0x408] ;  /* 0x0001020000067ab9 */ /* 0x000fe20000000a00 */
[----:B------:R-:W-:Y:S01]  /*6a60*/  IMAD.WIDE.U32 R24, R30, UR4, RZ ;  /* 0x000000041e187c25 */ /* 0x000fe2000f8e00ff */
        /* <DEDUP_REMOVED lines=18> */
[----:B------:R-:W-:Y:S01]  /*6b90*/  MOV R12, 0x1 ;  /* 0x00000001000c7802 */ /* 0x000fe20000000f00 */
[----:B------:R-:W-:Y:S02]  /*6ba0*/  IMAD.U32 R6, RZ, RZ, UR4 ;  /* 0x00000004ff067e24 */ /* 0x000fe4000f8e00ff */
[----:B------:R-:W-:-:S02]  /*6bb0*/  IMAD.U32 R7, RZ, RZ, UR5 ;  /* 0x00000005ff077e24 */ /* 0x000fc4000f8e00ff */
[----:B------:R-:W-:Y:S02]  /*6bc0*/  IMAD.U32 R11, RZ, RZ, UR7 ;  /* 0x00000007ff0b7e24 */ /* 0x000fe4000f8e00ff */
[----:B------:R-:W-:Y:S02]  /*6bd0*/  IMAD.MOV.U32 R8, RZ, RZ, 0x70 ;  /* 0x00000070ff087424 */ /* 0x000fe400078e00ff */
[----:B0-----:R-:W-:-:S07]  /*6be0*/  IMAD.MOV.U32 R13, RZ, RZ, RZ ;  /* 0x000000ffff0d7224 */ /* 0x001fce00078e00ff */
[----:B------:R-:W-:-:S07]  /*6bf0*/  LEPC R20, `(.L_x_4784) ;  /* 0x000000001014794e */ /* 0x000fce0000000000 */
[----:B-1----:R-:W-:Y:S05]  /*6c00*/  CALL.ABS.NOINC R14 ;  /* 0x000000000e007343 */ /* 0x002fea0003c00000 */
.L_x_4784:
[----:B------:R-:W-:Y:S05]  /*6c10*/  BSYNC B6 ;  /* 0x0000000000067941 */ /* 0x000fea0003800000 */
.L_x_4783:
        /* <DEDUP_REMOVED lines=39> */
.L_x_5054:
        /* <DEDUP_REMOVED lines=30> */
.L_x_4789:
[----:B------:R-:W-:Y:S05]  /*7070*/  BSYNC B1 ;  /* 0x0000000000017941 */ /* 0x000fea0003800000 */
.L_x_4788:
        /* <DEDUP_REMOVED lines=21> */
.L_x_5060:
        /* <DEDUP_REMOVED lines=34> */
.L_x_4792:
[----:B------:R-:W-:Y:S05]  /*73f0*/  BSYNC B1 ;  /* 0x0000000000017941 */ /* 0x000fea0003800000 */
.L_x_4791:
        /* <DEDUP_REMOVED lines=28> */
.L_x_5061:
[----:B------:R-:W-:Y:S05]  /*75c0*/  BSYNC B1 ;  /* 0x0000000000017941 */ /* 0x000fea0003800000 */
.L_x_4793:
        /* <DEDUP_REMOVED lines=11> */
[--C-:B------:R-:W-:Y:S01]  /*7680*/  HADD2.F32 R33, -RZ, R37.reuse.H0_H0 ;  /* 0x20000025ff217230 */ /* 0x100fe20000004100 */
        /* <DEDUP_REMOVED lines=39> */
.L_x_4798:
[----:B------:R-:W-:Y:S05]  /*7900*/  BSYNC B2 ;  /* 0x0000000000027941 */ /* 0x000fea0003800000 */
.L_x_4797:
        /* <DEDUP_REMOVED lines=43> */
.L_x_4796:
[----:B------:R-:W-:Y:S05]  /*7bc0*/  BSYNC B1 ;  /* 0x0000000000017941 */ /* 0x000fea0003800000 */
.L_x_4795:
        /* <DEDUP_REMOVED lines=49> */
.L_x_4801:
[----:B------:R-:W-:Y:S05]  /*7ee0*/  BSYNC B1 ;  /* 0x0000000000017941 */ /* 0x000fea0003800000 */
.L_x_4800:
        /* <DEDUP_REMOVED lines=44> */
.L_x_4786:
        /* <DEDUP_REMOVED lines=36> */
.L_x_5067:
        /* <DEDUP_REMOVED lines=16> */
.L_x_4804:
[----:B------:R-:W-:Y:S05]  /*84f0*/  BSYNC B1 ;  /* 0x0000000000017941 */ /* 0x000fea0003800000 */
.L_x_4803:
        /* <DEDUP_REMOVED lines=23> */
.L_x_5073:
        /* <DEDUP_REMOVED lines=23> */
.L_x_4807:
[----:B------:R-:W-:Y:S05]  /*87e0*/  BSYNC B1 ;  /* 0x0000000000017941 */ /* 0x000fea0003800000 */
.L_x_4806:
        /* <DEDUP_REMOVED lines=17> */
.L_x_5074:
[----:B------:R-:W-:Y:S05]  /*8900*/  BSYNC B1 ;  /* 0x0000000000017941 */ /* 0x000fea0003800000 */
.L_x_4808:
        /* <DEDUP_REMOVED lines=99> */
.L_x_4811:
[----:B------:R-:W-:Y:S05]  /*8f40*/  BSYNC B1 ;  /* 0x0000000000017941 */ /* 0x000fea0003800000 */
.L_x_4810:
        /* <DEDUP_REMOVED lines=90> */
.L_x_4799:
[----:B------:R-:W-:Y:S05]  /*94f0*/  BSYNC B0 ;  /* 0x0000000000007941 */ /* 0x000fea0003800000 */
.L_x_4785:
        /* <DEDUP_REMOVED lines=8> */
.L_x_4782:
[----:B------:R-:W-:-:S13]  /*9580*/  ISETP.NE.AND P0, PT, R186, 0x3, PT ;  /* 0x00000003ba00780c */ /* 0x000fda0003f05270 */
[----:B------:R-:W-:Y:S05]  /*9590*/  @!P0 BRA `(.L_x_4812) ;  /* 0x0000000000048947 */ /* 0x000fea0003800000 */
[----:B------:R-:W-:Y:S01]  /*95a0*/  BPT.TRAP 0x1 ;  /* 0x000000040000795c */ /* 0x000fe20000300000 */
.L_x_4812:
[----:B------:R-:W-:Y:S01]  /*95b0*/  IMAD R21, R18, 0x8, R2 ;  /* 0x0000000812157824 */ /* 0x000fe200078e0202 */
[----:B------:R-:W-:-:S04]  /*95c0*/  SHF.L.U32 R58, R19, 0x1f, RZ ;  /* 0x0000001f133a7819 */ /* 0x000fc800000006ff */
[----:B------:R0:W0:Y:S01]  /*95d0*/  SYNCS.PHASECHK.TRANS64.TRYWAIT P2, [R21+URZ+0x28c30], R58 ;  /* 0x028c303a150075a7 */ /* 0x000022000804017f */
[----:B------:R-:W-:Y:S05]  /*95e0*/  @!P0 BRA `(.L_x_4813) ;  /* 0x0000000000048947 */ /* 0x000fea0003800000 */
[----:B------:R-:W-:Y:S01]  /*95f0*/  BPT.TRAP 0x1 ;  /* 0x000000040000795c */ /* 0x000fe20000300000 */
.L_x_4813:
[----:B01--4-:R-:W0:Y:S01]  /*9600*/  S2R R3, SR_TID.X ;  /* 0x0000000000037919 */ /* 0x013e220000002100 */
[----:B--23--:R-:W-:-:S05]  /*9610*/  VIADD R0, R2, 0x22400 ;  /* 0x0002240002007836 */ /* 0x00cfca0000000000 */
[----:B------:R-:W-:-:S04]  /*9620*/  SHF.R.U32.HI R0, RZ, 0x4, R0 ;  /* 0x00000004ff007819 */ /* 0x000fc80000011600 */
[----:B------:R-:W-:Y:S02]  /*9630*/  LOP3.LUT R0, R0, 0x3fff, RZ, 0xc0, !PT ;  /* 0x00003fff00007812 */ /* 0x000fe400078ec0ff */
[----:B0-----:R-:W-:-:S04]  /*9640*/  LOP3.LUT R3, R3, 0x7f, RZ, 0xc0, !PT ;  /* 0x0000007f03037812 */ /* 0x001fc800078ec0ff */
[----:B------:R-:W-:Y:S01]  /*9650*/  ISETP.NE.AND P1, PT, R3, RZ, PT ;  /* 0x000000ff0300720c */ /* 0x000fe20003f25270 */
[----:B------:R-:W-:-:S12]  /*9660*/  @P2 BRA `(.L_x_4814) ;  /* 0x0000000000082947 */ /* 0x000fd80003800000 */
[----:B------:R-:W0:Y:S02]  /*9670*/  SYNCS.PHASECHK.TRANS64.TRYWAIT P2, [R21+URZ+0x28c30], R58 ;  /* 0x028c303a150075a7 */ /* 0x000e24000804017f */
[----:B0-----:R-:W-:Y:S05]  /*9680*/  @!P2 BRA `(.L_x_4815) ;  /* 0x000001240010a947 */ /* 0x001fea0003800000 */
.L_x_4814:
[----:B------:R-:W-:Y:S05]  /*9690*/  WARPSYNC.ALL ;  /* 0x0000000000007948 */ /* 0x000fea0003800000 */
[----:B------:R-:W-:Y:S01]  /*96a0*/  LOP3.LUT R20, R0, 0x10000, RZ, 0xfc, !PT ;  /* 0x0001000000147812 */ /* 0x000fe200078efcff */
[----:B------:R-:W2:Y:S01]  /*96b0*/  LDL.LU R3, [R1+0x8] ;  /* 0x0000080001037983 */ /* 0x000ea20000300800 */
[----:B------:R-:W-:Y:S01]  /*96c0*/  VIADD R0, R2, 0x20400 ;  /* 0x0002040002007836 */ /* 0x000fe20000000000 */
[----:B-----5:R-:W-:Y:S02]  /*96d0*/  WARPGROUP.ARRIVE ;  /* 0x00000000000079c5 */ /* 0x020fe40000000000 */
[----:B------:R-:W-:Y:S01]  /*96e0*/  IMAD R6, R18, 0x200, R20 ;  /* 0x0000020012067824 */ /* 0x000fe200078e0214 */
[----:B------:R-:W1:Y:S01]  /*96f0*/  LDC R231, c[0x0][0x448] ;  /* 0x00011200ffe77b82 */ /* 0x000e620000000800 */
        /* <DEDUP_REMOVED lines=16> */
[----:B------:R-:W-:Y:S01]  /*9800*/  IMAD.IADD R0, R202, 0x1, R195 ;  /* 0x00000001ca007824 */ /* 0x000fe200078e02c3 */
[----:B-1----:R-:W-:-:S07]  /*9810*/  ISETP.NE.AND P2, PT, R231, 0x1, PT ;  /* 0x00000001e700780c */ /* 0x002fce0003f45270 */
[----:B------:R-:W-:Y:S01]  /*9820*/  HGMMA.64x64x16.F32 R24, gdesc[UR4], RZ, !UPT, gsb0 ;  /* 0x00e00000041879f0 */ /* 0x000fe2000c0008ff */
[----:B------:R-:W-:Y:S01]  /*9830*/  R2UR UR6, R8 ;  /* 0x00000000080672ca */ /* 0x000fe200000e0000 */
[----:B------:R-:W-:Y:S01]  /*9840*/  VIADD R8, R4, 0x4 ;  /* 0x0000000404087836 */ /* 0x000fe20000000000 */
        /* <DEDUP_REMOVED lines=17> */
[----:B------:R-:W-:Y:S02]  /*9960*/  R2UR UR6, R12 ;  /* 0x000000000c0672ca */ /* 0x000fe400000e0000 */
[----:B------:R-:W-:Y:S01]  /*9970*/  R2UR UR7, R13 ;  /* 0x000000000d0772ca */ /* 0x000fe200000e0000 */
[----:B------:R-:W1:Y:S01]  /*9980*/  @P2 LDC R12, c[0x0][0x450] ;  /* 0x00011400ff0c2b82 */ /* 0x000e620000000800 */
[----:B------:R-:W-:Y:S02]  /*9990*/  R2UR UR4, R6 ;  /* 0x00000000060472ca */ /* 0x000fe400000e0000 */
[----:B------:R-:W-:Y:S01]  /*99a0*/  R2UR UR5, R7 ;  /* 0x00000000070572ca */ /* 0x000fe200000e0000 */
[----:B------:R-:W-:Y:S02]  /*99b0*/  WARPGROUP.DEPBAR.LE gsb0, 0x0 ;  /* 0x00008000000079c5 */ /* 0x000fe40000010000 */
[----:B------:R-:W-:-:S10]  /*99c0*/  WARPGROUP.ARRIVE ;  /* 0x00000000000079c5 */ /* 0x000fd40000000000 */
[----:B------:R-:W-:Y:S01]  /*99d0*/  HGMMA.64x64x16.F32 R24, gdesc[UR4], R24, gsb0 ;  /* 0x00e00000041879f0 */ /* 0x000fe20008000818 */
[----:B------:R-:W-:Y:S01]  /*99e0*/  ULDC UR4, c[0x0][0x988] ;  /* 0x0002620000047ab9 */ /* 0x000fe20000000800 */
[----:B--2---:R-:W-:-:S04]  /*99f0*/  LOP3.LUT R3, R3, 0xf7ffffff, RZ, 0xc0, !PT ;  /* 0xf7ffffff03037812 */ /* 0x004fc800078ec0ff */
[----:B------:R-:W-:-:S05]  /*9a00*/  @P2 LOP3.LUT R3, R3, 0x8000000, RZ, 0xfc, !PT ;  /* 0x0800000003032812 */ /* 0x000fca00078efcff */
[----:B------:R2:W-:Y:S02]  /*9a10*/  STL [R1+0x8], R3 ;  /* 0x0000080301007387 */ /* 0x0005e40000100800 */
[----:B--2---:R-:W2:Y:S02]  /*9a20*/  @P2 LDC R3, c[0x0][0x44c] ;  /* 0x00011300ff032b82 */ /* 0x004ea40000000800 */
[----:B--2---:R-:W-:-:S05]  /*9a30*/  @P2 IMAD.HI.U32 R3, R0, R3, RZ ;  /* 0x0000000300032227 */ /* 0x004fca00078e00ff */
[----:B-1----:R-:W-:Y:S01]  /*9a40*/  @P2 SHF.R.U32.HI R0, RZ, R12, R3 ;  /* 0x0000000cff002219 */ /* 0x002fe20000011603 */
[----:B------:R-:W-:-:S04]  /*9a50*/  IMAD.MOV.U32 R12, RZ, RZ, -0x40 ;  /* 0xffffffc0ff0c7424 */ /* 0x000fc800078e00ff */
[----:B------:R-:W1:Y:S01]  /*9a60*/  SHFL.IDX PT, R13, R0, 0x1, 0x1c1f ;  /* 0x003c1f00000d7f89 */ /* 0x000e6200000e0000 */
[----:B------:R-:W-:-:S03]  /*9a70*/  IMAD R3, R181, R12, 0x40 ;  /* 0x00000040b5037424 */ /* 0x000fc600078e020c */
[----:B------:R-:W2:Y:S02]  /*9a80*/  SHFL.IDX PT, R0, R0, RZ, 0x1c1f ;  /* 0x001c1fff00007589 */ /* 0x000ea400000e0000 */
[----:B------:R-:W-:Y:S01]  /*9a90*/  IADD3 R12, R194, 0x1, R3 ;  /* 0x00000001c20c7810 */ /* 0x000fe20007ffe003 */
[----:B------:R-:W-:Y:S02]  /*9aa0*/  WARPGROUP.DEPBAR.LE gsb0, 0x0 ;  /* 0x00008000000079c5 */ /* 0x000fe40000010000 */
[----:B------:R-:W-:Y:S02]  /*9ab0*/  IADD3 R3, -R189, R3, R194 ;  /* 0x00000003bd037210 */ /* 0x000fe40007ffe1c2 */
[----:B------:R-:W-:-:S04]  /*9ac0*/  IADD3 R12, -R193, R12, -R189 ;  /* 0x0000000cc10c7210 */ /* 0x000fc80007ffe9bd */
[----:B-1----:R-:W-:-:S04]  /*9ad0*/  VIADDMNMX R13, R13, R12, R3, PT ;  /* 0x0000000c0d0d7246 */ /* 0x002fc80003800103 */
[C---:B------:R-:W-:Y:S02]  /*9ae0*/  ISETP.GT.AND P2, PT, R13.reuse, RZ, PT ;  /* 0x000000ff0d00720c */ /* 0x040fe40003f44270 */
[C---:B------:R-:W-:Y:S02]  /*9af0*/  ISETP.GT.AND P3, PT, R13.reuse, 0x1, PT ;  /* 0x000000010d00780c */ /* 0x040fe40003f64270 */
[----:B------:R-:W-:Y:S02]  /*9b00*/  FSEL R15, R26, -INF , P2 ;  /* 0xff8000001a0f7808 */ /* 0x000fe40001000000 */
[----:B------:R-:W-:Y:S02]  /*9b10*/  ISETP.GT.AND P4, PT, R13, 0x8, PT ;  /* 0x000000080d00780c */ /* 0x000fe40003f84270 */
[----:B------:R-:W-:Y:S02]  /*9b20*/  FSEL R26, R27, -INF , P3 ;  /* 0xff8000001b1a7808 */ /* 0x000fe40001800000 */
        /* <DEDUP_REMOVED lines=39> */
[----:B------:R-:W-:Y:S02]  /*9da0*/  FSEL R55, R55, -INF , P2 ;  /* 0xff80000037377808 */ /* 0x000fe40001000000 */
[----:B------:R-:W-:Y:S02]  /*9db0*/  FMNMX.FTZ R14, R79, R14, !PT ;  /* 0x0000000e4f0e7209 */ /* 0x000fe40007810000 */
[----:B--2---:R-:W-:Y:S01]  /*9dc0*/  VIADDMNMX R3, R0, R12, R3, PT ;  /* 0x0000000c00037246 */ /* 0x004fe20003800103 */
[----:B------:R-:W-:Y:S01]  /*9dd0*/  IMAD.U32 R12, RZ, RZ, UR4 ;  /* 0x00000004ff0c7e24 */ /* 0x000fe2000f8e00ff */
[----:B------:R-:W-:-:S02]  /*9de0*/  FMNMX.FTZ R14, R55, R14, !PT ;  /* 0x0000000e370e7209 */ /* 0x000fc40007810000 */
[C---:B------:R-:W-:Y:S02]  /*9df0*/  ISETP.GT.AND P2, PT, R3.reuse, RZ, PT ;  /* 0x000000ff0300720c */ /* 0x040fe40003f44270 */
[C---:B------:R-:W-:Y:S01]  /*9e00*/  ISETP.GT.AND P3, PT, R3.reuse, 0x1, PT ;  /* 0x000000010300780c */ /* 0x040fe20003f64270 */
[----:B------:R-:W1:Y:S01]  /*9e10*/  SHFL.BFLY PT, R13, R14, 0x2, 0x1f ;  /* 0x0c401f000e0d7f89 */ /* 0x000e6200000e0000 */
[----:B------:R-:W-:Y:S02]  /*9e20*/  ISETP.GT.AND P4, PT, R3, 0x8, PT ;  /* 0x000000080300780c */ /* 0x000fe40003f84270 */
[----:B------:R-:W-:Y:S02]  /*9e30*/  FSEL R25, R25, -INF , P3 ;  /* 0xff80000019197808 */ /* 0x000fe40001800000 */
[----:B------:R-:W-:Y:S02]  /*9e40*/  FSEL R27, R28, -INF , P4 ;  /* 0xff8000001c1b7808 */ /* 0x000fe40002000000 */
[----:B------:R-:W-:-:S02]  /*9e50*/  ISETP.GT.AND P3, PT, R3, 0x10, PT ;  /* 0x000000100300780c */ /* 0x000fc40003f64270 */
[C---:B------:R-:W-:Y:S02]  /*9e60*/  ISETP.GT.AND P4, PT, R3.reuse, 0x21, PT ;  /* 0x000000210300780c */ /* 0x040fe40003f84270 */
[----:B------:R-:W-:Y:S02]  /*9e70*/  FSEL R31, R32, -INF , P3 ;  /* 0xff800000201f7808 */ /* 0x000fe40001800000 */
[----:B------:R-:W-:Y:S02]  /*9e80*/  ISETP.GT.AND P3, PT, R3, 0x18, PT ;  /* 0x000000180300780c */ /* 0x000fe40003f64270 */
[----:B------:R-:W-:Y:S02]  /*9e90*/  FSEL R41, R41, -INF , P4 ;  /* 0xff80000029297808 */ /* 0x000fe40002000000 */
[----:B-1----:R-:W-:Y:S02]  /*9ea0*/  FMNMX.FTZ R30, R14, R13, !PT ;  /* 0x0000000d0e1e7209 */ /* 0x002fe40007810000 */
[----:B------:R-:W-:-:S02]  /*9eb0*/  FSEL R13, R24, -INF , P2 ;  /* 0xff800000180d7808 */ /* 0x000fc40001000000 */
[----:B------:R-:W-:Y:S01]  /*9ec0*/  ISETP.GT.AND P2, PT, R3, 0x9, PT ;  /* 0x000000090300780c */ /* 0x000fe20003f44270 */
[----:B------:R-:W1:Y:S01]  /*9ed0*/  SHFL.BFLY PT, R35, R30, 0x1, 0x1f ;  /* 0x0c201f001e237f89 */ /* 0x000e6200000e0000 */
        /* <DEDUP_REMOVED lines=10> */
[----:B------:R-:W-:-:S02]  /*9f80*/  ISETP.GT.AND P2, PT, R3, 0x29, PT ;  /* 0x000000290300780c */ /* 0x000fc40003f44270 */
[----:B-1----:R-:W-:Y:S02]  /*9f90*/  FMNMX.FTZ R14, R30, R35, !PT ;  /* 0x000000231e0e7209 */ /* 0x002fe40007810000 */
[----:B------:R-:W-:Y:S02]  /*9fa0*/  FSEL R35, R36, -INF , P3 ;  /* 0xff80000024237808 */ /* 0x000fe40001800000 */
[----:B------:R-:W-:Y:S01]  /*9fb0*/  ISETP.GT.AND P3, PT, R3, 0x20, PT ;  /* 0x000000200300780c */ /* 0x000fe20003f64270 */
[----:B------:R-:W-:Y:S01]  /*9fc0*/  FMUL.FTZ R24, R14, R12 ;  /* 0x0000000c0e187220 */ /* 0x000fe20000410000 */
        /* <DEDUP_REMOVED lines=16> */
[----:B------:R-:W-:Y:S02]  /*a0d0*/  FSETP.NEU.FTZ.AND P4, PT, R14, -INF , PT ;  /* 0xff8000000e00780b */ /* 0x000fe40003f9d000 */
[----:B------:R-:W-:Y:S02]  /*a0e0*/  ISETP.GT.AND P2, PT, R3, 0x39, PT ;  /* 0x000000390300780c */ /* 0x000fe40003f44270 */
[----:B------:R-:W-:Y:S02]  /*a0f0*/  FSEL R3, R52, -INF , P3 ;  /* 0xff80000034037808 */ /* 0x000fe40001800000 */
[----:B------:R-:W-:Y:S02]  /*a100*/  FMNMX.FTZ R0, R49, R0, !PT ;  /* 0x0000000031007209 */ /* 0x000fe40007810000 */
[----:B------:R-:W-:-:S02]  /*a110*/  FSEL R28, R24, RZ, P4 ;  /* 0x000000ff181c7208 */ /* 0x000fc40002000000 */
[----:B------:R-:W-:Y:S02]  /*a120*/  FSEL R53, R53, -INF , P2 ;  /* 0xff80000035357808 */ /* 0x000fe40001000000 */
[----:B------:R-:W-:Y:S01]  /*a130*/  FMNMX.FTZ R0, R3, R0, !PT ;  /* 0x0000000003007209 */ /* 0x000fe20007810000 */
[-CC-:B------:R-:W-:Y:S01]  /*a140*/  FFMA.FTZ R15, R15, R12.reuse, -R28.reuse ;  /* 0x0000000c0f0f7223 */ /* 0x180fe2000001081c */
[-CC-:B------:R-:W-:Y:S01]  /*a150*/  FFMA.FTZ R26, R26, R12.reuse, -R28.reuse ;  /* 0x0000000c1a1a7223 */ /* 0x180fe2000001081c */
[--C-:B------:R-:W-:Y:S01]  /*a160*/  FFMA.FTZ R57, R57, R12, -R28.reuse ;  /* 0x0000000c39397223 */ /* 0x100fe2000001081c */
[----:B------:R-:W-:Y:S01]  /*a170*/  FMNMX.FTZ R0, R53, R0, !PT ;  /* 0x0000000035007209 */ /* 0x000fe20007810000 */
        /* <DEDUP_REMOVED lines=9> */
[----:B-1----:R-:W1:Y:S01]  /*a210*/  SHFL.BFLY PT, R15, R0, 0x2, 0x1f ;  /* 0x0c401f00000f7f89 */ /* 0x002e6200000e0000 */
[-CC-:B------:R-:W-:Y:S01]  /*a220*/  FFMA.FTZ R73, R73, R12.reuse, -R28.reuse ;  /* 0x0000000c49497223 */ /* 0x180fe2000001081c */
[-CC-:B------:R-:W-:Y:S01]  /*a230*/  FFMA.FTZ R75, R75, R12.reuse, -R28.reuse ;  /* 0x0000000c4b4b7223 */ /* 0x180fe2000001081c */
[-CC-:B------:R-:W-:Y:S01]  /*a240*/  FFMA.FTZ R77, R77, R12.reuse, -R28.reuse ;  /* 0x0000000c4d4d7223 */ /* 0x180fe2000001081c */
[-CC-:B------:R-:W-:Y:S01]  /*a250*/  FFMA.FTZ R51, R51, R12.reuse, -R28.reuse ;  /* 0x0000000c33337223 */ /* 0x180fe2000001081c */
[-CC-:B------:R-:W-:Y:S01]  /*a260*/  FFMA.FTZ R79, R79, R12.reuse, -R28.reuse ;  /* 0x0000000c4f4f7223 */ /* 0x180fe2000001081c */
[----:B------:R-:W-:Y:S01]  /*a270*/  FFMA.FTZ R28, R55, R12, -R28 ;  /* 0x0000000c371c7223 */ /* 0x000fe2000001081c */
[----:B------:R-:W-:Y:S08]  /*a280*/  MUFU.EX2 R57, R57 ;  /* 0x0000003900397308 */ /* 0x000ff00000000800 */
[----:B------:R-:W2:Y:S08]  /*a290*/  MUFU.EX2 R32, R59 ;  /* 0x0000003b00207308 */ /* 0x000eb00000000800 */
[----:B------:R-:W-:Y:S01]  /*a2a0*/  MUFU.EX2 R61, R61 ;  /* 0x0000003d003d7308 */ /* 0x000fe20000000800 */
[----:B-1----:R-:W-:-:S05]  /*a2b0*/  FMNMX.FTZ R24, R0, R15, !PT ;  /* 0x0000000f00187209 */ /* 0x002fca0007810000 */
[----:B------:R-:W1:Y:S02]  /*a2c0*/  SHFL.BFLY PT, R15, R24, 0x1, 0x1f ;  /* 0x0c201f00180f7f89 */ /* 0x000e6400000e0000 */
[----:B------:R-:W3:Y:S01]  /*a2d0*/  MUFU.EX2 R34, R63 ;  /* 0x0000003f00227308 */ /* 0x000ee20000000800 */
[----:B--2---:R-:W-:-:S07]  /*a2e0*/  F2FP.F16.F32.PACK_AB R167, R32, R57 ;  /* 0x0000003920a7723e */ /* 0x004fce00000000ff */
[----:B------:R-:W-:Y:S08]  /*a2f0*/  MUFU.EX2 R65, R65 ;  /* 0x0000004100417308 */ /* 0x000ff00000000800 */
[----:B------:R-:W2:Y:S01]  /*a300*/  MUFU.EX2 R36, R67 ;  /* 0x0000004300247308 */ /* 0x000ea20000000800 */
[----:B---3--:R-:W-:Y:S02]  /*a310*/  F2FP.F16.F32.PACK_AB R153, R34, R61 ;  /* 0x0000003d2299723e */ /* 0x008fe400000000ff */
[----:B-1----:R-:W-:-:S05]  /*a320*/  FMNMX.FTZ R15, R24, R15, !PT ;  /* 0x0000000f180f7209 */ /* 0x002fca0007810000 */
[----:B------:R-:W-:Y:S01]  /*a330*/  MUFU.EX2 R69, R69 ;  /* 0x0000004500457308 */ /* 0x000fe20000000800 */
[C---:B------:R-:W-:Y:S01]  /*a340*/  FSETP.NEU.FTZ.AND P2, PT, R15.reuse, -INF , PT ;  /* 0xff8000000f00780b */ /* 0x040fe20003f5d000 */
[----:B------:R-:W-:-:S05]  /*a350*/  FMUL.FTZ R0, R15, R12 ;  /* 0x0000000c0f007220 */ /* 0x000fca0000410000 */
[----:B------:R-:W-:Y:S01]  /*a360*/  FSEL R24, R0, RZ, P2 ;  /* 0x000000ff00187208 */ /* 0x000fe20001000000 */
[----:B------:R-:W-:Y:S01]  /*a370*/  FADD.FTZ R0, R165, R30 ;  /* 0x0000001ea5007221 */ /* 0x000fe20000010000 */
[----:B------:R-:W1:Y:S01]  /*a380*/  MUFU.EX2 R38, R71 ;  /* 0x0000004700267308 */ /* 0x000e620000000800 */
[----:B------:R-:W-:Y:S02]  /*a390*/  F2FP.F16.F32.PACK_AB R165, R30, R165 ;  /* 0x000000a51ea5723e */ /* 0x000fe400000000ff */
[-CC-:B------:R-:W-:Y:S01]  /*a3a0*/  FFMA.FTZ R13, R13, R12.reuse, -R24.reuse ;  /* 0x0000000c0d0d7223 */ /* 0x180fe20000010818 */
        /* <DEDUP_REMOVED lines=11> */
[----:B------:R-:W-:Y:S01]  /*a460*/  FFMA.FTZ R45, R45, R12, -R24 ;  /* 0x0000000c2d2d7223 */ /* 0x000fe20000010818 */
[----:B------:R-:W4:Y:S01]  /*a470*/  MUFU.EX2 R13, R13 ;  /* 0x0000000d000d7308 */ /* 0x000f220000000800 */
[----:B---3--:R-:W-:Y:S01]  /*a480*/  FADD.FTZ R25, R57, R0 ;  /* 0x0000000039197221 */ /* 0x008fe20000010000 */
[----:B------:R-:W-:-:S02]  /*a490*/  @!P1 VIADD R0, R21, 0x28c40 ;  /* 0x00028c4015009836 */ /* 0x000fc40000000000 */
[-CC-:B------:R-:W-:Y:S01]  /*a4a0*/  FFMA.FTZ R47, R47, R12.reuse, -R24.reuse ;  /* 0x0000000c2f2f7223 */ /* 0x180fe20000010818 */
[-CC-:B------:R-:W-:Y:S01]  /*a4b0*/  FFMA.FTZ R49, R49, R12.reuse, -R24.reuse ;  /* 0x0000000c31317223 */ /* 0x180fe20000010818 */
[----:B------:R-:W-:Y:S01]  /*a4c0*/  FADD.FTZ R46, R32, R25 ;  /* 0x00000019202e7221 */ /* 0x000fe20000010000 */
[-C--:B------:R-:W-:Y:S01]  /*a4d0*/  FFMA.FTZ R3, R3, R12.reuse, -R24 ;  /* 0x0000000c03037223 */ /* 0x080fe20000010818 */
[----:B------:R-:W-:Y:S01]  /*a4e0*/  @!P1 PRMT R0, RZ, 0x654, R0 ;  /* 0x00000654ff009816 */ /* 0x000fe20000000000 */
[----:B------:R-:W3:Y:S01]  /*a4f0*/  MUFU.EX2 R27, R27 ;  /* 0x0000001b001b7308 */ /* 0x000ee20000000800 */
[----:B------:R-:W-:Y:S01]  /*a500*/  FFMA.FTZ R24, R53, R12, -R24 ;  /* 0x0000000c35187223 */ /* 0x000fe20000010818 */
[----:B--2---:R-:W-:Y:S01]  /*a510*/  F2FP.F16.F32.PACK_AB R155, R36, R65 ;  /* 0x00000041249b723e */ /* 0x004fe200000000ff */
[----:B------:R2:W-:Y:S01]  /*a520*/  @!P1 SYNCS.ARRIVE.TRANS64.RED.A1T0 RZ, [R0+URZ], RZ ;  /* 0x000000ff00ff99a7 */ /* 0x0005e2000810043f */
[----:B-1----:R-:W-:-:S04]  /*a530*/  F2FP.F16.F32.PACK_AB R157, R38, R69 ;  /* 0x00000045269d723e */ /* 0x002fc800000000ff */
[----:B------:R1:W0:Y:S01]  /*a540*/  MUFU.EX2 R166, R29 ;  /* 0x0000001d00a67308 */ /* 0x0002220000000800 */
[----:B----4-:R-:W-:Y:S01]  /*a550*/  FADD.FTZ R44, R13, R164 ;  /* 0x000000a40d2c7221 */ /* 0x010fe20000010000 */
[----:B------:R-:W-:-:S06]  /*a560*/  F2FP.F16.F32.PACK_AB R164, R164, R13 ;  /* 0x0000000da4a4723e */ /* 0x000fcc00000000ff */
[----:B------:R-:W4:Y:S01]  /*a570*/  MUFU.EX2 R31, R31 ;  /* 0x0000001f001f7308 */ /* 0x000f220000000800 */
[----:B---3--:R-:W-:Y:S01]  /*a580*/  FADD.FTZ R25, R27, R44 ;  /* 0x0000002c1b197221 */ /* 0x008fe20000010000 */
[----:B-1----:R-:W-:-:S04]  /*a590*/  FADD.FTZ R29, R61, R46 ;  /* 0x0000002e3d1d7221 */ /* 0x002fc80000010000 */
[----:B------:R-:W-:Y:S02]  /*a5a0*/  FADD.FTZ R46, R34, R29 ;  /* 0x0000001d222e7221 */ /* 0x000fe40000010000 */
[----:B------:R-:W1:Y:S01]  /*a5b0*/  MUFU.EX2 R152, R33 ;  /* 0x0000002100987308 */ /* 0x000e620000000800 */
[C---:B0-----:R-:W-:Y:S01]  /*a5c0*/  FADD.FTZ R44, R166.reuse, R25 ;  /* 0x00000019a62c7221 */ /* 0x041fe20000010000 */
[----:B------:R-:W-:Y:S01]  /*a5d0*/  FADD.FTZ R29, R65, R46 ;  /* 0x0000002e411d7221 */ /* 0x000fe20000010000 */
[----:B------:R-:W-:Y:S01]  /*a5e0*/  F2FP.F16.F32.PACK_AB R166, R166, R27 ;  /* 0x0000001ba6a6723e */ /* 0x000fe200000000ff */
[----:B------:R-:W-:Y:S01]  /*a5f0*/  BAR.SYNC.DEFER_BLOCKING 0xf, 0x100 ;  /* 0x03c4000000007b1d */ /* 0x000fe20000010000 */
[----:B----4-:R-:W-:-:S05]  /*a600*/  FADD.FTZ R25, R31, R44 ;  /* 0x0000002c1f197221 */ /* 0x010fca0000010000 */
[----:B------:R-:W0:Y:S01]  /*a610*/  MUFU.EX2 R35, R35 ;  /* 0x0000002300237308 */ /* 0x000e220000000800 */
[----:B------:R-:W-:-:S04]  /*a620*/  FADD.FTZ R44, R36, R29 ;  /* 0x0000001d242c7221 */ /* 0x000fc80000010000 */
[----:B------:R-:W-:Y:S01]  /*a630*/  FADD.FTZ R29, R69, R44 ;  /* 0x0000002c451d7221 */ /* 0x000fe20000010000 */
[----:B-1----:R-:W-:Y:S02]  /*a640*/  FADD.FTZ R30, R152, R25 ;  /* 0x00000019981e7221 */ /* 0x002fe40000010000 */
[----:B------:R-:W1:Y:S01]  /*a650*/  MUFU.EX2 R154, R37 ;  /* 0x00000025009a7308 */ /* 0x000e620000000800 */
[----:B------:R-:W-:Y:S01]  /*a660*/  FADD.FTZ R32, R38, R29 ;  /* 0x0000001d26207221 */ /* 0x000fe20000010000 */
[----:B------:R-:W-:-:S06]  /*a670*/  F2FP.F16.F32.PACK_AB R152, R152, R31 ;  /* 0x0000001f9898723e */ /* 0x000fcc00000000ff */
[----:B------:R-:W3:Y:S01]  /*a680*/  MUFU.EX2 R39, R39 ;  /* 0x0000002700277308 */ /* 0x000ee20000000800 */
[----:B0-----:R-:W-:Y:S01]  /*a690*/  FADD.FTZ R25, R35, R30 ;  /* 0x0000001e23197221 */ /* 0x001fe20000010000 */
[----:B------:R0:W-:Y:S06]  /*a6a0*/  STSM.16.M88.4 [R197+0x26800], R164 ;  /* 0x026800a4c5007844 */ /* 0x0001ec0000000200 */
[----:B------:R-:W4:Y:S01]  /*a6b0*/  MUFU.EX2 R156, R41 ;  /* 0x00000029009c7308 */ /* 0x000f220000000800 */
[C---:B-1----:R-:W-:Y:S01]  /*a6c0*/  FADD.FTZ R30, R154.reuse, R25 ;  /* 0x000000199a1e7221 */ /* 0x042fe20000010000 */
[----:B------:R-:W-:-:S05]  /*a6d0*/  F2FP.F16.F32.PACK_AB R154, R154, R35 ;  /* 0x000000239a9a723e */ /* 0x000fca00000000ff */
[----:B------:R0:W-:Y:S01]  /*a6e0*/  STSM.16.M88.4 [R198], R152 ;  /* 0x00000098c6007844 */ /* 0x0001e20000000200 */
[----:B------:R-:W1:Y:S01]  /*a6f0*/  MUFU.EX2 R73, R73 ;  /* 0x0000004900497308 */ /* 0x000e620000000800 */
[----:B---3--:R-:W-:-:S07]  /*a700*/  FADD.FTZ R13, R39, R30 ;  /* 0x0000001e270d7221 */ /* 0x008fce0000010000 */
[----:B------:R-:W3:Y:S01]  /*a710*/  MUFU.EX2 R43, R43 ;  /* 0x0000002b002b7308 */ /* 0x000ee20000000800 */
[C---:B----4-:R-:W-:Y:S01]  /*a720*/  FADD.FTZ R30, R156.reuse, R13 ;  /* 0x0000000d9c1e7221 */ /* 0x050fe20000010000 */
[----:B------:R-:W-:-:S06]  /*a730*/  F2FP.F16.F32.PACK_AB R156, R156, R39 ;  /* 0x000000279c9c723e */ /* 0x000fcc00000000ff */
[----:B------:R-:W4:Y:S01]  /*a740*/  MUFU.EX2 R40, R75 ;  /* 0x0000004b00287308 */ /* 0x000f220000000800 */
[----:B-1----:R-:W-:-:S07]  /*a750*/  FADD.FTZ R25, R73, R32 ;  /* 0x0000002049197221 */ /* 0x002fce0000010000 */
[----:B------:R-:W1:Y:S01]  /*a760*/  MUFU.EX2 R26, R45 ;  /* 0x0000002d001a7308 */ /* 0x000e620000000800 */
[----:B---3--:R-:W-:-:S07]  /*a770*/  FADD.FTZ R13, R43, R30 ;  /* 0x0000001e2b0d7221 */ /* 0x008fce0000010000 */
[----:B------:R-:W-:Y:S01]  /*a780*/  MUFU.EX2 R77, R77 ;  /* 0x0000004d004d7308 */ /* 0x000fe20000000800 */
[C---:B----4-:R-:W-:Y:S01]  /*a790*/  F2FP.F16.F32.PACK_AB R159, R40.reuse, R73 ;  /* 0x00000049289f723e */ /* 0x050fe200000000ff */
[----:B------:R-:W-:-:S06]  /*a7a0*/  FADD.FTZ R40, R40, R25 ;  /* 0x0000001928287221 */ /* 0x000fcc0000010000 */
[----:B------:R-:W3:Y:S01]  /*a7b0*/  MUFU.EX2 R42, R51 ;  /* 0x00000033002a7308 */ /* 0x000ee20000000800 */
[C---:B-1----:R-:W-:Y:S01]  /*a7c0*/  F2FP.F16.F32.PACK_AB R158, R26.reuse, R43 ;  /* 0x0000002b1a9e723e */ /* 0x042fe200000000ff */
[----:B------:R-:W-:-:S04]  /*a7d0*/  FADD.FTZ R26, R26, R13 ;  /* 0x0000000d1a1a7221 */ /* 0x000fc80000010000 */
[----:B------:R0:W-:Y:S02]  /*a7e0*/  STSM.16.M88.4 [R200], R156 ;  /* 0x0000009cc8007844 */ /* 0x0001e40000000200 */
[----:B------:R-:W-:Y:S08]  /*a7f0*/  MUFU.EX2 R47, R47 ;  /* 0x0000002f002f7308 */ /* 0x000ff00000000800 */
[----:B--2---:R-:W1:Y:S01]  /*a800*/  MUFU.EX2 R0, R49 ;  /* 0x0000003100007308 */ /* 0x004e620000000800 */
[----:B---3--:R-:W-:Y:S01]  /*a810*/  F2FP.F16.F32.PACK_AB R161, R42, R77 ;  /* 0x0000004d2aa1723e */ /* 0x008fe200000000ff */
[----:B------:R-:W-:-:S04]  /*a820*/  FADD.FTZ R77, R77, R40 ;  /* 0x000000284d4d7221 */ /* 0x000fc80000010000 */
[----:B------:R-:W-:Y:S02]  /*a830*/  FADD.FTZ R42, R42, R77 ;  /* 0x0000004d2a2a7221 */ /* 0x000fe40000010000 */
[----:B------:R-:W-:Y:S08]  /*a840*/  MUFU.EX2 R79, R79 ;  /* 0x0000004f004f7308 */ /* 0x000ff00000000800 */
[----:B------:R-:W2:Y:S01]  /*a850*/  MUFU.EX2 R28, R28 ;  /* 0x0000001c001c7308 */ /* 0x000ea20000000800 */
[----:B-1----:R-:W-:Y:S01]  /*a860*/  F2FP.F16.F32.PACK_AB R160, R0, R47 ;  /* 0x0000002f00a0723e */ /* 0x002fe200000000ff */
[----:B------:R-:W-:-:S04]  /*a870*/  FADD.FTZ R47, R47, R26 ;  /* 0x0000001a2f2f7221 */ /* 0x000fc80000010000 */
[----:B------:R-:W-:Y:S02]  /*a880*/  FADD.FTZ R0, R0, R47 ;  /* 0x0000002f00007221 */ /* 0x000fe40000010000 */
[----:B------:R-:W1:Y:S08]  /*a890*/  MUFU.EX2 R3, R3 ;  /* 0x0000000300037308 */ /* 0x000e700000000800 */
[----:B------:R-:W3:Y:S01]  /*a8a0*/  MUFU.EX2 R24, R24 ;  /* 0x0000001800187308 */ /* 0x000ee20000000800 */
[----:B--2---:R-:W-:Y:S01]  /*a8b0*/  F2FP.F16.F32.PACK_AB R163, R28, R79 ;  /* 0x0000004f1ca3723e */ /* 0x004fe200000000ff */
[----:B------:R-:W-:Y:S01]  /*a8c0*/  FADD.FTZ R79, R79, R42 ;  /* 0x0000002a4f4f7221 */ /* 0x000fe20000010000 */
[----:B-1----:R-:W-:Y:S01]  /*a8d0*/  FADD.FTZ R13, R3, R0 ;  /* 0x00000000030d7221 */ /* 0x002fe20000010000 */
[----:B---3--:R-:W-:-:S02]  /*a8e0*/  F2FP.F16.F32.PACK_AB R162, R24, R3 ;  /* 0x0000000318a2723e */ /* 0x008fc400000000ff */
[----:B------:R-:W-:Y:S01]  /*a8f0*/  FADD.FTZ R3, R28, R79 ;  /* 0x0000004f1c037221 */ /* 0x000fe20000010000 */
[----:B------:R-:W-:Y:S02]  /*a900*/  FADD.FTZ R0, R24, R13 ;  /* 0x0000000d18007221 */ /* 0x000fe40000010000 */
[----:B------:R0:W-:Y:S01]  /*a910*/  STSM.16.M88.4 [R199], R160 ;  /* 0x000000a0c7007844 */ /* 0x0001e20000000200 */
[----:B------:R-:W-:Y:S05]  /*a920*/  @!P0 BRA `(.L_x_4816) ;  /* 0x0000000000048947 */ /* 0x000fea0003800000 */
[----:B------:R-:W-:Y:S01]  /*a930*/  BPT.TRAP 0x1 ;  /* 0x000000040000795c */ /* 0x000fe20000300000 */
.L_x_4816:
[----:B------:R1:W2:Y:S01]  /*a940*/  SYNCS.PHASECHK.TRANS64.TRYWAIT P2, [R21+URZ+0x28c50], R58 ;  /* 0x028c503a150075a7 */ /* 0x0002a2000804017f */
[----:B------:R-:W-:Y:S05]  /*a950*/  @!P0 BRA `(.L_x_4817) ;  /* 0x0000000000048947 */ /* 0x000fea0003800000 */
[----:B------:R-:W-:Y:S01]  /*a960*/  BPT.TRAP 0x1 ;  /* 0x000000040000795c */ /* 0x000fe20000300000 */
.L_x_4817:
[----:B------:R-:W-:Y:S01]  /*a970*/  LOP3.LUT R13, R56, 0x2000000, RZ, 0xfc, !PT ;  /* 0x02000000380d7812 */ /* 0x000fe200078efcff */
[----:B------:R-:W-:Y:S01]  /*a980*/  ULDC UR36, c[0x0][0x988] ;  /* 0x0002620000247ab9 */ /* 0x000fe20000000800 */
[----:B------:R-:W-:Y:S01]  /*a990*/  ULDC UR37, c[0x0][0x988] ;  /* 0x0002620000257ab9 */ /* 0x000fe20000000800 */
[----:B------:R-:W-:Y:S01]  /*a9a0*/  BSSY B0, `(.L_x_4818) ;  /* 0x0000006000007945 */ /* 0x000fe20003800000 */
[----:B------:R-:W-:Y:S02]  /*a9b0*/  IMAD.MOV.U32 R169, RZ, RZ, 0x40000040 ;  /* 0x40000040ffa97424 */ /* 0x000fe400078e00ff */
[----:B------:R-:W-:Y:S01]  /*a9c0*/  IMAD R168, R18, 0x1000, R13 ;  /* 0x0000100012a87824 */ /* 0x000fe200078e020d */
[----:B--2---:R-:W-:Y:S06]  /*a9d0*/  @P2 BRA `(.L_x_4819) ;  /* 0x0000000000082947 */ /* 0x004fec0003800000 */
[----:B------:R-:W2:Y:S02]  /*a9e0*/  SYNCS.PHASECHK.TRANS64.TRYWAIT P2, [R21+URZ+0x28c50], R58 ;  /* 0x028c503a150075a7 */ /* 0x000ea4000804017f */
[----:B--2---:R-:W-:Y:S05]  /*a9f0*/  @!P2 BRA `(.L_x_4820) ;  /* 0x000001100048a947 */ /* 0x004fea0003800000 */
.L_x_4819:
[----:B------:R-:W-:Y:S05]  /*aa00*/  BSYNC B0 ;  /* 0x0000000000007941 */ /* 0x000fea0003800000 */
.L_x_4818:
[----:B------:R-:W-:Y:S01]  /*aa10*/  R2UR UR6, R168 ;  /* 0x00000000a80672ca */ /* 0x000fe200000e0000 */
[----:B-12---:R-:W-:Y:S01]  /*aa20*/  WARPGROUP.ARRIVE ;  /* 0x00000000000079c5 */ /* 0x006fe20000000000 */
[----:B------:R-:W-:Y:S01]  /*aa30*/  R2UR UR7, R169 ;  /* 0x00000000a90772ca */ /* 0x000fe200000e0000 */
[----:B------:R-:W-:Y:S01]  /*aa40*/  IMAD.MOV.U32 R169, RZ, RZ, 0x40000040 ;  /* 0x40000040ffa97424 */ /* 0x000fe200078e00ff */
[----:B------:R-:W-:Y:S01]  /*aa50*/  ISETP.NE.AND P2, PT, R231, 0x1, PT ;  /* 0x00000001e700780c */ /* 0x000fe20003f45270 */
[----:B------:R-:W-:Y:S01]  /*aa60*/  @!P1 VIADD R21, R21, 0x28c60 ;  /* 0x00028c6015159836 */ /* 0x000fe20000000000 */
[----:B------:R-:W-:Y:S01]  /*aa70*/  BSSY B0, `(.L_x_4821) ;  /* 0x0000239000007945 */ /* 0x000fe20003800000 */
[----:B------:R-:W-:-:S03]  /*aa80*/  VIADD R213, R181, 0xfffffffe ;  /* 0xfffffffeb5d57836 */ /* 0x000fc60000000000 */
[----:B------:R-:W-:-:S05]  /*aa90*/  @!P1 PRMT R21, RZ, 0x654, R21 ;  /* 0x00000654ff159816 */ /* 0x000fca0000000015 */
[----:B------:R-:W-:Y:S03]  /*aaa0*/  HGMMA.64x256x16.F32 R24, R164, gdesc[UR4].tnspB, RZ, !UPT, gsb0 ;  /* 0x43e00004a4187df0 */ /* 0x000fe6000c0008ff */
[----:B------:R-:W-:Y:S02]  /*aab0*/  WARPGROUP.DEPBAR.LE gsb0, 0x0 ;  /* 0x00008000000079c5 */ /* 0x000fe40000010000 */
[----:B0-----:R-:W-:Y:S01]  /*aac0*/  VIADD R164, R168, 0x80 ;  /* 0x00000080a8a47836 */ /* 0x001fe20000000000 */
        /* <DEDUP_REMOVED lines=9> */
[----:B------:R-:W-:Y:S01]  /*ab60*/  IMAD.MOV.U32 R153, RZ, RZ, 0x40000040 ;  /* 0x40000040ff997424 */ /* 0x000fe200078e00ff */
[----:B------:R-:W0:Y:S01]  /*ab70*/  @P2 LDC R154, c[0x0][0x450] ;  /* 0x00011400ff9a2b82 */ /* 0x000e220000000800 */
[----:B------:R-:W-:Y:S01]  /*ab80*/  VIADD R168, R168, 0x180 ;  /* 0x00000180a8a87836 */ /* 0x000fe20000000000 */
[----:B------:R-:W-:-:S02]  /*ab90*/  R2UR UR6, R152 ;  /* 0x00000000980672ca */ /* 0x000fc400000e0000 */
[----:B------:R-:W-:-:S04]  /*aba0*/  R2UR UR7, R153 ;  /* 0x00000000990772ca */ /* 0x000fc800000e0000 */
[----:B------:R-:W1:-:S12]  /*abb0*/  @P2 LDC R152, c[0x0][0x44c] ;  /* 0x00011300ff982b82 */ /* 0x000e580000000800 */
[----:B------:R-:W-:Y:S01]  /*abc0*/  HGMMA.64x256x16.F32 R24, R156, gdesc[UR4].tnspB, R24, gsb0 ;  /* 0x43e000049c187df0 */ /* 0x000fe20008000818 */
[----:B------:R-:W-:Y:S02]  /*abd0*/  R2UR UR6, R168 ;  /* 0x00000000a80672ca */ /* 0x000fe400000e0000 */
[----:B------:R-:W-:Y:S01]  /*abe0*/  R2UR UR7, R169 ;  /* 0x00000000a90772ca */ /* 0x000fe200000e0000 */
[----:B-1----:R-:W-:-:S04]  /*abf0*/  @P2 IMAD.HI.U32 R153, R195, R152, RZ ;  /* 0x00000098c3992227 */ /* 0x002fc800078e00ff */
[----:B------:R-:W-:Y:S01]  /*ac00*/  IMAD.MOV.U32 R152, RZ, RZ, R195 ;  /* 0x000000ffff987224 */ /* 0x000fe200078e00c3 */
[----:B0-----:R-:W-:-:S04]  /*ac10*/  @P2 SHF.R.U32.HI R152, RZ, R154, R153 ;  /* 0x0000009aff982219 */ /* 0x001fc80000011699 */
[----:B------:R-:W-:-:S04]  /*ac20*/  IADD3 R152, R152, R194, -R193 ;  /* 0x000000c298987210 */ /* 0x000fc80007ffe8c1 */
[----:B------:R-:W-:-:S04]  /*ac30*/  SHF.R.S32.HI R153, RZ, 0x1f, R152 ;  /* 0x0000001fff997819 */ /* 0x000fc80000011498 */
[----:B------:R-:W-:Y:S01]  /*ac40*/  LEA.HI R153, R153, R152, RZ, 0x6 ;  /* 0x0000009899997211 */ /* 0x000fe200078f30ff */
[----:B------:R-:W-:Y:S02]  /*ac50*/  WARPGROUP.DEPBAR.LE gsb0, 0x0 ;  /* 0x00008000000079c5 */ /* 0x000fe40000010000 */
[----:B------:R-:W-:-:S06]  /*ac60*/  WARPGROUP.ARRIVE ;  /* 0x00000000000079c5 */ /* 0x000fcc0000000000 */
        /* <DEDUP_REMOVED lines=11> */
[----:B0-----:R-:W-:-:S04]  /*ad20*/  SHF.R.S32.HI R21, RZ, 0x6, R153 ;  /* 0x00000006ff157819 */ /* 0x001fc80000011499 */
[----:B------:R-:W-:-:S04]  /*ad30*/  VIMNMX R21, RZ, R21, !PT ;  /* 0x00000015ff157248 */ /* 0x000fc80007fe0100 */
[----:B------:R-:W-:-:S13]  /*ad40*/  ISETP.GE.AND P2, PT, R213, R21, PT ;  /* 0x00000015d500720c */ /* 0x000fda0003f46270 */
[----:B------:R-:W-:Y:S05]  /*ad50*/  @!P2 BRA `(.L_x_4822) ;  /* 0x000000200028a947 */ /* 0x000fea0003800000 */
[----:B------:R-:W-:Y:S01]  /*ad60*/  BSSY B1, `(.L_x_4822) ;  /* 0x0000209000017945 */ /* 0x000fe20003800000 */
[----:B------:R-:W-:Y:S02]  /*ad70*/  IMAD.MOV.U32 R225, RZ, RZ, R14 ;  /* 0x000000ffffe17224 */ /* 0x000fe400078e000e */
[----:B------:R-:W-:Y:S02]  /*ad80*/  IMAD.MOV.U32 R223, RZ, RZ, R15 ;  /* 0x000000ffffdf7224 */ /* 0x000fe400078e000f */
[----:B------:R-:W-:-:S07]  /*ad90*/  IMAD.MOV.U32 R224, RZ, RZ, R18 ;  /* 0x000000ffffe07224 */ /* 0x000fce00078e0012 */
.L_x_4833:
[----:B------:R-:W-:-:S05]  /*ada0*/  VIADD R18, R224, 0x1 ;  /* 0x00000001e0127836 */ /* 0x000fca0000000000 */
[----:B------:R-:W-:-:S04]  /*adb0*/  ISETP.NE.AND P2, PT, R18, 0x2, PT ;  /* 0x000000021200780c */ /* 0x000fc80003f45270 */
[----:B------:R-:W-:Y:S02]  /*adc0*/  SEL R12, RZ, 0x1, P2 ;  /* 0x00000001ff0c7807 */ /* 0x000fe40001000000 */
[----:B------:R-:W-:Y:S02]  /*add0*/  SEL R18, R18, RZ, P2 ;  /* 0x000000ff12127207 */ /* 0x000fe40001000000 */
[----:B------:R-:W-:Y:S01]  /*ade0*/  LOP3.LUT R19, R19, R12, RZ, 0x3c, !PT ;  /* 0x0000000c13137212 */ /* 0x000fe200078e3cff */
[----:B0-----:R-:W-:Y:S06]  /*adf0*/  @!P0 BRA `(.L_x_4823) ;  /* 0x0000000000048947 */ /* 0x001fec0003800000 */
[----:B------:R-:W-:Y:S01]  /*ae00*/  BPT.TRAP 0x1 ;  /* 0x000000040000795c */ /* 0x000fe20000300000 */
.L_x_4823:
[----:B------:R-:W-:Y:S01]  /*ae10*/  IMAD R214, R18, 0x8, R2 ;  /* 0x0000000812d67824 */ /* 0x000fe200078e0202 */
[----:B------:R-:W-:-:S04]  /*ae20*/  SHF.L.U32 R219, R19, 0x1f, RZ ;  /* 0x0000001f13db7819 */ /* 0x000fc800000006ff */
[----:B------:R0:W1:Y:S01]  /*ae30*/  SYNCS.PHASECHK.TRANS64.TRYWAIT P2, [R214+URZ+0x28c30], R219 ;  /* 0x028c30dbd60075a7 */ /* 0x000062000804017f */
[----:B------:R-:W-:Y:S05]  /*ae40*/  @!P0 BRA `(.L_x_4824) ;  /* 0x0000000000048947 */ /* 0x000fea0003800000 */
[----:B------:R-:W-:Y:S01]  /*ae50*/  BPT.TRAP 0x1 ;  /* 0x000000040000795c */ /* 0x000fe20000300000 */
.L_x_4824:
[----:B------:R-:W-:Y:S01]  /*ae60*/  ISETP.NE.AND P3, PT, R231, 0x1, PT ;  /* 0x00000001e700780c */ /* 0x000fe20003f65270 */
[----:B------:R-:W-:Y:S01]  /*ae70*/  IMAD.IADD R12, R202, 0x1, R195 ;  /* 0x00000001ca0c7824 */ /* 0x000fe200078e02c3 */
[----:B------:R-:W-:Y:S11]  /*ae80*/  BSSY B2, `(.L_x_4825) ;  /* 0x0000008000027945 */ /* 0x000ff60003800000 */
[----:B------:R-:W2:Y:S08]  /*ae90*/  @P3 LDC R15, c[0x0][0x44c] ;  /* 0x00011300ff0f3b82 */ /* 0x000eb00000000800 */
[----:B------:R-:W3:Y:S01]  /*aea0*/  @P3 LDC R14, c[0x0][0x450] ;  /* 0x00011400ff0e3b82 */ /* 0x000ee20000000800 */
[----:B--2---:R-:W-:-:S05]  /*aeb0*/  @P3 IMAD.HI.U32 R15, R12, R15, RZ ;  /* 0x0000000f0c0f3227 */ /* 0x004fca00078e00ff */
[----:B---3--:R-:W-:Y:S01]  /*aec0*/  @P3 SHF.R.U32.HI R12, RZ, R14, R15 ;  /* 0x0000000eff0c3219 */ /* 0x008fe2000001160f */
[----:B-1----:R-:W-:Y:S06]  /*aed0*/  @P2 BRA `(.L_x_4826) ;  /* 0x0000000000082947 */ /* 0x002fec0003800000 */
[----:B------:R-:W1:Y:S02]  /*aee0*/  SYNCS.PHASECHK.TRANS64.TRYWAIT P2, [R214+URZ+0x28c30], R219 ;  /* 0x028c30dbd60075a7 */ /* 0x000e64000804017f */
[----:B-1----:R-:W-:Y:S05]  /*aef0*/  @!P2 BRA `(.L_x_4827) ;  /* 0x0000010c001ca947 */ /* 0x002fea0003800000 */
.L_x_4826:
[----:B------:R-:W-:Y:S05]  /*af00*/  BSYNC B2 ;  /* 0x0000000000027941 */ /* 0x000fea0003800000 */
.L_x_4825:
[----:B------:R-:W2:Y:S01]  /*af10*/  SHFL.IDX PT, R156, R12, 0x1, 0x1c1f ;  /* 0x003c1f000c9c7f89 */ /* 0x000ea200000e0000 */
[----:B------:R-:W-:-:S03]  /*af20*/  IMAD.MOV.U32 R14, RZ, RZ, -0x40 ;  /* 0xffffffc0ff0e7424 */ /* 0x000fc600078e00ff */
[----:B------:R-:W3:Y:S01]  /*af30*/  LDL.LU R231, [R1+0x8] ;  /* 0x0000080001e77983 */ /* 0x000ee20000300800 */
[----:B------:R-:W-:Y:S01]  /*af40*/  IMAD R14, R213, R14, 0x1 ;  /* 0x00000001d50e7424 */ /* 0x000fe200078e020e */
[----:B------:R-:W-:Y:S01]  /*af50*/  R2UR UR4, R4 ;  /* 0x00000000040472ca */ /* 0x000fe200000e0000 */
[----:B------:R-:W-:Y:S01]  /*af60*/  IMAD R154, R18, 0x200, R20 ;  /* 0x00000200129a7824 */ /* 0x000fe200078e0214 */
[----:B------:R-:W-:Y:S01]  /*af70*/  R2UR UR5, R5 ;  /* 0x00000000050572ca */ /* 0x000fe200000e0000 */
[----:B------:R-:W-:Y:S01]  /*af80*/  IMAD.MOV.U32 R155, RZ, RZ, 0x40000040 ;  /* 0x40000040ff9b7424 */ /* 0x000fe200078e00ff */
[----:B------:R-:W-:Y:S01]  /*af90*/  IADD3 R14, R194, R14, -R189 ;  /* 0x0000000ec20e7210 */ /* 0x000fe20007ffe8bd */
[C---:B------:R-:W-:Y:S01]  /*afa0*/  VIADD R152, R154.reuse, 0x2 ;  /* 0x000000029a987836 */ /* 0x040fe20000000000 */
[----:B------:R-:W-:Y:S01]  /*afb0*/  R2UR UR6, R154 ;  /* 0x000000009a0672ca */ /* 0x000fe200000e0000 */
[----:B------:R2:W4:Y:S01]  /*afc0*/  SHFL.IDX PT, R226, R12, RZ, 0x1c1f ;  /* 0x001c1fff0ce27589 */ /* 0x00052200000e0000 */
[----:B------:R-:W-:Y:S01]  /*afd0*/  R2UR UR7, R155 ;  /* 0x000000009b0772ca */ /* 0x000fe200000e0000 */
[----:B------:R-:W-:Y:S01]  /*afe0*/  IMAD.IADD R15, R14, 0x1, -R193 ;  /* 0x000000010e0f7824 */ /* 0x000fe200078e0ac1 */
[----:B------:R-:W-:Y:S01]  /*aff0*/  MOV R153, 0x40000040 ;  /* 0x4000004000997802 */ /* 0x000fe20000000f00 */
[----:B------:R-:W-:Y:S01]  /*b000*/  VIADD R14, R154, 0x4 ;  /* 0x000000049a0e7836 */ /* 0x000fe20000000000 */
[----:B------:R-:W-:Y:S01]  /*b010*/  R2UR UR10, R152 ;  /* 0x00000000980a72ca */ /* 0x000fe200000e0000 */
[----:B------:R-:W-:Y:S01]  /*b020*/  VIADD R154, R154, 0x6 ;  /* 0x000000069a9a7836 */ /* 0x000fe20000000000 */
[----:B------:R-:W-:-:S02]  /*b030*/  R2UR UR11, R153 ;  /* 0x00000000990b72ca */ /* 0x000fc400000e0000 */
[----:B------:R-:W-:Y:S01]  /*b040*/  R2UR UR19, R155 ;  /* 0x000000009b1372ca */ /* 0x000fe200000e0000 */
[----:B--2---:R-:W-:Y:S01]  /*b050*/  IMAD.IADD R12, R15, 0x1, R156 ;  /* 0x000000010f0c7824 */ /* 0x004fe200078e029c */
[----:B------:R-:W-:Y:S02]  /*b060*/  R2UR UR18, R154 ;  /* 0x000000009a1272ca */ /* 0x000fe400000e0000 */
[----:B------:R-:W-:Y:S01]  /*b070*/  WARPGROUP.ARRIVE ;  /* 0x00000000000079c5 */ /* 0x000fe20000000000 */
[----:B------:R-:W-:Y:S02]  /*b080*/  R2UR UR8, R10 ;  /* 0x000000000a0872ca */ /* 0x000fe400000e0000 */
[----:B------:R-:W-:Y:S02]  /*b090*/  R2UR UR9, R11 ;  /* 0x000000000b0972ca */ /* 0x000fe400000e0000 */
[----:B------:R-:W-:Y:S01]  /*b0a0*/  R2UR UR14, R14 ;  /* 0x000000000e0e72ca */ /* 0x000fe200000e0000 */
[----:B------:R-:W-:Y:S01]  /*b0b0*/  HGMMA.64x64x16.F32 R152, gdesc[UR4], RZ, !UPT, gsb0 ;  /* 0x00e00000049879f0 */ /* 0x000fe2000c0008ff */
[----:B------:R-:W-:-:S02]  /*b0c0*/  R2UR UR12, R8 ;  /* 0x00000000080c72ca */ /* 0x000fc400000e0000 */
[----:B------:R-:W-:Y:S01]  /*b0d0*/  R2UR UR13, R9 ;  /* 0x00000000090d72ca */ /* 0x000fe200000e0000 */
[----:B----4-:R-:W-:Y:S01]  /*b0e0*/  IMAD.IADD R226, R15, 0x1, R226 ;  /* 0x000000010fe27824 */ /* 0x010fe200078e02e2 */
[----:B------:R-:W-:Y:S01]  /*b0f0*/  R2UR UR16, R6 ;  /* 0x00000000061072ca */ /* 0x000fe200000e0000 */
[----:B------:R-:W-:Y:S01]  /*b100*/  IMAD.MOV.U32 R15, RZ, RZ, 0x40000040 ;  /* 0x40000040ff0f7424 */ /* 0x000fe200078e00ff */
[----:B------:R-:W-:Y:S02]  /*b110*/  R2UR UR17, R7 ;  /* 0x00000000071172ca */ /* 0x000fe400000e0000 */
[C---:B------:R-:W-:Y:S02]  /*b120*/  ISETP.GT.AND P2, PT, R12.reuse, 0x29, PT ;  /* 0x000000290c00780c */ /* 0x040fe40003f44270 */
[----:B------:R-:W-:Y:S02]  /*b130*/  R2UR UR15, R15 ;  /* 0x000000000f0f72ca */ /* 0x000fe400000e0000 */
[----:B------:R-:W-:-:S02]  /*b140*/  ISETP.GT.AND P3, PT, R12, 0x30, PT ;  /* 0x000000300c00780c */ /* 0x000fc40003f64270 */
[----:B------:R-:W-:Y:S02]  /*b150*/  LOP3.LUT R229, R229, 0xfffffffe, RZ, 0xc0, !PT ;  /* 0xfffffffee5e57812 */ /* 0x000fe400078ec0ff */
[C---:B------:R-:W-:Y:S02]  /*b160*/  ISETP.GT.AND P4, PT, R12.reuse, 0x31, PT ;  /* 0x000000310c00780c */ /* 0x040fe40003f84270 */
[C---:B------:R-:W-:Y:S02]  /*b170*/  ISETP.GT.AND P5, PT, R12.reuse, 0x38, PT ;  /* 0x000000380c00780c */ /* 0x040fe40003fa4270 */
[----:B------:R-:W-:Y:S02]  /*b180*/  ISETP.GT.AND P6, PT, R12, 0x39, PT ;  /* 0x000000390c00780c */ /* 0x000fe40003fc4270 */
[----:B------:R-:W-:Y:S02]  /*b190*/  @P2 LOP3.LUT R229, R229, 0x1, RZ, 0xfc, !PT ;  /* 0x00000001e5e52812 */ /* 0x000fe400078efcff */
[----:B------:R-:W-:-:S02]  /*b1a0*/  ISETP.GT.AND P2, PT, R226, 0x8, PT ;  /* 0x00000008e200780c */ /* 0x000fc40003f44270 */
[----:B------:R-:W-:-:S04]  /*b1b0*/  LOP3.LUT R229, R229, 0xfffffffd, RZ, 0xc0, !PT ;  /* 0xfffffffde5e57812 */ /* 0x000fc800078ec0ff */
[----:B------:R-:W-:Y:S02]  /*b1c0*/  @P3 LOP3.LUT R229, R229, 0x2, RZ, 0xfc, !PT ;  /* 0x00000002e5e53812 */ /* 0x000fe400078efcff */
        /* <DEDUP_REMOVED lines=9> */
[----:B------:R-:W-:Y:S01]  /*b260*/  HGMMA.64x64x16.F32 R152, gdesc[UR16], R152, gsb0 ;  /* 0x00e00000109879f0 */ /* 0x000fe20008000898 */
[----:B---3--:R-:W-:-:S04]  /*b270*/  LOP3.LUT R231, R231, 0xdfffffff, RZ, 0xc0, !PT ;  /* 0xdfffffffe7e77812 */ /* 0x008fc800078ec0ff */
[----:B------:R-:W-:Y:S02]  /*b280*/  @P1 LOP3.LUT R231, R231, 0x20000000, RZ, 0xfc, !PT ;  /* 0x20000000e7e71812 */ /* 0x000fe400078efcff */
[----:B------:R-:W-:Y:S02]  /*b290*/  ISETP.GT.AND P1, PT, R12, 0x21, PT ;  /* 0x000000210c00780c */ /* 0x000fe40003f24270 */
[----:B------:R-:W-:-:S04]  /*b2a0*/  LOP3.LUT R231, R231, 0xefffffff, RZ, 0xc0, !PT ;  /* 0xefffffffe7e77812 */ /* 0x000fc800078ec0ff */
[----:B------:R-:W-:Y:S02]  /*b2b0*/  @P0 LOP3.LUT R231, R231, 0x10000000, RZ, 0xfc, !PT ;  /* 0x10000000e7e70812 */ /* 0x000fe400078efcff */
[----:B------:R-:W-:Y:S02]  /*b2c0*/  ISETP.GT.AND P0, PT, R12, 0x28, PT ;  /* 0x000000280c00780c */ /* 0x000fe40003f04270 */
[----:B------:R-:W-:-:S04]  /*b2d0*/  LOP3.LUT R231, R231, 0xbfffffff, RZ, 0xc0, !PT ;  /* 0xbfffffffe7e77812 */ /* 0x000fc800078ec0ff */
[----:B------:R-:W-:Y:S02]  /*b2e0*/  @P1 LOP3.LUT R231, R231, 0x40000000, RZ, 0xfc, !PT ;  /* 0x40000000e7e71812 */ /* 0x000fe400078efcff */
[----:B------:R-:W-:Y:S02]  /*b2f0*/  ISETP.GT.AND P1, PT, R226, RZ, PT ;  /* 0x000000ffe200720c */ /* 0x000fe40003f24270 */
[----:B------:R-:W-:-:S04]  /*b300*/  LOP3.LUT R231, R231, 0x7fffffff, RZ, 0xc0, !PT ;  /* 0x7fffffffe7e77812 */ /* 0x000fc800078ec0ff */
[----:B------:R-:W-:Y:S02]  /*b310*/  @P0 LOP3.LUT R231, R231, 0x80000000, RZ, 0xfc, !PT ;  /* 0x80000000e7e70812 */ /* 0x000fe400078efcff */
[----:B------:R-:W-:-:S03]  /*b320*/  ISETP.GT.AND P0, PT, R226, 0x9, PT ;  /* 0x00000009e200780c */ /* 0x000fc60003f04270 */
[----:B------:R2:W-:Y:S01]  /*b330*/  STL [R1+0x8], R231 ;  /* 0x000008e701007387 */ /* 0x0005e20000100800 */
[----:B------:R-:W-:Y:S02]  /*b340*/  WARPGROUP.DEPBAR.LE gsb0, 0x0 ;  /* 0x00008000000079c5 */ /* 0x000fe40000010000 */
[----:B------:R-:W-:Y:S02]  /*b350*/  FSEL R152, R152, -INF , P1 ;  /* 0xff80000098987808 */ /* 0x000fe40000800000 */
[----:B------:R-:W-:Y:S02]  /*b360*/  ISETP.GT.AND P1, PT, R226, 0x10, PT ;  /* 0x00000010e200780c */ /* 0x000fe40003f24270 */
[----:B------:R-:W-:Y:S02]  /*b370*/  FSEL R232, R153, -INF , P3 ;  /* 0xff80000099e87808 */ /* 0x000fe40001800000 */
[----:B------:R-:W-:Y:S02]  /*b380*/  FSEL R156, R156, -INF , P2 ;  /* 0xff8000009c9c7808 */ /* 0x000fe40001000000 */
[----:B------:R-:W-:-:S02]  /*b390*/  FSEL R157, R157, -INF , P0 ;  /* 0xff8000009d9d7808 */ /* 0x000fc40000000000 */
[----:B------:R-:W-:Y:S02]  /*b3a0*/  FSEL R160, R160, -INF , P1 ;  /* 0xff800000a0a07808 */ /* 0x000fe40000800000 */
[C---:B------:R-:W-:Y:S02]  /*b3b0*/  ISETP.GT.AND P3, PT, R226.reuse, 0x11, PT ;  /* 0x00000011e200780c */ /* 0x040fe40003f64270 */
[C---:B------:R-:W-:Y:S02]  /*b3c0*/  ISETP.GT.AND P2, PT, R226.reuse, 0x18, PT ;  /* 0x00000018e200780c */ /* 0x040fe40003f44270 */
[----:B------:R-:W-:Y:S02]  /*b3d0*/  ISETP.GT.AND P0, PT, R226, 0x19, PT ;  /* 0x00000019e200780c */ /* 0x000fe40003f04270 */
[----:B------:R-:W-:Y:S02]  /*b3e0*/  ISETP.GT.AND P1, PT, R12, RZ, PT ;  /* 0x000000ff0c00720c */ /* 0x000fe40003f24270 */
[----:B------:R-:W-:-:S02]  /*b3f0*/  FSEL R161, R161, -INF , P3 ;  /* 0xff800000a1a17808 */ /* 0x000fc40001800000 */
[----:B------:R-:W-:Y:S02]  /*b400*/  FSEL R164, R164, -INF , P2 ;  /* 0xff800000a4a47808 */ /* 0x000fe40001000000 */
[----:B------:R-:W-:Y:S02]  /*b410*/  FSEL R165, R165, -INF , P0 ;  /* 0xff800000a5a57808 */ /* 0x000fe40000000000 */
[----:B------:R-:W-:Y:S02]  /*b420*/  FSEL R154, R154, -INF , P1 ;  /* 0xff8000009a9a7808 */ /* 0x000fe40000800000 */
[C---:B------:R-:W-:Y:S02]  /*b430*/  ISETP.GT.AND P3, PT, R12.reuse, 0x1, PT ;  /* 0x000000010c00780c */ /* 0x040fe40003f64270 */
[C---:B------:R-:W-:Y:S02]  /*b440*/  ISETP.GT.AND P2, PT, R12.reuse, 0x8, PT ;  /* 0x000000080c00780c */ /* 0x040fe40003f44270 */
[----:B------:R-:W-:-:S02]  /*b450*/  ISETP.GT.AND P0, PT, R12, 0x9, PT ;  /* 0x000000090c00780c */ /* 0x000fc40003f04270 */
[----:B------:R-:W-:Y:S02]  /*b460*/  ISETP.GT.AND P1, PT, R12, 0x10, PT ;  /* 0x000000100c00780c */ /* 0x000fe40003f24270 */
[----:B------:R-:W-:Y:S02]  /*b470*/  FSEL R155, R155, -INF , P3 ;  /* 0xff8000009b9b7808 */ /* 0x000fe40001800000 */
[----:B------:R-:W-:Y:S02]  /*b480*/  FSEL R158, R158, -INF , P2 ;  /* 0xff8000009e9e7808 */ /* 0x000fe40001000000 */
[----:B------:R-:W-:Y:S02]  /*b490*/  FSEL R159, R159, -INF , P0 ;  /* 0xff8000009f9f7808 */ /* 0x000fe40000000000 */
[----:B------:R-:W-:Y:S02]  /*b4a0*/  FSEL R162, R162, -INF , P1 ;  /* 0xff800000a2a27808 */ /* 0x000fe40000800000 */
[----:B------:R-:W-:-:S02]  /*b4b0*/  ISETP.GT.AND P3, PT, R12, 0x11, PT ;  /* 0x000000110c00780c */ /* 0x000fc40003f64270 */
[C---:B------:R-:W-:Y:S02]  /*b4c0*/  ISETP.GT.AND P2, PT, R12.reuse, 0x18, PT ;  /* 0x000000180c00780c */ /* 0x040fe40003f44270 */
[C---:B------:R-:W-:Y:S02]  /*b4d0*/  ISETP.GT.AND P0, PT, R12.reuse, 0x19, PT ;  /* 0x000000190c00780c */ /* 0x040fe40003f04270 */
[----:B------:R-:W-:Y:S02]  /*b4e0*/  ISETP.GT.AND P1, PT, R12, 0x20, PT ;  /* 0x000000200c00780c */ /* 0x000fe40003f24270 */
[----:B------:R-:W-:Y:S02]  /*b4f0*/  FMNMX.FTZ R12, R154, R225, !PT ;  /* 0x000000e19a0c7209 */ /* 0x000fe40007810000 */
[----:B------:R-:W-:Y:S02]  /*b500*/  FSEL R163, R163, -INF , P3 ;  /* 0xff800000a3a37808 */ /* 0x000fe40001800000 */
[----:B------:R-:W-:-:S02]  /*b510*/  FMNMX.FTZ R12, R155, R12, !PT ;  /* 0x0000000c9b0c7209 */ /* 0x000fc40007810000 */
[----:B------:R-:W-:Y:S02]  /*b520*/  FSEL R166, R166, -INF , P2 ;  /* 0xff800000a6a67808 */ /* 0x000fe40001000000 */
[----:B------:R-:W-:Y:S02]  /*b530*/  FMNMX.FTZ R12, R158, R12, !PT ;  /* 0x0000000c9e0c7209 */ /* 0x000fe40007810000 */
[----:B------:R-:W-:Y:S02]  /*b540*/  FSEL R167, R167, -INF , P0 ;  /* 0xff800000a7a77808 */ /* 0x000fe40000000000 */
[----:B------:R-:W-:Y:S02]  /*b550*/  FMNMX.FTZ R12, R159, R12, !PT ;  /* 0x0000000c9f0c7209 */ /* 0x000fe40007810000 */
[----:B------:R-:W-:Y:S02]  /*b560*/  FSEL R170, R170, -INF , P1 ;  /* 0xff800000aaaa7808 */ /* 0x000fe40000800000 */
[----:B------:R-:W-:-:S02]  /*b570*/  FMNMX.FTZ R12, R162, R12, !PT ;  /* 0x0000000ca20c7209 */ /* 0x000fc40007810000 */
[----:B------:R-:W-:Y:S02]  /*b580*/  LOP3.LUT P1, RZ, R231, 0x40000000, RZ, 0xc0, !PT ;  /* 0x40000000e7ff7812 */ /* 0x000fe4000782c0ff */
[----:B------:R-:W-:Y:S02]  /*b590*/  FMNMX.FTZ R12, R163, R12, !PT ;  /* 0x0000000ca30c7209 */ /* 0x000fe40007810000 */
[----:B------:R-:W-:Y:S02]  /*b5a0*/  LOP3.LUT P0, RZ, R231, 0x80000000, RZ, 0xc0, !PT ;  /* 0x80000000e7ff7812 */ /* 0x000fe4000780c0ff */
[----:B------:R-:W-:Y:S02]  /*b5b0*/  FMNMX.FTZ R12, R166, R12, !PT ;  /* 0x0000000ca60c7209 */ /* 0x000fe40007810000 */
[----:B------:R-:W-:Y:S02]  /*b5c0*/  FSEL R171, R171, -INF , P1 ;  /* 0xff800000abab7808 */ /* 0x000fe40000800000 */
[----:B------:R-:W-:-:S02]  /*b5d0*/  FMNMX.FTZ R12, R167, R12, !PT ;  /* 0x0000000ca70c7209 */ /* 0x000fc40007810000 */
[----:B------:R-:W-:Y:S02]  /*b5e0*/  LOP3.LUT P2, RZ, R229, 0x1, RZ, 0xc0, !PT ;  /* 0x00000001e5ff7812 */ /* 0x000fe4000784c0ff */
[----:B------:R-:W-:Y:S02]  /*b5f0*/  FMNMX.FTZ R12, R170, R12, !PT ;  /* 0x0000000caa0c7209 */ /* 0x000fe40007810000 */
[----:B------:R-:W-:Y:S02]  /*b600*/  FSEL R174, R174, -INF , P0 ;  /* 0xff800000aeae7808 */ /* 0x000fe40000000000 */
[----:B------:R-:W-:Y:S02]  /*b610*/  FMNMX.FTZ R12, R171, R12, !PT ;  /* 0x0000000cab0c7209 */ /* 0x000fe40007810000 */
[----:B------:R-:W-:Y:S02]  /*b620*/  LOP3.LUT P3, RZ, R229, 0x2, RZ, 0xc0, !PT ;  /* 0x00000002e5ff7812 */ /* 0x000fe4000786c0ff */
[----:B------:R-:W-:-:S02]  /*b630*/  FSEL R175, R175, -INF , P2 ;  /* 0xff800000afaf7808 */ /* 0x000fc40001000000 */
[----:B------:R-:W-:Y:S02]  /*b640*/  FMNMX.FTZ R12, R174, R12, !PT ;  /* 0x0000000cae0c7209 */ /* 0x000fe40007810000 */
[----:B------:R-:W-:Y:S02]  /*b650*/  FSEL R178, R178, -INF , P3 ;  /* 0xff800000b2b27808 */ /* 0x000fe40001800000 */
[----:B------:R-:W-:Y:S02]  /*b660*/  FMNMX.FTZ R12, R175, R12, !PT ;  /* 0x0000000caf0c7209 */ /* 0x000fe40007810000 */
[----:B------:R-:W-:Y:S02]  /*b670*/  FSEL R179, R179, -INF , P4 ;  /* 0xff800000b3b37808 */ /* 0x000fe40002000000 */
[----:B------:R-:W-:Y:S02]  /*b680*/  FMNMX.FTZ R12, R178, R12, !PT ;  /* 0x0000000cb20c7209 */ /* 0x000fe40007810000 */
[----:B------:R-:W-:-:S02]  /*b690*/  FSEL R182, R182, -INF , P5 ;  /* 0xff800000b6b67808 */ /* 0x000fc40002800000 */
[----:B------:R-:W-:Y:S02]  /*b6a0*/  FMNMX.FTZ R12, R179, R12, !PT ;  /* 0x0000000cb30c7209 */ /* 0x000fe40007810000 */
[----:B------:R-:W-:Y:S02]  /*b6b0*/  FSEL R183, R183, -INF , P6 ;  /* 0xff800000b7b77808 */ /* 0x000fe40003000000 */
[----:B------:R-:W-:Y:S02]  /*b6c0*/  FMNMX.FTZ R12, R182, R12, !PT ;  /* 0x0000000cb60c7209 */ /* 0x000fe40007810000 */
[----:B------:R-:W-:Y:S02]  /*b6d0*/  LOP3.LUT P1, RZ, R231, 0x20000000, RZ, 0xc0, !PT ;  /* 0x20000000e7ff7812 */ /* 0x000fe4000782c0ff */
[----:B------:R-:W-:Y:S02]  /*b6e0*/  FMNMX.FTZ R12, R183, R12, !PT ;  /* 0x0000000cb70c7209 */ /* 0x000fe40007810000 */
[----:B------:R-:W-:-:S02]  /*b6f0*/  ISETP.GT.AND P6, PT, R226, 0x20, PT ;  /* 0x00000020e200780c */ /* 0x000fc40003fc4270 */
[----:B------:R-:W-:Y:S01]  /*b700*/  ISETP.GT.AND P5, PT, R226, 0x21, PT ;  /* 0x00000021e200780c */ /* 0x000fe20003fa4270 */
[----:B------:R-:W3:Y:S01]  /*b710*/  SHFL.BFLY PT, R14, R12, 0x2, 0x1f ;  /* 0x0c401f000c0e7f89 */ /* 0x000ee200000e0000 */
[----:B------:R-:W-:Y:S02]  /*b720*/  FSEL R168, R168, -INF , P6 ;  /* 0xff800000a8a87808 */ /* 0x000fe40003000000 */
[C---:B------:R-:W-:Y:S02]  /*b730*/  ISETP.GT.AND P4, PT, R226.reuse, 0x28, PT ;  /* 0x00000028e200780c */ /* 0x040fe40003f84270 */
[----:B------:R-:W-:Y:S02]  /*b740*/  FSEL R169, R169, -INF , P5 ;  /* 0xff800000a9a97808 */ /* 0x000fe40002800000 */
[----:B------:R-:W-:Y:S02]  /*b750*/  ISETP.GT.AND P3, PT, R226, 0x29, PT ;  /* 0x00000029e200780c */ /* 0x000fe40003f64270 */
[----:B------:R-:W-:-:S02]  /*b760*/  FSEL R172, R172, -INF , P4 ;  /* 0xff800000acac7808 */ /* 0x000fc40002000000 */
[----:B------:R-:W-:Y:S02]  /*b770*/  FSEL R173, R173, -INF , P3 ;  /* 0xff800000adad7808 */ /* 0x000fe40001800000 */
[C---:B------:R-:W-:Y:S02]  /*b780*/  ISETP.GT.AND P4, PT, R226.reuse, 0x30, PT ;  /* 0x00000030e200780c */ /* 0x040fe40003f84270 */
[C---:B------:R-:W-:Y:S02]  /*b790*/  ISETP.GT.AND P3, PT, R226.reuse, 0x31, PT ;  /* 0x00000031e200780c */ /* 0x040fe40003f64270 */
[----:B------:R-:W-:Y:S02]  /*b7a0*/  LOP3.LUT P0, RZ, R231, 0x10000000, RZ, 0xc0, !PT ;  /* 0x10000000e7ff7812 */ /* 0x000fe4000780c0ff */
[----:B------:R-:W-:Y:S01]  /*b7b0*/  FSEL R177, R177, -INF , P3 ;  /* 0xff800000b1b17808 */ /* 0x000fe20001800000 */
[----:B--2---:R-:W2:Y:S01]  /*b7c0*/  LDC R231, c[0x0][0x448] ;  /* 0x00011200ffe77b82 */ /* 0x004ea20000000800 */
[----:B------:R-:W-:-:S02]  /*b7d0*/  ISETP.GT.AND P3, PT, R226, 0x39, PT ;  /* 0x00000039e200780c */ /* 0x000fc40003f64270 */
[----:B---3--:R-:W-:Y:S02]  /*b7e0*/  FMNMX.FTZ R14, R12, R14, !PT ;  /* 0x0000000e0c0e7209 */ /* 0x008fe40007810000 */
[----:B------:R-:W-:-:S03]  /*b7f0*/  FSEL R181, R181, -INF , P3 ;  /* 0xff800000b5b57808 */ /* 0x000fc60001800000 */
[----:B------:R-:W3:Y:S02]  /*b800*/  SHFL.BFLY PT, R12, R14, 0x1, 0x1f ;  /* 0x0c201f000e0c7f89 */ /* 0x000ee400000e0000 */
[----:B---3--:R-:W-:Y:S01]  /*b810*/  FMNMX.FTZ R14, R14, R12, !PT ;  /* 0x0000000c0e0e7209 */ /* 0x008fe20007810000 */
[----:B------:R-:W-:-:S03]  /*b820*/  IMAD.U32 R12, RZ, RZ, UR37 ;  /* 0x00000025ff0c7e24 */ /* 0x000fc6000f8e00ff */
[C---:B------:R-:W-:Y:S01]  /*b830*/  FSETP.NEU.FTZ.AND P2, PT, R14.reuse, -INF , PT ;  /* 0xff8000000e00780b */ /* 0x040fe20003f5d000 */
[----:B------:R-:W-:-:S03]  /*b840*/  FMUL.FTZ R15, R14, R12 ;  /* 0x0000000c0e0f7220 */ /* 0x000fc60000410000 */
[----:B------:R-:W-:Y:S02]  /*b850*/  FSEL R153, R14, RZ, P2 ;  /* 0x000000ff0e997208 */ /* 0x000fe40001000000 */
[----:B------:R-:W-:-:S03]  /*b860*/  FSEL R15, R15, RZ, P2 ;  /* 0x000000ff0f0f7208 */ /* 0x000fc60001000000 */
[----:B------:R-:W-:Y:S02]  /*b870*/  FADD.FTZ R153, -R153, R225 ;  /* 0x000000e199997221 */ /* 0x000fe40000010100 */
        /* <DEDUP_REMOVED lines=21> */
[----:B------:R-:W4:Y:S01]  /*b9d0*/  MUFU.EX2 R170, R153 ;  /* 0x0000009900aa7308 */ /* 0x000f220000000800 */
[----:B---3--:R-:W-:-:S07]  /*b9e0*/  FMNMX.FTZ R15, R152, R223, !PT ;  /* 0x000000df980f7209 */ /* 0x008fce0007810000 */
[----:B------:R-:W3:Y:S01]  /*b9f0*/  MUFU.EX2 R153, R155 ;  /* 0x0000009b00997308 */ /* 0x000ee20000000800 */
[----:B------:R-:W-:-:S04]  /*ba00*/  FMNMX.FTZ R15, R232, R15, !PT ;  /* 0x0000000fe80f7209 */ /* 0x000fc80007810000 */
[----:B------:R-:W-:-:S03]  /*ba10*/  FMNMX.FTZ R15, R156, R15, !PT ;  /* 0x0000000f9c0f7209 */ /* 0x000fc60007810000 */
[----:B------:R-:W5:Y:S01]  /*ba20*/  MUFU.EX2 R155, R158 ;  /* 0x0000009e009b7308 */ /* 0x000f620000000800 */
[----:B----4-:R-:W-:Y:S01]  /*ba30*/  FFMA.FTZ R3, R170, R3, R154 ;  /* 0x00000003aa037223 */ /* 0x010fe2000001009a */
[-C--:B------:R-:W-:Y:S01]  /*ba40*/  FMUL.FTZ R26, R26, R170.reuse ;  /* 0x000000aa1a1a7220 */ /* 0x080fe20000410000 */
[----:B------:R-:W-:Y:S01]  /*ba50*/  FMNMX.FTZ R15, R157, R15, !PT ;  /* 0x0000000f9d0f7209 */ /* 0x000fe20007810000 */
[-C--:B------:R-:W-:Y:S01]  /*ba60*/  FMUL.FTZ R27, R27, R170.reuse ;  /* 0x000000aa1b1b7220 */ /* 0x080fe20000410000 */
[-C--:B------:R-:W-:Y:S01]  /*ba70*/  FMUL.FTZ R30, R30, R170.reuse ;  /* 0x000000aa1e1e7220 */ /* 0x080fe20000410000 */
[----:B------:R-:W-:Y:S01]  /*ba80*/  FMUL.FTZ R31, R31, R170 ;  /* 0x000000aa1f1f7220 */ /* 0x000fe20000410000 */
[----:B------:R-:W-:Y:S01]  /*ba90*/  FMNMX.FTZ R15, R160, R15, !PT ;  /* 0x0000000fa00f7209 */ /* 0x000fe20007810000 */
[----:B------:R-:W4:Y:S01]  /*baa0*/  MUFU.EX2 R159, R159 ;  /* 0x0000009f009f7308 */ /* 0x000f220000000800 */
[C---:B---3--:R-:W-:Y:S01]  /*bab0*/  FADD.FTZ R3, R153.reuse, R3 ;  /* 0x0000000399037221 */ /* 0x048fe20000010000 */
[----:B------:R-:W-:Y:S01]  /*bac0*/  F2FP.F16.F32.PACK_AB R153, R153, R154 ;  /* 0x0000009a9999723e */ /* 0x000fe200000000ff */
[-C--:B------:R-:W-:Y:S01]  /*bad0*/  FMUL.FTZ R34, R34, R170.reuse ;  /* 0x000000aa22227220 */ /* 0x080fe20000410000 */
[----:B------:R-:W-:Y:S01]  /*bae0*/  FMNMX.FTZ R15, R161, R15, !PT ;  /* 0x0000000fa10f7209 */ /* 0x000fe20007810000 */
[-C--:B------:R-:W-:Y:S01]  /*baf0*/  FMUL.FTZ R35, R35, R170.reuse ;  /* 0x000000aa23237220 */ /* 0x080fe20000410000 */
[----:B------:R-:W-:Y:S01]  /*bb00*/  FSEL R154, R176, -INF , P4 ;  /* 0xff800000b09a7808 */ /* 0x000fe20002000000 */
[-C--:B------:R-:W-:Y:S01]  /*bb10*/  FMUL.FTZ R38, R38, R170.reuse ;  /* 0x000000aa26267220 */ /* 0x080fe20000410000 */
[----:B------:R-:W-:Y:S01]  /*bb20*/  FMNMX.FTZ R15, R164, R15, !PT ;  /* 0x0000000fa40f7209 */ /* 0x000fe20007810000 */
[----:B-----5:R-:W-:Y:S01]  /*bb30*/  FADD.FTZ R3, R155, R3 ;  /* 0x000000039b037221 */ /* 0x020fe20000010000 */
[----:B------:R-:W-:Y:S01]  /*bb40*/  ISETP.GT.AND P4, PT, R226, 0x38, PT ;  /* 0x00000038e200780c */ /* 0x000fe20003f84270 */
[----:B------:R-:W3:Y:S01]  /*bb50*/  MUFU.EX2 R162, R162 ;  /* 0x000000a200a27308 */ /* 0x000ee20000000800 */
[----:B------:R-:W-:Y:S01]  /*bb60*/  FMNMX.FTZ R15, R165, R15, !PT ;  /* 0x0000000fa50f7209 */ /* 0x000fe20007810000 */
[-C--:B------:R-:W-:Y:S01]  /*bb70*/  FMUL.FTZ R39, R39, R170.reuse ;  /* 0x000000aa27277220 */ /* 0x080fe20000410000 */
[----:B------:R-:W-:Y:S01]  /*bb80*/  FSEL R180, R180, -INF , P4 ;  /* 0xff800000b4b47808 */ /* 0x000fe20002000000 */
[-C--:B------:R-:W-:Y:S01]  /*bb90*/  FMUL.FTZ R42, R42, R170.reuse ;  /* 0x000000aa2a2a7220 */ /* 0x080fe20000410000 */
[----:B------:R-:W-:Y:S01]  /*bba0*/  FMNMX.FTZ R15, R168, R15, !PT ;  /* 0x0000000fa80f7209 */ /* 0x000fe20007810000 */
[C---:B----4-:R-:W-:Y:S01]  /*bbb0*/  FADD.FTZ R3, R159.reuse, R3 ;  /* 0x000000039f037221 */ /* 0x050fe20000010000 */
[----:B------:R-:W-:Y:S01]  /*bbc0*/  F2FP.F16.F32.PACK_AB R155, R159, R155 ;  /* 0x0000009b9f9b723e */ /* 0x000fe200000000ff */
[----:B------:R-:W-:Y:S01]  /*bbd0*/  MUFU.EX2 R167, R167 ;  /* 0x000000a700a77308 */ /* 0x000fe20000000800 */
[----:B------:R-:W-:Y:S01]  /*bbe0*/  FMNMX.FTZ R15, R169, R15, !PT ;  /* 0x0000000fa90f7209 */ /* 0x000fe20007810000 */
[-C--:B------:R-:W-:Y:S01]  /*bbf0*/  FMUL.FTZ R43, R43, R170.reuse ;  /* 0x000000aa2b2b7220 */ /* 0x080fe20000410000 */
[-C--:B------:R-:W-:Y:S01]  /*bc00*/  FMUL.FTZ R46, R46, R170.reuse ;  /* 0x000000aa2e2e7220 */ /* 0x080fe20000410000 */
[-C--:B------:R-:W-:Y:S01]  /*bc10*/  FMUL.FTZ R47, R47, R170.reuse ;  /* 0x000000aa2f2f7220 */ /* 0x080fe20000410000 */
[----:B------:R-:W-:Y:S01]  /*bc20*/  FMNMX.FTZ R15, R172, R15, !PT ;  /* 0x0000000fac0f7209 */ /* 0x000fe20007810000 */
[-C--:B------:R-:W-:Y:S01]  /*bc30*/  FMUL.FTZ R50, R50, R170.reuse ;  /* 0x000000aa32327220 */ /* 0x080fe20000410000 */
[-C--:B------:R-:W-:Y:S01]  /*bc40*/  FMUL.FTZ R51, R51, R170.reuse ;  /* 0x000000aa33337220 */ /* 0x080fe20000410000 */
[----:B------:R-:W-:Y:S01]  /*bc50*/  MUFU.EX2 R225, R225 ;  /* 0x000000e100e17308 */ /* 0x000fe20000000800 */
[----:B------:R-:W-:Y:S01]  /*bc60*/  FMNMX.FTZ R15, R173, R15, !PT ;  /* 0x0000000fad0f7209 */ /* 0x000fe20007810000 */
[----:B---3--:R-:W-:Y:S01]  /*bc70*/  FADD.FTZ R3, R162, R3 ;  /* 0x00000003a2037221 */ /* 0x008fe20000010000 */
[-C--:B------:R-:W-:Y:S01]  /*bc80*/  FMUL.FTZ R54, R54, R170.reuse ;  /* 0x000000aa36367220 */ /* 0x080fe20000410000 */
[-C--:B------:R-:W-:Y:S01]  /*bc90*/  FMUL.FTZ R55, R55, R170.reuse ;  /* 0x000000aa37377220 */ /* 0x080fe20000410000 */
[----:B------:R-:W-:Y:S01]  /*bca0*/  FMNMX.FTZ R15, R154, R15, !PT ;  /* 0x0000000f9a0f7209 */ /* 0x000fe20007810000 */
[-C--:B------:R-:W-:Y:S01]  /*bcb0*/  FMUL.FTZ R58, R58, R170.reuse ;  /* 0x000000aa3a3a7220 */ /* 0x080fe20000410000 */
[-C--:B------:R-:W-:Y:S01]  /*bcc0*/  FMUL.FTZ R59, R59, R170.reuse ;  /* 0x000000aa3b3b7220 */ /* 0x080fe20000410000 */
        /* <DEDUP_REMOVED lines=13> */
[-C--:B------:R-:W-:Y:S01]  /*bda0*/  FMUL.FTZ R78, R78, R170.reuse ;  /* 0x000000aa4e4e7220 */ /* 0x080fe20000410000 */
[----:B------:R-:W3:Y:S01]  /*bdb0*/  SHFL.BFLY PT, R158, R15, 0x2, 0x1f ;  /* 0x0c401f000f9e7f89 */ /* 0x000ee200000e0000 */
        /* <DEDUP_REMOVED lines=23> */
[----:B---3--:R-:W-:Y:S01]  /*bf30*/  FMNMX.FTZ R15, R15, R158, !PT ;  /* 0x0000009e0f0f7209 */ /* 0x008fe20007810000 */
[-C--:B------:R-:W-:Y:S01]  /*bf40*/  FMUL.FTZ R119, R119, R170.reuse ;  /* 0x000000aa77777220 */ /* 0x080fe20000410000 */
[----:B------:R3:W4:Y:S01]  /*bf50*/  MUFU.EX2 R158, R163 ;  /* 0x000000a3009e7308 */ /* 0x0007220000000800 */
[-C--:B------:R-:W-:Y:S01]  /*bf60*/  FMUL.FTZ R122, R122, R170.reuse ;  /* 0x000000aa7a7a7220 */ /* 0x080fe20000410000 */
[-C--:B------:R-:W-:Y:S01]  /*bf70*/  FMUL.FTZ R123, R123, R170.reuse ;  /* 0x000000aa7b7b7220 */ /* 0x080fe20000410000 */
[----:B------:R-:W5:Y:S01]  /*bf80*/  SHFL.BFLY PT, R159, R15, 0x1, 0x1f ;  /* 0x0c201f000f9f7f89 */ /* 0x000f6200000e0000 */
[-C--:B------:R-:W-:Y:S01]  /*bf90*/  FMUL.FTZ R126, R126, R170.reuse ;  /* 0x000000aa7e7e7220 */ /* 0x080fe20000410000 */
[-C--:B------:R-:W-:Y:S01]  /*bfa0*/  FMUL.FTZ R127, R127, R170.reuse ;  /* 0x000000aa7f7f7220 */ /* 0x080fe20000410000 */
[-C--:B------:R-:W-:Y:S01]  /*bfb0*/  FMUL.FTZ R130, R130, R170.reuse ;  /* 0x000000aa82827220 */ /* 0x080fe20000410000 */
[-C--:B------:R-:W-:Y:S01]  /*bfc0*/  FMUL.FTZ R131, R131, R170.reuse ;  /* 0x000000aa83837220 */ /* 0x080fe20000410000 */
[----:B------:R-:W-:Y:S01]  /*bfd0*/  FMUL.FTZ R134, R134, R170 ;  /* 0x000000aa86867220 */ /* 0x000fe20000410000 */
[----:B---3--:R-:W-:-:S02]  /*bfe0*/  IMAD.MOV R163, RZ, RZ, -R196 ;  /* 0x000000ffffa37224 */ /* 0x008fc400078e0ac4 */
[-C--:B------:R-:W-:Y:S01]  /*bff0*/  FMUL.FTZ R135, R135, R170.reuse ;  /* 0x000000aa87877220 */ /* 0x080fe20000410000 */
[-C--:B------:R-:W-:Y:S01]  /*c000*/  FMUL.FTZ R138, R138, R170.reuse ;  /* 0x000000aa8a8a7220 */ /* 0x080fe20000410000 */
[-C--:B------:R-:W-:Y:S01]  /*c010*/  FMUL.FTZ R139, R139, R170.reuse ;  /* 0x000000aa8b8b7220 */ /* 0x080fe20000410000 */
[-C--:B------:R-:W-:Y:S01]  /*c020*/  FMUL.FTZ R142, R142, R170.reuse ;  /* 0x000000aa8e8e7220 */ /* 0x080fe20000410000 */
[----:B------:R-:W-:Y:S01]  /*c030*/  ISETP.NE.AND P2, PT, R189, R163, PT ;  /* 0x000000a3bd00720c */ /* 0x000fe20003f45270 */
[-C--:B------:R-:W-:Y:S01]  /*c040*/  FMUL.FTZ R143, R143, R170.reuse ;  /* 0x000000aa8f8f7220 */ /* 0x080fe20000410000 */
[-C--:B------:R-:W-:Y:S01]  /*c050*/  FMUL.FTZ R146, R146, R170.reuse ;  /* 0x000000aa92927220 */ /* 0x080fe20000410000 */
[----:B----4-:R-:W-:Y:S01]  /*c060*/  FADD.FTZ R3, R158, R3 ;  /* 0x000000039e037221 */ /* 0x010fe20000010000 */
[-C--:B------:R-:W-:Y:S01]  /*c070*/  FMUL.FTZ R147, R147, R170.reuse ;  /* 0x000000aa93937220 */ /* 0x080fe20000410000 */
[-C--:B------:R-:W-:Y:S01]  /*c080*/  FMUL.FTZ R150, R150, R170.reuse ;  /* 0x000000aa96967220 */ /* 0x080fe20000410000 */
[----:B------:R-:W-:Y:S01]  /*c090*/  FMUL.FTZ R151, R151, R170 ;  /* 0x000000aa97977220 */ /* 0x000fe20000410000 */
[----:B-----5:R-:W-:-:S02]  /*c0a0*/  FMNMX.FTZ R15, R15, R159, !PT ;  /* 0x0000009f0f0f7209 */ /* 0x020fc40007810000 */
[----:B------:R3:W4:Y:S02]  /*c0b0*/  MUFU.EX2 R159, R166 ;  /* 0x000000a6009f7308 */ /* 0x0007240000000800 */
[----:B------:R-:W-:-:S04]  /*c0c0*/  FSETP.NEU.FTZ.AND P3, PT, R15, -INF , PT ;  /* 0xff8000000f00780b */ /* 0x000fc80003f7d000 */
[----:B------:R-:W-:Y:S01]  /*c0d0*/  FSEL R163, R15, RZ, P3 ;  /* 0x000000ff0fa37208 */ /* 0x000fe20001800000 */
[----:B---3--:R-:W-:-:S04]  /*c0e0*/  @!P2 IMAD R166, R224, 0x40, R190 ;  /* 0x00000040e0a6a824 */ /* 0x008fc800078e02be */
[----:B------:R-:W-:Y:S01]  /*c0f0*/  FADD.FTZ R163, -R163, R223 ;  /* 0x000000dfa3a37221 */ /* 0x000fe20000010100 */
[----:B------:R-:W-:-:S03]  /*c100*/  @!P2 IMAD R166, R166, 0x4, R2 ;  /* 0x00000004a6a6a824 */ /* 0x000fc600078e0202 */
[----:B------:R-:W-:Y:S01]  /*c110*/  FMUL.FTZ R163, R163, R12 ;  /* 0x0000000ca3a37220 */ /* 0x000fe20000410000 */
[----:B----4-:R-:W-:Y:S01]  /*c120*/  FADD.FTZ R3, R159, R3 ;  /* 0x000000039f037221 */ /* 0x010fe20000010000 */
[----:B------:R-:W-:Y:S02]  /*c130*/  @!P2 STS [R166+0x28820], R170 ;  /* 0x028820aaa600a388 */ /* 0x000fe40000000800 */
[----:B------:R-:W3:Y:S01]  /*c140*/  MUFU.EX2 R176, R163 ;  /* 0x000000a300b07308 */ /* 0x000ee20000000800 */
[----:B------:R-:W-:-:S07]  /*c150*/  F2FP.F16.F32.PACK_AB R159, R167, R159 ;  /* 0x0000009fa79f723e */ /* 0x000fce00000000ff */
[----:B------:R-:W-:Y:S01]  /*c160*/  MUFU.EX2 R163, R174 ;  /* 0x000000ae00a37308 */ /* 0x000fe20000000800 */
        /* <DEDUP_REMOVED lines=10> */
[----:B---3--:R-:W-:Y:S01]  /*c210*/  FMUL.FTZ R166, R15, R12 ;  /* 0x0000000c0fa67220 */ /* 0x008fe20000410000 */
[-C--:B------:R-:W-:Y:S01]  /*c220*/  FMUL.FTZ R41, R41, R176.reuse ;  /* 0x000000b029297220 */ /* 0x080fe20000410000 */
[-C--:B------:R-:W-:Y:S01]  /*c230*/  FMUL.FTZ R44, R44, R176.reuse ;  /* 0x000000b02c2c7220 */ /* 0x080fe20000410000 */
[-C--:B------:R-:W-:Y:S01]  /*c240*/  FMUL.FTZ R45, R45, R176.reuse ;  /* 0x000000b02d2d7220 */ /* 0x080fe20000410000 */
[-C--:B------:R-:W-:Y:S01]  /*c250*/  FMUL.FTZ R48, R48, R176.reuse ;  /* 0x000000b030307220 */ /* 0x080fe20000410000 */
[----:B------:R-:W-:Y:S01]  /*c260*/  FSEL R166, R166, RZ, P3 ;  /* 0x000000ffa6a67208 */ /* 0x000fe20001800000 */
[-C--:B------:R-:W-:Y:S01]  /*c270*/  FMUL.FTZ R49, R49, R176.reuse ;  /* 0x000000b031317220 */ /* 0x080fe20000410000 */
[-C--:B------:R-:W-:Y:S01]  /*c280*/  FMUL.FTZ R52, R52, R176.reuse ;  /* 0x000000b034347220 */ /* 0x080fe20000410000 */
[-C--:B------:R-:W-:Y:S01]  /*c290*/  FMUL.FTZ R53, R53, R176.reuse ;  /* 0x000000b035357220 */ /* 0x080fe20000410000 */
[----:B------:R-:W-:Y:S01]  /*c2a0*/  FMUL.FTZ R56, R56, R176 ;  /* 0x000000b038387220 */ /* 0x000fe20000410000 */
[-CC-:B------:R-:W-:Y:S01]  /*c2b0*/  FFMA.FTZ R152, R152, R12.reuse, -R166.reuse ;  /* 0x0000000c98987223 */ /* 0x180fe200000108a6 */
[-CC-:B------:R-:W-:Y:S01]  /*c2c0*/  FFMA.FTZ R232, R232, R12.reuse, -R166.reuse ;  /* 0x0000000ce8e87223 */ /* 0x180fe200000108a6 */
[-CC-:B------:R-:W-:Y:S01]  /*c2d0*/  FFMA.FTZ R156, R156, R12.reuse, -R166.reuse ;  /* 0x0000000c9c9c7223 */ /* 0x180fe200000108a6 */
[-CC-:B------:R-:W-:Y:S01]  /*c2e0*/  FFMA.FTZ R157, R157, R12.reuse, -R166.reuse ;  /* 0x0000000c9d9d7223 */ /* 0x180fe200000108a6 */
[-CC-:B------:R-:W-:Y:S01]  /*c2f0*/  FFMA.FTZ R160, R160, R12.reuse, -R166.reuse ;  /* 0x0000000ca0a07223 */ /* 0x180fe200000108a6 */
[-CC-:B------:R-:W-:Y:S01]  /*c300*/  FFMA.FTZ R161, R161, R12.reuse, -R166.reuse ;  /* 0x0000000ca1a17223 */ /* 0x180fe200000108a6 */
[----:B------:R-:W3:Y:S01]  /*c310*/  MUFU.EX2 R152, R152 ;  /* 0x0000009800987308 */ /* 0x000ee20000000800 */
[-CC-:B------:R-:W-:Y:S01]  /*c320*/  FFMA.FTZ R164, R164, R12.reuse, -R166.reuse ;  /* 0x0000000ca4a47223 */ /* 0x180fe200000108a6 */
[-CC-:B------:R-:W-:Y:S01]  /*c330*/  FFMA.FTZ R165, R165, R12.reuse, -R166.reuse ;  /* 0x0000000ca5a57223 */ /* 0x180fe200000108a6 */
[-CC-:B------:R-:W-:Y:S01]  /*c340*/  FFMA.FTZ R168, R168, R12.reuse, -R166.reuse ;  /* 0x0000000ca8a87223 */ /* 0x180fe200000108a6 */
[-CC-:B------:R-:W-:Y:S01]  /*c350*/  FFMA.FTZ R169, R169, R12.reuse, -R166.reuse ;  /* 0x0000000ca9a97223 */ /* 0x180fe200000108a6 */
[-CC-:B------:R-:W-:Y:S01]  /*c360*/  FFMA.FTZ R172, R172, R12.reuse, -R166.reuse ;  /* 0x0000000cacac7223 */ /* 0x180fe200000108a6 */
[-CC-:B------:R-:W-:Y:S01]  /*c370*/  FFMA.FTZ R173, R173, R12.reuse, -R166.reuse ;  /* 0x0000000cadad7223 */ /* 0x180fe200000108a6 */
[-CC-:B------:R-:W-:Y:S01]  /*c380*/  FFMA.FTZ R154, R154, R12.reuse, -R166.reuse ;  /* 0x0000000c9a9a7223 */ /* 0x180fe200000108a6 */
[----:B------:R-:W4:Y:S01]  /*c390*/  MUFU.EX2 R232, R232 ;  /* 0x000000e800e87308 */ /* 0x000f220000000800 */
[-CC-:B------:R-:W-:Y:S01]  /*c3a0*/  FFMA.FTZ R177, R177, R12.reuse, -R166.reuse ;  /* 0x0000000cb1b17223 */ /* 0x180fe200000108a6 */
[-CC-:B------:R-:W-:Y:S01]  /*c3b0*/  FFMA.FTZ R180, R180, R12.reuse, -R166.reuse ;  /* 0x0000000cb4b47223 */ /* 0x180fe200000108a6 */
[----:B------:R-:W-:Y:S01]  /*c3c0*/  FFMA.FTZ R166, R181, R12, -R166 ;  /* 0x0000000cb5a67223 */ /* 0x000fe200000108a6 */
[-C--:B------:R-:W-:Y:S01]  /*c3d0*/  FMUL.FTZ R57, R57, R176.reuse ;  /* 0x000000b039397220 */ /* 0x080fe20000410000 */
[-C--:B------:R-:W-:Y:S01]  /*c3e0*/  FMUL.FTZ R60, R60, R176.reuse ;  /* 0x000000b03c3c7220 */ /* 0x080fe20000410000 */
[-C--:B------:R-:W-:Y:S01]  /*c3f0*/  FMUL.FTZ R61, R61, R176.reuse ;  /* 0x000000b03d3d7220 */ /* 0x080fe20000410000 */
[-C--:B------:R-:W-:Y:S01]  /*c400*/  FMUL.FTZ R64, R64, R176.reuse ;  /* 0x000000b040407220 */ /* 0x080fe20000410000 */
[----:B------:R-:W5:Y:S01]  /*c410*/  MUFU.EX2 R156, R156 ;  /* 0x0000009c009c7308 */ /* 0x000f620000000800 */
        /* <DEDUP_REMOVED lines=17> */
[----:B---3--:R-:W-:Y:S01]  /*c530*/  FFMA.FTZ R158, R176, R0, R152 ;  /* 0x00000000b09e7223 */ /* 0x008fe20000010098 */
[----:B------:R-:W-:Y:S01]  /*c540*/  FADD.FTZ R0, R167, R3 ;  /* 0x00000003a7007221 */ /* 0x000fe20000010000 */
[C---:B----4-:R-:W-:Y:S01]  /*c550*/  F2FP.F16.F32.PACK_AB R152, R232.reuse, R152 ;  /* 0x00000098e898723e */ /* 0x050fe200000000ff */
[-C--:B------:R-:W-:Y:S01]  /*c560*/  FMUL.FTZ R93, R93, R176.reuse ;  /* 0x000000b05d5d7220 */ /* 0x080fe20000410000 */
[----:B------:R-:W-:Y:S01]  /*c570*/  FADD.FTZ R158, R232, R158 ;  /* 0x0000009ee89e7221 */ /* 0x000fe20000010000 */
[-C--:B------:R-:W-:Y:S01]  /*c580*/  FMUL.FTZ R96, R96, R176.reuse ;  /* 0x000000b060607220 */ /* 0x080fe20000410000 */
[----:B------:R-:W0:Y:S01]  /*c590*/  MUFU.EX2 R161, R161 ;  /* 0x000000a100a17308 */ /* 0x000e220000000800 */
[-C--:B------:R-:W-:Y:S01]  /*c5a0*/  FMUL.FTZ R97, R97, R176.reuse ;  /* 0x000000b061617220 */ /* 0x080fe20000410000 */
[----:B-----5:R-:W-:Y:S01]  /*c5b0*/  FADD.FTZ R158, R156, R158 ;  /* 0x0000009e9c9e7221 */ /* 0x020fe20000010000 */
[-C--:B------:R-:W-:Y:S01]  /*c5c0*/  FMUL.FTZ R100, R100, R176.reuse ;  /* 0x000000b064647220 */ /* 0x080fe20000410000 */
[-C--:B------:R-:W-:Y:S01]  /*c5d0*/  FMUL.FTZ R101, R101, R176.reuse ;  /* 0x000000b065657220 */ /* 0x080fe20000410000 */
[-C--:B------:R-:W-:Y:S01]  /*c5e0*/  FMUL.FTZ R104, R104, R176.reuse ;  /* 0x000000b068687220 */ /* 0x080fe20000410000 */
[----:B-1----:R-:W-:Y:S01]  /*c5f0*/  FADD.FTZ R158, R174, R158 ;  /* 0x0000009eae9e7221 */ /* 0x002fe20000010000 */
[-C--:B------:R-:W-:Y:S01]  /*c600*/  FMUL.FTZ R105, R105, R176.reuse ;  /* 0x000000b069697220 */ /* 0x080fe20000410000 */
[----:B------:R-:W1:Y:S01]  /*c610*/  MUFU.EX2 R164, R164 ;  /* 0x000000a400a47308 */ /* 0x000e620000000800 */
[-C--:B------:R-:W-:Y:S01]  /*c620*/  FMUL.FTZ R108, R108, R176.reuse ;  /* 0x000000b06c6c7220 */ /* 0x080fe20000410000 */
[----:B--2---:R-:W-:Y:S01]  /*c630*/  FADD.FTZ R158, R160, R158 ;  /* 0x0000009ea09e7221 */ /* 0x004fe20000010000 */
        /* <DEDUP_REMOVED lines=25> */
[----:B------:R-:W-:-:S04]  /*c7d0*/  FMUL.FTZ R149, R149, R176 ;  /* 0x000000b095957220 */ /* 0x000fc80000410000 */
[----:B------:R-:W3:Y:S08]  /*c7e0*/  MUFU.EX2 R162, R172 ;  /* 0x000000ac00a27308 */ /* 0x000ef00000000800 */
[----:B------:R4:W-:Y:S08]  /*c7f0*/  MUFU.EX2 R3, R154 ;  /* 0x0000009a00037308 */ /* 0x0009f00000000800 */
[----:B------:R-:W5:Y:S01]  /*c800*/  MUFU.EX2 R173, R173 ;  /* 0x000000ad00ad7308 */ /* 0x000f620000000800 */
[----:B----4-:R-:W-:Y:S01]  /*c810*/  F2FP.F16.F32.PACK_AB R154, R174, R156 ;  /* 0x0000009cae9a723e */ /* 0x010fe200000000ff */
[----:B------:R-:W-:Y:S01]  /*c820*/  BAR.SYNC.DEFER_BLOCKING 0xf, 0x100 ;  /* 0x03c4000000007b1d */ /* 0x000fe20000010000 */
[----:B------:R-:W-:Y:S01]  /*c830*/  F2FP.F16.F32.PACK_AB R156, R161, R160 ;  /* 0x000000a0a19c723e */ /* 0x000fe200000000ff */
[C---:B--2---:R-:W-:Y:S01]  /*c840*/  FADD.FTZ R160, R165.reuse, R158 ;  /* 0x0000009ea5a07221 */ /* 0x044fe20000010000 */
[----:B------:R-:W-:Y:S01]  /*c850*/  F2FP.F16.F32.PACK_AB R158, R165, R164 ;  /* 0x000000a4a59e723e */ /* 0x000fe200000000ff */
[----:B------:R-:W-:Y:S01]  /*c860*/  FADD.FTZ R164, R225, R0 ;  /* 0x00000000e1a47221 */ /* 0x000fe20000010000 */
[C---:B------:R-:W-:Y:S01]  /*c870*/  F2FP.F16.F32.PACK_AB R161, R171.reuse, R225 ;  /* 0x000000e1aba1723e */ /* 0x040fe200000000ff */
[----:B0-----:R-:W-:Y:S01]  /*c880*/  FADD.FTZ R160, R168, R160 ;  /* 0x000000a0a8a07221 */ /* 0x001fe20000010000 */
[----:B------:R-:W0:Y:S01]  /*c890*/  MUFU.EX2 R177, R177 ;  /* 0x000000b100b17308 */ /* 0x000e220000000800 */
[----:B------:R-:W-:-:S02]  /*c8a0*/  FADD.FTZ R164, R171, R164 ;  /* 0x000000a4aba47221 */ /* 0x000fc40000010000 */
[C---:B-1----:R-:W-:Y:S01]  /*c8b0*/  FADD.FTZ R0, R169.reuse, R160 ;  /* 0x000000a0a9007221 */ /* 0x042fe20000010000 */
[----:B------:R-:W-:Y:S01]  /*c8c0*/  F2FP.F16.F32.PACK_AB R160, R169, R168 ;  /* 0x000000a8a9a0723e */ /* 0x000fe200000000ff */
[----:B------:R-:W-:Y:S01]  /*c8d0*/  FADD.FTZ R164, R163, R164 ;  /* 0x000000a4a3a47221 */ /* 0x000fe20000010000 */
[C---:B------:R-:W-:Y:S01]  /*c8e0*/  F2FP.F16.F32.PACK_AB R163, R175.reuse, R163 ;  /* 0x000000a3afa3723e */ /* 0x040fe200000000ff */
[----:B---3--:R-:W-:Y:S01]  /*c8f0*/  FADD.FTZ R0, R162, R0 ;  /* 0x00000000a2007221 */ /* 0x008fe20000010000 */
[----:B------:R-:W1:Y:S01]  /*c900*/  MUFU.EX2 R180, R180 ;  /* 0x000000b400b47308 */ /* 0x000e620000000800 */
[----:B------:R-:W-:Y:S01]  /*c910*/  FADD.FTZ R165, R175, R164 ;  /* 0x000000a4afa57221 */ /* 0x000fe20000010000 */
[C---:B-----5:R-:W-:Y:S01]  /*c920*/  F2FP.F16.F32.PACK_AB R162, R173.reuse, R162 ;  /* 0x000000a2ada2723e */ /* 0x060fe200000000ff */
[----:B------:R-:W-:Y:S02]  /*c930*/  FADD.FTZ R0, R173, R0 ;  /* 0x00000000ad007221 */ /* 0x000fe40000010000 */
[----:B------:R-:W-:Y:S01]  /*c940*/  FADD.FTZ R168, R178, R165 ;  /* 0x000000a5b2a87221 */ /* 0x000fe20000010000 */
[----:B------:R-:W-:Y:S01]  /*c950*/  F2FP.F16.F32.PACK_AB R165, R179, R178 ;  /* 0x000000b2b3a5723e */ /* 0x000fe200000000ff */
[----:B------:R-:W-:Y:S01]  /*c960*/  FADD.FTZ R0, R3, R0 ;  /* 0x0000000003007221 */ /* 0x000fe20000010000 */
[----:B------:R-:W2:Y:S01]  /*c970*/  MUFU.EX2 R166, R166 ;  /* 0x000000a600a67308 */ /* 0x000ea20000000800 */
[----:B0-----:R-:W-:Y:S01]  /*c980*/  F2FP.F16.F32.PACK_AB R164, R177, R3 ;  /* 0x00000003b1a4723e */ /* 0x001fe200000000ff */
[----:B------:R-:W-:Y:S01]  /*c990*/  FADD.FTZ R3, R179, R168 ;  /* 0x000000a8b3037221 */ /* 0x000fe20000010000 */
[----:B------:R-:W-:Y:S01]  /*c9a0*/  FADD.FTZ R169, R177, R0 ;  /* 0x00000000b1a97221 */ /* 0x000fe20000010000 */
[----:B------:R0:W-:Y:S02]  /*c9b0*/  STSM.16.M88.4 [R197+0x26800], R152 ;  /* 0x02680098c5007844 */ /* 0x0001e40000000200 */
[----:B------:R-:W-:-:S02]  /*c9c0*/  FADD.FTZ R168, R182, R3 ;  /* 0x00000003b6a87221 */ /* 0x000fc40000010000 */
[----:B------:R-:W3:Y:S01]  /*c9d0*/  MUFU.EX2 R167, R183 ;  /* 0x000000b700a77308 */ /* 0x000ee20000000800 */
[----:B-1----:R-:W-:Y:S01]  /*c9e0*/  FADD.FTZ R169, R180, R169 ;  /* 0x000000a9b4a97221 */ /* 0x002fe20000010000 */
[----:B------:R0:W-:Y:S04]  /*c9f0*/  STSM.16.M88.4 [R198], R156 ;  /* 0x0000009cc6007844 */ /* 0x0001e80000000200 */
[----:B------:R0:W-:Y:S01]  /*ca00*/  STSM.16.M88.4 [R200], R160 ;  /* 0x000000a0c8007844 */ /* 0x0001e20000000200 */
[C---:B--2---:R-:W-:Y:S01]  /*ca10*/  FADD.FTZ R0, R166.reuse, R169 ;  /* 0x000000a9a6007221 */ /* 0x044fe20000010000 */
[----:B------:R-:W-:Y:S01]  /*ca20*/  F2FP.F16.F32.PACK_AB R166, R166, R180 ;  /* 0x000000b4a6a6723e */ /* 0x000fe200000000ff */
[C---:B---3--:R-:W-:Y:S01]  /*ca30*/  FADD.FTZ R3, R167.reuse, R168 ;  /* 0x000000a8a7037221 */ /* 0x048fe20000010000 */
[----:B------:R-:W-:-:S05]  /*ca40*/  F2FP.F16.F32.PACK_AB R167, R167, R182 ;  /* 0x000000b6a7a7723e */ /* 0x000fca00000000ff */
[----:B------:R0:W-:Y:S01]  /*ca50*/  STSM.16.M88.4 [R199], R164 ;  /* 0x000000a4c7007844 */ /* 0x0001e20000000200 */
[----:B------:R-:W-:Y:S05]  /*ca60*/  @!P0 BRA `(.L_x_4828) ;  /* 0x0000000000048947 */ /* 0x000fea0003800000 */
[----:B------:R-:W-:Y:S01]  /*ca70*/  BPT.TRAP 0x1 ;  /* 0x000000040000795c */ /* 0x000fe20000300000 */
.L_x_4828:
[----:B------:R1:W2:Y:S01]  /*ca80*/  SYNCS.PHASECHK.TRANS64.TRYWAIT P2, [R214+URZ+0x28c50], R219 ;  /* 0x028c50dbd60075a7 */ /* 0x0002a2000804017f */
[----:B------:R-:W-:Y:S05]  /*ca90*/  @!P0 BRA `(.L_x_4829) ;  /* 0x0000000000048947 */ /* 0x000fea0003800000 */
[----:B------:R-:W-:Y:S01]  /*caa0*/  BPT.TRAP 0x1 ;  /* 0x000000040000795c */ /* 0x000fe20000300000 */
.L_x_4829:
[----:B------:R-:W-:Y:S04]  /*cab0*/  BSSY B2, `(.L_x_4830) ;  /* 0x0000004000027945 */ /* 0x000fe80003800000 */
[----:B--2---:R-:W-:Y:S05]  /*cac0*/  @P2 BRA `(.L_x_4831) ;  /* 0x0000000000082947 */ /* 0x004fea0003800000 */
[----:B------:R-:W2:Y:S02]  /*cad0*/  SYNCS.PHASECHK.TRANS64.TRYWAIT P2, [R214+URZ+0x28c50], R219 ;  /* 0x028c50dbd60075a7 */ /* 0x000ea4000804017f */
[----:B--2---:R-:W-:Y:S05]  /*cae0*/  @!P2 BRA `(.L_x_4832) ;  /* 0x000000f00034a947 */ /* 0x004fea0003800000 */
.L_x_4831:
[----:B------:R-:W-:Y:S05]  /*caf0*/  BSYNC B2 ;  /* 0x0000000000027941 */ /* 0x000fea0003800000 */
.L_x_4830:
[----:B------:R-:W-:Y:S01]  /*cb00*/  IMAD R168, R18, 0x1000, R13 ;  /* 0x0000100012a87824 */ /* 0x000fe200078e020d */
[----:B------:R-:W-:Y:S01]  /*cb10*/  WARPGROUP.ARRIVE ;  /* 0x00000000000079c5 */ /* 0x000fe20000000000 */
[----:B------:R-:W-:Y:S01]  /*cb20*/  IMAD.MOV.U32 R169, RZ, RZ, 0x40000040 ;  /* 0x40000040ffa97424 */ /* 0x000fe200078e00ff */
[C---:B------:R-:W-:Y:S01]  /*cb30*/  ISETP.GT.AND P2, PT, R213.reuse, R21, PT ;  /* 0x00000015d500720c */ /* 0x040fe20003f44270 */
[----:B-12---:R-:W-:Y:S01]  /*cb40*/  @!P1 VIADD R214, R214, 0x28c60 ;  /* 0x00028c60d6d69836 */ /* 0x006fe20000000000 */
        /* <DEDUP_REMOVED lines=43> */
.L_x_4822:
[----:B------:R-:W-:Y:S05]  /*ce00*/  BSYNC B0 ;  /* 0x0000000000007941 */ /* 0x000fea0003800000 */
.L_x_4821:
[----:B------:R-:W-:Y:S01]  /*ce10*/  ISETP.GE.AND P2, PT, R213, RZ, PT ;  /* 0x000000ffd500720c */ /* 0x000fe20003f46270 */
[----:B------:R-:W-:-:S12]  /*ce20*/  BSSY B0, `(.L_x_4834) ;  /* 0x00001a2000007945 */ /* 0x000fd80003800000 */
[----:B------:R-:W-:Y:S05]  /*ce30*/  @!P2 BRA `(.L_x_4835) ;  /* 0x000000180080a947 */ /* 0x000fea0003800000 */
[----:B------:R-:W-:Y:S02]  /*ce40*/  IMAD.MOV.U32 R194, RZ, RZ, R14 ;  /* 0x000000ffffc27224 */ /* 0x000fe400078e000e */
[----:B------:R-:W-:Y:S02]  /*ce50*/  IMAD.MOV.U32 R219, RZ, RZ, R15 ;  /* 0x000000ffffdb7224 */ /* 0x000fe400078e000f */
[----:B0-----:R-:W-:-:S07]  /*ce60*/  IMAD.MOV.U32 R214, RZ, RZ, R18 ;  /* 0x000000ffffd67224 */ /* 0x001fce00078e0012 */
.L_x_4846:
[----:B------:R-:W-:-:S05]  /*ce70*/  VIADD R18, R214, 0x1 ;  /* 0x00000001d6127836 */ /* 0x000fca0000000000 */
[----:B------:R-:W-:-:S04]  /*ce80*/  ISETP.NE.AND P2, PT, R18, 0x2, PT ;  /* 0x000000021200780c */ /* 0x000fc80003f45270 */
[----:B------:R-:W-:Y:S02]  /*ce90*/  SEL R12, RZ, 0x1, P2 ;  /* 0x00000001ff0c7807 */ /* 0x000fe40001000000 */
[----:B------:R-:W-:Y:S02]  /*cea0*/  SEL R18, R18, RZ, P2 ;  /* 0x000000ff12127207 */ /* 0x000fe40001000000 */
[----:B------:R-:W-:Y:S01]  /*ceb0*/  LOP3.LUT R19, R19, R12, RZ, 0x3c, !PT ;  /* 0x0000000c13137212 */ /* 0x000fe200078e3cff */
[----:B-1----:R-:W-:Y:S06]  /*cec0*/  @!P0 BRA `(.L_x_4836) ;  /* 0x0000000000048947 */ /* 0x002fec0003800000 */
[----:B------:R-:W-:Y:S01]  /*ced0*/  BPT.TRAP 0x1 ;  /* 0x000000040000795c */ /* 0x000fe20000300000 */
.L_x_4836:
[----:B------:R-:W-:Y:S01]  /*cee0*/  IMAD R21, R18, 0x8, R2 ;  /* 0x0000000812157824 */ /* 0x000fe200078e0202 */
[----:B------:R-:W-:-:S04]  /*cef0*/  SHF.L.U32 R193, R19, 0x1f, RZ ;  /* 0x0000001f13c17819 */ /* 0x000fc800000006ff */
[----:B------:R0:W1:Y:S01]  /*cf00*/  SYNCS.PHASECHK.TRANS64.TRYWAIT P2, [R21+URZ+0x28c30], R193 ;  /* 0x028c30c1150075a7 */ /* 0x000062000804017f */
[----:B------:R-:W-:Y:S05]  /*cf10*/  @!P0 BRA `(.L_x_4837) ;  /* 0x0000000000048947 */ /* 0x000fea0003800000 */
[----:B------:R-:W-:Y:S01]  /*cf20*/  BPT.TRAP 0x1 ;  /* 0x000000040000795c */ /* 0x000fe20000300000 */
.L_x_4837:
[----:B------:R-:W-:Y:S01]  /*cf30*/  BSSY B1, `(.L_x_4838) ;  /* 0x0000006000017945 */ /* 0x000fe20003800000 */
[----:B------:R-:W-:Y:S02]  /*cf40*/  IMAD R154, R18, 0x200, R20 ;  /* 0x00000200129a7824 */ /* 0x000fe400078e0214 */
[----:B------:R-:W-:Y:S01]  /*cf50*/  IMAD.MOV.U32 R155, RZ, RZ, 0x40000040 ;  /* 0x40000040ff9b7424 */ /* 0x000fe200078e00ff */
[----:B-1----:R-:W-:Y:S06]  /*cf60*/  @P2 BRA `(.L_x_4839) ;  /* 0x0000000000082947 */ /* 0x002fec0003800000 */
[----:B------:R-:W1:Y:S02]  /*cf70*/  SYNCS.PHASECHK.TRANS64.TRYWAIT P2, [R21+URZ+0x28c30], R193 ;  /* 0x028c30c1150075a7 */ /* 0x000e64000804017f */
[----:B-1----:R-:W-:Y:S05]  /*cf80*/  @!P2 BRA `(.L_x_4840) ;  /* 0x000000ec0020a947 */ /* 0x002fea0003800000 */
.L_x_4839:
[----:B------:R-:W-:Y:S05]  /*cf90*/  BSYNC B1 ;  /* 0x0000000000017941 */ /* 0x000fea0003800000 */
.L_x_4838:
        /* <DEDUP_REMOVED lines=19> */
[----:B------:R-:W-:Y:S02]  /*d0d0*/  R2UR UR15, R15 ;  /* 0x000000000f0f72ca */ /* 0x000fe400000e0000 */
        /* <DEDUP_REMOVED lines=31> */
[----:B--2---:R-:W-:Y:S01]  /*d2d0*/  FMNMX.FTZ R14, R12, R14, !PT ;  /* 0x0000000e0c0e7209 */ /* 0x004fe20007810000 */
[----:B------:R-:W-:-:S04]  /*d2e0*/  IMAD.U32 R12, RZ, RZ, UR36 ;  /* 0x00000024ff0c7e24 */ /* 0x000fc8000f8e00ff */
[----:B------:R-:W2:Y:S02]  /*d2f0*/  SHFL.BFLY PT, R15, R14, 0x1, 0x1f ;  /* 0x0c201f000e0f7f89 */ /* 0x000ea400000e0000 */
[----:B--2---:R-:W-:-:S05]  /*d300*/  FMNMX.FTZ R15, R14, R15, !PT ;  /* 0x0000000f0e0f7209 */ /* 0x004fca0007810000 */
        /* <DEDUP_REMOVED lines=20> */
[----:B------:R-:W2:Y:S04]  /*d450*/  MUFU.EX2 R168, R223 ;  /* 0x000000df00a87308 */ /* 0x000ea80000000800 */
[----:B------:R-:W-:-:S04]  /*d460*/  @!P1 PRMT R14, RZ, 0x654, R14 ;  /* 0x00000654ff0e9816 */ /* 0x000fc8000000000e */
[----:B------:R3:W-:Y:S01]  /*d470*/  @!P1 SYNCS.ARRIVE.TRANS64.RED.A1T0 RZ, [R14+URZ], RZ ;  /* 0x000000ff0eff99a7 */ /* 0x0007e2000810043f */
[----:B------:R-:W4:Y:S01]  /*d480*/  MUFU.EX2 R152, R152 ;  /* 0x0000009800987308 */ /* 0x000f220000000800 */
[----:B---3--:R-:W-:-:S07]  /*d490*/  IMAD.MOV R14, RZ, RZ, -R196 ;  /* 0x000000ffff0e7224 */ /* 0x008fce00078e0ac4 */
[----:B------:R-:W3:Y:S01]  /*d4a0*/  MUFU.EX2 R153, R153 ;  /* 0x0000009900997308 */ /* 0x000ee20000000800 */
[-C--:B--2---:R-:W-:Y:S01]  /*d4b0*/  FMUL.FTZ R24, R24, R168.reuse ;  /* 0x000000a818187220 */ /* 0x084fe20000410000 */
[-C--:B------:R-:W-:Y:S01]  /*d4c0*/  FMUL.FTZ R25, R25, R168.reuse ;  /* 0x000000a819197220 */ /* 0x080fe20000410000 */
[----:B------:R-:W-:Y:S01]  /*d4d0*/  FMUL.FTZ R28, R28, R168 ;  /* 0x000000a81c1c7220 */ /* 0x000fe20000410000 */
[----:B------:R-:W-:Y:S01]  /*d4e0*/  ISETP.NE.AND P2, PT, R189, R14, PT ;  /* 0x0000000ebd00720c */ /* 0x000fe20003f45270 */
[----:B------:R-:W-:Y:S01]  /*d4f0*/  FMUL.FTZ R29, R29, R168 ;  /* 0x000000a81d1d7220 */ /* 0x000fe20000410000 */
[----:B------:R-:W-:Y:S01]  /*d500*/  FMNMX.FTZ R14, R154, R194, !PT ;  /* 0x000000c29a0e7209 */ /* 0x000fe20007810000 */
[-C--:B------:R-:W-:Y:S01]  /*d510*/  FMUL.FTZ R32, R32, R168.reuse ;  /* 0x000000a820207220 */ /* 0x080fe20000410000 */
[----:B------:R-:W-:Y:S01]  /*d520*/  FMUL.FTZ R33, R33, R168 ;  /* 0x000000a821217220 */ /* 0x000fe20000410000 */
[----:B----4-:R-:W-:Y:S01]  /*d530*/  FFMA.FTZ R0, R168, R0, R152 ;  /* 0x00000000a8007223 */ /* 0x010fe20000010098 */
[----:B------:R-:W-:Y:S01]  /*d540*/  FMNMX.FTZ R14, R155, R14, !PT ;  /* 0x0000000e9b0e7209 */ /* 0x000fe20007810000 */
[-C--:B------:R-:W-:Y:S01]  /*d550*/  FMUL.FTZ R36, R36, R168.reuse ;  /* 0x000000a824247220 */ /* 0x080fe20000410000 */
[-C--:B------:R-:W-:Y:S01]  /*d560*/  FMUL.FTZ R37, R37, R168.reuse ;  /* 0x000000a825257220 */ /* 0x080fe20000410000 */
[----:B------:R-:W-:Y:S01]  /*d570*/  FMUL.FTZ R40, R40, R168 ;  /* 0x000000a828287220 */ /* 0x000fe20000410000 */
[----:B------:R-:W-:Y:S01]  /*d580*/  FMNMX.FTZ R14, R158, R14, !PT ;  /* 0x0000000e9e0e7209 */ /* 0x000fe20007810000 */
[-C--:B------:R-:W-:Y:S01]  /*d590*/  FMUL.FTZ R41, R41, R168.reuse ;  /* 0x000000a829297220 */ /* 0x080fe20000410000 */
[----:B------:R-:W-:Y:S01]  /*d5a0*/  FMUL.FTZ R44, R44, R168 ;  /* 0x000000a82c2c7220 */ /* 0x000fe20000410000 */
[----:B---3--:R-:W-:Y:S01]  /*d5b0*/  FADD.FTZ R0, R153, R0 ;  /* 0x0000000099007221 */ /* 0x008fe20000010000 */
[----:B------:R-:W-:Y:S01]  /*d5c0*/  FMNMX.FTZ R14, R159, R14, !PT ;  /* 0x0000000e9f0e7209 */ /* 0x000fe20007810000 */
[----:B------:R-:W-:Y:S01]  /*d5d0*/  FMUL.FTZ R45, R45, R168 ;  /* 0x000000a82d2d7220 */ /* 0x000fe20000410000 */
[----:B------:R-:W-:Y:S01]  /*d5e0*/  F2FP.F16.F32.PACK_AB R152, R153, R152 ;  /* 0x000000989998723e */ /* 0x000fe200000000ff */
[----:B------:R-:W-:Y:S01]  /*d5f0*/  @!P2 IMAD R153, R214, 0x40, R190 ;  /* 0x00000040d699a824 */ /* 0x000fe200078e02be */
[----:B------:R-:W-:Y:S01]  /*d600*/  FMNMX.FTZ R14, R162, R14, !PT ;  /* 0x0000000ea20e7209 */ /* 0x000fe20007810000 */
[-C--:B------:R-:W-:Y:S01]  /*d610*/  FMUL.FTZ R48, R48, R168.reuse ;  /* 0x000000a830307220 */ /* 0x080fe20000410000 */
[----:B------:R-:W-:Y:S01]  /*d620*/  FMUL.FTZ R49, R49, R168 ;  /* 0x000000a831317220 */ /* 0x000fe20000410000 */
        /* <DEDUP_REMOVED lines=63> */
[----:B------:R-:W2:Y:S03]  /*da20*/  MUFU.EX2 R156, R156 ;  /* 0x0000009c009c7308 */ /* 0x000ea60000000800 */
[----:B------:R-:W3:Y:S05]  /*da30*/  SHFL.BFLY PT, R168, R14, 0x2, 0x1f ;  /* 0x0c401f000ea87f89 */ /* 0x000eea00000e0000 */
[----:B------:R-:W4:Y:S08]  /*da40*/  MUFU.EX2 R157, R157 ;  /* 0x0000009d009d7308 */ /* 0x000f300000000800 */
[----:B------:R-:W5:Y:S01]  /*da50*/  MUFU.EX2 R160, R160 ;  /* 0x000000a000a07308 */ /* 0x000f620000000800 */
[----:B--2---:R-:W-:-:S07]  /*da60*/  FADD.FTZ R0, R156, R0 ;  /* 0x000000009c007221 */ /* 0x004fce0000010000 */
[----:B------:R-:W2:Y:S01]  /*da70*/  MUFU.EX2 R161, R161 ;  /* 0x000000a100a17308 */ /* 0x000ea20000000800 */
[----:B----4-:R-:W-:Y:S01]  /*da80*/  FADD.FTZ R0, R157, R0 ;  /* 0x000000009d007221 */ /* 0x010fe20000010000 */
[----:B---3--:R-:W-:-:S05]  /*da90*/  FMNMX.FTZ R14, R14, R168, !PT ;  /* 0x000000a80e0e7209 */ /* 0x008fca0007810000 */
[----:B------:R-:W3:Y:S01]  /*daa0*/  SHFL.BFLY PT, R168, R14, 0x1, 0x1f ;  /* 0x0c201f000ea87f89 */ /* 0x000ee200000e0000 */
[----:B------:R-:W4:Y:S01]  /*dab0*/  MUFU.EX2 R164, R164 ;  /* 0x000000a400a47308 */ /* 0x000f220000000800 */
[----:B-----5:R-:W-:-:S07]  /*dac0*/  FADD.FTZ R0, R160, R0 ;  /* 0x00000000a0007221 */ /* 0x020fce0000010000 */
[----:B------:R-:W5:Y:S01]  /*dad0*/  MUFU.EX2 R165, R165 ;  /* 0x000000a500a57308 */ /* 0x000f620000000800 */
[----:B--2---:R-:W-:-:S07]  /*dae0*/  FADD.FTZ R0, R161, R0 ;  /* 0x00000000a1007221 */ /* 0x004fce0000010000 */
[----:B------:R-:W2:Y:S01]  /*daf0*/  MUFU.EX2 R219, R219 ;  /* 0x000000db00db7308 */ /* 0x000ea20000000800 */
[----:B----4-:R-:W-:Y:S01]  /*db00*/  FADD.FTZ R0, R164, R0 ;  /* 0x00000000a4007221 */ /* 0x010fe20000010000 */
[----:B---3--:R-:W-:-:S06]  /*db10*/  FMNMX.FTZ R14, R14, R168, !PT ;  /* 0x000000a80e0e7209 */ /* 0x008fcc0007810000 */
[----:B------:R-:W-:Y:S01]  /*db20*/  MUFU.EX2 R169, R169 ;  /* 0x000000a900a97308 */ /* 0x000fe20000000800 */
[----:B-----5:R-:W-:Y:S01]  /*db30*/  FADD.FTZ R0, R165, R0 ;  /* 0x00000000a5007221 */ /* 0x020fe20000010000 */
[----:B------:R-:W-:-:S04]  /*db40*/  FADD.FTZ R168, -R14, R194 ;  /* 0x000000c20ea87221 */ /* 0x000fc80000010100 */
[----:B------:R-:W-:Y:S02]  /*db50*/  FMUL.FTZ R168, R168, R12 ;  /* 0x0000000ca8a87220 */ /* 0x000fe40000410000 */
[----:B------:R-:W-:Y:S01]  /*db60*/  MUFU.EX2 R172, R172 ;  /* 0x000000ac00ac7308 */ /* 0x000fe20000000800 */
[----:B--2---:R-:W-:-:S07]  /*db70*/  FADD.FTZ R0, R219, R0 ;  /* 0x00000000db007221 */ /* 0x004fce0000010000 */
[----:B------:R-:W2:Y:S08]  /*db80*/  MUFU.EX2 R168, R168 ;  /* 0x000000a800a87308 */ /* 0x000eb00000000800 */
[----:B------:R-:W3:Y:S08]  /*db90*/  MUFU.EX2 R173, R173 ;  /* 0x000000ad00ad7308 */ /* 0x000ef00000000800 */
[----:B------:R-:W-:Y:S01]  /*dba0*/  MUFU.EX2 R176, R176 ;  /* 0x000000b000b07308 */ /* 0x000fe20000000800 */
        /* <DEDUP_REMOVED lines=10> */
[----:B--2---:R-:W-:Y:S01]  /*dc50*/  FMUL.FTZ R153, R14, R12 ;  /* 0x0000000c0e997220 */ /* 0x004fe20000410000 */
        /* <DEDUP_REMOVED lines=37> */
[----:B------:R-:W-:Y:S01]  /*deb0*/  FADD.FTZ R157, R169, R0 ;  /* 0x00000000a99d7221 */ /* 0x000fe20000010000 */
[----:B------:R-:W-:Y:S01]  /*dec0*/  F2FP.F16.F32.PACK_AB R156, R161, R160 ;  /* 0x000000a0a19c723e */ /* 0x000fe200000000ff */
[-C--:B------:R-:W-:Y:S01]  /*ded0*/  FMUL.FTZ R75, R75, R168.reuse ;  /* 0x000000a84b4b7220 */ /* 0x080fe20000410000 */
[----:B------:R-:W-:Y:S01]  /*dee0*/  F2FP.F16.F32.PACK_AB R160, R169, R219 ;  /* 0x000000dba9a0723e */ /* 0x000fe200000000ff */
[----:B------:R-:W-:Y:S01]  /*def0*/  FADD.FTZ R0, R172, R157 ;  /* 0x0000009dac007221 */ /* 0x000fe20000010000 */
[-C--:B------:R-:W-:Y:S01]  /*df00*/  FMUL.FTZ R78, R78, R168.reuse ;  /* 0x000000a84e4e7220 */ /* 0x080fe20000410000 */
[----:B------:R2:W5:Y:S01]  /*df10*/  MUFU.EX2 R181, R158 ;  /* 0x0000009e00b57308 */ /* 0x0005620000000800 */
[-C--:B------:R-:W-:Y:S01]  /*df20*/  FMUL.FTZ R79, R79, R168.reuse ;  /* 0x000000a84f4f7220 */ /* 0x080fe20000410000 */
[----:B---3--:R-:W-:Y:S01]  /*df30*/  FADD.FTZ R157, R173, R0 ;  /* 0x00000000ad9d7221 */ /* 0x008fe20000010000 */
[----:B----4-:R-:W-:Y:S01]  /*df40*/  FFMA.FTZ R0, R168, R3, R153 ;  /* 0x00000003a8007223 */ /* 0x010fe20000010099 */
[----:B------:R-:W-:Y:S01]  /*df50*/  F2FP.F16.F32.PACK_AB R153, R155, R153 ;  /* 0x000000999b99723e */ /* 0x000fe200000000ff */
[-C--:B------:R-:W-:Y:S01]  /*df60*/  FMUL.FTZ R82, R82, R168.reuse ;  /* 0x000000a852527220 */ /* 0x080fe20000410000 */
[----:B------:R-:W-:Y:S01]  /*df70*/  FMUL.FTZ R83, R83, R168 ;  /* 0x000000a853537220 */ /* 0x000fe20000410000 */
[----:B------:R-:W-:Y:S01]  /*df80*/  FADD.FTZ R0, R155, R0 ;  /* 0x000000009b007221 */ /* 0x000fe20000010000 */
[----:B------:R-:W3:Y:S01]  /*df90*/  MUFU.EX2 R180, R180 ;  /* 0x000000b400b47308 */ /* 0x000ee20000000800 */
[----:B--2---:R-:W-:Y:S01]  /*dfa0*/  F2FP.F16.F32.PACK_AB R158, R165, R164 ;  /* 0x000000a4a59e723e */ /* 0x004fe200000000ff */
[----:B------:R-:W-:Y:S01]  /*dfb0*/  FADD.FTZ R164, R176, R157 ;  /* 0x0000009db0a47221 */ /* 0x000fe20000010000 */
[-C--:B------:R-:W-:Y:S01]  /*dfc0*/  FMUL.FTZ R86, R86, R168.reuse ;  /* 0x000000a856567220 */ /* 0x080fe20000410000 */
[-C--:B------:R-:W-:Y:S01]  /*dfd0*/  FMUL.FTZ R87, R87, R168.reuse ;  /* 0x000000a857577220 */ /* 0x080fe20000410000 */
[----:B------:R-:W-:Y:S01]  /*dfe0*/  FMUL.FTZ R90, R90, R168 ;  /* 0x000000a85a5a7220 */ /* 0x000fe20000410000 */
[C---:B------:R-:W-:Y:S01]  /*dff0*/  FADD.FTZ R3, R177.reuse, R164 ;  /* 0x000000a4b1037221 */ /* 0x040fe20000010000 */
[----:B------:R-:W-:Y:S01]  /*e000*/  F2FP.F16.F32.PACK_AB R164, R177, R176 ;  /* 0x000000b0b1a4723e */ /* 0x000fe200000000ff */
[----:B------:R-:W2:Y:S01]  /*e010*/  MUFU.EX2 R159, R159 ;  /* 0x0000009f009f7308 */ /* 0x000ea20000000800 */
[----:B-----5:R-:W-:Y:S01]  /*e020*/  FADD.FTZ R0, R181, R0 ;  /* 0x00000000b5007221 */ /* 0x020fe20000010000 */
[-C--:B------:R-:W-:Y:S01]  /*e030*/  FMUL.FTZ R91, R91, R168.reuse ;  /* 0x000000a85b5b7220 */ /* 0x080fe20000410000 */
[-C--:B------:R-:W-:Y:S01]  /*e040*/  FMUL.FTZ R94, R94, R168.reuse ;  /* 0x000000a85e5e7220 */ /* 0x080fe20000410000 */
[-C--:B------:R-:W-:Y:S01]  /*e050*/  FMUL.FTZ R95, R95, R168.reuse ;  /* 0x000000a85f5f7220 */ /* 0x080fe20000410000 */
[-C--:B------:R-:W-:Y:S01]  /*e060*/  FMUL.FTZ R98, R98, R168.reuse ;  /* 0x000000a862627220 */ /* 0x080fe20000410000 */
[-C--:B------:R-:W-:Y:S01]  /*e070*/  FMUL.FTZ R99, R99, R168.reuse ;  /* 0x000000a863637220 */ /* 0x080fe20000410000 */
[-C--:B------:R-:W-:Y:S01]  /*e080*/  FMUL.FTZ R102, R102, R168.reuse ;  /* 0x000000a866667220 */ /* 0x080fe20000410000 */
[----:B------:R4:W-:Y:S01]  /*e090*/  MUFU.EX2 R214, R162 ;  /* 0x000000a200d67308 */ /* 0x0009e20000000800 */
        /* <DEDUP_REMOVED lines=8> */
[----:B--2---:R-:W-:Y:S01]  /*e120*/  FADD.FTZ R3, R159, R0 ;  /* 0x000000009f037221 */ /* 0x004fe20000010000 */
[----:B----4-:R-:W-:Y:S01]  /*e130*/  F2FP.F16.F32.PACK_AB R162, R173, R172 ;  /* 0x000000acada2723e */ /* 0x010fe200000000ff */
        /* <DEDUP_REMOVED lines=14> */
[----:B---3--:R-:W-:Y:S01]  /*e220*/  F2FP.F16.F32.PACK_AB R157, R163, R214 ;  /* 0x000000d6a39d723e */ /* 0x008fe200000000ff */
        /* <DEDUP_REMOVED lines=11> */
[----:B------:R0:W-:Y:S01]  /*e2e0*/  STSM.16.M88.4 [R197+0x26800], R152 ;  /* 0x02680098c5007844 */ /* 0x0001e20000000200 */
[----:B------:R-:W-:-:S05]  /*e2f0*/  FMUL.FTZ R151, R151, R168 ;  /* 0x000000a897977220 */ /* 0x000fca0000410000 */
[----:B------:R-:W5:Y:S01]  /*e300*/  MUFU.EX2 R171, R171 ;  /* 0x000000ab00ab7308 */ /* 0x000f620000000800 */
[----:B---3--:R-:W-:Y:S01]  /*e310*/  FADD.FTZ R170, R214, R3 ;  /* 0x00000003d6aa7221 */ /* 0x008fe20000010000 */
[----:B--2---:R-:W-:-:S03]  /*e320*/  F2FP.F16.F32.PACK_AB R159, R167, R194 ;  /* 0x000000c2a79f723e */ /* 0x004fc600000000ff */
[----:B------:R-:W-:Y:S02]  /*e330*/  FADD.FTZ R3, R163, R170 ;  /* 0x000000aaa3037221 */ /* 0x000fe40000010000 */
[----:B------:R0:W-:Y:S01]  /*e340*/  STSM.16.M88.4 [R198], R156 ;  /* 0x0000009cc6007844 */ /* 0x0001e20000000200 */
[----:B------:R-:W2:Y:S01]  /*e350*/  MUFU.EX2 R174, R174 ;  /* 0x000000ae00ae7308 */ /* 0x000ea20000000800 */
[----:B------:R-:W-:-:S04]  /*e360*/  FADD.FTZ R172, R194, R3 ;  /* 0x00000003c2ac7221 */ /* 0x000fc80000010000 */
[----:B------:R-:W-:-:S03]  /*e370*/  FADD.FTZ R172, R167, R172 ;  /* 0x000000aca7ac7221 */ /* 0x000fc60000010000 */
[----:B------:R-:W3:Y:S01]  /*e380*/  MUFU.EX2 R175, R175 ;  /* 0x000000af00af7308 */ /* 0x000ee20000000800 */
[----:B----4-:R-:W-:Y:S01]  /*e390*/  FADD.FTZ R172, R161, R172 ;  /* 0x000000aca1ac7221 */ /* 0x010fe20000010000 */
[----:B-----5:R-:W-:-:S03]  /*e3a0*/  F2FP.F16.F32.PACK_AB R161, R171, R161 ;  /* 0x000000a1aba1723e */ /* 0x020fc600000000ff */
[----:B------:R-:W-:-:S03]  /*e3b0*/  FADD.FTZ R3, R171, R172 ;  /* 0x000000acab037221 */ /* 0x000fc60000010000 */
[----:B------:R-:W4:Y:S01]  /*e3c0*/  MUFU.EX2 R165, R178 ;  /* 0x000000b200a57308 */ /* 0x000f220000000800 */
[----:B--2---:R-:W-:-:S07]  /*e3d0*/  FADD.FTZ R172, R174, R3 ;  /* 0x00000003aeac7221 */ /* 0x004fce0000010000 */
[----:B------:R-:W2:Y:S01]  /*e3e0*/  MUFU.EX2 R170, R179 ;  /* 0x000000b300aa7308 */ /* 0x000ea20000000800 */
[C---:B---3--:R-:W-:Y:S01]  /*e3f0*/  FADD.FTZ R172, R175.reuse, R172 ;  /* 0x000000acafac7221 */ /* 0x048fe20000010000 */
[----:B------:R-:W-:-:S05]  /*e400*/  F2FP.F16.F32.PACK_AB R163, R175, R174 ;  /* 0x000000aeafa3723e */ /* 0x000fca00000000ff */
[----:B------:R0:W-:Y:S01]  /*e410*/  STSM.16.M88.4 [R200], R160 ;  /* 0x000000a0c8007844 */ /* 0x0001e20000000200 */
[----:B------:R-:W3:Y:S01]  /*e420*/  MUFU.EX2 R182, R182 ;  /* 0x000000b600b67308 */ /* 0x000ee20000000800 */
[----:B----4-:R-:W-:-:S07]  /*e430*/  FADD.FTZ R3, R165, R172 ;  /* 0x000000aca5037221 */ /* 0x010fce0000010000 */
        /* <DEDUP_REMOVED lines=9> */
.L_x_4841:
[----:B------:R2:W3:Y:S01]  /*e4d0*/  SYNCS.PHASECHK.TRANS64.TRYWAIT P2, [R21+URZ+0x28c50], R193 ;  /* 0x028c50c1150075a7 */ /* 0x0004e2000804017f */
[----:B------:R-:W-:Y:S05]  /*e4e0*/  @!P0 BRA `(.L_x_4842) ;  /* 0x0000000000048947 */ /* 0x000fea0003800000 */
[----:B------:R-:W-:Y:S01]  /*e4f0*/  BPT.TRAP 0x1 ;  /* 0x000000040000795c */ /* 0x000fe20000300000 */
.L_x_4842:
[----:B------:R-:W-:Y:S04]  /*e500*/  BSSY B1, `(.L_x_4843) ;  /* 0x0000004000017945 */ /* 0x000fe80003800000 */
[----:B---3--:R-:W-:Y:S05]  /*e510*/  @P2 BRA `(.L_x_4844) ;  /* 0x0000000000082947 */ /* 0x008fea0003800000 */
[----:B------:R-:W3:Y:S02]  /*e520*/  SYNCS.PHASECHK.TRANS64.TRYWAIT P2, [R21+URZ+0x28c50], R193 ;  /* 0x028c50c1150075a7 */ /* 0x000ee4000804017f */
[----:B---3--:R-:W-:Y:S05]  /*e530*/  @!P2 BRA `(.L_x_4845) ;  /* 0x000000d400c8a947 */ /* 0x008fea0003800000 */
.L_x_4844:
[----:B------:R-:W-:Y:S05]  /*e540*/  BSYNC B1 ;  /* 0x0000000000017941 */ /* 0x000fea0003800000 */
.L_x_4843:
[----:B------:R-:W-:Y:S01]  /*e550*/  IMAD R168, R18, 0x1000, R13 ;  /* 0x0000100012a87824 */ /* 0x000fe200078e020d */
[----:B------:R-:W-:Y:S01]  /*e560*/  WARPGROUP.ARRIVE ;  /* 0x00000000000079c5 */ /* 0x000fe20000000000 */
[----:B------:R-:W-:Y:S01]  /*e570*/  IMAD.MOV.U32 R169, RZ, RZ, 0x40000040 ;  /* 0x40000040ffa97424 */ /* 0x000fe200078e00ff */
[----:B------:R-:W-:Y:S01]  /*e580*/  ISETP.GT.AND P2, PT, R213, RZ, PT ;  /* 0x000000ffd500720c */ /* 0x000fe20003f44270 */
[----:B0123--:R-:W-:Y:S01]  /*e590*/  @!P1 VIADD R21, R21, 0x28c60 ;  /* 0x00028c6015159836 */ /* 0x00ffe20000000000 */
        /* <DEDUP_REMOVED lines=42> */
.L_x_4835:
[----:B------:R-:W-:Y:S05]  /*e840*/  BSYNC B0 ;  /* 0x0000000000007941 */ /* 0x000fea0003800000 */
.L_x_4834:
[----:B------:R-:W2:Y:S01]  /*e850*/  SHFL.BFLY PT, R5, R0, 0x2, 0x1f ;  /* 0x0c401f0000057f89 */ /* 0x000ea200000e0000 */
[----:B------:R-:W-:Y:S02]  /*e860*/  VIADD R181, R18, 0x1 ;  /* 0x0000000112b57836 */ /* 0x000fe40000000000 */
[----:B------:R-:W-:Y:S01]  /*e870*/  IMAD.MOV.U32 R20, RZ, RZ, -0x800000 ;  /* 0xff800000ff147424 */ /* 0x000fe200078e00ff */
[----:B------:R-:W3:Y:S01]  /*e880*/  SHFL.BFLY PT, R6, R3, 0x2, 0x1f ;  /* 0x0c401f0003067f89 */ /* 0x000ee200000e0000 */
[----:B------:R-:W-:Y:S01]  /*e890*/  VIADD R212, R212, 0x1 ;  /* 0x00000001d4d47836 */ /* 0x000fe20000000000 */
        /* <DEDUP_REMOVED lines=9> */
[----:B------:R-:W-:Y:S02]  /*e930*/  IMAD.MOV R4, RZ, RZ, -R196 ;  /* 0x000000ffff047224 */ /* 0x000fe400078e0ac4 */
[----:B---3--:R-:W-:Y:S02]  /*e940*/  FADD.FTZ R0, R6, R7 ;  /* 0x0000000706007221 */ /* 0x008fe40000010000 */
[----:B------:R-:W-:Y:S02]  /*e950*/  FSETP.NE.FTZ.AND P2, PT, R8, RZ, PT ;  /* 0x000000ff0800720b */ /* 0x000fe40003f55000 */
[----:B------:R-:W-:Y:S01]  /*e960*/  ISETP.NE.AND P0, PT, R189, R4, PT ;  /* 0x00000004bd00720c */ /* 0x000fe20003f05270 */
[----:B------:R-:W-:Y:S01]  /*e970*/  IMAD.MOV.U32 R4, RZ, RZ, RZ ;  /* 0x000000ffff047224 */ /* 0x000fe200078e00ff */
[----:B------:R-:W-:-:S02]  /*e980*/  FSETP.NE.FTZ.AND P3, PT, R0, RZ, PT ;  /* 0x000000ff0000720b */ /* 0x000fc40003f75000 */
[----:B------:R-:W-:-:S04]  /*e990*/  SEL R6, RZ, 0x1, P1 ;  /* 0x00000001ff067807 */ /* 0x000fc80000800000 */
[----:B------:R-:W-:-:S03]  /*e9a0*/  LOP3.LUT R19, R19, R6, RZ, 0x3c, !PT ;  /* 0x0000000613137212 */ /* 0x000fc600078e3cff */
[----:B------:R-:W2:Y:S02]  /*e9b0*/  @P2 MUFU.RCP R3, R8 ;  /* 0x0000000800032308 */ /* 0x000ea40000001000 */
[----:B------:R-:W-:-:S04]  /*e9c0*/  @!P0 IMAD R5, R18, 0x40, R190 ;  /* 0x0000004012058824 */ /* 0x000fc800078e02be */
[----:B------:R-:W-:Y:S02]  /*e9d0*/  @!P0 IMAD R5, R5, 0x4, R2 ;  /* 0x0000000405058824 */ /* 0x000fe400078e0202 */
[C---:B------:R-:W-:Y:S01]  /*e9e0*/  @P2 FMUL.FTZ R2, R12.reuse, 0.69314718246459960938 ;  /* 0x3f3172180c022820 */ /* 0x040fe20000410000 */
[----:B------:R-:W3:Y:S01]  /*e9f0*/  @P3 MUFU.RCP R4, R0 ;  /* 0x0000000000043308 */ /* 0x000ee20000001000 */
[----:B------:R-:W-:-:S07]  /*ea00*/  @P3 FMUL.FTZ R12, R12, 0.69314718246459960938 ;  /* 0x3f3172180c0c3820 */ /* 0x000fce0000410000 */
[----:B------:R-:W4:Y:S01]  /*ea10*/  @P2 MUFU.LG2 R18, R8 ;  /* 0x0000000800122308 */ /* 0x000f220000000c00 */
        /* <DEDUP_REMOVED lines=16> */
[-C--:B-----5:R-:W-:Y:S01]  /*eb20*/  FMUL.FTZ R0, R27, R4.reuse ;  /* 0x000000041b007220 */ /* 0x0a0fe20000410000 */
[----:B----4-:R-:W-:Y:S01]  /*eb30*/  @P2 FMUL.FTZ R25, R18, 0.69314718246459960938 ;  /* 0x3f31721812192820 */ /* 0x010fe20000410000 */
        /* <DEDUP_REMOVED lines=53> */
[----:B--2---:R-:W-:-:S02]  /*ee90*/  IMAD.MOV.U32 R3, RZ, RZ, -0x800000 ;  /* 0xff800000ff037424 */ /* 0x004fc400078e00ff */
[-C--:B------:R-:W-:Y:S01]  /*eea0*/  FMUL.FTZ R9, R58, R4.reuse ;  /* 0x000000043a097220 */ /* 0x080fe20000410000 */
[-C--:B------:R-:W-:Y:S01]  /*eeb0*/  FMUL.FTZ R11, R62, R4.reuse ;  /* 0x000000043e0b7220 */ /* 0x080fe20000410000 */
[-C--:B------:R-:W-:Y:S01]  /*eec0*/  FMUL.FTZ R66, R115, R4.reuse ;  /* 0x0000000473427220 */ /* 0x080fe20000410000 */
        /* <DEDUP_REMOVED lines=62> */
[----:B------:R-:W-:Y:S01]  /*f2b0*/  SEL R18, R181, RZ, P1 ;  /* 0x000000ffb5127207 */ /* 0x000fe20000800000 */
[----:B------:R-:W-:Y:S06]  /*f2c0*/  BAR.ARV 0xe, 0x100 ;  /* 0x0384000000007b1d */ /* 0x000fec0000002000 */
.L_x_4764:
[----:B------:R-:W-:Y:S05]  /*f2d0*/  BSYNC B7 ;  /* 0x0000000000077941 */ /* 0x000fea0003800000 */
.L_x_4762:
[----:B------:R-:W0:Y:S08]  /*f2e0*/  S2UR UR5, SR_CgaCtaId ;  /* 0x00000000000579c3 */ /* 0x000e300000008800 */
[----:B------:R-:W-:Y:S06]  /*f2f0*/  BAR.SYNC.DEFER_BLOCKING 0x5, 0x180 ;  /* 0x0146000000007b1d */ /* 0x000fec0000010000 */
[----:B------:R-:W-:Y:S01]  /*f300*/  UMOV UR4, 0x400 ;  /* 0x0000040000047882 */ /* 0x000fe20000000000 */
[----:B------:R-:W-:Y:S01]  /*f310*/  BSSY B0, `(.L_x_4847) ;  /* 0x00002e1000007945 */ /* 0x000fe20003800000 */
[----:B0-----:R-:W-:-:S06]  /*f320*/  ULEA UR4, UR5, UR4, 0x18 ;  /* 0x0000000405047291 */ /* 0x001fcc000f8ec03f */
[----:B------:R-:W-:-:S05]  /*f330*/  IMAD.U32 R2, RZ, RZ, UR4 ;  /* 0x00000004ff027e24 */ /* 0x000fca000f8e00ff */
[----:B------:R0:W1:Y:S01]  /*f340*/  LDS.128 R24, [R2+0x28cd0] ;  /* 0x028cd00002187984 */ /* 0x0000620000000c00 */
        /* <DEDUP_REMOVED lines=29> */
[----:B------:R-:W-:Y:S02]  /*f520*/  IADD3 R61, P4, R48, 0x60, RZ ;  /* 0x00000060303d7810 */ /* 0x000fe40007f9e0ff */
[----:B------:R-:W-:Y:S02]  /*f530*/  LOP3.LUT R56, R57, 0x380, RZ, 0xc0, !PT ;  /* 0x0000038039387812 */ /* 0x000fe400078ec0ff */
[----:B------:R-:W-:Y:S02]  /*f540*/  LOP3.LUT R52, R53, 0x380, RZ, 0xc0, !PT ;  /* 0x0000038035347812 */ /* 0x000fe400078ec0ff */
[----:B------:R-:W-:Y:S02]  /*f550*/  LOP3.LUT R60, R61, 0x380, RZ, 0xc0, !PT ;  /* 0x000003803d3c7812 */ /* 0x000fe400078ec0ff */
[----:B------:R-:W-:Y:S02]  /*f560*/  SHF.R.U64 R56, R56, 0x3, RZ ;  /* 0x0000000338387819 */ /* 0x000fe400000012ff */
[----:B------:R-:W-:-:S02]  /*f570*/  SHF.R.U64 R52, R52, 0x3, RZ ;  /* 0x0000000334347819 */ /* 0x000fc400000012ff */
[----:B------:R-:W-:Y:S02]  /*f580*/  SHF.R.U64 R60, R60, 0x3, RZ ;  /* 0x000000033c3c7819 */ /* 0x000fe400000012ff */
[----:B------:R-:W-:Y:S01]  /*f590*/  LOP3.LUT R56, R56, R57, RZ, 0x3c, !PT ;  /* 0x0000003938387212 */ /* 0x000fe200078e3cff */
[--C-:B------:R-:W-:Y:S01]  /*f5a0*/  IMAD.X R57, RZ, RZ, R49.reuse, P0 ;  /* 0x000000ffff397224 */ /* 0x100fe200000e0631 */
[----:B------:R-:W-:Y:S01]  /*f5b0*/  LOP3.LUT R52, R52, R53, RZ, 0x3c, !PT ;  /* 0x0000003534347212 */ /* 0x000fe200078e3cff */
[--C-:B------:R-:W-:Y:S01]  /*f5c0*/  IMAD.X R53, RZ, RZ, R49.reuse, P1 ;  /* 0x000000ffff357224 */ /* 0x100fe200008e0631 */
[----:B------:R-:W-:Y:S02]  /*f5d0*/  IADD3 R77, P2, R48, 0x2060, RZ ;  /* 0x00002060304d7810 */ /* 0x000fe40007f5e0ff */
[----:B------:R-:W-:Y:S01]  /*f5e0*/  LOP3.LUT R60, R60, R61, RZ, 0x3c, !PT ;  /* 0x0000003d3c3c7212 */ /* 0x000fe200078e3cff */
[----:B------:R-:W-:Y:S01]  /*f5f0*/  IMAD.X R61, RZ, RZ, R49, P4 ;  /* 0x000000ffff3d7224 */ /* 0x000fe200020e0631 */
[----:B------:R-:W-:-:S02]  /*f600*/  IADD3 R15, P0, R48, 0x4020, RZ ;  /* 0x00004020300f7810 */ /* 0x000fc40007f1e0ff */
[C---:B------:R-:W-:Y:S02]  /*f610*/  IADD3 R81, P1, R48.reuse, 0x4000, RZ ;  /* 0x0000400030517810 */ /* 0x040fe40007f3e0ff */
[C---:B------:R-:W-:Y:S01]  /*f620*/  IADD3 R85, P4, R48.reuse, 0x4040, RZ ;  /* 0x0000404030557810 */ /* 0x040fe20007f9e0ff */
[----:B------:R-:W-:Y:S01]  /*f630*/  IMAD.X R31, RZ, RZ, R49, P0 ;  /* 0x000000ffff1f7224 */ /* 0x000fe200000e0631 */
[----:B------:R-:W-:Y:S02]  /*f640*/  LOP3.LUT R76, R77, 0x380, RZ, 0xc0, !PT ;  /* 0x000003804d4c7812 */ /* 0x000fe400078ec0ff */
[----:B-----5:R-:W-:Y:S02]  /*f650*/  LOP3.LUT R30, R15, 0x380, RZ, 0xc0, !PT ;  /* 0x000003800f1e7812 */ /* 0x020fe400078ec0ff */
[----:B------:R-:W-:Y:S02]  /*f660*/  LOP3.LUT R80, R81, 0x380, RZ, 0xc0, !PT ;  /* 0x0000038051507812 */ /* 0x000fe400078ec0ff */
[----:B------:R-:W-:-:S02]  /*f670*/  IADD3 R65, P3, R48, 0x2000, RZ ;  /* 0x0000200030417810 */ /* 0x000fc40007f7e0ff */
[----:B------:R-:W-:Y:S02]  /*f680*/  LOP3.LUT R84, R85, 0x380, RZ, 0xc0, !PT ;  /* 0x0000038055547812 */ /* 0x000fe400078ec0ff */
[----:B------:R-:W-:Y:S02]  /*f690*/  IADD3 R69, P6, R48, 0x2020, RZ ;  /* 0x0000202030457810 */ /* 0x000fe40007fde0ff */
[----:B------:R-:W-:Y:S02]  /*f6a0*/  SHF.R.U64 R76, R76, 0x3, RZ ;  /* 0x000000034c4c7819 */ /* 0x000fe400000012ff */
[----:B------:R-:W-:Y:S02]  /*f6b0*/  IADD3 R73, P5, R48, 0x2040, RZ ;  /* 0x0000204030497810 */ /* 0x000fe40007fbe0ff */
[----:B------:R-:W-:Y:S02]  /*f6c0*/  SHF.R.U64 R30, R30, 0x3, RZ ;  /* 0x000000031e1e7819 */ /* 0x000fe400000012ff */
[----:B------:R-:W-:-:S02]  /*f6d0*/  SHF.R.U64 R80, R80, 0x3, RZ ;  /* 0x0000000350507819 */ /* 0x000fc400000012ff */
[----:B------:R-:W-:Y:S02]  /*f6e0*/  LOP3.LUT R64, R65, 0x380, RZ, 0xc0, !PT ;  /* 0x0000038041407812 */ /* 0x000fe400078ec0ff */
[----:B------:R-:W-:Y:S02]  /*f6f0*/  SHF.R.U64 R84, R84, 0x3, RZ ;  /* 0x0000000354547819 */ /* 0x000fe400000012ff */
[----:B------:R-:W-:Y:S02]  /*f700*/  LOP3.LUT R107, R48, 0x380, RZ, 0xc0, !PT ;  /* 0x00000380306b7812 */ /* 0x000fe400078ec0ff */
[----:B------:R-:W-:Y:S02]  /*f710*/  LOP3.LUT R68, R69, 0x380, RZ, 0xc0, !PT ;  /* 0x0000038045447812 */ /* 0x000fe400078ec0ff */
[----:B------:R-:W-:Y:S01]  /*f720*/  LOP3.LUT R76, R76, R77, RZ, 0x3c, !PT ;  /* 0x0000004d4c4c7212 */ /* 0x000fe200078e3cff */
[----:B------:R-:W-:Y:S01]  /*f730*/  IMAD.X R77, RZ, RZ, R49, P2 ;  /* 0x000000ffff4d7224 */ /* 0x000fe200010e0631 */
[----:B------:R-:W-:-:S02]  /*f740*/  LOP3.LUT R72, R73, 0x380, RZ, 0xc0, !PT ;  /* 0x0000038049487812 */ /* 0x000fc400078ec0ff */
[----:B------:R-:W-:Y:S02]  /*f750*/  LOP3.LUT R30, R30, R15, RZ, 0x3c, !PT ;  /* 0x0000000f1e1e7212 */ /* 0x000fe400078e3cff */
[----:B------:R-:W-:Y:S01]  /*f760*/  LOP3.LUT R80, R80, R81, RZ, 0x3c, !PT ;  /* 0x0000005150507212 */ /* 0x000fe200078e3cff */
[----:B------:R-:W-:Y:S01]  /*f770*/  IMAD.X R81, RZ, RZ, R49, P1 ;  /* 0x000000ffff517224 */ /* 0x000fe200008e0631 */
[----:B------:R-:W-:Y:S02]  /*f780*/  IADD3 R15, P2, R48, 0x6040, RZ ;  /* 0x00006040300f7810 */ /* 0x000fe40007f5e0ff */
[----:B------:R-:W-:Y:S02]  /*f790*/  SHF.R.U64 R64, R64, 0x3, RZ ;  /* 0x0000000340407819 */ /* 0x000fe400000012ff */
[----:B------:R-:W-:Y:S02]  /*f7a0*/  LOP3.LUT R84, R84, R85, RZ, 0x3c, !PT ;  /* 0x0000005554547212 */ /* 0x000fe400078e3cff */
[----:B------:R-:W-:-:S02]  /*f7b0*/  SHF.R.U64 R107, R107, 0x3, RZ ;  /* 0x000000036b6b7819 */ /* 0x000fc400000012ff */
[----:B------:R-:W-:Y:S02]  /*f7c0*/  SHF.R.U64 R68, R68, 0x3, RZ ;  /* 0x0000000344447819 */ /* 0x000fe400000012ff */
[----:B------:R-:W-:Y:S02]  /*f7d0*/  IADD3 R85, P1, R48, 0x6060, RZ ;  /* 0x0000606030557810 */ /* 0x000fe40007f3e0ff */
[----:B------:R-:W-:Y:S02]  /*f7e0*/  SHF.R.U64 R72, R72, 0x3, RZ ;  /* 0x0000000348487819 */ /* 0x000fe400000012ff */
[----:B------:R-:W-:Y:S02]  /*f7f0*/  LOP3.LUT R14, R15, 0x380, RZ, 0xc0, !PT ;  /* 0x000003800f0e7812 */ /* 0x000fe400078ec0ff */
[----:B------:R-:W-:Y:S01]  /*f800*/  LOP3.LUT R64, R64, R65, RZ, 0x3c, !PT ;  /* 0x0000004140407212 */ /* 0x000fe200078e3cff */
[--C-:B------:R-:W-:Y:S01]  /*f810*/  IMAD.X R65, RZ, RZ, R49.reuse, P3 ;  /* 0x000000ffff417224 */ /* 0x100fe200018e0631 */
[----:B------:R-:W-:Y:S01]  /*f820*/  LOP3.LUT R106, R107, R48, RZ, 0x3c, !PT ;  /* 0x000000306b6a7212 */ /* 0x000fe200078e3cff */
[--C-:B------:R-:W-:Y:S01]  /*f830*/  IMAD.MOV.U32 R107, RZ, RZ, R49.reuse ;  /* 0x000000ffff6b7224 */ /* 0x100fe200078e0031 */
[----:B------:R-:W-:Y:S01]  /*f840*/  LOP3.LUT R68, R68, R69, RZ, 0x3c, !PT ;  /* 0x0000004544447212 */ /* 0x000fe200078e3cff */
[----:B------:R-:W-:Y:S01]  /*f850*/  IMAD.X R69, RZ, RZ, R49, P6 ;  /* 0x000000ffff457224 */ /* 0x000fe200030e0631 */
[----:B------:R-:W-:-:S02]  /*f860*/  LOP3.LUT R4, R85, 0x380, RZ, 0xc0, !PT ;  /* 0x0000038055047812 */ /* 0x000fc400078ec0ff */
[----:B------:R-:W-:Y:S01]  /*f870*/  LOP3.LUT R72, R72, R73, RZ, 0x3c, !PT ;  /* 0x0000004948487212 */ /* 0x000fe200078e3cff */
[----:B------:R-:W-:Y:S01]  /*f880*/  IMAD.X R73, RZ, RZ, R49, P5 ;  /* 0x000000ffff497224 */ /* 0x000fe200028e0631 */
[C---:B------:R-:W-:Y:S02]  /*f890*/  IADD3 R89, P3, R48.reuse, 0x4060, RZ ;  /* 0x0000406030597810 */ /* 0x040fe40007f7e0ff */
[----:B------:R-:W-:Y:S02]  /*f8a0*/  IADD3 R93, P6, R48, 0x6000, RZ ;  /* 0x00006000305d7810 */ /* 0x000fe40007fde0ff */
[----:B------:R-:W-:Y:S02]  /*f8b0*/  SHF.R.U64 R14, R14, 0x3, RZ ;  /* 0x000000030e0e7819 */ /* 0x000fe400000012ff */
[----:B------:R-:W-:Y:S02]  /*f8c0*/  IADD3 R99, P5, R48, 0x6020, RZ ;  /* 0x0000602030637810 */ /* 0x000fe40007fbe0ff */
[----:B------:R-:W-:-:S02]  /*f8d0*/  SHF.R.U64 R48, R4, 0x3, RZ ;  /* 0x0000000304307819 */ /* 0x000fc400000012ff */
[----:B------:R-:W-:Y:S02]  /*f8e0*/  LOP3.LUT R88, R89, 0x380, RZ, 0xc0, !PT ;  /* 0x0000038059587812 */ /* 0x000fe400078ec0ff */
[----:B------:R-:W-:Y:S02]  /*f8f0*/  MOV R106, R106 ;  /* 0x0000006a006a7202 */ /* 0x000fe40000000f00 */
[----:B------:R-:W-:Y:S01]  /*f900*/  F2FP.F16.F32.PACK_AB R4, R178, R180 ;  /* 0x000000b4b204723e */ /* 0x000fe200000000ff */
[----:B------:R-:W-:Y:S01]  /*f910*/  BAR.SYNC.DEFER_BLOCKING 0x1, 0x100 ;  /* 0x0044000000007b1d */ /* 0x000fe20000010000 */
[----:B------:R-:W-:Y:S02]  /*f920*/  LOP3.LUT R92, R93, 0x380, RZ, 0xc0, !PT ;  /* 0x000003805d5c7812 */ /* 0x000fe400078ec0ff */
[----:B------:R-:W-:Y:S01]  /*f930*/  LOP3.LUT R14, R14, R15, RZ, 0x3c, !PT ;  /* 0x0000000f0e0e7212 */ /* 0x000fe200078e3cff */
[----:B------:R-:W-:Y:S01]  /*f940*/  IMAD.X R15, RZ, RZ, R49, P2 ;  /* 0x000000ffff0f7224 */ /* 0x000fe200010e0631 */
[----:B------:R-:W-:-:S02]  /*f950*/  LOP3.LUT R98, R99, 0x380, RZ, 0xc0, !PT ;  /* 0x0000038063627812 */ /* 0x000fc400078ec0ff */
[----:B------:R-:W-:Y:S02]  /*f960*/  MOV R0, R30 ;  /* 0x0000001e00007202 */ /* 0x000fe40000000f00 */
[----:B------:R-:W-:Y:S02]  /*f970*/  MOV R52, R52 ;  /* 0x0000003400347202 */ /* 0x000fe40000000f00 */
[----:B------:R-:W-:Y:S02]  /*f980*/  F2FP.F16.F32.PACK_AB R30, R174, R176 ;  /* 0x000000b0ae1e723e */ /* 0x000fe400000000ff */
[----:B------:R-:W-:Y:S02]  /*f990*/  F2FP.F16.F32.PACK_AB R31, R39, R38 ;  /* 0x00000026271f723e */ /* 0x000fe400000000ff */
[----:B------:R-:W-:Y:S02]  /*f9a0*/  SHF.R.U64 R88, R88, 0x3, RZ ;  /* 0x0000000358587819 */ /* 0x000fe400000012ff */
[----:B------:R-:W-:-:S02]  /*f9b0*/  MOV R56, R56 ;  /* 0x0000003800387202 */ /* 0x000fc40000000f00 */
[----:B------:R-:W-:Y:S02]  /*f9c0*/  SHF.R.U64 R92, R92, 0x3, RZ ;  /* 0x000000035c5c7819 */ /* 0x000fe400000012ff */
[----:B------:R-:W-:Y:S02]  /*f9d0*/  SHF.R.U64 R98, R98, 0x3, RZ ;  /* 0x0000000362627819 */ /* 0x000fe400000012ff */
[----:B------:R-:W-:Y:S01]  /*f9e0*/  MOV R60, R60 ;  /* 0x0000003c003c7202 */ /* 0x000fe20000000f00 */
[----:B------:R2:W-:Y:S01]  /*f9f0*/  STSM.16.M88.4 [R106], R4 ;  /* 0x000000046a007844 */ /* 0x0005e20000000200 */
[----:B------:R-:W-:Y:S01]  /*fa00*/  LOP3.LUT R48, R48, R85, RZ, 0x3c, !PT ;  /* 0x0000005530307212 */ /* 0x000fe200078e3cff */
[----:B------:R-:W-:Y:S01]  /*fa10*/  IMAD.X R85, RZ, RZ, R49, P4 ;  /* 0x000000ffff557224 */ /* 0x000fe200020e0631 */
[----:B------:R-:W-:Y:S01]  /*fa20*/  MOV R64, R64 ;  /* 0x0000004000407202 */ /* 0x000fe20000000f00 */
[----:B------:R3:W-:Y:S01]  /*fa30*/  STSM.16.M88.4 [R52], R28 ;  /* 0x0000001c34007844 */ /* 0x0007e20000000200 */
[----:B-1----:R-:W-:-:S02]  /*fa40*/  MOV R24, R14 ;  /* 0x0000000e00187202 */ /* 0x002fc40000000f00 */
[----:B------:R-:W-:Y:S01]  /*fa50*/  LOP3.LUT R88, R88, R89, RZ, 0x3c, !PT ;  /* 0x0000005958587212 */ /* 0x000fe200078e3cff */
[--C-:B------:R-:W-:Y:S01]  /*fa60*/  IMAD.X R89, RZ, RZ, R49.reuse, P3 ;  /* 0x000000ffff597224 */ /* 0x100fe200018e0631 */
[----:B------:R-:W-:Y:S01]  /*fa70*/  MOV R68, R68 ;  /* 0x0000004400447202 */ /* 0x000fe20000000f00 */
[----:B------:R1:W-:Y:S01]  /*fa80*/  STSM.16.M88.4 [R56], R32 ;  /* 0x0000002038007844 */ /* 0x0003e20000000200 */
[----:B------:R-:W-:Y:S02]  /*fa90*/  F2FP.F16.F32.PACK_AB R14, R161, R164 ;  /* 0x000000a4a10e723e */ /* 0x000fe400000000ff */
[----:B------:R-:W-:Y:S02]  /*faa0*/  F2FP.F16.F32.PACK_AB R15, R71, R70 ;  /* 0x00000046470f723e */ /* 0x000fe400000000ff */
[----:B------:R-:W-:Y:S01]  /*fab0*/  LOP3.LUT R92, R92, R93, RZ, 0x3c, !PT ;  /* 0x0000005d5c5c7212 */ /* 0x000fe200078e3cff */
[----:B------:R-:W-:Y:S01]  /*fac0*/  IMAD.X R93, RZ, RZ, R49, P6 ;  /* 0x000000ffff5d7224 */ /* 0x000fe200030e0631 */
[----:B--2---:R-:W-:-:S02]  /*fad0*/  F2FP.F16.F32.PACK_AB R4, R169, R172 ;  /* 0x000000aca904723e */ /* 0x004fc400000000ff */
[----:B------:R-:W-:Y:S02]  /*fae0*/  F2FP.F16.F32.PACK_AB R5, R51, R50 ;  /* 0x000000323305723e */ /* 0x000fe400000000ff */
[----:B------:R-:W-:Y:S02]  /*faf0*/  F2FP.F16.F32.PACK_AB R6, R167, R170 ;  /* 0x000000aaa706723e */ /* 0x000fe400000000ff */
[----:B------:R-:W-:Y:S02]  /*fb00*/  F2FP.F16.F32.PACK_AB R7, R55, R54 ;  /* 0x000000363707723e */ /* 0x000fe400000000ff */
[----:B------:R-:W-:Y:S02]  /*fb10*/  MOV R72, R72 ;  /* 0x0000004800487202 */ /* 0x000fe40000000f00 */
[----:B---3--:R-:W-:Y:S01]  /*fb20*/  F2FP.F16.F32.PACK_AB R28, R159, R162 ;  /* 0x000000a29f1c723e */ /* 0x008fe200000000ff */
[----:B------:R-:W-:Y:S01]  /*fb30*/  STSM.16.M88.4 [R60], R4 ;  /* 0x000000043c007844 */ /* 0x000fe20000000200 */
[----:B------:R-:W-:-:S02]  /*fb40*/  F2FP.F16.F32.PACK_AB R29, R75, R74 ;  /* 0x0000004a4b1d723e */ /* 0x000fc400000000ff */
[----:B------:R-:W-:Y:S01]  /*fb50*/  F2FP.F16.F32.PACK_AB R30, R157, R160 ;  /* 0x000000a09d1e723e */ /* 0x000fe200000000ff */
[----:B------:R-:W-:Y:S01]  /*fb60*/  STSM.16.M88.4 [R64], R8 ;  /* 0x0000000840007844 */ /* 0x000fe20000000200 */
[----:B------:R-:W-:Y:S02]  /*fb70*/  F2FP.F16.F32.PACK_AB R31, R79, R78 ;  /* 0x0000004e4f1f723e */ /* 0x000fe400000000ff */
[----:B------:R-:W-:Y:S01]  /*fb80*/  LOP3.LUT R98, R98, R99, RZ, 0x3c, !PT ;  /* 0x0000006362627212 */ /* 0x000fe200078e3cff */
[--C-:B------:R-:W-:Y:S01]  /*fb90*/  IMAD.X R99, RZ, RZ, R49.reuse, P5 ;  /* 0x000000ffff637224 */ /* 0x100fe200028e0631 */
[----:B------:R-:W-:Y:S01]  /*fba0*/  MOV R76, R76 ;  /* 0x0000004c004c7202 */ /* 0x000fe20000000f00 */
[----:B------:R-:W-:Y:S01]  /*fbb0*/  IMAD.X R49, RZ, RZ, R49, P1 ;  /* 0x000000ffff317224 */ /* 0x000fe200008e0631 */
[----:B-1----:R-:W-:Y:S01]  /*fbc0*/  F2FP.F16.F32.PACK_AB R32, R155, R158 ;  /* 0x0000009e9b20723e */ /* 0x002fe200000000ff */
[----:B------:R-:W-:Y:S01]  /*fbd0*/  STSM.16.M88.4 [R68], R12 ;  /* 0x0000000c44007844 */ /* 0x000fe20000000200 */
[----:B------:R-:W-:-:S02]  /*fbe0*/  F2FP.F16.F32.PACK_AB R33, R83, R82 ;  /* 0x000000525321723e */ /* 0x000fc400000000ff */
[----:B------:R-:W-:Y:S01]  /*fbf0*/  F2FP.F16.F32.PACK_AB R34, R153, R156 ;  /* 0x0000009c9922723e */ /* 0x000fe200000000ff */
[----:B------:R-:W-:Y:S01]  /*fc00*/  STSM.16.M88.4 [R72], R28 ;  /* 0x0000001c48007844 */ /* 0x000fe20000000200 */
[----:B------:R-:W-:Y:S02]  /*fc10*/  F2FP.F16.F32.PACK_AB R35, R87, R86 ;  /* 0x000000565723723e */ /* 0x000fe400000000ff */
[----:B------:R-:W-:Y:S02]  /*fc20*/  MOV R80, R80 ;  /* 0x0000005000507202 */ /* 0x000fe40000000f00 */
[----:B------:R-:W-:Y:S01]  /*fc30*/  F2FP.F16.F32.PACK_AB R38, R40, R152 ;  /* 0x000000982826723e */ /* 0x000fe200000000ff */
[----:B------:R-:W-:Y:S01]  /*fc40*/  STSM.16.M88.4 [R76], R32 ;  /* 0x000000204c007844 */ /* 0x000fe20000000200 */
[----:B------:R-:W-:Y:S02]  /*fc50*/  F2FP.F16.F32.PACK_AB R39, R95, R94 ;  /* 0x0000005e5f27723e */ /* 0x000fe400000000ff */
[----:B------:R-:W-:-:S02]  /*fc60*/  F2FP.F16.F32.PACK_AB R40, R97, R96 ;  /* 0x000000606128723e */ /* 0x000fc400000000ff */
[----:B------:R-:W-:Y:S01]  /*fc70*/  F2FP.F16.F32.PACK_AB R104, R105, R104 ;  /* 0x000000686968723e */ /* 0x000fe200000000ff */
[----:B------:R1:W-:Y:S01]  /*fc80*/  STSM.16.M88.4 [R80], R36 ;  /* 0x0000002450007844 */ /* 0x0003e20000000200 */
[----:B------:R-:W-:Y:S02]  /*fc90*/  F2FP.F16.F32.PACK_AB R112, R113, R112 ;  /* 0x000000707170723e */ /* 0x000fe400000000ff */
[----:B------:R-:W-:Y:S01]  /*fca0*/  MOV R84, R84 ;  /* 0x0000005400547202 */ /* 0x000fe20000000f00 */
[----:B------:R2:W-:Y:S01]  /*fcb0*/  STSM.16.M88.4 [R0], R40 ;  /* 0x0000002800007844 */ /* 0x0005e20000000200 */
[----:B------:R-:W-:Y:S02]  /*fcc0*/  F2FP.F16.F32.PACK_AB R105, R62, R58 ;  /* 0x0000003a3e69723e */ /* 0x000fe400000000ff */
[----:B------:R-:W-:Y:S02]  /*fcd0*/  F2FP.F16.F32.PACK_AB R106, R109, R108 ;  /* 0x0000006c6d6a723e */ /* 0x000fe400000000ff */
[----:B------:R-:W-:-:S02]  /*fce0*/  F2FP.F16.F32.PACK_AB R107, R111, R110 ;  /* 0x0000006e6f6b723e */ /* 0x000fc400000000ff */
[----:B------:R-:W-:Y:S02]  /*fcf0*/  F2FP.F16.F32.PACK_AB R113, R66, R114 ;  /* 0x000000724271723e */ /* 0x000fe400000000ff */
[----:B------:R-:W-:Y:S01]  /*fd00*/  F2FP.F16.F32.PACK_AB R120, R121, R120 ;  /* 0x000000787978723e */ /* 0x000fe200000000ff */
[----:B------:R-:W-:Y:S01]  /*fd10*/  STSM.16.M88.4 [R84], R104 ;  /* 0x0000006854007844 */ /* 0x000fe20000000200 */
[----:B------:R-:W-:Y:S01]  /*fd20*/  MOV R88, R88 ;  /* 0x0000005800587202 */ /* 0x000fe20000000f00 */
[----:B-1----:R-:W-:Y:S01]  /*fd30*/  IMAD.MOV.U32 R80, RZ, RZ, RZ ;  /* 0x000000ffff507224 */ /* 0x002fe200078e00ff */
[----:B------:R-:W-:Y:S02]  /*fd40*/  F2FP.F16.F32.PACK_AB R114, R117, R116 ;  /* 0x000000747572723e */ /* 0x000fe400000000ff */
[----:B------:R-:W-:Y:S02]  /*fd50*/  F2FP.F16.F32.PACK_AB R115, R119, R115 ;  /* 0x000000737773723e */ /* 0x000fe400000000ff */
[----:B------:R-:W-:-:S02]  /*fd60*/  F2FP.F16.F32.PACK_AB R121, R123, R122 ;  /* 0x0000007a7b79723e */ /* 0x000fc400000000ff */
[----:B------:R-:W-:Y:S01]  /*fd70*/  F2FP.F16.F32.PACK_AB R128, R129, R128 ;  /* 0x000000808180723e */ /* 0x000fe200000000ff */
[----:B------:R-:W-:Y:S01]  /*fd80*/  STSM.16.M88.4 [R88], R112 ;  /* 0x0000007058007844 */ /* 0x000fe20000000200 */
[----:B------:R-:W-:Y:S02]  /*fd90*/  MOV R92, R92 ;  /* 0x0000005c005c7202 */ /* 0x000fe40000000f00 */
[----:B------:R-:W-:Y:S02]  /*fda0*/  F2FP.F16.F32.PACK_AB R122, R125, R124 ;  /* 0x0000007c7d7a723e */ /* 0x000fe400000000ff */
[----:B------:R-:W-:Y:S02]  /*fdb0*/  F2FP.F16.F32.PACK_AB R123, R127, R126 ;  /* 0x0000007e7f7b723e */ /* 0x000fe400000000ff */
[----:B------:R-:W-:Y:S02]  /*fdc0*/  F2FP.F16.F32.PACK_AB R129, R131, R130 ;  /* 0x000000828381723e */ /* 0x000fe400000000ff */
[----:B------:R-:W-:Y:S01]  /*fdd0*/  F2FP.F16.F32.PACK_AB R136, R137, R136 ;  /* 0x000000888988723e */ /* 0x000fe200000000ff */
[----:B------:R-:W-:Y:S01]  /*fde0*/  STSM.16.M88.4 [R92], R120 ;  /* 0x000000785c007844 */ /* 0x000fe20000000200 */
[----:B------:R-:W-:-:S02]  /*fdf0*/  ISETP.NE.U32.AND P0, PT, RZ, UR4, PT ;  /* 0x00000004ff007c0c */ /* 0x000fc4000bf05070 */
[----:B------:R-:W-:Y:S02]  /*fe00*/  IADD3 R6, P1, R204, UR4, RZ ;  /* 0x00000004cc067c10 */ /* 0x000fe4000ff3e0ff */
        /* <DEDUP_REMOVED lines=11> */
[----:B------:R-:W-:Y:S02]  /*fec0*/  F2FP.F16.F32.PACK_AB R146, R149, R148 ;  /* 0x000000949592723e */ /* 0x000fe400000000ff */
[----:B------:R-:W-:Y:S02]  /*fed0*/  F2FP.F16.F32.PACK_AB R147, R151, R150 ;  /* 0x000000969793723e */ /* 0x000fe400000000ff */
[----:B------:R-:W-:-:S02]  /*fee0*/  ISETP.NE.AND.EX P0, PT, RZ, UR5, PT, P0 ;  /* 0x00000005ff007c0c */ /* 0x000fc4000bf05300 */
        /* <DEDUP_REMOVED lines=8> */
[----:B--2---:R-:W-:Y:S01]  /*ff70*/  IMAD.U32 R0, RZ, RZ, UR4 ;  /* 0x00000004ff007e24 */ /* 0x004fe2000f8e00ff */
        /* <DEDUP_REMOVED lines=35> */
[----:B-1----:R-:W-:Y:S02]  /*101b0*/  LOP3.LUT R48, R49, 0x380, RZ, 0xc0, !PT ;  /* 0x0000038031307812 */ /* 0x002fe400078ec0ff */
        /* <DEDUP_REMOVED lines=14> */
[----:B--2---:R-:W-:Y:S06]  /*102a0*/  @P6 BRA `(.L_x_4849) ;  /* 0x0000000000106947 */ /* 0x004fec0003800000 */
[----:B------:R-:W-:Y:S05]  /*102b0*/  @!P0 BRA `(.L_x_4849) ;  /* 0x00000000000c8947 */ /* 0x000fea0003800000 */
[----:B------:R-:W2:Y:S04]  /*102c0*/  LDG.E R11, desc[UR40][R6.64] ;  /* 0x00000028060b7981 */ /* 0x000ea8000c1e1900 */
[----:B-----5:R-:W2:Y:S02]  /*102d0*/  LDG.E R0, desc[UR40][R6.64+0x4] ;  /* 0x0000042806007981 */ /* 0x020ea4000c1e1900 */
[----:B--2---:R-:W-:-:S07]  /*102e0*/  IMAD.IADD R0, R0, 0x1, -R11 ;  /* 0x0000000100007824 */ /* 0x004fce00078e0a0b */
.L_x_4849:
        /* <DEDUP_REMOVED lines=26> */
[----:B------:R-:W-:-:S02]  /*10490*/  LOP3.LUT R6, R15, R4, RZ, 0x3c, !PT ;  /* 0x000000040f067212 */ /* 0x000fc400078e3cff */
[----:B------:R-:W-:Y:S01]  /*104a0*/  SHF.R.U64 R4, R7, 0x3, RZ ;  /* 0x0000000307047819 */ /* 0x000fe200000012ff */
[--C-:B------:R-:W-:Y:S01]  /*104b0*/  IMAD.MOV.U32 R7, RZ, RZ, R5.reuse ;  /* 0x000000ffff077224 */ /* 0x100fe200078e0005 */
        /* <DEDUP_REMOVED lines=18> */
[----:B------:R-:W-:-:S04]  /*105e0*/  IMAD.WIDE.U32 R4, R203, UR4, R80 ;  /* 0x00000004cb047c25 */ /* 0x000fc8000f8e0050 */
[----:B------:R-:W-:Y:S01]  /*105f0*/  IMAD R15, R203, UR5, R10 ;  /* 0x00000005cb0f7c24 */ /* 0x000fe2000f8e020a */
        /* <DEDUP_REMOVED lines=16> */
[----:B------:R-:W-:Y:S01]  /*10700*/  IMAD.IADD R24, R190, 0x1, R195 ;  /* 0x00000001be187824 */ /* 0x000fe200078e02c3 */
[----:B------:R-:W-:Y:S01]  /*10710*/  SHF.R.S32.HI R10, RZ, 0x1f, R15 ;  /* 0x0000001fff0a7819 */ /* 0x000fe2000001140f */
[----:B------:R-:W-:Y:S01]  /*10720*/  IMAD R31, R0, R31, RZ ;  /* 0x0000001f001f7224 */ /* 0x000fe200078e02ff */
        /* <DEDUP_REMOVED lines=19> */
.L_x_4850:
        /* <DEDUP_REMOVED lines=18> */
[----:B------:R-:W-:Y:S01]  /*10980*/  IMAD R20, R82, UR4, RZ ;  /* 0x0000000452147c24 */ /* 0x000fe2000f8e02ff */
[----:B------:R-:W5:Y:S01]  /*10990*/  LD.E.128 R52, desc[UR40][R52.64] ;  /* 0x0000002834347980 */ /* 0x000f62000c101d00 */
[----:B------:R-:W-:-:S03]  /*109a0*/  IMAD.IADD R81, R81, 0x1, R3 ;  /* 0x0000000151517824 */ /* 0x000fc600078e0203 */
        /* <DEDUP_REMOVED lines=44> */
[----:B------:R-:W-:Y:S01]  /*10c70*/  IMAD.IADD R195, R216, 0x1, R195 ;  /* 0x00000001d8c37824 */ /* 0x000fe200078e02c3 */
        /* <DEDUP_REMOVED lines=25> */
[----:B-1----:R1:W-:Y:S01]  /*10e10*/  SYNCS.ARRIVE.TRANS64.RED.A1T0 RZ, [R0+URZ], RZ ;  /* 0x000000ff00ff79a7 */ /* 0x0023e2000810043f */
[----:B------:R-:W-:Y:S02]  /*10e20*/  SHF.R.S32.HI R92, RZ, 0x1f, R207 ;  /* 0x0000001fff5c7819 */ /* 0x000fe400000114cf */
[----:B------:R-:W-:Y:S01]  /*10e30*/  LOP3.LUT R24, R3, 0x20, R24, 0xe2, !PT ;  /* 0x0000002003187812 */ /* 0x000fe200078ee218 */
[----:B------:R1:W2:Y:S01]  /*10e40*/  SHFL.IDX PT, R80, R89, RZ, 0x181f ;  /* 0x00181fff59507589 */ /* 0x0002a200000e0000 */
[----:B------:R-:W-:-:S02]  /*10e50*/  SEL R3, RZ, 0x40, P0 ;  /* 0x00000040ff037807 */ /* 0x000fc40000000000 */
[----:B------:R-:W-:Y:S02]  /*10e60*/  ISETP.GE.AND P0, PT, R220, R88, PT ;  /* 0x00000058dc00720c */ /* 0x000fe40003f06270 */
[----:B------:R-:W-:Y:S02]  /*10e70*/  LEA.HI.X R90, R20, UR5, R21, 0x1, P2 ;  /* 0x00000005145a7c11 */ /* 0x000fe400090f0c15 */
[----:B------:R-:W-:Y:S02]  /*10e80*/  LOP3.LUT R3, R24, R3, RZ, 0xfc, !PT ;  /* 0x0000000318037212 */ /* 0x000fe400078efcff */
[----:B------:R-:W-:Y:S01]  /*10e90*/  SEL R24, RZ, 0x80, P0 ;  /* 0x00000080ff187807 */ /* 0x000fe20000000000 */
[----:B------:R1:W3:Y:S01]  /*10ea0*/  SHFL.IDX PT, R81, R90, RZ, 0x181f ;  /* 0x00181fff5a517589 */ /* 0x0002e200000e0000 */
[----:B------:R-:W-:Y:S02]  /*10eb0*/  SHF.R.S32.HI R93, RZ, 0x1f, R208 ;  /* 0x0000001fff5d7819 */ /* 0x000fe400000114d0 */
[----:B------:R-:W-:-:S02]  /*10ec0*/  LOP3.LUT R24, R3, R24, RZ, 0xfc, !PT ;  /* 0x0000001803187212 */ /* 0x000fc400078efcff */
[----:B------:R-:W-:Y:S02]  /*10ed0*/  SHF.R.S32.HI R94, RZ, 0x1f, R209 ;  /* 0x0000001fff5e7819 */ /* 0x000fe400000114d1 */
[----:B------:R-:W-:Y:S02]  /*10ee0*/  SHF.R.S32.HI R95, RZ, 0x1f, R210 ;  /* 0x0000001fff5f7819 */ /* 0x000fe400000114d2 */
[----:B------:R-:W-:Y:S01]  /*10ef0*/  SHF.R.S32.HI R96, RZ, 0x1f, R211 ;  /* 0x0000001fff607819 */ /* 0x000fe200000114d3 */
[----:B-1----:R-:W-:Y:S06]  /*10f00*/  @P1 BRA `(.L_x_4852) ;  /* 0x00000000007c1947 */ /* 0x002fec0003800000 */
        /* <DEDUP_REMOVED lines=31> */
.L_x_4852:
[----:B------:R-:W-:Y:S05]  /*11100*/  BSYNC B1 ;  /* 0x0000000000017941 */ /* 0x000fea0003800000 */
.L_x_4851:
[----:B------:R-:W-:Y:S01]  /*11110*/  VIADD R0, R195, 0x20 ;  /* 0x00000020c3007836 */ /* 0x000fe20000000000 */
        /* <DEDUP_REMOVED lines=37> */
.L_x_4848:
[----:B------:R-:W-:Y:S01]  /*11370*/  ULDC.64 UR4, c[0x0][0xc00] ;  /* 0x0003000000047ab9 */ /* 0x000fe20000000a00 */
[----:B------:R-:W-:Y:S01]  /*11380*/  IMAD.MOV.U32 R3, RZ, RZ, RZ ;  /* 0x000000ffff037224 */ /* 0x000fe200078e00ff */
[----:B------:R-:W-:Y:S01]  /*11390*/  ISETP.NE.U32.AND P0, PT, RZ, UR4, PT ;  /* 0x00000004ff007c0c */ /* 0x000fe2000bf05070 */
[----:B------:R-:W2:Y:S01]  /*113a0*/  S2R R6, SR_TID.X ;  /* 0x0000000000067919 */ /* 0x000ea20000002100 */
[----:B------:R-:W-:Y:S01]  /*113b0*/  IADD3 R4, P1, R204, UR4, RZ ;  /* 0x00000004cc047c10 */ /* 0x000fe2000ff3e0ff */
[----:B------:R-:W3:Y:S01]  /*113c0*/  LDC R21, c[0x0][0xbe8] ;  /* 0x0002fa00ff157b82 */ /* 0x000ee20000000800 */
        /* <DEDUP_REMOVED lines=9> */
[----:B------:R-:W-:Y:S01]  /*11460*/  @P1 IADD3.X R205, R205, UR5, RZ, P2, !PT ;  /* 0x00000005cdcd1c10 */ /* 0x000fe200097fe4ff */
[----:B--2---:R-:W-:-:S04]  /*11470*/  VIADD R6, R6, 0xffffff80 ;  /* 0xffffff8006067836 */ /* 0x004fc80000000000 */
[----:B------:R4:W5:Y:S01]  /*11480*/  @P1 LDG.E R0, desc[UR40][R204.64] ;  /* 0x00000028cc001981 */ /* 0x000962000c1e1900 */
[----:B------:R-:W-:Y:S01]  /*11490*/  ISETP.GE.AND P2, PT, R6, 0x40, PT ;  /* 0x000000400600780c */ /* 0x000fe20003f46270 */
[----:B------:R-:W-:-:S12]  /*114a0*/  @P1 BRA `(.L_x_4854) ;  /* 0x0000000000101947 */ /* 0x000fd80003800000 */
[----:B------:R-:W-:Y:S05]  /*114b0*/  @!P0 BRA `(.L_x_4854) ;  /* 0x00000000000c8947 */ /* 0x000fea0003800000 */
[----:B------:R-:W2:Y:S04]  /*114c0*/  LDG.E R7, desc[UR40][R4.64] ;  /* 0x0000002804077981 */ /* 0x000ea8000c1e1900 */
[----:B-----5:R-:W2:Y:S02]  /*114d0*/  LDG.E R0, desc[UR40][R4.64+0x4] ;  /* 0x0000042804007981 */ /* 0x020ea4000c1e1900 */
[----:B--2---:R-:W-:-:S07]  /*114e0*/  IMAD.IADD R0, R0, 0x1, -R7 ;  /* 0x0000000100007824 */ /* 0x004fce00078e0a07 */
.L_x_4854:
[----:B------:R-:W-:Y:S01]  /*114f0*/  BSSY B1, `(.L_x_4855) ;  /* 0x000002d000017945 */ /* 0x000fe20003800000 */
[----:B------:R-:W-:Y:S02]  /*11500*/  SHF.R.S32.HI R12, RZ, 0x1f, R203 ;  /* 0x0000001fff0c7819 */ /* 0x000fe400000114cb */
[----:B------:R-:W-:Y:S02]  /*11510*/  SEL R13, R206, RZ, !P0 ;  /* 0x000000ffce0d7207 */ /* 0x000fe40004000000 */
[----:B------:R-:W-:Y:S02]  /*11520*/  SEL R217, R217, RZ, !P0 ;  /* 0x000000ffd9d97207 */ /* 0x000fe40004000000 */
[----:B-----5:R-:W-:Y:S01]  /*11530*/  SHF.R.S32.HI R10, RZ, 0x1f, R3 ;  /* 0x0000001fff0a7819 */ /* 0x020fe20000011403 */
[----:B------:R-:W-:Y:S06]  /*11540*/  @P2 BRA `(.L_x_4856) ;  /* 0x00000000009c2947 */ /* 0x000fec0003800000 */
[----:B------:R-:W2:Y:S01]  /*11550*/  S2R R6, SR_TID.X ;  /* 0x0000000000067919 */ /* 0x000ea20000002100 */
[----:B------:R-:W4:Y:S02]  /*11560*/  LDC R14, c[0x0][0xbe8] ;  /* 0x0002fa00ff0e7b82 */ /* 0x000f240000000800 */
[----:B----4-:R-:W-:Y:S01]  /*11570*/  IMAD R4, R0, R14, RZ ;  /* 0x0000000e00047224 */ /* 0x010fe200078e02ff */
[----:B--2---:R-:W-:-:S04]  /*11580*/  IADD3 R11, R195, -0x80, R6 ;  /* 0xffffff80c30b7810 */ /* 0x004fc80007ffe006 */
        /* <DEDUP_REMOVED lines=35> */
.L_x_4856:
[----:B------:R-:W-:Y:S05]  /*117c0*/  BSYNC B1 ;  /* 0x0000000000017941 */ /* 0x000fea0003800000 */
.L_x_4855:
[----:B---3--:R-:W-:Y:S01]  /*117d0*/  ISETP.NE.AND P0, PT, R21, 0x1, PT ;  /* 0x000000011500780c */ /* 0x008fe20003f05270 */
[----:B-1----:R-:W1:Y:S01]  /*117e0*/  LDC R24, c[0x0][0xac8] ;  /* 0x0002b200ff187b82 */ /* 0x002e620000000800 */
[----:B------:R-:W-:Y:S01]  /*117f0*/  ULDC.64 UR4, c[0x0][0xaa0] ;  /* 0x0002a80000047ab9 */ /* 0x000fe20000000a00 */
[----:B------:R-:W-:Y:S01]  /*11800*/  IMAD R29, R0, R21, RZ ;  /* 0x00000015001d7224 */ /* 0x000fe200078e02ff */
[----:B------:R-:W-:Y:S01]  /*11810*/  BSSY B1, `(.L_x_4857) ;  /* 0x000006c000017945 */ /* 0x000fe20003800000 */
[----:B--2---:R-:W-:Y:S01]  /*11820*/  IMAD R6, R10, UR4, RZ ;  /* 0x000000040a067c24 */ /* 0x004fe2000f8e02ff */
[----:B------:R-:W-:Y:S01]  /*11830*/  SHF.R.S32.HI R31, RZ, 0x1f, R207 ;  /* 0x0000001fff1f7819 */ /* 0x000fe200000114cf */
[C---:B----4-:R-:W-:Y:S01]  /*11840*/  IMAD.WIDE.U32 R4, R3.reuse, UR4, RZ ;  /* 0x0000000403047c25 */ /* 0x050fe2000f8e00ff */
[----:B------:R-:W-:Y:S02]  /*11850*/  SHF.R.S32.HI R32, RZ, 0x1f, R208 ;  /* 0x0000001fff207819 */ /* 0x000fe400000114d0 */
[----:B------:R-:W-:Y:S01]  /*11860*/  SHF.R.S32.HI R33, RZ, 0x1f, R209 ;  /* 0x0000001fff217819 */ /* 0x000fe200000114d1 */
[----:B------:R-:W-:Y:S01]  /*11870*/  IMAD R3, R3, UR5, R6 ;  /* 0x0000000503037c24 */ /* 0x000fe2000f8e0206 */
[----:B------:R-:W-:Y:S01]  /*11880*/  ULDC.64 UR4, c[0x0][0xae8] ;  /* 0x0002ba0000047ab9 */ /* 0x000fe20000000a00 */
[----:B------:R-:W2:Y:S01]  /*11890*/  @P0 LDC R7, c[0x0][0xbec] ;  /* 0x0002fb00ff070b82 */ /* 0x000ea20000000800 */
[----:B------:R-:W-:Y:S01]  /*118a0*/  IMAD R6, R12, UR4, RZ ;  /* 0x000000040c067c24 */ /* 0x000fe2000f8e02ff */
[----:B------:R-:W-:Y:S01]  /*118b0*/  SHF.R.S32.HI R34, RZ, 0x1f, R210 ;  /* 0x0000001fff227819 */ /* 0x000fe200000114d2 */
[----:B------:R-:W-:Y:S01]  /*118c0*/  IMAD.IADD R30, R216, 0x1, R195 ;  /* 0x00000001d81e7824 */ /* 0x000fe200078e02c3 */
[----:B------:R-:W-:Y:S01]  /*118d0*/  IADD3 R5, R5, R3, RZ ;  /* 0x0000000305057210 */ /* 0x000fe20007ffe0ff */
[----:B------:R-:W-:Y:S01]  /*118e0*/  IMAD R3, R203, UR5, R6 ;  /* 0x00000005cb037c24 */ /* 0x000fe2000f8e0206 */
[----:B------:R-:W-:Y:S01]  /*118f0*/  SHF.R.S32.HI R35, RZ, 0x1f, R211 ;  /* 0x0000001fff237819 */ /* 0x000fe200000114d3 */
[----:B------:R-:W-:Y:S01]  /*11900*/  IMAD R6, R215, 0x20, R216 ;  /* 0x00000020d7067824 */ /* 0x000fe200078e02d8 */
[----:B------:R-:W3:Y:S01]  /*11910*/  @P0 LDC R9, c[0x0][0xbf0] ;  /* 0x0002fc00ff090b82 */ /* 0x000ee20000000800 */
[----:B------:R-:W-:Y:S01]  /*11920*/  IMAD.WIDE.U32 R4, R203, UR4, R4 ;  /* 0x00000004cb047c25 */ /* 0x000fe2000f8e0004 */
[----:B------:R-:W-:Y:S01]  /*11930*/  ULDC.64 UR4, c[0x0][0xaf0] ;  /* 0x0002bc0000047ab9 */ /* 0x000fe20000000a00 */
[----:B-1----:R-:W-:-:S02]  /*11940*/  ISETP.GE.AND P1, PT, R211, R24, PT ;  /* 0x00000018d300720c */ /* 0x002fc40003f26270 */
[----:B------:R-:W-:Y:S01]  /*11950*/  IMAD.IADD R5, R5, 0x1, R3 ;  /* 0x0000000105057824 */ /* 0x000fe200078e0203 */
[-C--:B------:R-:W-:Y:S01]  /*11960*/  ISETP.GE.AND P2, PT, R192, R24.reuse, PT ;  /* 0x00000018c000720c */ /* 0x080fe20003f46270 */
[----:B------:R-:W-:Y:S01]  /*11970*/  IMAD R3, R217, UR4, RZ ;  /* 0x00000004d9037c24 */ /* 0x000fe2000f8e02ff */
[----:B------:R-:W-:Y:S01]  /*11980*/  SEL R10, RZ, 0xffffffff, P1 ;  /* 0xffffffffff0a7807 */ /* 0x000fe20000800000 */
[----:B------:R-:W-:Y:S01]  /*11990*/  IMAD.IADD R8, R195, 0x1, R6 ;  /* 0x00000001c3087824 */ /* 0x000fe200078e0206 */
[----:B------:R-:W-:Y:S01]  /*119a0*/  ISETP.GE.AND P1, PT, R209, R24, PT ;  /* 0x00000018d100720c */ /* 0x000fe20003f26270 */
[C---:B------:R-:W-:Y:S02]  /*119b0*/  IMAD R3, R13.reuse, UR5, R3 ;  /* 0x000000050d037c24 */ /* 0x040fe4000f8e0203 */
[----:B------:R-:W-:Y:S01]  /*119c0*/  IMAD.WIDE.U32 R4, R13, UR4, R4 ;  /* 0x000000040d047c25 */ /* 0x000fe2000f8e0004 */
[----:B------:R-:W-:Y:S01]  /*119d0*/  SEL R11, RZ, 0xffffffff, P1 ;  /* 0xffffffffff0b7807 */ /* 0x000fe20000800000 */
[----:B------:R-:W-:-:S02]  /*119e0*/  ULDC.64 UR4, c[0x0][0xae0] ;  /* 0x0002b80000047ab9 */ /* 0x000fc40000000a00 */
[----:B--2---:R-:W-:Y:S01]  /*119f0*/  @P0 IMAD.HI.U32 R6, R8, R7, RZ ;  /* 0x0000000708060227 */ /* 0x004fe200078e00ff */
[----:B------:R-:W-:Y:S02]  /*11a00*/  SEL R7, RZ, 0x1, P2 ;  /* 0x00000001ff077807 */ /* 0x000fe40001000000 */
[----:B------:R-:W-:Y:S01]  /*11a10*/  ISETP.GE.AND P2, PT, R210, R24, PT ;  /* 0x00000018d200720c */ /* 0x000fe20003f46270 */
[----:B------:R-:W-:Y:S02]  /*11a20*/  IMAD.SHL.U32 R10, R10, 0x2, RZ ;  /* 0x000000020a0a7824 */ /* 0x000fe400078e00ff */
[----:B------:R-:W-:Y:S02]  /*11a30*/  IMAD.IADD R5, R5, 0x1, R3 ;  /* 0x0000000105057824 */ /* 0x000fe400078e0203 */
[----:B------:R-:W-:Y:S01]  /*11a40*/  IMAD.MOV.U32 R3, RZ, RZ, R8 ;  /* 0x000000ffff037224 */ /* 0x000fe200078e0008 */
[----:B---3--:R-:W-:Y:S01]  /*11a50*/  @P0 SHF.R.U32.HI R3, RZ, R9, R6 ;  /* 0x00000009ff030219 */ /* 0x008fe20000011606 */
[----:B------:R-:W-:Y:S01]  /*11a60*/  IMAD.SHL.U32 R11, R11, 0x8, RZ ;  /* 0x000000080b0b7824 */ /* 0x000fe200078e00ff */
[----:B------:R-:W-:-:S02]  /*11a70*/  LOP3.LUT R9, R10, 0x2, R7, 0xe2, !PT ;  /* 0x000000020a097812 */ /* 0x000fc400078ee207 */
[----:B------:R-:W-:Y:S01]  /*11a80*/  SEL R10, RZ, 0xffffffff, P2 ;  /* 0xffffffffff0a7807 */ /* 0x000fe20001000000 */
[--C-:B------:R-:W-:Y:S01]  /*11a90*/  IMAD.MOV R7, RZ, RZ, -R3.reuse ;  /* 0x000000ffff077224 */ /* 0x100fe200078e0a03 */
[----:B------:R-:W-:Y:S01]  /*11aa0*/  SHF.R.S32.HI R6, RZ, 0x1f, R3 ;  /* 0x0000001fff067819 */ /* 0x000fe20000011403 */
[----:B------:R-:W-:Y:S01]  /*11ab0*/  IMAD.WIDE.U32 R4, R3, UR4, R4 ;  /* 0x0000000403047c25 */ /* 0x000fe2000f8e0004 */
[-C--:B------:R-:W-:Y:S02]  /*11ac0*/  ISETP.GE.AND P0, PT, R208, R24.reuse, PT ;  /* 0x00000018d000720c */ /* 0x080fe40003f06270 */
        /* <DEDUP_REMOVED lines=64> */
.L_x_4858:
[----:B------:R-:W-:Y:S05]  /*11ed0*/  BSYNC B1 ;  /* 0x0000000000017941 */ /* 0x000fea0003800000 */
.L_x_4857:
        /* <DEDUP_REMOVED lines=36> */
.L_x_4853:
[----:B------:R-:W-:Y:S05]  /*12120*/  BSYNC B0 ;  /* 0x0000000000007941 */ /* 0x000fea0003800000 */
.L_x_4847:
[----:B------:R-:W-:Y:S02]  /*12130*/  ULDC UR4, c[0x0][0xc3c] ;  /* 0x00030f0000047ab9 */ /* 0x000fe40000000800 */
[----:B------:R-:W-:-:S13]  /*12140*/  ISETP.GE.AND P0, PT, R27, UR4, PT ;  /* 0x000000041b007c0c */ /* 0x000fda000bf06270 */
[----:B------:R-:W-:Y:S05]  /*12150*/  @!P0 BRA `(.L_x_4859) ;  /* 0xfffffef000248947 */ /* 0x000fea000383ffff */
[----:B------:R-:W-:Y:S05]  /*12160*/  BRA `(.L_x_4721) ;  /* 0x0000008c00e07947 */ /* 0x000fea0003800000 */
.L_x_4719:
        /* <DEDUP_REMOVED lines=18> */
.L_x_4860:
        /* <DEDUP_REMOVED lines=41> */
.L_x_4866:
        /* <DEDUP_REMOVED lines=12> */
.L_x_4865:
[----:B------:R-:W-:Y:S05]  /*125e0*/  BSYNC B0 ;  /* 0x0000000000007941 */ /* 0x000fea0003800000 */
.L_x_4864:
        /* <DEDUP_REMOVED lines=21> */
.L_x_4862:
        /* <DEDUP_REMOVED lines=20> */
.L_x_4867:
        /* <DEDUP_REMOVED lines=56> */
.L_x_4863:
[----:B------:R-:W-:Y:S02]  /*12c00*/  IMAD.MOV.U32 R17, RZ, RZ, RZ ;  /* 0x000000ffff117224 */ /* 0x000fe400078e00ff */
[----:B------:R-:W-:Y:S02]  /*12c10*/  IMAD.U32 R16, RZ, RZ, UR6 ;  /* 0x00000006ff107e24 */ /* 0x000fe4000f8e00ff */
[----:B------:R-:W-:-:S07]  /*12c20*/  IMAD.MOV.U32 R18, RZ, RZ, RZ ;  /* 0x000000ffff127224 */ /* 0x000fce00078e00ff */
.L_x_4868:
[----:B------:R-:W-:-:S13]  /*12c30*/  ISETP.NE.AND P0, PT, R0, RZ, PT ;  /* 0x000000ff0000720c */ /* 0x000fda0003f05270 */
[----:B------:R-:W1:Y:S01]  /*12c40*/  @!P0 S2R R3, SR_CgaCtaId ;  /* 0x0000000000038919 */ /* 0x000e620000008800 */
[----:B------:R-:W-:-:S04]  /*12c50*/  @!P0 MOV R0, 0x400 ;  /* 0x0000040000008802 */ /* 0x000fc80000000f00 */
[----:B-1----:R-:W-:-:S05]  /*12c60*/  @!P0 LEA R0, R3, R0, 0x18 ;  /* 0x0000000003008211 */ /* 0x002fca00078ec0ff */
[----:B------:R1:W-:Y:S01]  /*12c70*/  @!P0 STS.128 [R0+0x28cd0], R16 ;  /* 0x028cd01000008388 */ /* 0x0003e20000000c00 */
[----:B------:R-:W-:Y:S06]  /*12c80*/  BAR.ARV 0x5, 0x180 ;  /* 0x0146000000007b1d */ /* 0x000fec0000002000 */
.L_x_4861:
        /* <DEDUP_REMOVED lines=25> */
[----:B------:R0:W-:Y:S04]  /*12e20*/  STL [R1+0x4], R3 ;  /* 0x0000040301007387 */ /* 0x0001e80000100800 */
[----:B------:R0:W-:Y:S04]  /*12e30*/  STL [R1+0x54], R2 ;  /* 0x0000540201007387 */ /* 0x0001e80000100800 */
[----:B------:R0:W-:Y:S04]  /*12e40*/  STL [R1+0x3c], RZ ;  /* 0x00003cff01007387 */ /* 0x0001e80000100800 */
[----:B------:R0:W-:Y:S04]  /*12e50*/  STL [R1+0x18], R0 ;  /* 0x0000180001007387 */ /* 0x0001e80000100800 */
[----:B------:R0:W-:Y:S04]  /*12e60*/  STL [R1+0x10], RZ ;  /* 0x000010ff01007387 */ /* 0x0001e80000100800 */
[----:B------:R0:W-:Y:S04]  /*12e70*/  STL [R1+0xc], RZ ;  /* 0x00000cff01007387 */ /* 0x0001e80000100800 */
[----:B------:R0:W-:Y:S02]  /*12e80*/  STL [R1+0x1c], R0 ;  /* 0x00001c0001007387 */ /* 0x0001e40000100800 */
.L_x_5033:
[----:B01----:R-:W0:Y:S02]  /*12e90*/  LDC.64 R2, c[0x0][0xc88] ;  /* 0x00032200ff027b82 */ /* 0x003e240000000a00 */
[----:B0-----:R-:W-:-:S05]  /*12ea0*/  IMAD.WIDE R2, R19, 0x4, R2 ;  /* 0x0000000413027825 */ /* 0x001fca00078e0202 */
[----:B--2---:R0:W2:Y:S01]  /*12eb0*/  LDG.E R13, desc[UR40][R2.64] ;  /* 0x00000028020d7981 */ /* 0x0040a2000c1e1900 */
[----:B------:R-:W-:Y:S05]  /*12ec0*/  YIELD ;  /* 0x0000000000007946 */ /* 0x000fea0003800000 */
[----:B------:R-:W-:Y:S01]  /*12ed0*/  ULDC.64 UR4, c[0x0][0xa28] ;  /* 0x00028a0000047ab9 */ /* 0x000fe20000000a00 */
[----:B------:R-:W-:Y:S01]  /*12ee0*/  IMAD.MOV.U32 R10, RZ, RZ, RZ ;  /* 0x000000ffff0a7224 */ /* 0x000fe200078e00ff */
[----:B------:R-:W-:Y:S01]  /*12ef0*/  ISETP.NE.U32.AND P0, PT, RZ, UR4, PT ;  /* 0x00000004ff007c0c */ /* 0x000fe2000bf05070 */
[----:B------:R-:W-:Y:S01]  /*12f00*/  ULDC.64 UR10, c[0x0][0xa18] ;  /* 0x00028600000a7ab9 */ /* 0x000fe20000000a00 */
[----:B0-----:R-:W-:Y:S01]  /*12f10*/  CS2R R2, SRZ ;  /* 0x0000000000027805 */ /* 0x001fe2000001ff00 */
        /* <DEDUP_REMOVED lines=17> */
[C---:B------:R-:W-:Y:S02]  /*13030*/  IADD3 R8, P5, R0.reuse, UR6, RZ ;  /* 0x0000000600087c10 */ /* 0x040fe4000ffbe0ff */
[----:B------:R-:W-:Y:S01]  /*13040*/  ISETP.NE.AND.EX P3, PT, RZ, UR11, PT, P3 ;  /* 0x0000000bff007c0c */ /* 0x000fe2000bf65330 */
[----:B------:R-:W-:Y:S01]  /*13050*/  STL [R1+0x20], R15 ;  /* 0x0000200f01007387 */ /* 0x000fe20000100800 */
[----:B------:R-:W-:Y:S02]  /*13060*/  ISETP.NE.U32.AND P0, PT, RZ, UR6, PT ;  /* 0x00000006ff007c0c */ /* 0x000fe4000bf05070 */
[----:B-1----:R-:W-:-:S02]  /*13070*/  IADD3 R4, P4, R0, UR4, RZ ;  /* 0x0000000400047c10 */ /* 0x002fc4000ff9e0ff */
[----:B------:R-:W-:Y:S02]  /*13080*/  ISETP.NE.U32.AND P1, PT, RZ, UR8, PT ;  /* 0x00000008ff007c0c */ /* 0x000fe4000bf25070 */
[C---:B------:R-:W-:Y:S02]  /*13090*/  IADD3.X R5, R15.reuse, UR5, RZ, P4, !PT ;  /* 0x000000050f057c10 */ /* 0x040fe4000a7fe4ff */
[----:B0-----:R-:W-:Y:S01]  /*130a0*/  IADD3 R6, P4, R0, UR8, RZ ;  /* 0x0000000800067c10 */ /* 0x001fe2000ff9e0ff */
[----:B------:R-:W-:Y:S01]  /*130b0*/  ULDC UR4, c[0x0][0x288] ;  /* 0x0000a20000047ab9 */ /* 0x000fe20000000800 */
[----:B------:R-:W-:Y:S01]  /*130c0*/  ISETP.NE.AND.EX P0, PT, RZ, UR7, PT, P0 ;  /* 0x00000007ff007c0c */ /* 0x000fe2000bf05300 */
[----:B------:R-:W2:Y:S01]  /*130d0*/  @P2 LDG.E R10, desc[UR40][R4.64] ;  /* 0x00000028040a2981 */ /* 0x000ea2000c1e1900 */
[----:B------:R-:W-:Y:S02]  /*130e0*/  IADD3.X R7, R15, UR9, RZ, P4, !PT ;  /* 0x000000090f077c10 */ /* 0x000fe4000a7fe4ff */
[----:B------:R-:W-:-:S02]  /*130f0*/  ISETP.NE.AND.EX P1, PT, RZ, UR9, PT, P1 ;  /* 0x00000009ff007c0c */ /* 0x000fc4000bf25310 */
[----:B------:R-:W-:-:S07]  /*13100*/  IADD3.X R9, R15, UR7, RZ, P5, !PT ;  /* 0x000000070f097c10 */ /* 0x000fce000affe4ff */
[----:B------:R0:W5:Y:S04]  /*13110*/  @P0 LDG.E R12, desc[UR40][R8.64] ;  /* 0x00000028080c0981 */ /* 0x000168000c1e1900 */
[----:B------:R0:W5:Y:S04]  /*13120*/  @P1 LDG.E R3, desc[UR40][R6.64] ;  /* 0x0000002806031981 */ /* 0x000168000c1e1900 */
[----:B--2---:R1:W-:Y:S02]  /*13130*/  STL [R1+0x34], R10 ;  /* 0x0000340a01007387 */ /* 0x0043e40000100800 */
[----:B-1----:R-:W-:Y:S01]  /*13140*/  @P3 IADD3 R10, P4, R0, UR10, RZ ;  /* 0x0000000a000a3c10 */ /* 0x002fe2000ff9e0ff */
[----:B------:R-:W-:Y:S01]  /*13150*/  IMAD.U32 R0, RZ, RZ, UR4 ;  /* 0x00000004ff007e24 */ /* 0x000fe2000f8e00ff */
[----:B------:R-:W-:-:S02]  /*13160*/  ULDC.64 UR4, c[0x0][0x418] ;  /* 0x0001060000047ab9 */ /* 0x000fc40000000a00 */
[----:B------:R-:W-:-:S05]  /*13170*/  @P3 IADD3.X R11, R15, UR11, RZ, P4, !PT ;  /* 0x0000000b0f0b3c10 */ /* 0x000fca000a7fe4ff */
[----:B------:R-:W2:Y:S01]  /*13180*/  @P3 LDG.E R0, desc[UR40][R10.64] ;  /* 0x000000280a003981 */ /* 0x000ea2000c1e1900 */
[----:B------:R-:W-:-:S03]  /*13190*/  UISETP.NE.U32.AND UP0, UPT, UR4, URZ, UPT ;  /* 0x0000003f0400728c */ /* 0x000fc6000bf05070 */
[----:B------:R-:W-:Y:S01]  /*131a0*/  ULDC UR4, c[0x0][0x424] ;  /* 0x0001090000047ab9 */ /* 0x000fe20000000800 */
[----:B------:R-:W-:-:S03]  /*131b0*/  UISETP.NE.AND.EX UP0, UPT, UR5, URZ, UPT, UP0 ;  /* 0x0000003f0500728c */ /* 0x000fc6000bf05300 */
[----:B------:R-:W-:Y:S01]  /*131c0*/  ULDC UR5, c[0x0][0x2f0] ;  /* 0x0000bc0000057ab9 */ /* 0x000fe20000000800 */
[----:B------:R-:W-:Y:S01]  /*131d0*/  USEL UR4, UR4, 0x1, UP0 ;  /* 0x0000000104047887 */ /* 0x000fe20008000000 */
[----:B--2---:R1:W-:Y:S04]  /*131e0*/  STL [R1+0x38], R0 ;  /* 0x0000380001007387 */ /* 0x0043e80000100800 */
[----:B------:R0:W5:Y:S01]  /*131f0*/  LDL R14, [R1+0x38] ;  /* 0x00003800010e7983 */ /* 0x0001620000100800 */
[----:B------:R-:W-:-:S03]  /*13200*/  UIMAD UR4, UR4, UR5, URZ ;  /* 0x00000005040472a4 */ /* 0x000fc6000f8e023f */
[----:B------:R-:W-:Y:S02]  /*13210*/  ULDC UR5, c[0x0][0x348] ;  /* 0x0000d20000057ab9 */ /* 0x000fe40000000800 */
[----:B-1----:R-:W-:Y:S02]  /*13220*/  IMAD.U32 R0, RZ, RZ, UR5 ;  /* 0x00000005ff007e24 */ /* 0x002fe4000f8e00ff */
[----:B------:R-:W-:Y:S01]  /*13230*/  IMAD.U32 R10, RZ, RZ, UR4 ;  /* 0x00000004ff0a7e24 */ /* 0x000fe2000f8e00ff */
[----:B0-----:R-:W-:Y:S06]  /*13240*/  @P3 BRA `(.L_x_4870) ;  /* 0x0000000000143947 */ /* 0x001fec0003800000 */
[----:B------:R-:W-:Y:S05]  /*13250*/  @!P2 BRA `(.L_x_4870) ;  /* 0x000000000010a947 */ /* 0x000fea0003800000 */
[----:B------:R-:W2:Y:S04]  /*13260*/  LDG.E R11, desc[UR40][R4.64] ;  /* 0x00000028040b7981 */ /* 0x000ea8000c1e1900 */
[----:B------:R-:W2:Y:S02]  /*13270*/  LDG.E R4, desc[UR40][R4.64+0x4] ;  /* 0x0000042804047981 */ /* 0x000ea4000c1e1900 */
[----:B--2--5:R-:W-:-:S05]  /*13280*/  IMAD.IADD R14, R4, 0x1, -R11 ;  /* 0x00000001040e7824 */ /* 0x024fca00078e0a0b */
[----:B------:R0:W-:Y:S02]  /*13290*/  STL [R1+0x38], R14 ;  /* 0x0000380e01007387 */ /* 0x0001e40000100800 */
.L_x_4870:
[----:B-----5:R-:W-:Y:S01]  /*132a0*/  IMAD.IADD R4, R12, 0x1, R2 ;  /* 0x000000010c047824 */ /* 0x020fe200078e0202 */
[----:B------:R-:W-:Y:S01]  /*132b0*/  ULDC.64 UR4, c[0x0][0xa20] ;  /* 0x0002880000047ab9 */ /* 0x000fe20000000a00 */
[----:B------:R1:W-:Y:S01]  /*132c0*/  STL [R1+0x14], R13 ;  /* 0x0000140d01007387 */ /* 0x0003e20000100800 */
[----:B------:R-:W-:-:S03]  /*132d0*/  ISETP.NE.U32.AND P2, PT, RZ, UR4, PT ;  /* 0x00000004ff007c0c */ /* 0x000fc6000bf45070 */
[----:B------:R1:W-:Y:S01]  /*132e0*/  STL [R1+0x24], R4 ;  /* 0x0000240401007387 */ /* 0x0003e20000100800 */
[----:B------:R-:W-:-:S13]  /*132f0*/  ISETP.NE.AND.EX P2, PT, RZ, UR5, PT, P2 ;  /* 0x00000005ff007c0c */ /* 0x000fda000bf45320 */
[----:B-1----:R-:W-:Y:S05]  /*13300*/  @!P2 BRA `(.L_x_4871) ;  /* 0x000000000014a947 */ /* 0x002fea0003800000 */
[----:B------:R-:W2:Y:S02]  /*13310*/  LDL R4, [R1] ;  /* 0x0000000001047983 */ /* 0x000ea40000100800 */
[----:B--2---:R-:W-:-:S04]  /*13320*/  IADD3 R10, P0, R4, UR4, RZ ;  /* 0x00000004040a7c10 */ /* 0x004fc8000ff1e0ff */
[----:B------:R-:W-:-:S05]  /*13330*/  IADD3.X R11, R15, UR5, RZ, P0, !PT ;  /* 0x000000050f0b7c10 */ /* 0x000fca00087fe4ff */
[----:B------:R1:W5:Y:S01]  /*13340*/  LDG.E R10, desc[UR40][R10.64] ;  /* 0x000000280a0a7981 */ /* 0x000362000c1e1900 */
[----:B------:R-:W-:Y:S05]  /*13350*/  BRA `(.L_x_4872) ;  /* 0x0000000000107947 */ /* 0x000fea0003800000 */
.L_x_4871:
[----:B------:R-:W-:Y:S05]  /*13360*/  @!P0 BRA `(.L_x_4872) ;  /* 0x00000000000c8947 */ /* 0x000fea0003800000 */
[----:B------:R-:W2:Y:S04]  /*13370*/  LDG.E R10, desc[UR40][R8.64] ;  /* 0x00000028080a7981 */ /* 0x000ea8000c1e1900 */
[----:B------:R-:W2:Y:S02]  /*13380*/  LDG.E R8, desc[UR40][R8.64+0x4] ;  /* 0x0000042808087981 */ /* 0x000ea4000c1e1900 */
[----:B--2---:R-:W-:-:S07]  /*13390*/  IMAD.IADD R10, R8, 0x1, -R10 ;  /* 0x00000001080a7824 */ /* 0x004fce00078e0a0a */
.L_x_4872:
[----:B-----5:R-:W-:Y:S01]  /*133a0*/  IMAD.IADD R10, R10, 0x1, -R2 ;  /* 0x000000010a0a7824 */ /* 0x020fe200078e0a02 */
[----:B------:R-:W2:Y:S01]  /*133b0*/  LDC R4, c[0x0][0x448] ;  /* 0x00011200ff047b82 */ /* 0x000ea20000000800 */
[----:B------:R-:W3:Y:S04]  /*133c0*/  @P1 LDG.E R2, desc[UR40][R6.64] ;  /* 0x0000002806021981 */ /* 0x000ee8000c1e1900 */
[----:B------:R-:W3:Y:S01]  /*133d0*/  @P1 LDG.E R6, desc[UR40][R6.64+0x4] ;  /* 0x0000042806061981 */ /* 0x000ee2000c1e1900 */
[----:B------:R-:W-:Y:S01]  /*133e0*/  BSSY B0, `(.L_x_4873) ;  /* 0x00001d2000007945 */ /* 0x000fe20003800000 */
[----:B--2---:R-:W-:-:S13]  /*133f0*/  ISETP.NE.AND P0, PT, R4, 0x1, PT ;  /* 0x000000010400780c */ /* 0x004fda0003f05270 */
[----:B------:R-:W2:Y:S01]  /*13400*/  @P0 LDC R5, c[0x0][0x44c] ;  /* 0x00011300ff050b82 */ /* 0x000ea20000000800 */
[----:B---3--:R-:W-:-:S07]  /*13410*/  @P1 IMAD.IADD R0, R6, 0x1, -R2 ;  /* 0x0000000106001824 */ /* 0x008fce00078e0a02 */
[----:B------:R-:W3:Y:S01]  /*13420*/  @P0 LDC R6, c[0x0][0x450] ;  /* 0x00011400ff060b82 */ /* 0x000ee20000000800 */
[----:B------:R-:W-:-:S04]  /*13430*/  IMAD.SHL.U32 R2, R17, 0x40, RZ ;  /* 0x0000004011027824 */ /* 0x000fc800078e00ff */
[----:B------:R-:W-:-:S04]  /*13440*/  VIADD R2, R2, 0x3f ;  /* 0x0000003f02027836 */ /* 0x000fc80000000000 */
[----:B--2---:R-:W-:-:S04]  /*13450*/  @P0 IMAD.HI.U32 R5, R2, R5, RZ ;  /* 0x0000000502050227 */ /* 0x004fc800078e00ff */
[----:B------:R-:W-:Y:S02]  /*13460*/  IMAD.MOV.U32 R4, RZ, RZ, R2 ;  /* 0x000000ffff047224 */ /* 0x000fe400078e0002 */
[----:B------:R-:W-:-:S05]  /*13470*/  IMAD.IADD R2, R10, 0x1, R0 ;  /* 0x000000010a027824 */ /* 0x000fca00078e0200 */
[C---:B------:R-:W-:Y:S02]  /*13480*/  IADD3 R21, R2.reuse, 0x40, -R14 ;  /* 0x0000004002157810 */ /* 0x040fe40007ffe80e */
[----:B---3--:R-:W-:Y:S01]  /*13490*/  @P0 SHF.R.U32.HI R4, RZ, R6, R5 ;  /* 0x00000006ff040219 */ /* 0x008fe20000011605 */
[----:B------:R-:W-:-:S04]  /*134a0*/  VIADD R5, R2, 0x3f ;  /* 0x0000003f02057836 */ /* 0x000fc80000000000 */
[----:B------:R-:W-:Y:S01]  /*134b0*/  IMAD.IADD R2, R21, 0x1, R4 ;  /* 0x0000000115027824 */ /* 0x000fe200078e0204 */
[----:B------:R-:W-:-:S04]  /*134c0*/  SHF.R.S32.HI R4, RZ, 0x1f, R5 ;  /* 0x0000001fff047819 */ /* 0x000fc80000011405 */
[----:B------:R-:W-:Y:S02]  /*134d0*/  LEA.HI R20, R4, R5, RZ, 0x6 ;  /* 0x0000000504147211 */ /* 0x000fe400078f30ff */
[----:B------:R-:W-:Y:S02]  /*134e0*/  SHF.R.S32.HI R4, RZ, 0x1f, R2 ;  /* 0x0000001fff047819 */ /* 0x000fe40000011402 */
[----:B------:R-:W-:Y:S02]  /*134f0*/  SHF.R.S32.HI R20, RZ, 0x6, R20 ;  /* 0x00000006ff147819 */ /* 0x000fe40000011414 */
[----:B------:R-:W-:-:S04]  /*13500*/  LEA.HI R2, R4, R2, RZ, 0x6 ;  /* 0x0000000204027211 */ /* 0x000fc800078f30ff */
[----:B------:R-:W-:-:S04]  /*13510*/  SHF.R.S32.HI R2, RZ, 0x6, R2 ;  /* 0x00000006ff027819 */ /* 0x000fc80000011402 */
[----:B------:R-:W-:-:S05]  /*13520*/  VIMNMX R2, R20, R2, PT ;  /* 0x0000000214027248 */ /* 0x000fca0003fe0100 */
[--C-:B------:R-:W-:Y:S02]  /*13530*/  IMAD R2, R2, 0x40, -R10.reuse ;  /* 0x0000004002027824 */ /* 0x100fe400078e0a0a */
[----:B------:R-:W-:-:S03]  /*13540*/  IMAD.MOV R10, RZ, RZ, -R10 ;  /* 0x000000ffff0a7224 */ /* 0x000fc600078e0a0a */
[----:B------:R-:W-:Y:S02]  /*13550*/  VIMNMX R0, R2, R0, PT ;  /* 0x0000000002007248 */ /* 0x000fe40003fe0100 */
[----:B------:R-:W-:-:S04]  /*13560*/  VIMNMX R2, RZ, R10, !PT ;  /* 0x0000000aff027248 */ /* 0x000fc80007fe0100 */
        /* <DEDUP_REMOVED lines=13> */
[----:B------:R-:W2:Y:S02]  /*13640*/  S2R R4, SR_TID.X ;  /* 0x0000000000047919 */ /* 0x000ea40000002100 */
[----:B--2---:R-:W-:-:S04]  /*13650*/  SHF.R.U32.HI R4, RZ, 0x5, R4 ;  /* 0x00000005ff047819 */ /* 0x004fc80000011604 */
[----:B------:R-:W-:-:S05]  /*13660*/  LOP3.LUT R4, R4, 0x3, RZ, 0xc0, !PT ;  /* 0x0000000304047812 */ /* 0x000fca00078ec0ff */
[----:B0-----:R0:W2:Y:S02]  /*13670*/  SHFL.IDX PT, R14, R4, RZ, 0x1f ;  /* 0x00001fff040e7589 */ /* 0x0010a400000e0000 */
.L_x_5077:
[----:B--2---:R-:W-:Y:S02]  /*13680*/  ISETP.NE.AND P0, PT, R14, RZ, PT ;  /* 0x000000ff0e00720c */ /* 0x004fe40003f05270 */
[----:B------:R-:W-:-:S11]  /*13690*/  PLOP3.LUT P6, PT, PT, PT, PT, 0x8, 0x0 ;  /* 0x000000000000781c */ /* 0x000fd60003fce170 */
[----:B------:R-:W-:Y:S05]  /*136a0*/  @P0 BRA `(.L_x_4876) ;  /* 0x00000000000c0947 */ /* 0x000fea0003800000 */
[----:B------:R-:W-:-:S03]  /*136b0*/  UMOV UR4, 0xffffffff ;  /* 0xffffffff00047882 */ /* 0x000fc60000000000 */
[----:B------:R-:W-:Y:S05]  /*136c0*/  BRA.DIV UR4, `(.L_x_4877) ;  /* 0x0000008604ac7947 */ /* 0x000fea000b800000 */
[----:B------:R-:W-:-:S13]  /*136d0*/  ELECT P6, URZ, PT ;  /* 0x00000000003f782f */ /* 0x000fda00038c0000 */
.L_x_4876:
        /* <DEDUP_REMOVED lines=10> */
.L_x_5080:
[----:B------:R-:W-:Y:S05]  /*13780*/  BSYNC B1 ;  /* 0x0000000000017941 */ /* 0x000fea0003800000 */
.L_x_4878:
[----:B------:R-:W-:Y:S04]  /*13790*/  BSSY B1, `(.L_x_4880) ;  /* 0x00000be000017945 */ /* 0x000fe80003800000 */
[----:B------:R-:W-:Y:S05]  /*137a0*/  @!P6 BRA `(.L_x_4881) ;  /* 0x0000000800f0e947 */ /* 0x000fea0003800000 */
[----:B------:R-:W2:Y:S04]  /*137b0*/  LDL R9, [R1+0x4] ;  /* 0x0000040001097983 */ /* 0x000ea80000100800 */
        /* <DEDUP_REMOVED lines=10> */
.L_x_5081:
[----:B------:R-:W-:Y:S05]  /*13860*/  BSYNC B2 ;  /* 0x0000000000027941 */ /* 0x000fea0003800000 */
.L_x_4882:
        /* <DEDUP_REMOVED lines=9> */
.L_x_4885:
[----:B------:R-:W-:Y:S05]  /*13900*/  BSYNC B2 ;  /* 0x0000000000027941 */ /* 0x000fea0003800000 */
.L_x_4884:
        /* <DEDUP_REMOVED lines=14> */
.L_x_4886:
        /* <DEDUP_REMOVED lines=13> */
.L_x_5082:
[----:B------:R-:W-:Y:S05]  /*13ac0*/  BSYNC B2 ;  /* 0x0000000000027941 */ /* 0x000fea0003800000 */
.L_x_4887:
[----:B------:R-:W-:Y:S01]  /*13ad0*/  BSSY B2, `(.L_x_4889) ;  /* 0x000000b000027945 */ /* 0x000fe20003800000 */
[----:B------:R-:W-:Y:S02]  /*13ae0*/  IMAD.MOV.U32 R10, RZ, RZ, 0x0 ;  /* 0x00000000ff0a7424 */ /* 0x000fe400078e00ff */
[----:B-1----:R-:W-:Y:S01]  /*13af0*/  IMAD.MOV.U32 R11, RZ, RZ, 0x12f00000 ;  /* 0x12f00000ff0b7424 */ /* 0x002fe200078e00ff */
[----:B------:R-:W-:Y:S06]  /*13b00*/  @P1 BRA `(.L_x_4890) ;  /* 0x00000000001c1947 */ /* 0x000fec0003800000 */
[----:B------:R-:W1:Y:S01]  /*13b10*/  S2R R7, SR_TID.X ;  /* 0x0000000000077919 */ /* 0x000e620000002100 */
[----:B------:R-:W-:-:S04]  /*13b20*/  IMAD.MOV.U32 R6, RZ, RZ, 0x10000 ;  /* 0x00010000ff067424 */ /* 0x000fc800078e00ff */
[----:B------:R3:W-:Y:S01]  /*13b30*/  SYNCS.ARRIVE.TRANS64 RZ, [R5+URZ+0x28cb0], R6 ;  /* 0x028cb00605ff79a7 */ /* 0x0007e2000800003f */
[----:B-1----:R-:W-:-:S04]  /*13b40*/  LOP3.LUT R7, R7, 0x1f, RZ, 0xc0, !PT ;  /* 0x0000001f07077812 */ /* 0x002fc800078ec0ff */
[----:B------:R-:W-:-:S13]  /*13b50*/  ISETP.NE.AND P0, PT, R7, RZ, PT ;  /* 0x000000ff0700720c */ /* 0x000fda0003f05270 */
[----:B---3--:R-:W-:Y:S05]  /*13b60*/  @!P0 BRA `(.L_x_4890) ;  /* 0x0000000000048947 */ /* 0x008fea0003800000 */
[----:B------:R-:W-:Y:S01]  /*13b70*/  BPT.TRAP 0x1 ;  /* 0x000000040000795c */ /* 0x000fe20000300000 */
.L_x_4890:
[----:B------:R-:W-:Y:S05]  /*13b80*/  BSYNC B2 ;  /* 0x0000000000027941 */ /* 0x000fea0003800000 */
.L_x_4889:
[----:B------:R-:W3:Y:S04]  /*13b90*/  LDL R7, [R1+0x4] ;  /* 0x0000040001077983 */ /* 0x000ee80000100800 */
[----:B------:R-:W3:Y:S01]  /*13ba0*/  LDL R6, [R1+0x10] ;  /* 0x0000100001067983 */ /* 0x000ee20000100800 */
[----:B------:R-:W-:Y:S01]  /*13bb0*/  R2UR UR10, R12 ;  /* 0x000000000c0a72ca */ /* 0x000fe200000e0000 */
[----:B------:R-:W-:Y:S01]  /*13bc0*/  UIADD3 UR4, UP0, UR38, 0x670, URZ ;  /* 0x0000067026047890 */ /* 0x000fe2000ff1e03f */
[----:B------:R-:W-:Y:S01]  /*13bd0*/  R2UR UR6, R10 ;  /* 0x000000000a0672ca */ /* 0x000fe200000e0000 */
[----:B0-2---:R-:W-:Y:S01]  /*13be0*/  VIADD R5, R5, 0x28cb0 ;  /* 0x00028cb005057836 */ /* 0x005fe20000000000 */
[----:B------:R-:W-:Y:S01]  /*13bf0*/  R2UR UR7, R11 ;  /* 0x000000000b0772ca */ /* 0x000fe200000e0000 */
[----:B------:R-:W-:Y:S01]  /*13c00*/  UIADD3.X UR5, URZ, UR39, URZ, UP0, !UPT ;  /* 0x000000273f057290 */ /* 0x000fe200087fe43f */
[----:B------:R-:W-:Y:S01]  /*13c10*/  PLOP3.LUT P0, PT, PT, PT, PT, 0x80, 0x0 ;  /* 0x000000000000781c */ /* 0x000fe20003f0f070 */
[----:B---3--:R-:W-:-:S04]  /*13c20*/  IMAD R6, R6, 0x10000, R7 ;  /* 0x0001000006067824 */ /* 0x008fc800078e0207 */
[----:B------:R-:W-:-:S08]  /*13c30*/  VIADD R7, R6, 0x400 ;  /* 0x0000040006077836 */ /* 0x000fd00000000000 */
.L_x_4891:
        /* <DEDUP_REMOVED lines=15> */
.L_x_4892:
        /* <DEDUP_REMOVED lines=15> */
.L_x_4893:
        /* <DEDUP_REMOVED lines=15> */
.L_x_4894:
        /* <DEDUP_REMOVED lines=15> */
.L_x_4895:
        /* <DEDUP_REMOVED lines=15> */
.L_x_4896:
        /* <DEDUP_REMOVED lines=15> */
.L_x_4897:
        /* <DEDUP_REMOVED lines=15> */
.L_x_4898:
        /* <DEDUP_REMOVED lines=10> */
.L_x_4881:
[----:B------:R-:W-:Y:S05]  /*14370*/  BSYNC B1 ;  /* 0x0000000000017941 */ /* 0x000fea0003800000 */
.L_x_4880:
        /* <DEDUP_REMOVED lines=13> */
.L_x_4918:
[----:B------:R-:W-:Y:S05]  /*14450*/  YIELD ;  /* 0x0000000000007946 */ /* 0x000fea0003800000 */
[----:B------:R-:W-:Y:S04]  /*14460*/  BSSY B1, `(.L_x_4899) ;  /* 0x00000bd000017945 */ /* 0x000fe80003800000 */
[----:B---3--:R-:W-:Y:S05]  /*14470*/  @!P6 BRA `(.L_x_4900) ;  /* 0x0000000800ece947 */ /* 0x008fea0003800000 */
[----:B------:R-:W3:Y:S04]  /*14480*/  LDL R8, [R1+0x4] ;  /* 0x0000040001087983 */ /* 0x000ee80000100800 */
[----:B--2---:R-:W3:Y:S04]  /*14490*/  LDL R5, [R1+0x10] ;  /* 0x0000100001057983 */ /* 0x004ee80000100800 */
[----:B------:R-:W2:Y:S01]  /*144a0*/  LDL R6, [R1+0x1c] ;  /* 0x00001c0001067983 */ /* 0x000ea20000100800 */
[----:B------:R-:W-:Y:S01]  /*144b0*/  BSSY B2, `(.L_x_4901) ;  /* 0x0000008000027945 */ /* 0x000fe20003800000 */
[----:B------:R-:W0:Y:S02]  /*144c0*/  S2R R7, SR_TID.X ;  /* 0x0000000000077919 */ /* 0x000e240000002100 */
[----:B0-----:R-:W-:-:S04]  /*144d0*/  LOP3.LUT R7, R7, 0x7f, RZ, 0xc0, !PT ;  /* 0x0000007f07077812 */ /* 0x001fc800078ec0ff */
[----:B------:R-:W-:Y:S01]  /*144e0*/  ISETP.NE.AND P2, PT, R7, RZ, PT ;  /* 0x000000ff0700720c */ /* 0x000fe20003f45270 */
[----:B---3--:R-:W-:Y:S01]  /*144f0*/  IMAD R5, R5, 0x8, R8 ;  /* 0x0000000805057824 */ /* 0x008fe200078e0208 */
[----:B--2---:R-:W-:-:S04]  /*14500*/  SHF.L.U32 R6, R6, 0x1f, RZ ;  /* 0x0000001f06067819 */ /* 0x004fc800000006ff */
[----:B------:R-:W0:Y:S02]  /*14510*/  SYNCS.PHASECHK.TRANS64.TRYWAIT P1, [R5+URZ+0x28ca0], R6 ;  /* 0x028ca006050075a7 */ /* 0x000e24000802017f */
[----:B0-----:R-:W-:Y:S05]  /*14520*/  @!P1 BRA `(.L_x_4902) ;  /* 0x0000007800749947 */ /* 0x001fea0003800000 */
.L_x_5083:
[----:B------:R-:W-:Y:S05]  /*14530*/  BSYNC B2 ;  /* 0x0000000000027941 */ /* 0x000fea0003800000 */
.L_x_4901:
        /* <DEDUP_REMOVED lines=9> */
.L_x_4904:
[----:B------:R-:W-:Y:S05]  /*145d0*/  BSYNC B2 ;  /* 0x0000000000027941 */ /* 0x000fea0003800000 */
.L_x_4903:
        /* <DEDUP_REMOVED lines=13> */
.L_x_4905:
        /* <DEDUP_REMOVED lines=13> */
.L_x_5084:
[----:B------:R-:W-:Y:S05]  /*14780*/  BSYNC B2 ;  /* 0x0000000000027941 */ /* 0x000fea0003800000 */
.L_x_4906:
[----:B------:R-:W-:Y:S01]  /*14790*/  BSSY B2, `(.L_x_4908) ;  /* 0x000000b000027945 */ /* 0x000fe20003800000 */
[----:B------:R-:W-:Y:S02]  /*147a0*/  IMAD.MOV.U32 R10, RZ, RZ, 0x0 ;  /* 0x00000000ff0a7424 */ /* 0x000fe400078e00ff */
[----:B-1----:R-:W-:Y:S01]  /*147b0*/  IMAD.MOV.U32 R11, RZ, RZ, 0x12f00000 ;  /* 0x12f00000ff0b7424 */ /* 0x002fe200078e00ff */
[----:B------:R-:W-:Y:S06]  /*147c0*/  @P2 BRA `(.L_x_4909) ;  /* 0x00000000001c2947 */ /* 0x000fec0003800000 */
[----:B------:R-:W1:Y:S01]  /*147d0*/  S2R R7, SR_TID.X ;  /* 0x0000000000077919 */ /* 0x000e620000002100 */
[----:B0-2---:R-:W-:-:S04]  /*147e0*/  IMAD.MOV.U32 R6, RZ, RZ, 0x10000 ;  /* 0x00010000ff067424 */ /* 0x005fc800078e00ff */
[----:B------:R3:W-:Y:S01]  /*147f0*/  SYNCS.ARRIVE.TRANS64 RZ, [R5+URZ+0x28cb0], R6 ;  /* 0x028cb00605ff79a7 */ /* 0x0007e2000800003f */
[----:B-1----:R-:W-:-:S04]  /*14800*/  LOP3.LUT R7, R7, 0x1f, RZ, 0xc0, !PT ;  /* 0x0000001f07077812 */ /* 0x002fc800078ec0ff */
[----:B------:R-:W-:-:S13]  /*14810*/  ISETP.NE.AND P1, PT, R7, RZ, PT ;  /* 0x000000ff0700720c */ /* 0x000fda0003f25270 */
[----:B---3--:R-:W-:Y:S05]  /*14820*/  @!P1 BRA `(.L_x_4909) ;  /* 0x0000000000049947 */ /* 0x008fea0003800000 */
[----:B------:R-:W-:Y:S01]  /*14830*/  BPT.TRAP 0x1 ;  /* 0x000000040000795c */ /* 0x000fe20000300000 */
.L_x_4909:
[----:B------:R-:W-:Y:S05]  /*14840*/  BSYNC B2 ;  /* 0x0000000000027941 */ /* 0x000fea0003800000 */
.L_x_4908:
[----:B------:R-:W3:Y:S04]  /*14850*/  LDL R7, [R1+0x4] ;  /* 0x0000040001077983 */ /* 0x000ee80000100800 */
[----:B0-2---:R-:W3:Y:S01]  /*14860*/  LDL R6, [R1+0x10] ;  /* 0x0000100001067983 */ /* 0x005ee20000100800 */
        /* <DEDUP_REMOVED lines=9> */
.L_x_4910:
        /* <DEDUP_REMOVED lines=15> */
.L_x_4911:
        /* <DEDUP_REMOVED lines=15> */
.L_x_4912:
        /* <DEDUP_REMOVED lines=15> */
.L_x_4913:
        /* <DEDUP_REMOVED lines=15> */
.L_x_4914:
        /* <DEDUP_REMOVED lines=15> */
.L_x_4915:
        /* <DEDUP_REMOVED lines=11> */
[----:B------:R-:W-:Y:S01]  /*14e60*/  UMOV UR10, 0x180 ;  /* 0x00000180000a7882 */ /* 0x000fe20000000000 */
[----:B------:R-:W-:Y:S02]  /*14e70*/  R2UR UR7, R11 ;  /* 0x000000000b0772ca */ /* 0x000fe400000e0000 */
[----:B------:R-:W-:Y:S02]  /*14e80*/  PLOP3.LUT P1, PT, PT, PT, PT, 0x80, 0x0 ;  /* 0x000000000000781c */ /* 0x000fe40003f2f070 */
[----:B------:R-:W-:-:S11]  /*14e90*/  IADD3 R7, R6, 0xc400, RZ ;  /* 0x0000c40006077810 */ /* 0x000fd60007ffe0ff */
.L_x_4916:
        /* <DEDUP_REMOVED lines=15> */
.L_x_4917:
        /* <DEDUP_REMOVED lines=10> */
.L_x_4900:
[----:B------:R-:W-:Y:S05]  /*15030*/  BSYNC B1 ;  /* 0x0000000000017941 */ /* 0x000fea0003800000 */
.L_x_4899:
[----:B------:R-:W3:Y:S04]  /*15040*/  LDL.LU R9, [R1+0x10] ;  /* 0x0000100001097983 */ /* 0x000ee80000300800 */
[----:B--2---:R-:W2:Y:S01]  /*15050*/  LDL.LU R7, [R1+0x1c] ;  /* 0x00001c0001077983 */ /* 0x004ea20000300800 */
[C---:B------:R-:W-:Y:S01]  /*15060*/  ISETP.GT.AND P2, PT, R4.reuse, R2, PT ;  /* 0x000000020400720c */ /* 0x040fe20003f44270 */
[----:B------:R-:W-:Y:S02]  /*15070*/  VIADD R4, R4, 0xffffffff ;  /* 0xffffffff04047836 */ /* 0x000fe40000000000 */
[----:B---3--:R-:W-:-:S05]  /*15080*/  VIADD R5, R9, 0x1 ;  /* 0x0000000109057836 */ /* 0x008fca0000000000 */
[----:B------:R-:W-:-:S04]  /*15090*/  ISETP.NE.AND P1, PT, R5, 0x2, PT ;  /* 0x000000020500780c */ /* 0x000fc80003f25270 */
[----:B------:R-:W-:Y:S02]  /*150a0*/  SEL R6, RZ, 0x1, P1 ;  /* 0x00000001ff067807 */ /* 0x000fe40000800000 */
[----:B------:R-:W-:Y:S02]  /*150b0*/  SEL R5, R5, RZ, P1 ;  /* 0x000000ff05057207 */ /* 0x000fe40000800000 */
[----:B--2---:R-:W-:-:S05]  /*150c0*/  LOP3.LUT R7, R7, R6, RZ, 0x3c, !PT ;  /* 0x0000000607077212 */ /* 0x004fca00078e3cff */
[----:B------:R3:W-:Y:S04]  /*150d0*/  STL [R1+0x1c], R7 ;  /* 0x00001c0701007387 */ /* 0x0007e80000100800 */
[----:B------:R3:W-:Y:S01]  /*150e0*/  STL [R1+0x10], R5 ;  /* 0x0000100501007387 */ /* 0x0007e20000100800 */
[----:B------:R-:W-:Y:S05]  /*150f0*/  @P2 BRA `(.L_x_4918) ;  /* 0xfffffff000d42947 */ /* 0x000fea000383ffff */
.L_x_4874:
[----:B------:R-:W-:Y:S05]  /*15100*/  BSYNC B0 ;  /* 0x0000000000007941 */ /* 0x000fea0003800000 */
.L_x_4873:
[----:B------:R-:W4:Y:S01]  /*15110*/  LDC R0, c[0x0][0x448] ;  /* 0x00011200ff007b82 */ /* 0x000f220000000800 */
[----:B------:R-:W-:Y:S05]  /*15120*/  @!P0 WARPSYNC.ALL ;  /* 0x0000000000008948 */ /* 0x000fea0003800000 */
[----:B------:R-:W-:Y:S02]  /*15130*/  BSSY B7, `(.L_x_4919) ;  /* 0x00004fa000077945 */ /* 0x000fe40003800000 */
[----:B------:R-:W-:Y:S01]  /*15140*/  @!P0 BAR.SYNC.DEFER_BLOCKING 0xc, 0x180 ;  /* 0x0306000000008b1d */ /* 0x000fe20000010000 */
[----:B----4-:R-:W-:Y:S02]  /*15150*/  ISETP.NE.AND P1, PT, R0, 0x1, PT ;  /* 0x000000010000780c */ /* 0x010fe40003f25270 */
[----:B------:R-:W-:-:S11]  /*15160*/  LEA R0, R17, 0x3f, 0x6 ;  /* 0x0000003f11007811 */ /* 0x000fd600078e30ff */
[----:B------:R-:W4:Y:S08]  /*15170*/  @P1 LDC R2, c[0x0][0x44c] ;  /* 0x00011300ff021b82 */ /* 0x000f300000000800 */
[----:B------:R-:W5:Y:S01]  /*15180*/  @P1 LDC R3, c[0x0][0x450] ;  /* 0x00011400ff031b82 */ /* 0x000f620000000800 */
[----:B----4-:R-:W-:-:S05]  /*15190*/  @P1 IMAD.HI.U32 R2, R0, R2, RZ ;  /* 0x0000000200021227 */ /* 0x010fca00078e00ff */
[----:B-----5:R-:W-:-:S05]  /*151a0*/  @P1 SHF.R.U32.HI R0, RZ, R3, R2 ;  /* 0x00000003ff001219 */ /* 0x020fca0000011602 */
[----:B------:R-:W-:-:S05]  /*151b0*/  IMAD.IADD R0, R21, 0x1, R0 ;  /* 0x0000000115007824 */ /* 0x000fca00078e0200 */
[----:B------:R-:W-:-:S04]  /*151c0*/  SHF.R.S32.HI R2, RZ, 0x1f, R0 ;  /* 0x0000001fff027819 */ /* 0x000fc80000011400 */
[----:B------:R-:W-:-:S04]  /*151d0*/  LEA.HI R0, R2, R0, RZ, 0x6 ;  /* 0x0000000002007211 */ /* 0x000fc800078f30ff */
[----:B------:R-:W-:-:S04]  /*151e0*/  SHF.R.S32.HI R0, RZ, 0x6, R0 ;  /* 0x00000006ff007819 */ /* 0x000fc80000011400 */
[----:B------:R-:W-:-:S04]  /*151f0*/  VIMNMX R4, R20, R0, PT ;  /* 0x0000000014047248 */ /* 0x000fc80003fe0100 */
[----:B------:R-:W-:Y:S01]  /*15200*/  ISETP.GT.AND P0, PT, R4, RZ, PT ;  /* 0x000000ff0400720c */ /* 0x000fe20003f04270 */
[----:B------:R4:W-:-:S12]  /*15210*/  STL [R1+0x30], R4 ;  /* 0x0000300401007387 */ /* 0x0009d80000100800 */
[----:B----4-:R-:W-:Y:S05]  /*15220*/  @P0 BRA `(.L_x_4920) ;  /* 0x0000000000440947 */ /* 0x010fea0003800000 */
[----:B--23--:R-:W2:Y:S02]  /*15230*/  S2R R5, SR_TID.X ;  /* 0x0000000000057919 */ /* 0x00cea40000002100 */
[----:B--2---:R-:W-:-:S04]  /*15240*/  LOP3.LUT R5, R5, 0x7f, RZ, 0xc0, !PT ;  /* 0x0000007f05057812 */ /* 0x004fc800078ec0ff */
[----:B------:R-:W-:-:S13]  /*15250*/  ISETP.NE.AND P0, PT, R5, RZ, PT ;  /* 0x000000ff0500720c */ /* 0x000fda0003f05270 */
[----:B------:R-:W-:Y:S05]  /*15260*/  @P0 BRA `(.L_x_4921) ;  /* 0x0000004c00980947 */ /* 0x000fea0003800000 */
[----:B------:R-:W2:Y:S01]  /*15270*/  S2R R3, SR_LANEID ;  /* 0x0000000000037919 */ /* 0x000ea20000000000 */
[----:B------:R-:W-:Y:S02]  /*15280*/  VOTEU.ANY UR4, UPT, PT ;  /* 0x0000000000047886 */ /* 0x000fe400038e0100 */
[----:B------:R-:W2:Y:S08]  /*15290*/  FLO.U32 R0, UR4 ;  /* 0x0000000400007d00 */ /* 0x000eb000080e0000 */
[----:B------:R-:W3:Y:S01]  /*152a0*/  POPC R5, UR4 ;  /* 0x0000000400057d09 */ /* 0x000ee20008000000 */
[----:B--2---:R-:W-:-:S02]  /*152b0*/  ISETP.EQ.U32.AND P0, PT, R0, R3, PT ;  /* 0x000000030000720c */ /* 0x004fc40003f02070 */
[----:B------:R-:W3:Y:S11]  /*152c0*/  LDC.64 R2, c[0x0][0xc60] ;  /* 0x00031800ff027b82 */ /* 0x000ef60000000a00 */
[----:B---3--:R-:W2:Y:S01]  /*152d0*/  @P0 ATOMG.E.ADD.STRONG.GPU PT, R3, desc[UR40][R2.64], R5 ;  /* 0x00000005020309a8 */ /* 0x008ea200081ee1e8 */
[----:B------:R-:W3:Y:S02]  /*152e0*/  S2R R4, SR_LTMASK ;  /* 0x0000000000047919 */ /* 0x000ee40000003900 */
[----:B---3--:R-:W-:-:S04]  /*152f0*/  LOP3.LUT R4, R4, UR4, RZ, 0xc0, !PT ;  /* 0x0000000404047c12 */ /* 0x008fc8000f8ec0ff */
[----:B------:R-:W3:Y:S01]  /*15300*/  POPC R7, R4 ;  /* 0x0000000400077309 */ /* 0x000ee20000000000 */
[----:B--2---:R-:W3:Y:S02]  /*15310*/  SHFL.IDX PT, R0, R3, R0, 0x1f ;  /* 0x00001f0003007589 */ /* 0x004ee400000e0000 */
[----:B---3--:R-:W-:Y:S01]  /*15320*/  IADD3 R16, R0, UR36, R7 ;  /* 0x0000002400107c10 */ /* 0x008fe2000fffe007 */
[----:B------:R-:W-:Y:S06]  /*15330*/  BRA `(.L_x_4921) ;  /* 0x0000004c00647947 */ /* 0x000fec0003800000 */
.L_x_4920:
[----:B------:R-:W4:Y:S01]  /*15340*/  LDL R0, [R1+0x4] ;  /* 0x0000040001007983 */ /* 0x000f220000100800 */
[----:B------:R-:W-:Y:S01]  /*15350*/  BSSY B6, `(.L_x_4922) ;  /* 0x0000014000067945 */ /* 0x000fe20003800000 */
[----:B----4-:R-:W-:-:S05]  /*15360*/  VIADD R0, R0, 0x22400 ;  /* 0x0002240000007836 */ /* 0x010fca0000000000 */
[----:B------:R-:W-:-:S13]  /*15370*/  LOP3.LUT P0, RZ, R0, 0x3ff, RZ, 0xc0, !PT ;  /* 0x000003ff00ff7812 */ /* 0x000fda000780c0ff */
[----:B------:R-:W-:Y:S05]  /*15380*/  @!P0 BRA `(.L_x_4923) ;  /* 0x0000000000408947 */ /* 0x000fea0003800000 */
[----:B------:R-:W-:Y:S01]  /*15390*/  MOV R2, 0x0 ;  /* 0x0000000000027802 */ /* 0x000fe20000000f00 */
[----:B------:R-:W-:Y:S01]  /*153a0*/  ULDC.64 UR6, c[0x4][0x90] ;  /* 0x0100240000067ab9 */ /* 0x000fe20000000a00 */
[----:B------:R-:W-:Y:S01]  /*153b0*/  ULDC.64 UR8, c[0x4][0x98] ;  /* 0x0100260000087ab9 */ /* 0x000fe20000000a00 */
[----:B------:R-:W-:Y:S01]  /*153c0*/  ULDC.64 UR4, c[0x4][0x8] ;  /* 0x0100020000047ab9 */ /* 0x000fe20000000a00 */
[----:B------:R-:W-:Y:S02]  /*153d0*/  IMAD.U32 R4, RZ, RZ, UR6 ;  /* 0x00000006ff047e24 */ /* 0x000fe4000f8e00ff */
[----:B------:R-:W4:Y:S01]  /*153e0*/  LDC.64 R2, c[0x4][R2] ;  /* 0x0100000002027b82 */ /* 0x000f220000000a00 */
[----:B--23--:R-:W-:Y:S02]  /*153f0*/  IMAD.U32 R5, RZ, RZ, UR7 ;  /* 0x00000007ff057e24 */ /* 0x00cfe4000f8e00ff */
[----:B------:R-:W-:Y:S02]  /*15400*/  IMAD.U32 R6, RZ, RZ, UR8 ;  /* 0x00000008ff067e24 */ /* 0x000fe4000f8e00ff */
[----:B------:R-:W-:-:S02]  /*15410*/  IMAD.U32 R7, RZ, RZ, UR9 ;  /* 0x00000009ff077e24 */ /* 0x000fc4000f8e00ff */
[----:B------:R-:W-:Y:S02]  /*15420*/  IMAD.U32 R10, RZ, RZ, UR4 ;  /* 0x00000004ff0a7e24 */ /* 0x000fe4000f8e00ff */
[----:B-1----:R-:W-:Y:S02]  /*15430*/  IMAD.U32 R11, RZ, RZ, UR5 ;  /* 0x00000005ff0b7e24 */ /* 0x002fe4000f8e00ff */
[----:B------:R-:W-:Y:S02]  /*15440*/  IMAD.MOV.U32 R8, RZ, RZ, 0x70 ;  /* 0x00000070ff087424 */ /* 0x000fe400078e00ff */
[----:B------:R-:W-:Y:S02]  /*15450*/  IMAD.MOV.U32 R12, RZ, RZ, 0x1 ;  /* 0x00000001ff0c7424 */ /* 0x000fe400078e00ff */
[----:B------:R-:W-:-:S07]  /*15460*/  IMAD.MOV.U32 R13, RZ, RZ, RZ ;  /* 0x000000ffff0d7224 */ /* 0x000fce00078e00ff */
[----:B------:R-:W-:-:S07]  /*15470*/  LEPC R20, `(.L_x_4923) ;  /* 0x000000001014794e */ /* 0x000fce0000000000 */
[----:B0---4-:R-:W-:Y:S05]  /*15480*/  CALL.ABS.NOINC R2 ;  /* 0x0000000002007343 */ /* 0x011fea0003c00000 */
.L_x_4923:
[----:B------:R-:W-:Y:S05]  /*15490*/  BSYNC B6 ;  /* 0x0000000000067941 */ /* 0x000fea0003800000 */
.L_x_4922:
        /* <DEDUP_REMOVED lines=9> */
[----:B------:R4:W0:Y:S01]  /*15530*/  LDC.64 R2, c[0x4][R0] ;  /* 0x0100000000027b82 */ /* 0x0008220000000a00 */
[----:B------:R-:W-:Y:S02]  /*15540*/  IMAD.U32 R4, RZ, RZ, UR6 ;  /* 0x00000006ff047e24 */ /* 0x000fe4000f8e00ff */
[----:B--23--:R-:W-:Y:S02]  /*15550*/  IMAD.U32 R5, RZ, RZ, UR7 ;  /* 0x00000007ff057e24 */ /* 0x00cfe4000f8e00ff */
[----:B------:R-:W-:Y:S02]  /*15560*/  IMAD.U32 R6, RZ, RZ, UR8 ;  /* 0x00000008ff067e24 */ /* 0x000fe4000f8e00ff */
[----:B------:R-:W-:-:S02]  /*15570*/  IMAD.U32 R7, RZ, RZ, UR9 ;  /* 0x00000009ff077e24 */ /* 0x000fc4000f8e00ff */
[----:B------:R-:W-:Y:S02]  /*15580*/  IMAD.U32 R10, RZ, RZ, UR4 ;  /* 0x00000004ff0a7e24 */ /* 0x000fe4000f8e00ff */
[----:B-1----:R-:W-:Y:S02]  /*15590*/  IMAD.U32 R11, RZ, RZ, UR5 ;  /* 0x00000005ff0b7e24 */ /* 0x002fe4000f8e00ff */
[----:B------:R-:W-:Y:S02]  /*155a0*/  IMAD.MOV.U32 R8, RZ, RZ, 0x70 ;  /* 0x00000070ff087424 */ /* 0x000fe400078e00ff */
[----:B------:R-:W-:Y:S02]  /*155b0*/  IMAD.MOV.U32 R12, RZ, RZ, 0x1 ;  /* 0x00000001ff0c7424 */ /* 0x000fe400078e00ff */
[----:B----4-:R-:W-:-:S07]  /*155c0*/  IMAD.MOV.U32 R13, RZ, RZ, RZ ;  /* 0x000000ffff0d7224 */ /* 0x010fce00078e00ff */
[----:B------:R-:W-:-:S07]  /*155d0*/  LEPC R20, `(.L_x_4926) ;  /* 0x000000001014794e */ /* 0x000fce0000000000 */
[----:B0-----:R-:W-:Y:S05]  /*155e0*/  CALL.ABS.NOINC R2 ;  /* 0x0000000002007343 */ /* 0x001fea0003c00000 */
.L_x_4926:
        /* <DEDUP_REMOVED lines=16> */
.L_x_4925:
[----:B------:R-:W-:Y:S05]  /*156f0*/  BSYNC B6 ;  /* 0x0000000000067941 */ /* 0x000fea0003800000 */
.L_x_4924:
[----:B------:R-:W4:Y:S01]  /*15700*/  LDL.LU R2, [R1] ;  /* 0x0000000001027983 */ /* 0x000f220000300800 */
[----:B------:R-:W-:-:S03]  /*15710*/  ULDC.64 UR4, c[0x0][0x9f8] ;  /* 0x00027e0000047ab9 */ /* 0x000fc60000000a00 */
[----:B------:R-:W5:Y:S04]  /*15720*/  LDL.LU R4, [R1+0x20] ;  /* 0x0000200001047983 */ /* 0x000f680000300800 */
[----:B--23--:R-:W2:Y:S01]  /*15730*/  LDL R7, [R1+0x14] ;  /* 0x0000140001077983 */ /* 0x00cea20000100800 */
[----:B------:R-:W-:-:S03]  /*15740*/  ISETP.NE.U32.AND P0, PT, RZ, UR4, PT ;  /* 0x00000004ff007c0c */ /* 0x000fc6000bf05070 */
[----:B------:R-:W3:Y:S01]  /*15750*/  LDL R0, [R1+0x30] ;  /* 0x0000300001007983 */ /* 0x000ee20000100800 */
[----:B------:R-:W-:-:S13]  /*15760*/  ISETP.NE.AND.EX P0, PT, RZ, UR5, PT, P0 ;  /* 0x00000005ff007c0c */ /* 0x000fda000bf05300 */
[----:B----4-:R-:W-:-:S04]  /*15770*/  @P0 IADD3 R2, P1, R2, UR4, RZ ;  /* 0x0000000402020c10 */ /* 0x010fc8000ff3e0ff */
[----:B-----5:R-:W-:Y:S01]  /*15780*/  @P0 IADD3.X R3, R4, UR5, RZ, P1, !PT ;  /* 0x0000000504030c10 */ /* 0x020fe20008ffe4ff */
[----:B------:R-:W-:-:S04]  /*15790*/  ULDC.64 UR4, c[0x0][0xa08] ;  /* 0x0002820000047ab9 */ /* 0x000fc80000000a00 */
[----:B--2---:R2:W4:Y:S02]  /*157a0*/  @P0 LDG.E R7, desc[UR40][R2.64] ;  /* 0x0000002802070981 */ /* 0x004524000c1e1900 */
[----:B--2---:R-:W2:Y:S01]  /*157b0*/  LDC.64 R2, c[0x0][0x418] ;  /* 0x00010600ff027b82 */ /* 0x004ea20000000a00 */
[----:B---3--:R-:W-:Y:S01]  /*157c0*/  VIADD R4, R0, 0xffffffff ;  /* 0xffffffff00047836 */ /* 0x008fe20000000000 */
[----:B----4-:R-:W-:Y:S01]  /*157d0*/  SHF.R.S32.HI R8, RZ, 0x1f, R7 ;  /* 0x0000001fff087819 */ /* 0x010fe20000011407 */
        /* <DEDUP_REMOVED lines=10> */
[----:B0-----:R0:W2:Y:S02]  /*15880*/  SHFL.IDX PT, R14, R5, RZ, 0x1f ;  /* 0x00001fff050e7589 */ /* 0x0010a400000e0000 */
.L_x_5087:
[----:B0-----:R-:W3:Y:S01]  /*15890*/  LDL.LU R5, [R1+0x8] ;  /* 0x0000080001057983 */ /* 0x001ee20000300800 */
[----:B------:R-:W-:Y:S02]  /*158a0*/  PLOP3.LUT P1, PT, PT, PT, PT, 0x8, 0x0 ;  /* 0x000000000000781c */ /* 0x000fe40003f2e170 */
[----:B--2---:R-:W-:Y:S01]  /*158b0*/  ISETP.NE.AND P0, PT, R14, RZ, PT ;  /* 0x000000ff0e00720c */ /* 0x004fe20003f05270 */
[----:B------:R0:W-:Y:S04]  /*158c0*/  STL [R1], R0 ;  /* 0x0000000001007387 */ /* 0x0001e80000100800 */
[----:B------:R0:W-:Y:S01]  /*158d0*/  STL [R1+0x2c], R4 ;  /* 0x00002c0401007387 */ /* 0x0001e20000100800 */
[----:B---3--:R-:W-:-:S05]  /*158e0*/  LOP3.LUT R5, R5, 0xfffffffe, RZ, 0xc0, !PT ;  /* 0xfffffffe05057812 */ /* 0x008fca00078ec0ff */
[----:B------:R-:W-:-:S05]  /*158f0*/  @P1 LOP3.LUT R5, R5, 0x1, RZ, 0xfc, !PT ;  /* 0x0000000105051812 */ /* 0x000fca00078efcff */
[----:B------:R0:W-:Y:S01]  /*15900*/  STL [R1+0x8], R5 ;  /* 0x0000080501007387 */ /* 0x0001e20000100800 */
[----:B------:R-:W-:Y:S05]  /*15910*/  @P0 BRA `(.L_x_4928) ;  /* 0x0000000400240947 */ /* 0x000fea0003800000 */
[----:B------:R-:W-:-:S03]  /*15920*/  UMOV UR4, 0xffffffff ;  /* 0xffffffff00047882 */ /* 0x000fc60000000000 */
[----:B------:R-:W-:Y:S05]  /*15930*/  BRA.DIV UR4, `(.L_x_4929) ;  /* 0x0000006604cc7947 */ /* 0x000fea000b800000 */
[----:B------:R-:W-:-:S13]  /*15940*/  ELECT P6, URZ, PT ;  /* 0x00000000003f782f */ /* 0x000fda00038c0000 */
.L_x_5090:
[----:B------:R-:W-:Y:S05]  /*15950*/  @!P6 BRA `(.L_x_4928) ;  /* 0x000000040014e947 */ /* 0x000fea0003800000 */
[----:B------:R-:W-:-:S04]  /*15960*/  ISETP.NE.U32.AND P0, PT, R2, RZ, PT ;  /* 0x000000ff0200720c */ /* 0x000fc80003f05070 */
[----:B------:R-:W-:-:S13]  /*15970*/  ISETP.NE.AND.EX P0, PT, R3, RZ, PT, P0 ;  /* 0x000000ff0300720c */ /* 0x000fda0003f05300 */
[----:B------:R-:W-:Y:S05]  /*15980*/  @!P0 BRA `(.L_x_4930) ;  /* 0x0000000000548947 */ /* 0x000fea0003800000 */
[----:B------:R-:W2:Y:S01]  /*15990*/  LDC R6, c[0x0][0x43c] ;  /* 0x00010f00ff067b82 */ /* 0x000ea20000000800 */
[----:B------:R-:W-:Y:S01]  /*159a0*/  IMAD.MOV.U32 R9, RZ, RZ, R4 ;  /* 0x000000ffff097224 */ /* 0x000fe200078e0004 */
[----:B------:R-:W-:-:S03]  /*159b0*/  ULDC.64 UR4, c[0x0][0x428] ;  /* 0x00010a0000047ab9 */ /* 0x000fc60000000a00 */
[----:B0-----:R-:W-:Y:S01]  /*159c0*/  IMAD.MOV.U32 R0, RZ, RZ, R9 ;  /* 0x000000ffff007224 */ /* 0x001fe200078e0009 */
[----:B--2---:R-:W-:-:S13]  /*159d0*/  ISETP.NE.AND P0, PT, R6, 0x1, PT ;  /* 0x000000010600780c */ /* 0x004fda0003f05270 */
        /* <DEDUP_REMOVED lines=14> */
[----:B------:R-:W3:Y:S04]  /*15ac0*/  LDG.E R0, desc[UR40][R2.64] ;  /* 0x0000002802007981 */ /* 0x000ee8000c1e1900 */
[----:B---3--:R2:W-:Y:S02]  /*15ad0*/  STL [R1], R0 ;  /* 0x0000000001007387 */ /* 0x0085e40000100800 */
.L_x_4930:
[----:B------:R-:W3:Y:S04]  /*15ae0*/  LDL R7, [R1+0x4] ;  /* 0x0000040001077983 */ /* 0x000ee80000100800 */
[----:B0-2---:R-:W3:Y:S04]  /*15af0*/  LDL R0, [R1+0xc] ;  /* 0x00000c0001007983 */ /* 0x005ee80000100800 */
[----:B------:R-:W2:Y:S01]  /*15b00*/  LDL R2, [R1+0x18] ;  /* 0x0000180001027983 */ /* 0x000ea20000100800 */
[----:B---3--:R-:W-:Y:S01]  /*15b10*/  IMAD R0, R0, 0x8, R7 ;  /* 0x0000000800007824 */ /* 0x008fe200078e0207 */
[----:B--2---:R-:W-:-:S04]  /*15b20*/  SHF.L.U32 R2, R2, 0x1f, RZ ;  /* 0x0000001f02027819 */ /* 0x004fc800000006ff */
[----:B------:R-:W0:Y:S02]  /*15b30*/  SYNCS.PHASECHK.TRANS64.TRYWAIT P0, [R0+URZ+0x28c40], R2 ;  /* 0x028c4002000075a7 */ /* 0x000e24000800017f */
[----:B0-----:R-:W-:Y:S05]  /*15b40*/  @!P0 BRA `(.L_x_4931) ;  /* 0x0000006400688947 */ /* 0x001fea0003800000 */
.L_x_5091:
        /* <DEDUP_REMOVED lines=11> */
.L_x_4932:
        /* <DEDUP_REMOVED lines=27> */
.L_x_4928:
[----:B--2---:R-:W2:Y:S04]  /*15db0*/  LDL R2, [R1+0x4] ;  /* 0x0000040001027983 */ /* 0x004ea80000100800 */
[----:B------:R-:W3:Y:S04]  /*15dc0*/  LDL.LU R3, [R1+0x34] ;  /* 0x0000340001037983 */ /* 0x000ee80000300800 */
[----:B0-----:R-:W4:Y:S04]  /*15dd0*/  LDL.LU R5, [R1+0x28] ;  /* 0x0000280001057983 */ /* 0x001f280000300800 */
[----:B------:R-:W5:Y:S01]  /*15de0*/  LDL.LU R4, [R1+0x40] ;  /* 0x0000400001047983 */ /* 0x000f620000300800 */
        /* <DEDUP_REMOVED lines=18> */
[----:B0-----:R-:W-:Y:S01]  /*15f10*/  IMAD.IADD R2, R3, 0x1, R0 ;  /* 0x0000000103027824 */ /* 0x001fe200078e0200 */
        /* <DEDUP_REMOVED lines=19> */
[----:B0-----:R-:W-:Y:S05]  /*16050*/  CALL.ABS.NOINC R2 ;  /* 0x0000000002007343 */ /* 0x001fea0003c00000 */
.L_x_4934:
[----:B------:R-:W-:Y:S05]  /*16060*/  BSYNC B6 ;  /* 0x0000000000067941 */ /* 0x000fea0003800000 */
.L_x_4933:
[----:B------:R-:W3:Y:S01]  /*16070*/  LDL.LU R6, [R1+0x34] ;  /* 0x0000340001067983 */ /* 0x000ee20000300800 */
[----:B------:R-:W-:Y:S01]  /*16080*/  ULDC.64 UR4, c[0x0][0x2d8] ;  /* 0x0000b60000047ab9 */ /* 0x000fe20000000a00 */
[----:B------:R-:W0:Y:S01]  /*16090*/  LDC R7, c[0x0][0x448] ;  /* 0x00011200ff077b82 */ /* 0x000e220000000800 */
[----:B------:R-:W-:Y:S01]  /*160a0*/  ULDC UR6, c[0x0][0x2b8] ;  /* 0x0000ae0000067ab9 */ /* 0x000fe20000000800 */
[----:B--2---:R-:W3:Y:S04]  /*160b0*/  LDL.LU.64 R2, [R1+0x48] ;  /* 0x0000480001027983 */ /* 0x004ee80000300a00 */
[----:B------:R-:W2:Y:S04]  /*160c0*/  LDL.LU R0, [R1+0x40] ;  /* 0x0000400001007983 */ /* 0x000ea80000300800 */
[----:B------:R-:W4:Y:S04]  /*160d0*/  LDL.LU R4, [R1+0x50] ;  /* 0x0000500001047983 */ /* 0x000f280000300800 */
[----:B------:R-:W4:Y:S04]  /*160e0*/  LDL.LU R5, [R1+0x28] ;  /* 0x0000280001057983 */ /* 0x000f280000300800 */
[----:B------:R0:W5:Y:S02]  /*160f0*/  LDL R9, [R1+0x54] ;  /* 0x0000540001097983 */ /* 0x0001640000100800 */
[----:B0-----:R-:W-:Y:S01]  /*16100*/  ISETP.NE.AND P0, PT, R7, 0x1, PT ;  /* 0x000000010700780c */ /* 0x001fe20003f05270 */
[----:B------:R-:W0:Y:S01]  /*16110*/  S2R R10, SR_TID.X ;  /* 0x00000000000a7919 */ /* 0x000e220000002100 */
[----:B------:R-:W1:Y:S01]  /*16120*/  S2R R8, SR_TID.X ;  /* 0x0000000000087919 */ /* 0x000e620000002100 */
[----:B0-----:R-:W-:-:S05]  /*16130*/  IMAD.SHL.U32 R10, R10, 0x8, RZ ;  /* 0x000000080a0a7824 */ /* 0x001fca00078e00ff */
[----:B------:R-:W-:Y:S02]  /*16140*/  LOP3.LUT R10, R10, 0x38, RZ, 0xc0, !PT ;  /* 0x000000380a0a7812 */ /* 0x000fe400078ec0ff */
[----:B-1----:R-:W-:-:S04]  /*16150*/  LOP3.LUT R8, R8, 0x7f, RZ, 0xc0, !PT ;  /* 0x0000007f08087812 */ /* 0x002fc800078ec0ff */
[----:B------:R-:W-:Y:S01]  /*16160*/  SHF.R.U32.HI R8, RZ, 0x3, R8 ;  /* 0x00000003ff087819 */ /* 0x000fe20000011608 */
[----:B---3--:R-:W-:Y:S02]  /*16170*/  IMAD.MOV.U32 R3, RZ, RZ, R6 ;  /* 0x000000ffff037224 */ /* 0x008fe400078e0006 */
[----:B------:R-:W0:Y:S01]  /*16180*/  @P0 LDC R6, c[0x0][0x450] ;  /* 0x00011400ff060b82 */ /* 0x000e220000000800 */
[----:B--2---:R-:W-:Y:S02]  /*16190*/  IMAD R0, R0, UR4, RZ ;  /* 0x0000000400007c24 */ /* 0x004fe4000f8e02ff */
[----:B------:R-:W-:-:S04]  /*161a0*/  IMAD.WIDE.U32 R2, R18, UR4, R2 ;  /* 0x0000000412027c25 */ /* 0x000fc8000f8e0002 */
[----:B------:R-:W-:Y:S01]  /*161b0*/  IMAD R0, R18, UR5, R0 ;  /* 0x0000000512007c24 */ /* 0x000fe2000f8e0200 */
[----:B------:R-:W-:-:S03]  /*161c0*/  ULDC.64 UR4, c[0x0][0x2e0] ;  /* 0x0000b80000047ab9 */ /* 0x000fc60000000a00 */
[----:B------:R-:W-:Y:S02]  /*161d0*/  IMAD.IADD R3, R3, 0x1, R0 ;  /* 0x0000000103037824 */ /* 0x000fe400078e0200 */
[----:B----4-:R-:W-:Y:S02]  /*161e0*/  IMAD R0, R4, UR4, RZ ;  /* 0x0000000404007c24 */ /* 0x010fe4000f8e02ff */
[----:B------:R-:W1:Y:S01]  /*161f0*/  S2R R4, SR_TID.X ;  /* 0x0000000000047919 */ /* 0x000e620000002100 */
[----:B------:R-:W-:-:S04]  /*16200*/  IMAD.WIDE.U32 R2, R5, UR4, R2 ;  /* 0x0000000405027c25 */ /* 0x000fc8000f8e0002 */
[----:B------:R-:W-:Y:S01]  /*16210*/  IMAD R0, R5, UR5, R0 ;  /* 0x0000000505007c24 */ /* 0x000fe2000f8e0200 */
[----:B------:R-:W-:-:S03]  /*16220*/  ULDC.64 UR4, c[0x0][0x2d0] ;  /* 0x0000b40000047ab9 */ /* 0x000fc60000000a00 */
[----:B------:R-:W-:Y:S01]  /*16230*/  IMAD.IADD R3, R3, 0x1, R0 ;  /* 0x0000000103037824 */ /* 0x000fe200078e0200 */
[----:B-1----:R-:W-:-:S04]  /*16240*/  LOP3.LUT R4, R4, 0x7f, RZ, 0xc0, !PT ;  /* 0x0000007f04047812 */ /* 0x002fc800078ec0ff */
[----:B------:R-:W-:Y:S02]  /*16250*/  SHF.R.U32.HI R5, RZ, 0x3, R4 ;  /* 0x00000003ff057819 */ /* 0x000fe40000011604 */
[----:B------:R-:W1:Y:S02]  /*16260*/  S2R R4, SR_TID.X ;  /* 0x0000000000047919 */ /* 0x000e640000002100 */
[----:B-1----:R-:W-:-:S05]  /*16270*/  IMAD.SHL.U32 R4, R4, 0x10, RZ ;  /* 0x0000001004047824 */ /* 0x002fca00078e00ff */
[----:B------:R-:W-:Y:S02]  /*16280*/  LOP3.LUT R4, R5, 0x70, R4, 0xf8, !PT ;  /* 0x0000007005047812 */ /* 0x000fe400078ef804 */
[----:B------:R-:W1:Y:S03]  /*16290*/  @P0 LDC R5, c[0x0][0x44c] ;  /* 0x00011300ff050b82 */ /* 0x000e660000000800 */
[----:B------:R-:W-:-:S04]  /*162a0*/  IMAD R0, R17, 0x40, R4 ;  /* 0x0000004011007824 */ /* 0x000fc800078e0204 */
[----:B------:R-:W-:Y:S02]  /*162b0*/  IMAD.MOV.U32 R4, RZ, RZ, R0 ;  /* 0x000000ffff047224 */ /* 0x000fe400078e0000 */
[----:B-1----:R-:W-:-:S05]  /*162c0*/  @P0 IMAD.HI.U32 R5, R0, R5, RZ ;  /* 0x0000000500050227 */ /* 0x002fca00078e00ff */
[----:B0-----:R-:W-:-:S05]  /*162d0*/  @P0 SHF.R.U32.HI R4, RZ, R6, R5 ;  /* 0x00000006ff040219 */ /* 0x001fca0000011605 */
        /* <DEDUP_REMOVED lines=18> */
[----:B------:R-:W-:Y:S09]  /*16400*/  BRA.DIV UR4, `(.L_x_4935) ;  /* 0x0000005e044c7947 */ /* 0x000ff2000b800000 */
        /* <DEDUP_REMOVED lines=34> */
.L_x_5100:
        /* <DEDUP_REMOVED lines=11> */
.L_x_4936:
        /* <DEDUP_REMOVED lines=19> */
.L_x_5101:
[----:B------:R-:W-:Y:S05]  /*16810*/  BSYNC B0 ;  /* 0x0000000000007941 */ /* 0x000fea0003800000 */
.L_x_4937:
[----:B0-----:R-:W2:Y:S01]  /*16820*/  LDL R2, [R1+0x8] ;  /* 0x0000080001027983 */ /* 0x001ea20000100800 */
[----:B------:R-:W-:Y:S01]  /*16830*/  BSSY B0, `(.L_x_4939) ;  /* 0x00000a2000007945 */ /* 0x000fe20003800000 */
[----:B--2---:R-:W-:-:S13]  /*16840*/  LOP3.LUT P0, RZ, R2, 0x1, RZ, 0xc0, !PT ;  /* 0x0000000102ff7812 */ /* 0x004fda000780c0ff */
[----:B------:R-:W-:Y:S05]  /*16850*/  @!P0 BRA `(.L_x_4940) ;  /* 0x00000008007c8947 */ /* 0x000fea0003800000 */
[----:B------:R-:W2:Y:S04]  /*16860*/  LDL R5, [R1+0x4] ;  /* 0x0000040001057983 */ /* 0x000ea80000100800 */
        /* <DEDUP_REMOVED lines=10> */
.L_x_5102:
[----:B------:R-:W-:Y:S05]  /*16910*/  BSYNC B1 ;  /* 0x0000000000017941 */ /* 0x000fea0003800000 */
.L_x_4941:
        /* <DEDUP_REMOVED lines=9> */
.L_x_4944:
[----:B------:R-:W-:Y:S05]  /*169b0*/  BSYNC B1 ;  /* 0x0000000000017941 */ /* 0x000fea0003800000 */
.L_x_4943:
        /* <DEDUP_REMOVED lines=14> */
.L_x_4945:
        /* <DEDUP_REMOVED lines=16> */
.L_x_4946:
        /* <DEDUP_REMOVED lines=16> */
.L_x_4947:
        /* <DEDUP_REMOVED lines=16> */
.L_x_4948:
        /* <DEDUP_REMOVED lines=16> */
.L_x_4949:
        /* <DEDUP_REMOVED lines=16> */
.L_x_4950:
        /* <DEDUP_REMOVED lines=16> */
.L_x_4951:
        /* <DEDUP_REMOVED lines=16> */
.L_x_4952:
        /* <DEDUP_REMOVED lines=11> */
.L_x_4940:
[----:B------:R-:W-:Y:S05]  /*17250*/  BSYNC B0 ;  /* 0x0000000000007941 */ /* 0x000fea0003800000 */
.L_x_4939:
        /* <DEDUP_REMOVED lines=14> */
[----:B--2---:R-:W-:Y:S01]  /*17340*/  LOP3.LUT P2, RZ, R6, 0x1, RZ, 0xc0, !PT ;  /* 0x0000000106ff7812 */ /* 0x004fe2000784c0ff */
        /* <DEDUP_REMOVED lines=33> */
.L_x_4959:
[----:B-1----:R-:W2:Y:S01]  /*17560*/  LDL R2, [R1+0x4] ;  /* 0x0000040001027983 */ /* 0x002ea20000100800 */
[----:B------:R-:W-:Y:S01]  /*17570*/  BSSY B3, `(.L_x_4960) ;  /* 0x0000008000037945 */ /* 0x000fe20003800000 */
[----:B------:R-:W1:Y:S02]  /*17580*/  S2R R5, SR_TID.X ;  /* 0x0000000000057919 */ /* 0x000e640000002100 */
[----:B-1----:R-:W-:-:S04]  /*17590*/  LOP3.LUT R5, R5, 0x7f, RZ, 0xc0, !PT ;  /* 0x0000007f05057812 */ /* 0x002fc800078ec0ff */
[----:B------:R-:W-:Y:S01]  /*175a0*/  ISETP.NE.AND P1, PT, R5, RZ, PT ;  /* 0x000000ff0500720c */ /* 0x000fe20003f25270 */
[----:B--2---:R-:W-:Y:S01]  /*175b0*/  IMAD R3, R9, 0x8, R2 ;  /* 0x0000000809037824 */ /* 0x004fe200078e0202 */
[----:B------:R-:W-:-:S04]  /*175c0*/  SHF.L.U32 R2, R8, 0x1f, RZ ;  /* 0x0000001f08027819 */ /* 0x000fc800000006ff */
[----:B------:R-:W1:Y:S02]  /*175d0*/  SYNCS.PHASECHK.TRANS64.TRYWAIT P0, [R3+URZ+0x28c40], R2 ;  /* 0x028c4002030075a7 */ /* 0x000e64000800017f */
[----:B-1----:R-:W-:Y:S05]  /*175e0*/  @!P0 BRA `(.L_x_4961) ;  /* 0x0000005000488947 */ /* 0x002fea0003800000 */
.L_x_5103:
[----:B------:R-:W-:Y:S05]  /*175f0*/  BSYNC B3 ;  /* 0x0000000000037941 */ /* 0x000fea0003800000 */
.L_x_4960:
        /* <DEDUP_REMOVED lines=9> */
.L_x_4963:
[----:B------:R-:W-:Y:S05]  /*17690*/  BSYNC B3 ;  /* 0x0000000000037941 */ /* 0x000fea0003800000 */
.L_x_4962:
        /* <DEDUP_REMOVED lines=14> */
.L_x_4964:
        /* <DEDUP_REMOVED lines=14> */
.L_x_5104:
[----:B------:R-:W-:Y:S05]  /*17860*/  BSYNC B3 ;  /* 0x0000000000037941 */ /* 0x000fea0003800000 */
.L_x_4965:
        /* <DEDUP_REMOVED lines=11> */
.L_x_4968:
[----:B------:R-:W-:Y:S05]  /*17920*/  BSYNC B3 ;  /* 0x0000000000037941 */ /* 0x000fea0003800000 */
.L_x_4967:
        /* <DEDUP_REMOVED lines=11> */
.L_x_4969:
        /* <DEDUP_REMOVED lines=16> */
.L_x_4970:
        /* <DEDUP_REMOVED lines=16> */
.L_x_4971:
        /* <DEDUP_REMOVED lines=16> */
.L_x_4972:
        /* <DEDUP_REMOVED lines=16> */
.L_x_4973:
        /* <DEDUP_REMOVED lines=16> */
.L_x_4974:
        /* <DEDUP_REMOVED lines=16> */
.L_x_4975:
        /* <DEDUP_REMOVED lines=16> */
.L_x_4976:
        /* <DEDUP_REMOVED lines=11> */
.L_x_4958:
[----:B------:R-:W-:Y:S05]  /*18190*/  BSYNC B1 ;  /* 0x0000000000017941 */ /* 0x000fea0003800000 */
.L_x_4957:
[----:B------:R-:W2:Y:S02]  /*181a0*/  LDL.LU R5, [R1+0x30] ;  /* 0x0000300001057983 */ /* 0x000ea40000300800 */
[----:B--2---:R-:W-:-:S07]  /*181b0*/  VIADD R0, R5, 0xfffffffd ;  /* 0xfffffffd05007836 */ /* 0x004fce0000000000 */
.L_x_4956:
[----:B------:R-:W-:Y:S05]  /*181c0*/  BSYNC B2 ;  /* 0x0000000000027941 */ /* 0x000fea0003800000 */
.L_x_4955:
[----:B------:R-:W-:-:S13]  /*181d0*/  ISETP.NE.AND P0, PT, R4, RZ, PT ;  /* 0x000000ff0400720c */ /* 0x000fda0003f05270 */
[----:B------:R-:W-:Y:S05]  /*181e0*/  @!P0 BRA `(.L_x_4954) ;  /* 0x0000001c00488947 */ /* 0x000fea0003800000 */
.L_x_5017:
[----:B------:R-:W2:Y:S04]  /*181f0*/  LDL R4, [R1+0x8] ;  /* 0x0000080001047983 */ /* 0x000ea80000100800 */
[----:B------:R-:W3:Y:S04]  /*18200*/  LDL.LU R3, [R1+0xc] ;  /* 0x00000c0001037983 */ /* 0x000ee80000300800 */
[----:B------:R-:W4:Y:S01]  /*18210*/  LDL.LU R2, [R1+0x18] ;  /* 0x0000180001027983 */ /* 0x000f220000300800 */
[----:B------:R-:W-:Y:S05]  /*18220*/  YIELD ;  /* 0x0000000000007946 */ /* 0x000fea0003800000 */
[----:B------:R-:W-:Y:S01]  /*18230*/  BSSY B1, `(.L_x_4977) ;  /* 0x00000e2000017945 */ /* 0x000fe20003800000 */
[----:B--2---:R-:W-:Y:S01]  /*18240*/  LOP3.LUT P1, RZ, R4, 0x1, RZ, 0xc0, !PT ;  /* 0x0000000104ff7812 */ /* 0x004fe2000782c0ff */
[----:B---3--:R-:W-:-:S05]  /*18250*/  VIADD R7, R3, 0x1 ;  /* 0x0000000103077836 */ /* 0x008fca0000000000 */
[----:B------:R-:W-:-:S04]  /*18260*/  ISETP.NE.AND P0, PT, R7, 0x2, PT ;  /* 0x000000020700780c */ /* 0x000fc80003f05270 */
[----:B------:R-:W-:Y:S02]  /*18270*/  SEL R6, RZ, 0x1, P0 ;  /* 0x00000001ff067807 */ /* 0x000fe40000000000 */
        /* <DEDUP_REMOVED lines=28> */
.L_x_4979:
[----:B0-----:R-:W2:Y:S01]  /*18440*/  LDL R2, [R1+0x4] ;  /* 0x0000040001027983 */ /* 0x001ea20000100800 */
[----:B------:R-:W-:Y:S01]  /*18450*/  BSSY B2, `(.L_x_4980) ;  /* 0x0000008000027945 */ /* 0x000fe20003800000 */
[----:B------:R-:W0:Y:S02]  /*18460*/  S2R R3, SR_TID.X ;  /* 0x0000000000037919 */ /* 0x000e240000002100 */
[----:B0-----:R-:W-:-:S04]  /*18470*/  LOP3.LUT R3, R3, 0x7f, RZ, 0xc0, !PT ;  /* 0x0000007f03037812 */ /* 0x001fc800078ec0ff */
[----:B------:R-:W-:Y:S01]  /*18480*/  ISETP.NE.AND P1, PT, R3, RZ, PT ;  /* 0x000000ff0300720c */ /* 0x000fe20003f25270 */
[----:B--2---:R-:W-:Y:S01]  /*18490*/  IMAD R4, R7, 0x8, R2 ;  /* 0x0000000807047824 */ /* 0x004fe200078e0202 */
[----:B------:R-:W-:-:S04]  /*184a0*/  SHF.L.U32 R2, R6, 0x1f, RZ ;  /* 0x0000001f06027819 */ /* 0x000fc800000006ff */
[----:B------:R-:W0:Y:S02]  /*184b0*/  SYNCS.PHASECHK.TRANS64.TRYWAIT P0, [R4+URZ+0x28c40], R2 ;  /* 0x028c4002040075a7 */ /* 0x000e24000800017f */
[----:B0-----:R-:W-:Y:S05]  /*184c0*/  @!P0 BRA `(.L_x_4981) ;  /* 0x0000004000b88947 */ /* 0x001fea0003800000 */
.L_x_5105:
[----:B------:R-:W-:Y:S05]  /*184d0*/  BSYNC B2 ;  /* 0x0000000000027941 */ /* 0x000fea0003800000 */
.L_x_4980:
        /* <DEDUP_REMOVED lines=9> */
.L_x_4983:
[----:B------:R-:W-:Y:S05]  /*18570*/  BSYNC B2 ;  /* 0x0000000000027941 */ /* 0x000fea0003800000 */
.L_x_4982:
        /* <DEDUP_REMOVED lines=13> */
.L_x_4984:
        /* <DEDUP_REMOVED lines=14> */
.L_x_5106:
[----:B------:R-:W-:Y:S05]  /*18730*/  BSYNC B2 ;  /* 0x0000000000027941 */ /* 0x000fea0003800000 */
.L_x_4985:
        /* <DEDUP_REMOVED lines=11> */
.L_x_4988:
[----:B------:R-:W-:Y:S05]  /*187f0*/  BSYNC B2 ;  /* 0x0000000000027941 */ /* 0x000fea0003800000 */
.L_x_4987:
        /* <DEDUP_REMOVED lines=10> */
.L_x_4989:
        /* <DEDUP_REMOVED lines=16> */
.L_x_4990:
        /* <DEDUP_REMOVED lines=16> */
.L_x_4991:
        /* <DEDUP_REMOVED lines=16> */
.L_x_4992:
        /* <DEDUP_REMOVED lines=16> */
.L_x_4993:
        /* <DEDUP_REMOVED lines=16> */
.L_x_4994:
        /* <DEDUP_REMOVED lines=16> */
.L_x_4995:
        /* <DEDUP_REMOVED lines=16> */
.L_x_4996:
        /* <DEDUP_REMOVED lines=11> */
.L_x_4978:
[----:B------:R-:W-:Y:S05]  /*19050*/  BSYNC B1 ;  /* 0x0000000000017941 */ /* 0x000fea0003800000 */
.L_x_4977:
[----:B------:R-:W2:Y:S01]  /*19060*/  LDL R2, [R1+0x8] ;  /* 0x0000080001027983 */ /* 0x000ea20000100800 */
[----:B------:R-:W-:Y:S01]  /*19070*/  VIADD R7, R7, 0x1 ;  /* 0x0000000107077836 */ /* 0x000fe20000000000 */
[----:B------:R-:W-:Y:S04]  /*19080*/  BSSY B1, `(.L_x_4997) ;  /* 0x00000e5000017945 */ /* 0x000fe80003800000 */
[----:B------:R-:W-:-:S04]  /*19090*/  ISETP.NE.AND P0, PT, R7, 0x2, PT ;  /* 0x000000020700780c */ /* 0x000fc80003f05270 */
[----:B0-----:R-:W-:Y:S02]  /*190a0*/  SEL R9, R7, RZ, P0 ;  /* 0x000000ff07097207 */ /* 0x001fe40000000000 */
        /* <DEDUP_REMOVED lines=31> */
.L_x_4999:
        /* <DEDUP_REMOVED lines=9> */
.L_x_5107:
[----:B------:R-:W-:Y:S05]  /*19330*/  BSYNC B2 ;  /* 0x0000000000027941 */ /* 0x000fea0003800000 */
.L_x_5000:
        /* <DEDUP_REMOVED lines=9> */
.L_x_5003:
[----:B------:R-:W-:Y:S05]  /*193d0*/  BSYNC B2 ;  /* 0x0000000000027941 */ /* 0x000fea0003800000 */
.L_x_5002:
        /* <DEDUP_REMOVED lines=14> */
.L_x_5004:
        /* <DEDUP_REMOVED lines=14> */
.L_x_5108:
[----:B------:R-:W-:Y:S05]  /*195a0*/  BSYNC B2 ;  /* 0x0000000000027941 */ /* 0x000fea0003800000 */
.L_x_5005:
        /* <DEDUP_REMOVED lines=11> */
.L_x_5008:
[----:B------:R-:W-:Y:S05]  /*19660*/  BSYNC B2 ;  /* 0x0000000000027941 */ /* 0x000fea0003800000 */
.L_x_5007:
        /* <DEDUP_REMOVED lines=11> */
.L_x_5009:
        /* <DEDUP_REMOVED lines=16> */
.L_x_5010:
        /* <DEDUP_REMOVED lines=16> */
.L_x_5011:
        /* <DEDUP_REMOVED lines=16> */
.L_x_5012:
        /* <DEDUP_REMOVED lines=16> */
.L_x_5013:
        /* <DEDUP_REMOVED lines=16> */
.L_x_5014:
        /* <DEDUP_REMOVED lines=16> */
.L_x_5015:
        /* <DEDUP_REMOVED lines=16> */
.L_x_5016:
        /* <DEDUP_REMOVED lines=11> */
.L_x_4998:
[----:B------:R-:W-:Y:S05]  /*19ed0*/  BSYNC B1 ;  /* 0x0000000000017941 */ /* 0x000fea0003800000 */
.L_x_4997:
[C---:B------:R-:W-:Y:S01]  /*19ee0*/  ISETP.GT.AND P0, PT, R0.reuse, 0x1, PT ;  /* 0x000000010000780c */ /* 0x040fe20003f04270 */
[----:B------:R-:W-:-:S12]  /*19ef0*/  VIADD R0, R0, 0xfffffffe ;  /* 0xfffffffe00007836 */ /* 0x000fd80000000000 */
[----:B------:R-:W-:Y:S05]  /*19f00*/  @P0 BRA `(.L_x_5017) ;  /* 0xffffffe000b80947 */ /* 0x000fea000383ffff */
.L_x_4954:
[----:B------:R-:W-:Y:S05]  /*19f10*/  BSYNC B0 ;  /* 0x0000000000007941 */ /* 0x000fea0003800000 */
.L_x_4953:
        /* <DEDUP_REMOVED lines=23> */
[----:B-1----:R-:W-:-:S07]  /*1a090*/  IADD3 R16, R4, UR36, R7 ;  /* 0x0000002404107c10 */ /* 0x002fce000fffe007 */
.L_x_5019:
[----:B------:R-:W-:Y:S05]  /*1a0a0*/  BSYNC B0 ;  /* 0x0000000000007941 */ /* 0x000fea0003800000 */
.L_x_5018:
[----:B------:R-:W-:-:S05]  /*1a0b0*/  SEL R0, R0, RZ, P0 ;  /* 0x000000ff00007207 */ /* 0x000fca0000000000 */
[----:B------:R2:W-:Y:S02]  /*1a0c0*/  STL [R1+0xc], R0 ;  /* 0x00000c0001007387 */ /* 0x0005e40000100800 */
.L_x_4921:
[----:B------:R-:W-:Y:S05]  /*1a0d0*/  BSYNC B7 ;  /* 0x0000000000077941 */ /* 0x000fea0003800000 */
.L_x_4919:
        /* <DEDUP_REMOVED lines=13> */
.L_x_5020:
        /* <DEDUP_REMOVED lines=13> */
[----:B------:R-:W-:Y:S01]  /*1a280*/  SHFL.IDX PT, R4, R16, 0x1, 0x1f ;  /* 0x00201f0010047f89 */ /* 0x000fe200000e0000 */
[C---:B------:R-:W-:Y:S02]  /*1a290*/  ISETP.GE.U32.AND P4, PT, R7.reuse, 0x8, PT ;  /* 0x000000080700780c */ /* 0x040fe40003f86070 */
[C---:B------:R-:W-:Y:S01]  /*1a2a0*/  ISETP.GE.U32.AND P5, PT, R7.reuse, 0x10, PT ;  /* 0x000000100700780c */ /* 0x040fe20003fa6070 */
[----:B-1----:R-:W-:Y:S02]  /*1a2b0*/  IMAD.MOV.U32 R2, RZ, RZ, RZ ;  /* 0x000000ffff027224 */ /* 0x002fe400078e00ff */
[----:B--2---:R-:W-:Y:S01]  /*1a2c0*/  @!P1 IMAD.MOV.U32 R2, RZ, RZ, R3 ;  /* 0x000000ffff029224 */ /* 0x004fe200078e0003 */
[----:B------:R-:W-:-:S04]  /*1a2d0*/  ISETP.NE.AND P1, PT, R7, RZ, PT ;  /* 0x000000ff0700720c */ /* 0x000fc80003f25270 */
[----:B0-----:R-:W0:Y:S02]  /*1a2e0*/  SHFL.UP PT, R14, R2, 0x1, RZ ;  /* 0x04200000020e7989 */ /* 0x001e2400000e00ff */
        /* <DEDUP_REMOVED lines=16> */
.L_x_5118:
[----:B------:R-:W-:Y:S02]  /*1a3f0*/  ULDC UR4, c[0x0][0xc38] ;  /* 0x00030e0000047ab9 */ /* 0x000fe40000000800 */
[----:B------:R-:W-:-:S04]  /*1a400*/  IMAD.U32 R5, RZ, RZ, UR4 ;  /* 0x00000004ff057e24 */ /* 0x000fc8000f8e00ff */
[----:B0-2---:R-:W-:-:S04]  /*1a410*/  IMAD R16, R16, R5, RZ ;  /* 0x0000000510107224 */ /* 0x005fc800078e02ff */
[----:B------:R-:W-:-:S05]  /*1a420*/  IMAD.IADD R4, R4, 0x1, R16 ;  /* 0x0000000104047824 */ /* 0x000fca00078e0210 */
[----:B-1----:R-:W-:-:S13]  /*1a430*/  ISETP.GT.AND P6, PT, R4, R0, PT ;  /* 0x000000000400720c */ /* 0x002fda0003fc4270 */
[----:B------:R-:W-:Y:S05]  /*1a440*/  @P6 BRA `(.L_x_5023) ;  /* 0x00000000009c6947 */ /* 0x000fea0003800000 */
.L_x_5028:
        /* <DEDUP_REMOVED lines=14> */
.L_x_5026:
[----:B------:R-:W-:Y:S05]  /*1a530*/  BSYNC B0 ;  /* 0x0000000000007941 */ /* 0x000fea0003800000 */
.L_x_5025:
        /* <DEDUP_REMOVED lines=18> */
.L_x_5126:
[----:B------:R-:W-:Y:S02]  /*1a660*/  ULDC UR4, c[0x0][0xc38] ;  /* 0x00030e0000047ab9 */ /* 0x000fe40000000800 */
[----:B------:R-:W-:-:S04]  /*1a670*/  IMAD.U32 R5, RZ, RZ, UR4 ;  /* 0x00000004ff057e24 */ /* 0x000fc8000f8e00ff */
[----:B-1----:R-:W-:-:S04]  /*1a680*/  IMAD R16, R16, R5, RZ ;  /* 0x0000000510107224 */ /* 0x002fc800078e02ff */
[----:B------:R-:W-:-:S05]  /*1a690*/  IMAD.IADD R4, R16, 0x1, R4 ;  /* 0x0000000110047824 */ /* 0x000fca00078e0204 */
[----:B------:R-:W-:-:S13]  /*1a6a0*/  ISETP.GT.AND P6, PT, R4, R0, PT ;  /* 0x000000000400720c */ /* 0x000fda0003fc4270 */
[----:B------:R-:W-:Y:S05]  /*1a6b0*/  @!P6 BRA `(.L_x_5028) ;  /* 0xfffffffc0064e947 */ /* 0x000fea000383ffff */
.L_x_5023:
        /* <DEDUP_REMOVED lines=8> */
.L_x_5130:
[----:B------:R-:W-:Y:S01]  /*1a740*/  ISETP.NE.AND P0, PT, R4, RZ, PT ;  /* 0x000000ff0400720c */ /* 0x000fe20003f05270 */
[----:B------:R-:W-:-:S12]  /*1a750*/  IMAD.MOV.U32 R4, RZ, RZ, RZ ;  /* 0x000000ffff047224 */ /* 0x000fd800078e00ff */
[----:B------:R-:W-:Y:S05]  /*1a760*/  @!P0 BRA `(.L_x_5030) ;  /* 0x0000000000148947 */ /* 0x000fea0003800000 */
[----:B------:R-:W-:Y:S01]  /*1a770*/  UMOV UR4, 0xffffffff ;  /* 0xffffffff00047882 */ /* 0x000fe20000000000 */
[----:B------:R-:W-:Y:S02]  /*1a780*/  VIADD R12, R6, 0xffffffff ;  /* 0xffffffff060c7836 */ /* 0x000fe40000000000 */
[----:B------:R-:W-:Y:S05]  /*1a790*/  BRA.DIV UR4, `(.L_x_5031) ;  /* 0x0000002a04987947 */ /* 0x000fea000b800000 */
[----:B0-----:R0:W3:Y:S02]  /*1a7a0*/  SHFL.IDX PT, R3, R3, R12, 0x1f ;  /* 0x00001f0c03037589 */ /* 0x0010e400000e0000 */
.L_x_5133:
[----:B---3--:R-:W-:-:S07]  /*1a7b0*/  IMAD.MOV.U32 R4, RZ, RZ, R3 ;  /* 0x000000ffff047224 */ /* 0x008fce00078e0003 */
.L_x_5030:
[----:B01----:R-:W0:Y:S01]  /*1a7c0*/  LDC.64 R2, c[0x0][0xc90] ;  /* 0x00032400ff027b82 */ /* 0x003e220000000a00 */
[----:B------:R-:W-:-:S04]  /*1a7d0*/  IMAD.IADD R19, R6, 0x1, R19 ;  /* 0x0000000106137824 */ /* 0x000fc800078e0213 */
[----:B0-----:R-:W-:-:S05]  /*1a7e0*/  IMAD.WIDE R2, R19, 0x4, R2 ;  /* 0x0000000413027825 */ /* 0x001fca00078e0202 */
[----:B------:R-:W2:Y:S01]  /*1a7f0*/  LDG.E R7, desc[UR40][R2.64] ;  /* 0x0000002802077981 */ /* 0x000ea2000c1e1900 */
[----:B------:R-:W-:-:S04]  /*1a800*/  IMAD R16, R4, R5, R16 ;  /* 0x0000000504107224 */ /* 0x000fc800078e0210 */
        /* <DEDUP_REMOVED lines=61> */
.L_x_5024:
[----:B------:R-:W-:Y:S01]  /*1abe0*/  UMOV UR4, URZ ;  /* 0x0000003f00047c82 */ /* 0x000fe20008000000 */
[----:B------:R-:W-:Y:S01]  /*1abf0*/  UMOV UR5, URZ ;  /* 0x0000003f00057c82 */ /* 0x000fe20008000000 */
[----:B------:R-:W-:Y:S01]  /*1ac00*/  ULDC UR6, c[0x0][0xc3c] ;  /* 0x00030f0000067ab9 */ /* 0x000fe20000000800 */
[----:B------:R-:W-:Y:S02]  /*1ac10*/  IMAD.MOV.U32 R16, RZ, RZ, R0 ;  /* 0x000000ffff107224 */ /* 0x000fe400078e0000 */
[----:B------:R-:W-:Y:S02]  /*1ac20*/  IMAD.U32 R17, RZ, RZ, UR4 ;  /* 0x00000004ff117e24 */ /* 0x000fe4000f8e00ff */
[----:B------:R-:W-:Y:S02]  /*1ac30*/  IMAD.U32 R18, RZ, RZ, UR5 ;  /* 0x00000005ff127e24 */ /* 0x000fe4000f8e00ff */
[----:B------:R-:W-:-:S07]  /*1ac40*/  IMAD.U32 R19, RZ, RZ, UR6 ;  /* 0x00000006ff137e24 */ /* 0x000fce000f8e00ff */
.L_x_5032:
        /* <DEDUP_REMOVED lines=12> */
.L_x_5021:
[----:B------:R-:W-:Y:S02]  /*1ad10*/  ULDC UR4, c[0x0][0xc3c] ;  /* 0x00030f0000047ab9 */ /* 0x000fe40000000800 */
[----:B---3--:R-:W-:-:S13]  /*1ad20*/  ISETP.GE.AND P0, PT, R19, UR4, PT ;  /* 0x0000000413007c0c */ /* 0x008fda000bf06270 */
[----:B------:R-:W-:Y:S05]  /*1ad30*/  @!P0 BRA `(.L_x_5033) ;  /* 0xffffff8000548947 */ /* 0x000fea000383ffff */
[----:B------:R-:W-:Y:S05]  /*1ad40*/  BSYNC B8 ;  /* 0x0000000000087941 */ /* 0x000fea0003800000 */
.L_x_4869:
        /* <DEDUP_REMOVED lines=12> */
.L_x_5134:
[----:B------:R-:W-:Y:S05]  /*1ae10*/  BSYNC B0 ;  /* 0x0000000000007941 */ /* 0x000fea0003800000 */
.L_x_5034:
[----:B------:R-:W-:-:S03]  /*1ae20*/  UMOV UR4, 0xffffffff ;  /* 0xffffffff00047882 */ /* 0x000fc60000000000 */
[----:B------:R-:W-:Y:S05]  /*1ae30*/  BRA.DIV UR4, `(.L_x_5036) ;  /* 0x00000026042c7947 */ /* 0x000fea000b800000 */
[----:B------:R-:W1:Y:S02]  /*1ae40*/  S2R R2, SR_TID.X ;  /* 0x0000000000027919 */ /* 0x000e640000002100 */
[----:B-1----:R-:W-:-:S04]  /*1ae50*/  SHF.R.U32.HI R2, RZ, 0x5, R2 ;  /* 0x00000005ff027819 */ /* 0x002fc80000011602 */
[----:B------:R-:W-:-:S05]  /*1ae60*/  LOP3.LUT R2, R2, 0x3, RZ, 0xc0, !PT ;  /* 0x0000000302027812 */ /* 0x000fca00078ec0ff */
[----:B------:R1:W2:Y:S02]  /*1ae70*/  SHFL.IDX PT, R14, R2, RZ, 0x1f ;  /* 0x00001fff020e7589 */ /* 0x0002a400000e0000 */
.L_x_5137:
[----:B--2---:R-:W-:-:S13]  /*1ae80*/  ISETP.NE.AND P0, PT, R14, RZ, PT ;  /* 0x000000ff0e00720c */ /* 0x004fda0003f05270 */
[----:B------:R-:W-:Y:S05]  /*1ae90*/  @P0 BRA `(.L_x_4721) ;  /* 0x0000000000940947 */ /* 0x000fea0003800000 */
[----:B------:R-:W-:-:S03]  /*1aea0*/  UMOV UR4, 0xffffffff ;  /* 0xffffffff00047882 */ /* 0x000fc60000000000 */
[----:B------:R-:W-:Y:S05]  /*1aeb0*/  BRA.DIV UR4, `(.L_x_5037) ;  /* 0x0000002604407947 */ /* 0x000fea000b800000 */
[----:B------:R-:W-:-:S13]  /*1aec0*/  ELECT P6, URZ, PT ;  /* 0x00000000003f782f */ /* 0x000fda00038c0000 */
.L_x_5140:
[----:B------:R-:W-:Y:S05]  /*1aed0*/  @!P6 BRA `(.L_x_4721) ;  /* 0x000000000084e947 */ /* 0x000fea0003800000 */
[----:B-1----:R-:W2:Y:S02]  /*1aee0*/  LDL.LU R2, [R1+0x58] ;  /* 0x0000580001027983 */ /* 0x002ea40000300800 */
[----:B--2---:R-:W-:-:S04]  /*1aef0*/  LOP3.LUT R2, R2, 0x2, RZ, 0xfc, !PT ;  /* 0x0000000202027812 */ /* 0x004fc800078efcff */
[----:B------:R-:W-:-:S13]  /*1af00*/  ISETP.NE.AND P2, PT, R2, 0x3, PT ;  /* 0x000000030200780c */ /* 0x000fda0003f45270 */
[----:B------:R-:W-:Y:S05]  /*1af10*/  @!P2 BRA `(.L_x_5038) ;  /* 0x000000000004a947 */ /* 0x000fea0003800000 */
[----:B------:R-:W-:Y:S01]  /*1af20*/  BPT.TRAP 0x1 ;  /* 0x000000040000795c */ /* 0x000fe20000300000 */
.L_x_5038:
        /* <DEDUP_REMOVED lines=14> */
.L_x_5141:
[----:B------:R-:W1:Y:S02]  /*1b010*/  SYNCS.PHASECHK.TRANS64.TRYWAIT P0, [R7+URZ], R2 ;  /* 0x00000002070075a7 */ /* 0x000e64000800017f */
[----:B-1----:R-:W-:Y:S05]  /*1b020*/  @!P0 BRA `(.L_x_5040) ;  /* 0x0000002400188947 */ /* 0x002fea0003800000 */
.L_x_5142:
[----:B------:R-:W-:Y:S05]  /*1b030*/  @!P2 BRA `(.L_x_5041) ;  /* 0x000000000004a947 */ /* 0x000fea0003800000 */
[----:B------:R-:W-:Y:S01]  /*1b040*/  BPT.TRAP 0x1 ;  /* 0x000000040000795c */ /* 0x000fe20000300000 */
.L_x_5041:
[----:B------:R-:W2:Y:S01]  /*1b050*/  LDL.LU R4, [R1+0xc] ;  /* 0x00000c0001047983 */ /* 0x000ea20000300800 */
[----:B------:R-:W-:-:S04]  /*1b060*/  VIADD R0, R0, 0x28c60 ;  /* 0x00028c6000007836 */ /* 0x000fc80000000000 */
[----:B--2---:R-:W-:-:S04]  /*1b070*/  IMAD R4, R4, 0x8, R0 ;  /* 0x0000000804047824 */ /* 0x004fc800078e0200 */
[----:B------:R-:W2:Y:S02]  /*1b080*/  SYNCS.PHASECHK.TRANS64.TRYWAIT P0, [R4+URZ], R5 ;  /* 0x00000005040075a7 */ /* 0x000ea4000800017f */
[----:B--2---:R-:W-:Y:S05]  /*1b090*/  @!P0 BRA `(.L_x_5042) ;  /* 0x0000002400108947 */ /* 0x004fea0003800000 */
.L_x_5143:
[----:B------:R-:W-:-:S07]  /*1b0a0*/  IMAD R3, R3, 0x8, R0 ;  /* 0x0000000803037824 */ /* 0x000fce00078e0200 */
.L_x_5043:
[----:B---3--:R3:W4:Y:S02]  /*1b0b0*/  SYNCS.PHASECHK.TRANS64.TRYWAIT P0, [R3+URZ], R2 ;  /* 0x00000002030075a7 */ /* 0x008724000800017f */
[----:B----4-:R-:W-:Y:S05]  /*1b0c0*/  @!P0 NANOSLEEP.SYNCS 0x989680 ;  /* 0x009896800000895d */ /* 0x010fea0003900000 */
[----:B------:R-:W4:Y:S02]  /*1b0d0*/  @!P0 SYNCS.PHASECHK.TRANS64 P0, [R3+URZ], R2 ;  /* 0x00000002030085a7 */ /* 0x000f24000800007f */
[----:B----4-:R-:W-:Y:S05]  /*1b0e0*/  @!P0 BRA `(.L_x_5043) ;  /* 0xfffffffc00f08947 */ /* 0x010fea000383ffff */
.L_x_4721:
[----:B------:R-:W-:Y:S05]  /*1b0f0*/  BSYNC B9 ;  /* 0x0000000000097941 */ /* 0x000fea0003800000 */
.L_x_4718:
[----:B------:R-:W-:Y:S05]  /*1b100*/  EXIT ;  /* 0x000000000000794d */ /* 0x000fea0003800000 */
.L_x_4737:
[----:B0-----:R0:W1:Y:S02]  /*1b110*/  SYNCS.PHASECHK.TRANS64.TRYWAIT P5, [R68+URZ+0x28c90], R73 ;  /* 0x028c9049440075a7 */ /* 0x00106400080a017f */
[----:B-1----:R-:W-:Y:S05]  /*1b120*/  @!P5 NANOSLEEP.SYNCS 0x989680 ;  /* 0x009896800000d95d */ /* 0x002fea0003900000 */
[----:B------:R-:W1:Y:S02]  /*1b130*/  @!P5 SYNCS.PHASECHK.TRANS64 P5, [R68+URZ+0x28c90], R73 ;  /* 0x028c90494400d5a7 */ /* 0x000e6400080a007f */
[----:B-1----:R-:W-:Y:S05]  /*1b140*/  @!P5 BRA `(.L_x_4737) ;  /* 0xfffffffc00f0d947 */ /* 0x002fea000383ffff */
[----:B------:R-:W-:Y:S05]  /*1b150*/  BRA `(.L_x_5044) ;  /* 0xfffffe7400787947 */ /* 0x000fea000383ffff */
.L_x_4747:
[----:B0-----:R0:W1:Y:S02]  /*1b160*/  SYNCS.PHASECHK.TRANS64.TRYWAIT P5, [R68+URZ+0x28c90], R73 ;  /* 0x028c9049440075a7 */ /* 0x00106400080a017f */
[----:B-1----:R-:W-:Y:S05]  /*1b170*/  @!P5 NANOSLEEP.SYNCS 0x989680 ;  /* 0x009896800000d95d */ /* 0x002fea0003900000 */
[----:B------:R-:W1:Y:S02]  /*1b180*/  @!P5 SYNCS.PHASECHK.TRANS64 P5, [R68+URZ+0x28c90], R73 ;  /* 0x028c90494400d5a7 */ /* 0x000e6400080a007f */
[----:B-1----:R-:W-:Y:S05]  /*1b190*/  @!P5 BRA `(.L_x_4747) ;  /* 0xfffffffc00f0d947 */ /* 0x002fea000383ffff */
[----:B------:R-:W-:Y:S05]  /*1b1a0*/  BRA `(.L_x_5045) ;  /* 0xfffffe7c00c47947 */ /* 0x000fea000383ffff */
.L_x_4752:
[----:B0-----:R0:W1:Y:S02]  /*1b1b0*/  SYNCS.PHASECHK.TRANS64.TRYWAIT P5, [R68+URZ+0x28c90], R73 ;  /* 0x028c9049440075a7 */ /* 0x00106400080a017f */
[----:B-1----:R-:W-:Y:S05]  /*1b1c0*/  @!P5 NANOSLEEP.SYNCS 0x989680 ;  /* 0x009896800000d95d */ /* 0x002fea0003900000 */
[----:B------:R-:W1:Y:S02]  /*1b1d0*/  @!P5 SYNCS.PHASECHK.TRANS64 P5, [R68+URZ+0x28c90], R73 ;  /* 0x028c90494400d5a7 */ /* 0x000e6400080a007f */
[----:B-1----:R-:W-:Y:S05]  /*1b1e0*/  @!P5 BRA `(.L_x_4752) ;  /* 0xfffffffc00f0d947 */ /* 0x002fea000383ffff */
[----:B------:R-:W-:Y:S05]  /*1b1f0*/  BRA `(.L_x_5046) ;  /* 0xfffffe8400d47947 */ /* 0x000fea000383ffff */
.L_x_4756:
[----:B------:R0:W0:Y:S02]  /*1b200*/  SYNCS.PHASECHK.TRANS64.TRYWAIT P5, [R68+URZ+0x28cb0], R73 ;  /* 0x028cb049440075a7 */ /* 0x00002400080a017f */
[----:B0-----:R-:W-:Y:S05]  /*1b210*/  @!P5 NANOSLEEP.SYNCS 0x989680 ;  /* 0x009896800000d95d */ /* 0x001fea0003900000 */
[----:B------:R-:W0:Y:S02]  /*1b220*/  @!P5 SYNCS.PHASECHK.TRANS64 P5, [R68+URZ+0x28cb0], R73 ;  /* 0x028cb0494400d5a7 */ /* 0x000e2400080a007f */
[----:B0-----:R-:W-:Y:S05]  /*1b230*/  @!P5 BRA `(.L_x_4756) ;  /* 0xfffffffc00f0d947 */ /* 0x001fea000383ffff */
[----:B------:R-:W-:Y:S05]  /*1b240*/  BRA `(.L_x_5047) ;  /* 0xfffffe8800507947 */ /* 0x000fea000383ffff */
.L_x_4767:
[----:B0-----:R0:W1:Y:S02]  /*1b250*/  SYNCS.PHASECHK.TRANS64.TRYWAIT P1, [R20+URZ+0x28c50], R3 ;  /* 0x028c5003140075a7 */ /* 0x001064000802017f */
[----:B-1----:R-:W-:Y:S05]  /*1b260*/  @!P1 NANOSLEEP.SYNCS 0x989680 ;  /* 0x009896800000995d */ /* 0x002fea0003900000 */
[----:B------:R-:W1:Y:S02]  /*1b270*/  @!P1 SYNCS.PHASECHK.TRANS64 P1, [R20+URZ+0x28c50], R3 ;  /* 0x028c5003140095a7 */ /* 0x000e64000802007f */
[----:B-1----:R-:W-:Y:S05]  /*1b280*/  @!P1 BRA `(.L_x_4767) ;  /* 0xfffffffc00f09947 */ /* 0x002fea000383ffff */
[----:B------:R-:W-:Y:S05]  /*1b290*/  BRA `(.L_x_5048) ;  /* 0xfffffe9400a47947 */ /* 0x000fea000383ffff */
.L_x_4774:
[----:B-1----:R1:W2:Y:S02]  /*1b2a0*/  SYNCS.PHASECHK.TRANS64.TRYWAIT P2, [R3+URZ+0x28c50], R4 ;  /* 0x028c5004030075a7 */ /* 0x0022a4000804017f */
[----:B--2---:R-:W-:Y:S05]  /*1b2b0*/  @!P2 NANOSLEEP.SYNCS 0x989680 ;  /* 0x009896800000a95d */ /* 0x004fea0003900000 */
[----:B------:R-:W2:Y:S02]  /*1b2c0*/  @!P2 SYNCS.PHASECHK.TRANS64 P2, [R3+URZ+0x28c50], R4 ;  /* 0x028c50040300a5a7 */ /* 0x000ea4000804007f */
[----:B--2---:R-:W-:Y:S05]  /*1b2d0*/  @!P2 BRA `(.L_x_4774) ;  /* 0xfffffffc00f0a947 */ /* 0x004fea000383ffff */
[----:B------:R-:W-:Y:S05]  /*1b2e0*/  BRA `(.L_x_4773) ;  /* 0xfffffea000cc7947 */ /* 0x000fea000383ffff */
.L_x_4787:
        /* <DEDUP_REMOVED lines=8> */
.L_x_5050:
[----:B------:R-:W-:Y:S05]  /*1b370*/  BSYNC B1 ;  /* 0x0000000000017941 */ /* 0x000fea0003800000 */
.L_x_5049:
        /* <DEDUP_REMOVED lines=8> */
.L_x_5051:
[----:B------:R-:W-:Y:S02]  /*1b400*/  IMAD.MOV.U32 R13, RZ, RZ, R8 ;  /* 0x000000ffff0d7224 */ /* 0x000fe400078e0008 */
[----:B------:R-:W-:-:S07]  /*1b410*/  IMAD.MOV.U32 R0, RZ, RZ, R14 ;  /* 0x000000ffff007224 */ /* 0x000fce00078e000e */
[----:B------:R-:W-:Y:S05]  /*1b420*/  WARPSYNC.COLLECTIVE R15, `(.L_x_5052) ;  /* 0x000000000f087348 */ /* 0x000fea0003c00000 */
[----:B------:R0:W1:Y:S02]  /*1b430*/  SHFL.IDX P6, R14, R13, R12, R11 ;  /* 0x0000000c0d0e7389 */ /* 0x00006400000c000b */
[----:B01----:R-:W-:Y:S01]  /*1b440*/  ENDCOLLECTIVE ;  /* 0x000000000000791b */ /* 0x003fe20003800000 */
.L_x_5052:
[----:B------:R-:W-:Y:S02]  /*1b450*/  IMAD.MOV.U32 R13, RZ, RZ, R7 ;  /* 0x000000ffff0d7224 */ /* 0x000fe400078e0007 */
[----:B------:R-:W-:-:S07]  /*1b460*/  IMAD.MOV.U32 R5, RZ, RZ, R14 ;  /* 0x000000ffff057224 */ /* 0x000fce00078e000e */
[----:B------:R-:W-:Y:S05]  /*1b470*/  WARPSYNC.COLLECTIVE R15, `(.L_x_5053) ;  /* 0x000000000f087348 */ /* 0x000fea0003c00000 */
[----:B------:R0:W1:Y:S02]  /*1b480*/  SHFL.IDX P6, R14, R13, R12, R11 ;  /* 0x0000000c0d0e7389 */ /* 0x00006400000c000b */
[----:B01----:R-:W-:Y:S01]  /*1b490*/  ENDCOLLECTIVE ;  /* 0x000000000000791b */ /* 0x003fe20003800000 */
.L_x_5053:
[----:B------:R-:W-:Y:S05]  /*1b4a0*/  BRA `(.L_x_5054) ;  /* 0xfffffeb800787947 */ /* 0x000fea000383ffff */
.L_x_4790:
        /* <DEDUP_REMOVED lines=8> */
.L_x_5056:
[----:B------:R-:W-:Y:S05]  /*1b530*/  BSYNC B1 ;  /* 0x0000000000017941 */ /* 0x000fea0003800000 */
.L_x_5055:
        /* <DEDUP_REMOVED lines=8> */
.L_x_5057:
[----:B------:R-:W-:Y:S02]  /*1b5c0*/  IMAD.MOV.U32 R13, RZ, RZ, R8 ;  /* 0x000000ffff0d7224 */ /* 0x000fe400078e0008 */
[----:B------:R-:W-:-:S07]  /*1b5d0*/  IMAD.MOV.U32 R0, RZ, RZ, R14 ;  /* 0x000000ffff007224 */ /* 0x000fce00078e000e */
[----:B------:R-:W-:Y:S05]  /*1b5e0*/  WARPSYNC.COLLECTIVE R15, `(.L_x_5058) ;  /* 0x000000000f087348 */ /* 0x000fea0003c00000 */
[----:B------:R0:W1:Y:S02]  /*1b5f0*/  SHFL.IDX P6, R14, R13, R12, R11 ;  /* 0x0000000c0d0e7389 */ /* 0x00006400000c000b */
[----:B01----:R-:W-:Y:S01]  /*1b600*/  ENDCOLLECTIVE ;  /* 0x000000000000791b */ /* 0x003fe20003800000 */
.L_x_5058:
[----:B------:R-:W-:Y:S02]  /*1b610*/  IMAD.MOV.U32 R13, RZ, RZ, R7 ;  /* 0x000000ffff0d7224 */ /* 0x000fe400078e0007 */
[----:B------:R-:W-:-:S07]  /*1b620*/  IMAD.MOV.U32 R5, RZ, RZ, R14 ;  /* 0x000000ffff057224 */ /* 0x000fce00078e000e */
[----:B------:R-:W-:Y:S05]  /*1b630*/  WARPSYNC.COLLECTIVE R15, `(.L_x_5059) ;  /* 0x000000000f087348 */ /* 0x000fea0003c00000 */
[----:B------:R0:W1:Y:S02]  /*1b640*/  SHFL.IDX P6, R14, R13, R12, R11 ;  /* 0x0000000c0d0e7389 */ /* 0x00006400000c000b */
[----:B01----:R-:W-:Y:S01]  /*1b650*/  ENDCOLLECTIVE ;  /* 0x000000000000791b */ /* 0x003fe20003800000 */
.L_x_5059:
[----:B------:R-:W-:Y:S05]  /*1b660*/  BRA `(.L_x_5060) ;  /* 0xfffffeb800d87947 */ /* 0x000fea000383ffff */
.L_x_4794:
[----:B0-----:R0:W1:Y:S02]  /*1b670*/  SYNCS.PHASECHK.TRANS64.TRYWAIT P0, [R2+URZ+0x28c00], R35 ;  /* 0x028c0023020075a7 */ /* 0x001064000800017f */
[----:B-1----:R-:W-:Y:S05]  /*1b680*/  @!P0 NANOSLEEP.SYNCS 0x989680 ;  /* 0x009896800000895d */ /* 0x002fea0003900000 */
[----:B------:R-:W1:Y:S02]  /*1b690*/  @!P0 SYNCS.PHASECHK.TRANS64 P0, [R2+URZ+0x28c00], R35 ;  /* 0x028c0023020085a7 */ /* 0x000e64000800007f */
[----:B-1----:R-:W-:Y:S05]  /*1b6a0*/  @!P0 BRA `(.L_x_4794) ;  /* 0xfffffffc00f08947 */ /* 0x002fea000383ffff */
[----:B------:R-:W-:Y:S05]  /*1b6b0*/  BRA `(.L_x_5061) ;  /* 0xfffffebc00c07947 */ /* 0x000fea000383ffff */
.L_x_4802:
        /* <DEDUP_REMOVED lines=8> */
.L_x_5063:
[----:B------:R-:W-:Y:S05]  /*1b740*/  BSYNC B1 ;  /* 0x0000000000017941 */ /* 0x000fea0003800000 */
.L_x_5062:
        /* <DEDUP_REMOVED lines=8> */
.L_x_5064:
[----:B------:R-:W-:Y:S02]  /*1b7d0*/  IMAD.MOV.U32 R13, RZ, RZ, R7 ;  /* 0x000000ffff0d7224 */ /* 0x000fe400078e0007 */
[----:B------:R-:W-:-:S07]  /*1b7e0*/  IMAD.MOV.U32 R0, RZ, RZ, R14 ;  /* 0x000000ffff007224 */ /* 0x000fce00078e000e */
[----:B------:R-:W-:Y:S05]  /*1b7f0*/  WARPSYNC.COLLECTIVE R15, `(.L_x_5065) ;  /* 0x000000000f087348 */ /* 0x000fea0003c00000 */
[----:B------:R0:W1:Y:S02]  /*1b800*/  SHFL.IDX P6, R14, R13, R12, R11 ;  /* 0x0000000c0d0e7389 */ /* 0x00006400000c000b */
[----:B01----:R-:W-:Y:S01]  /*1b810*/  ENDCOLLECTIVE ;  /* 0x000000000000791b */ /* 0x003fe20003800000 */
.L_x_5065:
[----:B------:R-:W-:Y:S01]  /*1b820*/  IMAD.MOV.U32 R10, RZ, RZ, R0 ;  /* 0x000000ffff0a7224 */ /* 0x000fe200078e0000 */
[----:B------:R-:W-:Y:S01]  /*1b830*/  MOV R13, R9 ;  /* 0x00000009000d7202 */ /* 0x000fe20000000f00 */
[----:B------:R-:W-:-:S07]  /*1b840*/  IMAD.MOV.U32 R5, RZ, RZ, R14 ;  /* 0x000000ffff057224 */ /* 0x000fce00078e000e */
[----:B------:R-:W-:Y:S05]  /*1b850*/  WARPSYNC.COLLECTIVE R15, `(.L_x_5066) ;  /* 0x000000000f087348 */ /* 0x000fea0003c00000 */
[----:B------:R0:W1:Y:S02]  /*1b860*/  SHFL.IDX P6, R14, R13, R12, R11 ;  /* 0x0000000c0d0e7389 */ /* 0x00006400000c000b */
[----:B01----:R-:W-:Y:S01]  /*1b870*/  ENDCOLLECTIVE ;  /* 0x000000000000791b */ /* 0x003fe20003800000 */
.L_x_5066:
[----:B------:R-:W-:Y:S01]  /*1b880*/  IMAD.MOV.U32 R11, RZ, RZ, R3 ;  /* 0x000000ffff0b7224 */ /* 0x000fe200078e0003 */
[----:B------:R-:W-:Y:S06]  /*1b890*/  BRA `(.L_x_5067) ;  /* 0xfffffec800d47947 */ /* 0x000fec000383ffff */
.L_x_4805:
        /* <DEDUP_REMOVED lines=8> */
.L_x_5069:
[----:B------:R-:W-:Y:S05]  /*1b920*/  BSYNC B1 ;  /* 0x0000000000017941 */ /* 0x000fea0003800000 */
.L_x_5068:
        /* <DEDUP_REMOVED lines=8> */
.L_x_5070:
[----:B------:R-:W-:Y:S02]  /*1b9b0*/  IMAD.MOV.U32 R13, RZ, RZ, R7 ;  /* 0x000000ffff0d7224 */ /* 0x000fe400078e0007 */
[----:B------:R-:W-:-:S07]  /*1b9c0*/  IMAD.MOV.U32 R0, RZ, RZ, R14 ;  /* 0x000000ffff007224 */ /* 0x000fce00078e000e */
[----:B------:R-:W-:Y:S05]  /*1b9d0*/  WARPSYNC.COLLECTIVE R15, `(.L_x_5071) ;  /* 0x000000000f087348 */ /* 0x000fea0003c00000 */
[----:B------:R0:W1:Y:S02]  /*1b9e0*/  SHFL.IDX P6, R14, R13, R12, R11 ;  /* 0x0000000c0d0e7389 */ /* 0x00006400000c000b */
[----:B01----:R-:W-:Y:S01]  /*1b9f0*/  ENDCOLLECTIVE ;  /* 0x000000000000791b */ /* 0x003fe20003800000 */
.L_x_5071:
[----:B------:R-:W-:Y:S02]  /*1ba00*/  IMAD.MOV.U32 R13, RZ, RZ, R9 ;  /* 0x000000ffff0d7224 */ /* 0x000fe400078e0009 */
[----:B------:R-:W-:-:S07]  /*1ba10*/  IMAD.MOV.U32 R7, RZ, RZ, R14 ;  /* 0x000000ffff077224 */ /* 0x000fce00078e000e */
[----:B------:R-:W-:Y:S05]  /*1ba20*/  WARPSYNC.COLLECTIVE R15, `(.L_x_5072) ;  /* 0x000000000f087348 */ /* 0x000fea0003c00000 */
[----:B------:R0:W1:Y:S02]  /*1ba30*/  SHFL.IDX P6, R14, R13, R12, R11 ;  /* 0x0000000c0d0e7389 */ /* 0x00006400000c000b */
[----:B01----:R-:W-:Y:S01]  /*1ba40*/  ENDCOLLECTIVE ;  /* 0x000000000000791b */ /* 0x003fe20003800000 */
.L_x_5072:
[----:B------:R-:W-:Y:S02]  /*1ba50*/  IMAD.MOV.U32 R12, RZ, RZ, R0 ;  /* 0x000000ffff0c7224 */ /* 0x000fe400078e0000 */
[----:B------:R-:W-:Y:S01]  /*1ba60*/  IMAD.MOV.U32 R13, RZ, RZ, R3 ;  /* 0x000000ffff0d7224 */ /* 0x000fe200078e0003 */
[----:B------:R-:W-:Y:S06]  /*1ba70*/  BRA `(.L_x_5073) ;  /* 0xfffffec800fc7947 */ /* 0x000fec000383ffff */
.L_x_4809:
[----:B0-----:R0:W1:Y:S02]  /*1ba80*/  SYNCS.PHASECHK.TRANS64.TRYWAIT P1, [R2+URZ+0x28c00], R3 ;  /* 0x028c0003020075a7 */ /* 0x001064000802017f */
[----:B-1----:R-:W-:Y:S05]  /*1ba90*/  @!P1 NANOSLEEP.SYNCS 0x989680 ;  /* 0x009896800000995d */ /* 0x002fea0003900000 */
[----:B------:R-:W1:Y:S02]  /*1baa0*/  @!P1 SYNCS.PHASECHK.TRANS64 P1, [R2+URZ+0x28c00], R3 ;  /* 0x028c0003020095a7 */ /* 0x000e64000802007f */
[----:B-1----:R-:W-:Y:S05]  /*1bab0*/  @!P1 BRA `(.L_x_4809) ;  /* 0xfffffffc00f09947 */ /* 0x002fea000383ffff */
[----:B------:R-:W-:Y:S05]  /*1bac0*/  BRA `(.L_x_5074) ;  /* 0xfffffecc008c7947 */ /* 0x000fea000383ffff */
.L_x_4815:
[----:B0-----:R0:W1:Y:S02]  /*1bad0*/  SYNCS.PHASECHK.TRANS64.TRYWAIT P2, [R21+URZ+0x28c30], R58 ;  /* 0x028c303a150075a7 */ /* 0x001064000804017f */
[----:B-1----:R-:W-:Y:S05]  /*1bae0*/  @!P2 NANOSLEEP.SYNCS 0x989680 ;  /* 0x009896800000a95d */ /* 0x002fea0003900000 */
[----:B------:R-:W1:Y:S02]  /*1baf0*/  @!P2 SYNCS.PHASECHK.TRANS64 P2, [R21+URZ+0x28c30], R58 ;  /* 0x028c303a1500a5a7 */ /* 0x000e64000804007f */
[----:B-1----:R-:W-:Y:S05]  /*1bb00*/  @!P2 BRA `(.L_x_4815) ;  /* 0xfffffffc00f0a947 */ /* 0x002fea000383ffff */
[----:B------:R-:W-:Y:S05]  /*1bb10*/  BRA `(.L_x_4814) ;  /* 0xfffffed800dc7947 */ /* 0x000fea000383ffff */
.L_x_4820:
[----:B--2---:R2:W3:Y:S02]  /*1bb20*/  SYNCS.PHASECHK.TRANS64.TRYWAIT P2, [R21+URZ+0x28c50], R58 ;  /* 0x028c503a150075a7 */ /* 0x0044e4000804017f */
[----:B---3--:R-:W-:Y:S05]  /*1bb30*/  @!P2 NANOSLEEP.SYNCS 0x989680 ;  /* 0x009896800000a95d */ /* 0x008fea0003900000 */
[----:B------:R-:W3:Y:S02]  /*1bb40*/  @!P2 SYNCS.PHASECHK.TRANS64 P2, [R21+URZ+0x28c50], R58 ;  /* 0x028c503a1500a5a7 */ /* 0x000ee4000804007f */
[----:B---3--:R-:W-:Y:S05]  /*1bb50*/  @!P2 BRA `(.L_x_4820) ;  /* 0xfffffffc00f0a947 */ /* 0x008fea000383ffff */
[----:B------:R-:W-:Y:S05]  /*1bb60*/  BRA `(.L_x_4819) ;  /* 0xfffffeec00a47947 */ /* 0x000fea000383ffff */
.L_x_4827:
[----:B-1----:R1:W2:Y:S02]  /*1bb70*/  SYNCS.PHASECHK.TRANS64.TRYWAIT P2, [R214+URZ+0x28c30], R219 ;  /* 0x028c30dbd60075a7 */ /* 0x0022a4000804017f */
[----:B--2---:R-:W-:Y:S05]  /*1bb80*/  @!P2 NANOSLEEP.SYNCS 0x989680 ;  /* 0x009896800000a95d */ /* 0x004fea0003900000 */
[----:B------:R-:W2:Y:S02]  /*1bb90*/  @!P2 SYNCS.PHASECHK.TRANS64 P2, [R214+URZ+0x28c30], R219 ;  /* 0x028c30dbd600a5a7 */ /* 0x000ea4000804007f */
[----:B--2---:R-:W-:Y:S05]  /*1bba0*/  @!P2 BRA `(.L_x_4827) ;  /* 0xfffffffc00f0a947 */ /* 0x004fea000383ffff */
[----:B------:R-:W-:Y:S05]  /*1bbb0*/  BRA `(.L_x_4826) ;  /* 0xfffffef000d07947 */ /* 0x000fea000383ffff */
.L_x_4832:
[----:B--2---:R2:W3:Y:S02]  /*1bbc0*/  SYNCS.PHASECHK.TRANS64.TRYWAIT P2, [R214+URZ+0x28c50], R219 ;  /* 0x028c50dbd60075a7 */ /* 0x0044e4000804017f */
[----:B---3--:R-:W-:Y:S05]  /*1bbd0*/  @!P2 NANOSLEEP.SYNCS 0x989680 ;  /* 0x009896800000a95d */ /* 0x008fea0003900000 */
[----:B------:R-:W3:Y:S02]  /*1bbe0*/  @!P2 SYNCS.PHASECHK.TRANS64 P2, [R214+URZ+0x28c50], R219 ;  /* 0x028c50dbd600a5a7 */ /* 0x000ee4000804007f */
[----:B---3--:R-:W-:Y:S05]  /*1bbf0*/  @!P2 BRA `(.L_x_4832) ;  /* 0xfffffffc00f0a947 */ /* 0x008fea000383ffff */
[----:B------:R-:W-:Y:S05]  /*1bc00*/  BRA `(.L_x_4831) ;  /* 0xffffff0c00b87947 */ /* 0x000fea000383ffff */
.L_x_4840:
[----:B-1----:R1:W2:Y:S02]  /*1bc10*/  SYNCS.PHASECHK.TRANS64.TRYWAIT P2, [R21+URZ+0x28c30], R193 ;  /* 0x028c30c1150075a7 */ /* 0x0022a4000804017f */
[----:B--2---:R-:W-:Y:S05]  /*1bc20*/  @!P2 NANOSLEEP.SYNCS 0x989680 ;  /* 0x009896800000a95d */ /* 0x004fea0003900000 */
[----:B------:R-:W2:Y:S02]  /*1bc30*/  @!P2 SYNCS.PHASECHK.TRANS64 P2, [R21+URZ+0x28c30], R193 ;  /* 0x028c30c11500a5a7 */ /* 0x000ea4000804007f */
[----:B--2---:R-:W-:Y:S05]  /*1bc40*/  @!P2 BRA `(.L_x_4840) ;  /* 0xfffffffc00f0a947 */ /* 0x004fea000383ffff */
[----:B------:R-:W-:Y:S05]  /*1bc50*/  BRA `(.L_x_4839) ;  /* 0xffffff1000cc7947 */ /* 0x000fea000383ffff */
.L_x_4845:
[----:B---3--:R3:W4:Y:S02]  /*1bc60*/  SYNCS.PHASECHK.TRANS64.TRYWAIT P2, [R21+URZ+0x28c50], R193 ;  /* 0x028c50c1150075a7 */ /* 0x008724000804017f */
[----:B----4-:R-:W-:Y:S05]  /*1bc70*/  @!P2 NANOSLEEP.SYNCS 0x989680 ;  /* 0x009896800000a95d */ /* 0x010fea0003900000 */
[----:B------:R-:W4:Y:S02]  /*1bc80*/  @!P2 SYNCS.PHASECHK.TRANS64 P2, [R21+URZ+0x28c50], R193 ;  /* 0x028c50c11500a5a7 */ /* 0x000f24000804007f */
[----:B----4-:R-:W-:Y:S05]  /*1bc90*/  @!P2 BRA `(.L_x_4845) ;  /* 0xfffffffc00f0a947 */ /* 0x010fea000383ffff */
[----:B------:R-:W-:Y:S05]  /*1bca0*/  BRA `(.L_x_4844) ;  /* 0xffffff2800247947 */ /* 0x000fea000383ffff */
.L_x_4875:
[----:B------:R-:W2:Y:S01]  /*1bcb0*/  S2R R9, SR_TID.X ;  /* 0x0000000000097919 */ /* 0x000ea20000002100 */
[----:B------:R-:W-:Y:S01]  /*1bcc0*/  BSSY B1, `(.L_x_5075) ;  /* 0x000000a000017945 */ /* 0x000fe20003800000 */
[----:B------:R-:W-:Y:S02]  /*1bcd0*/  IMAD.MOV.U32 R12, RZ, RZ, RZ ;  /* 0x000000ffff0c7224 */ /* 0x000fe400078e00ff */
[----:B-1----:R-:W-:Y:S02]  /*1bce0*/  IMAD.MOV.U32 R11, RZ, RZ, 0x1f ;  /* 0x0000001fff0b7424 */ /* 0x002fe400078e00ff */
[----:B------:R-:W-:Y:S01]  /*1bcf0*/  IMAD.MOV.U32 R15, RZ, RZ, -0x1 ;  /* 0xffffffffff0f7424 */ /* 0x000fe200078e00ff */
[----:B--2---:R-:W-:-:S04]  /*1bd00*/  SHF.R.U32.HI R9, RZ, 0x5, R9 ;  /* 0x00000005ff097819 */ /* 0x004fc80000011609 */
[----:B------:R-:W-:-:S05]  /*1bd10*/  LOP3.LUT R9, R9, 0x3, RZ, 0xc0, !PT ;  /* 0x0000000309097812 */ /* 0x000fca00078ec0ff */
[----:B------:R-:W-:-:S07]  /*1bd20*/  IMAD.MOV.U32 R13, RZ, RZ, R9 ;  /* 0x000000ffff0d7224 */ /* 0x000fce00078e0009 */
[----:B0-----:R-:W-:Y:S05]  /*1bd30*/  WARPSYNC.COLLECTIVE R15, `(.L_x_5076) ;  /* 0x000000000f087348 */ /* 0x001fea0003c00000 */
[----:B0-----:R0:W1:Y:S02]  /*1bd40*/  SHFL.IDX P6, R14, R13, R12, R11 ;  /* 0x0000000c0d0e7389 */ /* 0x00106400000c000b */
[----:B01----:R-:W-:Y:S01]  /*1bd50*/  ENDCOLLECTIVE ;  /* 0x000000000000791b */ /* 0x003fe20003800000 */
.L_x_5076:
[----:B------:R-:W-:Y:S05]  /*1bd60*/  BSYNC B1 ;  /* 0x0000000000017941 */ /* 0x000fea0003800000 */
.L_x_5075:
[----:B------:R-:W-:Y:S05]  /*1bd70*/  BRA `(.L_x_5077) ;  /* 0xffffff7800407947 */ /* 0x000fea000383ffff */
.L_x_4877:
[----:B------:R-:W-:Y:S01]  /*1bd80*/  BSSY B1, `(.L_x_5078) ;  /* 0x0000006000017945 */ /* 0x000fe20003800000 */
[----:B------:R-:W-:-:S07]  /*1bd90*/  IMAD.MOV.U32 R15, RZ, RZ, -0x1 ;  /* 0xffffffffff0f7424 */ /* 0x000fce00078e00ff */
[----:B01----:R-:W-:Y:S05]  /*1bda0*/  WARPSYNC.COLLECTIVE R15, `(.L_x_5079) ;  /* 0x000000000f0c7348 */ /* 0x003fea0003c00000 */
[----:B------:R-:W-:Y:S02]  /*1bdb0*/  ELECT P6, UR62, PT ;  /* 0x00000000003e782f */ /* 0x000fe400038c0000 */
[----:B------:R-:W-:Y:S01]  /*1bdc0*/  MOV R14, UR62 ;  /* 0x0000003e000e7c02 */ /* 0x000fe20008000f00 */
[----:B01----:R-:W-:Y:S10]  /*1bdd0*/  ENDCOLLECTIVE ;  /* 0x000000000000791b */ /* 0x003ff40003800000 */
.L_x_5079:
[----:B------:R-:W-:Y:S05]  /*1bde0*/  BSYNC B1 ;  /* 0x0000000000017941 */ /* 0x000fea0003800000 */
.L_x_5078:
[----:B------:R-:W-:Y:S05]  /*1bdf0*/  BRA `(.L_x_4876) ;  /* 0xffffff7800387947 */ /* 0x000fea000383ffff */
.L_x_4879:
[----:B0-----:R-:W2:Y:S02]  /*1be00*/  LDL R5, [R1+0x4] ;  /* 0x0000040001057983 */ /* 0x001ea40000100800 */
[----:B--2---:R0:W2:Y:S02]  /*1be10*/  SYNCS.PHASECHK.TRANS64.TRYWAIT P0, [R5+URZ+0x28c20], R4 ;  /* 0x028c2004050075a7 */ /* 0x0040a4000800017f */
[----:B--2---:R-:W-:Y:S05]  /*1be20*/  @!P0 NANOSLEEP.SYNCS 0x989680 ;  /* 0x009896800000895d */ /* 0x004fea0003900000 */
[----:B------:R-:W2:Y:S02]  /*1be30*/  @!P0 SYNCS.PHASECHK.TRANS64 P0, [R5+URZ+0x28c20], R4 ;  /* 0x028c2004050085a7 */ /* 0x000ea4000800007f */
[----:B--2---:R-:W-:Y:S05]  /*1be40*/  @!P0 BRA `(.L_x_4879) ;  /* 0xfffffffc00ec8947 */ /* 0x004fea000383ffff */
[----:B------:R-:W-:Y:S05]  /*1be50*/  BRA `(.L_x_5080) ;  /* 0xffffff7800487947 */ /* 0x000fea000383ffff */
.L_x_4883:
[----:B0-----:R0:W2:Y:S02]  /*1be60*/  SYNCS.PHASECHK.TRANS64.TRYWAIT P0, [R5+URZ+0x28ca0], R9 ;  /* 0x028ca009050075a7 */ /* 0x0010a4000800017f */
[----:B--2---:R-:W-:Y:S05]  /*1be70*/  @!P0 NANOSLEEP.SYNCS 0x989680 ;  /* 0x009896800000895d */ /* 0x004fea0003900000 */
[----:B------:R-:W2:Y:S02]  /*1be80*/  @!P0 SYNCS.PHASECHK.TRANS64 P0, [R5+URZ+0x28ca0], R9 ;  /* 0x028ca009050085a7 */ /* 0x000ea4000800007f */
[----:B--2---:R-:W-:Y:S05]  /*1be90*/  @!P0 BRA `(.L_x_4883) ;  /* 0xfffffffc00f08947 */ /* 0x004fea000383ffff */
[----:B------:R-:W-:Y:S05]  /*1bea0*/  BRA `(.L_x_5081) ;  /* 0xffffff78006c7947 */ /* 0x000fea000383ffff */
.L_x_4888:
[----:B--2---:R2:W3:Y:S02]  /*1beb0*/  SYNCS.PHASECHK.TRANS64.TRYWAIT P0, [R5+URZ+0x28cc0], R9 ;  /* 0x028cc009050075a7 */ /* 0x0044e4000800017f */
[----:B---3--:R-:W-:Y:S05]  /*1bec0*/  @!P0 NANOSLEEP.SYNCS 0x989680 ;  /* 0x009896800000895d */ /* 0x008fea0003900000 */
[----:B------:R-:W3:Y:S02]  /*1bed0*/  @!P0 SYNCS.PHASECHK.TRANS64 P0, [R5+URZ+0x28cc0], R9 ;  /* 0x028cc009050085a7 */ /* 0x000ee4000800007f */
[----:B---3--:R-:W-:Y:S05]  /*1bee0*/  @!P0 BRA `(.L_x_4888) ;  /* 0xfffffffc00f08947 */ /* 0x008fea000383ffff */
[----:B------:R-:W-:Y:S05]  /*1bef0*/  BRA `(.L_x_5082) ;  /* 0xffffff7800f07947 */ /* 0x000fea000383ffff */
.L_x_4902:
[----:B0-----:R0:W2:Y:S02]  /*1bf00*/  SYNCS.PHASECHK.TRANS64.TRYWAIT P1, [R5+URZ+0x28ca0], R6 ;  /* 0x028ca006050075a7 */ /* 0x0010a4000802017f */
[----:B--2---:R-:W-:Y:S05]  /*1bf10*/  @!P1 NANOSLEEP.SYNCS 0x989680 ;  /* 0x009896800000995d */ /* 0x004fea0003900000 */
[----:B------:R-:W2:Y:S02]  /*1bf20*/  @!P1 SYNCS.PHASECHK.TRANS64 P1, [R5+URZ+0x28ca0], R6 ;  /* 0x028ca006050095a7 */ /* 0x000ea4000802007f */
[----:B--2---:R-:W-:Y:S05]  /*1bf30*/  @!P1 BRA `(.L_x_4902) ;  /* 0xfffffffc00f09947 */ /* 0x004fea000383ffff */
[----:B------:R-:W-:Y:S05]  /*1bf40*/  BRA `(.L_x_5083) ;  /* 0xffffff8400787947 */ /* 0x000fea000383ffff */
.L_x_4907:
[----:B--2---:R2:W3:Y:S02]  /*1bf50*/  SYNCS.PHASECHK.TRANS64.TRYWAIT P1, [R5+URZ+0x28cc0], R6 ;  /* 0x028cc006050075a7 */ /* 0x0044e4000802017f */
[----:B---3--:R-:W-:Y:S05]  /*1bf60*/  @!P1 NANOSLEEP.SYNCS 0x989680 ;  /* 0x009896800000995d */ /* 0x008fea0003900000 */
[----:B------:R-:W3:Y:S02]  /*1bf70*/  @!P1 SYNCS.PHASECHK.TRANS64 P1, [R5+URZ+0x28cc0], R6 ;  /* 0x028cc006050095a7 */ /* 0x000ee4000802007f */
[----:B---3--:R-:W-:Y:S05]  /*1bf80*/  @!P1 BRA `(.L_x_4907) ;  /* 0xfffffffc00f09947 */ /* 0x008fea000383ffff */
[----:B------:R-:W-:Y:S05]  /*1bf90*/  BRA `(.L_x_5084) ;  /* 0xffffff8400f87947 */ /* 0x000fea000383ffff */
.L_x_4927:
        /* <DEDUP_REMOVED lines=11> */
.L_x_5086:
[----:B------:R-:W-:Y:S05]  /*1c050*/  BSYNC B0 ;  /* 0x0000000000007941 */ /* 0x000fea0003800000 */
.L_x_5085:
[----:B------:R-:W-:Y:S05]  /*1c060*/  BRA `(.L_x_5087) ;  /* 0xffffff9800087947 */ /* 0x000fea000383ffff */
.L_x_4929:
[----:B------:R-:W-:Y:S01]  /*1c070*/  BSSY B0, `(.L_x_5088) ;  /* 0x0000006000007945 */ /* 0x000fe20003800000 */
[----:B------:R-:W-:-:S07]  /*1c080*/  IMAD.MOV.U32 R15, RZ, RZ, -0x1 ;  /* 0xffffffffff0f7424 */ /* 0x000fce00078e00ff */
[----:B01----:R-:W-:Y:S05]  /*1c090*/  WARPSYNC.COLLECTIVE R15, `(.L_x_5089) ;  /* 0x000000000f0c7348 */ /* 0x003fea0003c00000 */
[----:B------:R-:W-:Y:S02]  /*1c0a0*/  ELECT P6, UR62, PT ;  /* 0x00000000003e782f */ /* 0x000fe400038c0000 */
[----:B------:R-:W-:Y:S01]  /*1c0b0*/  MOV R14, UR62 ;  /* 0x0000003e000e7c02 */ /* 0x000fe20008000f00 */
[----:B01----:R-:W-:Y:S10]  /*1c0c0*/  ENDCOLLECTIVE ;  /* 0x000000000000791b */ /* 0x003ff40003800000 */
.L_x_5089:
[----:B------:R-:W-:Y:S05]  /*1c0d0*/  BSYNC B0 ;  /* 0x0000000000007941 */ /* 0x000fea0003800000 */
.L_x_5088:
[----:B------:R-:W-:Y:S05]  /*1c0e0*/  BRA `(.L_x_5090) ;  /* 0xffffff9800187947 */ /* 0x000fea000383ffff */
.L_x_4931:
[----:B0-----:R0:W2:Y:S02]  /*1c0f0*/  SYNCS.PHASECHK.TRANS64.TRYWAIT P0, [R0+URZ+0x28c40], R2 ;  /* 0x028c4002000075a7 */ /* 0x0010a4000800017f */
[----:B--2---:R-:W-:Y:S05]  /*1c100*/  @!P0 NANOSLEEP.SYNCS 0x989680 ;  /* 0x009896800000895d */ /* 0x004fea0003900000 */
[----:B------:R-:W2:Y:S02]  /*1c110*/  @!P0 SYNCS.PHASECHK.TRANS64 P0, [R0+URZ+0x28c40], R2 ;  /* 0x028c4002000085a7 */ /* 0x000ea4000800007f */
[----:B--2---:R-:W-:Y:S05]  /*1c120*/  @!P0 BRA `(.L_x_4931) ;  /* 0xfffffffc00f08947 */ /* 0x004fea000383ffff */
[----:B------:R-:W-:Y:S05]  /*1c130*/  BRA `(.L_x_5091) ;  /* 0xffffff9800847947 */ /* 0x000fea000383ffff */
.L_x_4935:
        /* <DEDUP_REMOVED lines=12> */
.L_x_5092:
[----:B------:R-:W-:Y:S02]  /*1c200*/  IMAD.MOV.U32 R13, RZ, RZ, R3 ;  /* 0x000000ffff0d7224 */ /* 0x000fe400078e0003 */
[----:B------:R-:W-:-:S07]  /*1c210*/  IMAD.MOV.U32 R4, RZ, RZ, R14 ;  /* 0x000000ffff047224 */ /* 0x000fce00078e000e */
[----:B------:R-:W-:Y:S05]  /*1c220*/  WARPSYNC.COLLECTIVE R15, `(.L_x_5093) ;  /* 0x000000000f087348 */ /* 0x000fea0003c00000 */
[----:B------:R0:W1:Y:S02]  /*1c230*/  SHFL.IDX P6, R14, R13, R12, R11 ;  /* 0x0000000c0d0e7389 */ /* 0x00006400000c000b */
[----:B01----:R-:W-:Y:S01]  /*1c240*/  ENDCOLLECTIVE ;  /* 0x000000000000791b */ /* 0x003fe20003800000 */
.L_x_5093:
[----:B------:R-:W-:Y:S02]  /*1c250*/  IMAD.MOV.U32 R13, RZ, RZ, R2 ;  /* 0x000000ffff0d7224 */ /* 0x000fe400078e0002 */
[----:B------:R-:W-:Y:S02]  /*1c260*/  IMAD.MOV.U32 R12, RZ, RZ, 0x1 ;  /* 0x00000001ff0c7424 */ /* 0x000fe400078e00ff */
[----:B------:R-:W-:-:S07]  /*1c270*/  IMAD.MOV.U32 R5, RZ, RZ, R14 ;  /* 0x000000ffff057224 */ /* 0x000fce00078e000e */
[----:B------:R-:W-:Y:S05]  /*1c280*/  WARPSYNC.COLLECTIVE R15, `(.L_x_5094) ;  /* 0x000000000f087348 */ /* 0x000fea0003c00000 */
[----:B------:R0:W1:Y:S02]  /*1c290*/  SHFL.IDX P6, R14, R13, R12, R11 ;  /* 0x0000000c0d0e7389 */ /* 0x00006400000c000b */
[----:B01----:R-:W-:Y:S01]  /*1c2a0*/  ENDCOLLECTIVE ;  /* 0x000000000000791b */ /* 0x003fe20003800000 */
.L_x_5094:
        /* <DEDUP_REMOVED lines=10> */
.L_x_5095:
        /* <DEDUP_REMOVED lines=11> */
.L_x_5096:
        /* <DEDUP_REMOVED lines=10> */
.L_x_5097:
        /* <DEDUP_REMOVED lines=12> */
.L_x_5098:
        /* <DEDUP_REMOVED lines=14> */
.L_x_5099:
[----:B------:R-:W-:Y:S01]  /*1c640*/  IMAD.MOV.U32 R3, RZ, RZ, R14 ;  /* 0x000000ffff037224 */ /* 0x000fe200078e000e */
[----:B------:R-:W-:Y:S06]  /*1c650*/  BRA `(.L_x_5100) ;  /* 0xffffff9c00f47947 */ /* 0x000fec000383ffff */
.L_x_4938:
[----:B0-----:R-:W2:Y:S02]  /*1c660*/  LDL R2, [R1+0x4] ;  /* 0x0000040001027983 */ /* 0x001ea40000100800 */
[----:B--2---:R0:W1:Y:S02]  /*1c670*/  SYNCS.PHASECHK.TRANS64.TRYWAIT P0, [R2+URZ+0x28c20], R0 ;  /* 0x028c2000020075a7 */ /* 0x004064000800017f */
[----:B-1----:R-:W-:Y:S05]  /*1c680*/  @!P0 NANOSLEEP.SYNCS 0x989680 ;  /* 0x009896800000895d */ /* 0x002fea0003900000 */
[----:B------:R-:W1:Y:S02]  /*1c690*/  @!P0 SYNCS.PHASECHK.TRANS64 P0, [R2+URZ+0x28c20], R0 ;  /* 0x028c2000020085a7 */ /* 0x000e64000800007f */
[----:B-1----:R-:W-:Y:S05]  /*1c6a0*/  @!P0 BRA `(.L_x_4938) ;  /* 0xfffffffc00ec8947 */ /* 0x002fea000383ffff */
[----:B------:R-:W-:Y:S05]  /*1c6b0*/  BRA `(.L_x_5101) ;  /* 0xffffffa000547947 */ /* 0x000fea000383ffff */
.L_x_4942:
[----:B0-----:R0:W1:Y:S02]  /*1c6c0*/  SYNCS.PHASECHK.TRANS64.TRYWAIT P0, [R0+URZ+0x28c60], R2 ;  /* 0x028c6002000075a7 */ /* 0x001064000800017f */
[----:B-1----:R-:W-:Y:S05]  /*1c6d0*/  @!P0 NANOSLEEP.SYNCS 0x989680 ;  /* 0x009896800000895d */ /* 0x002fea0003900000 */
[----:B------:R-:W1:Y:S02]  /*1c6e0*/  @!P0 SYNCS.PHASECHK.TRANS64 P0, [R0+URZ+0x28c60], R2 ;  /* 0x028c6002000085a7 */ /* 0x000e64000800007f */
[----:B-1----:R-:W-:Y:S05]  /*1c6f0*/  @!P0 BRA `(.L_x_4942) ;  /* 0xfffffffc00f08947 */ /* 0x002fea000383ffff */
[----:B------:R-:W-:Y:S05]  /*1c700*/  BRA `(.L_x_5102) ;  /* 0xffffffa000807947 */ /* 0x000fea000383ffff */
.L_x_4961:
[----:B-1----:R1:W2:Y:S02]  /*1c710*/  SYNCS.PHASECHK.TRANS64.TRYWAIT P0, [R3+URZ+0x28c40], R2 ;  /* 0x028c4002030075a7 */ /* 0x0022a4000800017f */
[----:B--2---:R-:W-:Y:S05]  /*1c720*/  @!P0 NANOSLEEP.SYNCS 0x989680 ;  /* 0x009896800000895d */ /* 0x004fea0003900000 */
[----:B------:R-:W2:Y:S02]  /*1c730*/  @!P0 SYNCS.PHASECHK.TRANS64 P0, [R3+URZ+0x28c40], R2 ;  /* 0x028c4002030085a7 */ /* 0x000ea4000800007f */
[----:B--2---:R-:W-:Y:S05]  /*1c740*/  @!P0 BRA `(.L_x_4961) ;  /* 0xfffffffc00f08947 */ /* 0x004fea000383ffff */
[----:B------:R-:W-:Y:S05]  /*1c750*/  BRA `(.L_x_5103) ;  /* 0xffffffac00a47947 */ /* 0x000fea000383ffff */
.L_x_4966:
[----:B0-----:R0:W2:Y:S02]  /*1c760*/  SYNCS.PHASECHK.TRANS64.TRYWAIT P0, [R3+URZ+0x28c60], R2 ;  /* 0x028c6002030075a7 */ /* 0x0010a4000800017f */
[----:B--2---:R-:W-:Y:S05]  /*1c770*/  @!P0 NANOSLEEP.SYNCS 0x989680 ;  /* 0x009896800000895d */ /* 0x004fea0003900000 */
[----:B------:R-:W2:Y:S02]  /*1c780*/  @!P0 SYNCS.PHASECHK.TRANS64 P0, [R3+URZ+0x28c60], R2 ;  /* 0x028c6002030085a7 */ /* 0x000ea4000800007f */
[----:B--2---:R-:W-:Y:S05]  /*1c790*/  @!P0 BRA `(.L_x_4966) ;  /* 0xfffffffc00f08947 */ /* 0x004fea000383ffff */
[----:B------:R-:W-:Y:S05]  /*1c7a0*/  BRA `(.L_x_5104) ;  /* 0xffffffb0002c7947 */ /* 0x000fea000383ffff */
.L_x_4981:
[----:B0-----:R0:W1:Y:S02]  /*1c7b0*/  SYNCS.PHASECHK.TRANS64.TRYWAIT P0, [R4+URZ+0x28c40], R2 ;  /* 0x028c4002040075a7 */ /* 0x001064000800017f */
[----:B-1----:R-:W-:Y:S05]  /*1c7c0*/  @!P0 NANOSLEEP.SYNCS 0x989680 ;  /* 0x009896800000895d */ /* 0x002fea0003900000 */
[----:B------:R-:W1:Y:S02]  /*1c7d0*/  @!P0 SYNCS.PHASECHK.TRANS64 P0, [R4+URZ+0x28c40], R2 ;  /* 0x028c4002040085a7 */ /* 0x000e64000800007f */
[----:B-1----:R-:W-:Y:S05]  /*1c7e0*/  @!P0 BRA `(.L_x_4981) ;  /* 0xfffffffc00f08947 */ /* 0x002fea000383ffff */
[----:B------:R-:W-:Y:S05]  /*1c7f0*/  BRA `(.L_x_5105) ;  /* 0xffffffbc00347947 */ /* 0x000fea000383ffff */
.L_x_4986:
[----:B-1----:R1:W2:Y:S02]  /*1c800*/  SYNCS.PHASECHK.TRANS64.TRYWAIT P0, [R4+URZ+0x28c60], R2 ;  /* 0x028c6002040075a7 */ /* 0x0022a4000800017f */
[----:B--2---:R-:W-:Y:S05]  /*1c810*/  @!P0 NANOSLEEP.SYNCS 0x989680 ;  /* 0x009896800000895d */ /* 0x004fea0003900000 */
[----:B------:R-:W2:Y:S02]  /*1c820*/  @!P0 SYNCS.PHASECHK.TRANS64 P0, [R4+URZ+0x28c60], R2 ;  /* 0x028c6002040085a7 */ /* 0x000ea4000800007f */
[----:B--2---:R-:W-:Y:S05]  /*1c830*/  @!P0 BRA `(.L_x_4986) ;  /* 0xfffffffc00f08947 */ /* 0x004fea000383ffff */
[----:B------:R-:W-:Y:S05]  /*1c840*/  BRA `(.L_x_5106) ;  /* 0xffffffbc00b87947 */ /* 0x000fea000383ffff */
.L_x_5001:
[----:B-1----:R1:W2:Y:S02]  /*1c850*/  SYNCS.PHASECHK.TRANS64.TRYWAIT P0, [R4+URZ+0x28c40], R2 ;  /* 0x028c4002040075a7 */ /* 0x0022a4000800017f */
[----:B--2---:R-:W-:Y:S05]  /*1c860*/  @!P0 NANOSLEEP.SYNCS 0x989680 ;  /* 0x009896800000895d */ /* 0x004fea0003900000 */
[----:B------:R-:W2:Y:S02]  /*1c870*/  @!P0 SYNCS.PHASECHK.TRANS64 P0, [R4+URZ+0x28c40], R2 ;  /* 0x028c4002040085a7 */ /* 0x000ea4000800007f */
[----:B--2---:R-:W-:Y:S05]  /*1c880*/  @!P0 BRA `(.L_x_5001) ;  /* 0xfffffffc00f08947 */ /* 0x004fea000383ffff */
[----:B------:R-:W-:Y:S05]  /*1c890*/  BRA `(.L_x_5107) ;  /* 0xffffffc800a47947 */ /* 0x000fea000383ffff */
.L_x_5006:
[----:B0-----:R0:W2:Y:S02]  /*1c8a0*/  SYNCS.PHASECHK.TRANS64.TRYWAIT P0, [R4+URZ+0x28c60], R2 ;  /* 0x028c6002040075a7 */ /* 0x0010a4000800017f */
[----:B--2---:R-:W-:Y:S05]  /*1c8b0*/  @!P0 NANOSLEEP.SYNCS 0x989680 ;  /* 0x009896800000895d */ /* 0x004fea0003900000 */
[----:B------:R-:W2:Y:S02]  /*1c8c0*/  @!P0 SYNCS.PHASECHK.TRANS64 P0, [R4+URZ+0x28c60], R2 ;  /* 0x028c6002040085a7 */ /* 0x000ea4000800007f */
[----:B--2---:R-:W-:Y:S05]  /*1c8d0*/  @!P0 BRA `(.L_x_5006) ;  /* 0xfffffffc00f08947 */ /* 0x004fea000383ffff */
[----:B------:R-:W-:Y:S05]  /*1c8e0*/  BRA `(.L_x_5108) ;  /* 0xffffffcc002c7947 */ /* 0x000fea000383ffff */
.L_x_5022:
[----:B------:R-:W-:Y:S01]  /*1c8f0*/  BSSY B0, `(.L_x_5109) ;  /* 0x0000008000007945 */ /* 0x000fe20003800000 */
[----:B------:R-:W-:Y:S02]  /*1c900*/  IMAD.MOV.U32 R13, RZ, RZ, R16 ;  /* 0x000000ffff0d7224 */ /* 0x000fe400078e0010 */
[----:B------:R-:W-:Y:S02]  /*1c910*/  IMAD.MOV.U32 R12, RZ, RZ, RZ ;  /* 0x000000ffff0c7224 */ /* 0x000fe400078e00ff */
[----:B-1----:R-:W-:Y:S02]  /*1c920*/  IMAD.MOV.U32 R11, RZ, RZ, 0x1f ;  /* 0x0000001fff0b7424 */ /* 0x002fe400078e00ff */
[----:B------:R-:W-:-:S07]  /*1c930*/  IMAD.MOV.U32 R15, RZ, RZ, -0x1 ;  /* 0xffffffffff0f7424 */ /* 0x000fce00078e00ff */
[----:B0----5:R-:W-:Y:S05]  /*1c940*/  WARPSYNC.COLLECTIVE R15, `(.L_x_5110) ;  /* 0x000000000f087348 */ /* 0x021fea0003c00000 */
[----:B0-----:R0:W1:Y:S02]  /*1c950*/  SHFL.IDX P6, R14, R13, R12, R11 ;  /* 0x0000000c0d0e7389 */ /* 0x00106400000c000b */
[----:B01---5:R-:W-:Y:S01]  /*1c960*/  ENDCOLLECTIVE ;  /* 0x000000000000791b */ /* 0x023fe20003800000 */
.L_x_5110:
[----:B------:R-:W-:Y:S05]  /*1c970*/  BSYNC B0 ;  /* 0x0000000000007941 */ /* 0x000fea0003800000 */
.L_x_5109:
        /* <DEDUP_REMOVED lines=9> */
.L_x_5111:
        /* <DEDUP_REMOVED lines=18> */
.L_x_5112:
[----:B------:R-:W-:Y:S01]  /*1cb30*/  IMAD.MOV.U32 R12, RZ, RZ, 0x2 ;  /* 0x00000002ff0c7424 */ /* 0x000fe200078e00ff */
[----:B------:R-:W-:-:S05]  /*1cb40*/  SEL R5, R14, RZ, P1 ;  /* 0x000000ff0e057207 */ /* 0x000fca0000800000 */
[----:B------:R-:W-:-:S04]  /*1cb50*/  IMAD.IADD R3, R2, 0x1, R5 ;  /* 0x0000000102037824 */ /* 0x000fc800078e0205 */
[----:B------:R-:W-:-:S07]  /*1cb60*/  IMAD.MOV.U32 R13, RZ, RZ, R3 ;  /* 0x000000ffff0d7224 */ /* 0x000fce00078e0003 */
[----:B------:R-:W-:Y:S05]  /*1cb70*/  WARPSYNC.COLLECTIVE R15, `(.L_x_5113) ;  /* 0x000000000f087348 */ /* 0x000fea0003c00000 */
[----:B------:R0:W1:Y:S02]  /*1cb80*/  SHFL.UP P6, R14, R13, R12, R11 ;  /* 0x0400000c0d0e7389 */ /* 0x00006400000c000b */
[----:B01----:R-:W-:Y:S01]  /*1cb90*/  ENDCOLLECTIVE ;  /* 0x000000000000791b */ /* 0x003fe20003800000 */
.L_x_5113:
        /* <DEDUP_REMOVED lines=8> */
.L_x_5114:
        /* <DEDUP_REMOVED lines=8> */
.L_x_5115:
        /* <DEDUP_REMOVED lines=8> */
.L_x_5116:
        /* <DEDUP_REMOVED lines=9> */
.L_x_5117:
[----:B------:R-:W-:Y:S01]  /*1cdb0*/  IMAD.MOV.U32 R16, RZ, RZ, R14 ;  /* 0x000000ffff107224 */ /* 0x000fe200078e000e */
[----:B------:R-:W-:Y:S06]  /*1cdc0*/  BRA `(.L_x_5118) ;  /* 0xffffffd400887947 */ /* 0x000fec000383ffff */
.L_x_5027:
        /* <DEDUP_REMOVED lines=8> */
.L_x_5120:
[----:B------:R-:W-:Y:S05]  /*1ce50*/  BSYNC B0 ;  /* 0x0000000000007941 */ /* 0x000fea0003800000 */
.L_x_5119:
        /* <DEDUP_REMOVED lines=9> */
.L_x_5121:
[----:B------:R-:W-:Y:S01]  /*1cef0*/  IMAD.MOV.U32 R12, RZ, RZ, 0x4 ;  /* 0x00000004ff0c7424 */ /* 0x000fe200078e00ff */
[----:B------:R-:W-:-:S05]  /*1cf00*/  SEL R14, R14, RZ, P2 ;  /* 0x000000ff0e0e7207 */ /* 0x000fca0001000000 */
[----:B------:R-:W-:-:S04]  /*1cf10*/  IMAD.IADD R3, R3, 0x1, R14 ;  /* 0x0000000103037824 */ /* 0x000fc800078e020e */
[----:B------:R-:W-:-:S07]  /*1cf20*/  IMAD.MOV.U32 R13, RZ, RZ, R3 ;  /* 0x000000ffff0d7224 */ /* 0x000fce00078e0003 */
[----:B------:R-:W-:Y:S05]  /*1cf30*/  WARPSYNC.COLLECTIVE R15, `(.L_x_5122) ;  /* 0x000000000f087348 */ /* 0x000fea0003c00000 */
[----:B------:R0:W1:Y:S02]  /*1cf40*/  SHFL.UP P6, R14, R13, R12, R11 ;  /* 0x0400000c0d0e7389 */ /* 0x00006400000c000b */
[----:B01----:R-:W-:Y:S01]  /*1cf50*/  ENDCOLLECTIVE ;  /* 0x000000000000791b */ /* 0x003fe20003800000 */
.L_x_5122:
[----:B------:R-:W-:Y:S01]  /*1cf60*/  IMAD.MOV.U32 R12, RZ, RZ, 0x8 ;  /* 0x00000008ff0c7424 */ /* 0x000fe200078e00ff */
[----:B------:R-:W-:-:S05]  /*1cf70*/  SEL R14, R14, RZ, P3 ;  /* 0x000000ff0e0e7207 */ /* 0x000fca0001800000 */
[----:B------:R-:W-:-:S04]  /*1cf80*/  IMAD.IADD R3, R3, 0x1, R14 ;  /* 0x0000000103037824 */ /* 0x000fc800078e020e */
[----:B------:R-:W-:-:S07]  /*1cf90*/  IMAD.MOV.U32 R13, RZ, RZ, R3 ;  /* 0x000000ffff0d7224 */ /* 0x000fce00078e0003 */
[----:B------:R-:W-:Y:S05]  /*1cfa0*/  WARPSYNC.COLLECTIVE R15, `(.L_x_5123) ;  /* 0x000000000f087348 */ /* 0x000fea0003c00000 */
[----:B------:R0:W1:Y:S02]  /*1cfb0*/  SHFL.UP P6, R14, R13, R12, R11 ;  /* 0x0400000c0d0e7389 */ /* 0x00006400000c000b */
[----:B01----:R-:W-:Y:S01]  /*1cfc0*/  ENDCOLLECTIVE ;  /* 0x000000000000791b */ /* 0x003fe20003800000 */
.L_x_5123:
[----:B------:R-:W-:Y:S01]  /*1cfd0*/  IMAD.MOV.U32 R12, RZ, RZ, 0x10 ;  /* 0x00000010ff0c7424 */ /* 0x000fe200078e00ff */
[----:B------:R-:W-:-:S05]  /*1cfe0*/  SEL R14, R14, RZ, P4 ;  /* 0x000000ff0e0e7207 */ /* 0x000fca0002000000 */
[----:B------:R-:W-:-:S04]  /*1cff0*/  IMAD.IADD R3, R3, 0x1, R14 ;  /* 0x0000000103037824 */ /* 0x000fc800078e020e */
[----:B------:R-:W-:-:S07]  /*1d000*/  IMAD.MOV.U32 R13, RZ, RZ, R3 ;  /* 0x000000ffff0d7224 */ /* 0x000fce00078e0003 */
[----:B------:R-:W-:Y:S05]  /*1d010*/  WARPSYNC.COLLECTIVE R15, `(.L_x_5124) ;  /* 0x000000000f087348 */ /* 0x000fea0003c00000 */
[----:B------:R0:W1:Y:S02]  /*1d020*/  SHFL.UP P6, R14, R13, R12, R11 ;  /* 0x0400000c0d0e7389 */ /* 0x00006400000c000b */
[----:B01----:R-:W-:Y:S01]  /*1d030*/  ENDCOLLECTIVE ;  /* 0x000000000000791b */ /* 0x003fe20003800000 */
.L_x_5124:
        /* <DEDUP_REMOVED lines=8> */
.L_x_5125:
[----:B------:R-:W-:Y:S01]  /*1d0c0*/  IMAD.MOV.U32 R16, RZ, RZ, R14 ;  /* 0x000000ffff107224 */ /* 0x000fe200078e000e */
[----:B------:R-:W-:Y:S06]  /*1d0d0*/  BRA `(.L_x_5126) ;  /* 0xffffffd400607947 */ /* 0x000fec000383ffff */
.L_x_5029:
[----:B------:R-:W-:Y:S01]  /*1d0e0*/  BSSY B0, `(.L_x_5127) ;  /* 0x0000006000007945 */ /* 0x000fe20003800000 */
[----:B------:R-:W-:Y:S01]  /*1d0f0*/  PLOP3.LUT P6, PT, P6, PT, PT, 0x8, 0x0 ;  /* 0x000000000000781c */ /* 0x000fe200037ce170 */
[----:B------:R-:W-:-:S12]  /*1d100*/  IMAD.MOV.U32 R15, RZ, RZ, -0x1 ;  /* 0xffffffffff0f7424 */ /* 0x000fd800078e00ff */
[----:B0----5:R-:W-:Y:S05]  /*1d110*/  WARPSYNC.COLLECTIVE R15, `(.L_x_5128) ;  /* 0x000000000f087348 */ /* 0x021fea0003c00000 */
[----:B------:R-:W-:Y:S01]  /*1d120*/  VOTE.ANY R14, PT, P6 ;  /* 0x00000000000e7806 */ /* 0x000fe200030e0100 */
[----:B0----5:R-:W-:Y:S06]  /*1d130*/  ENDCOLLECTIVE ;  /* 0x000000000000791b */ /* 0x021fec0003800000 */
.L_x_5128:
[----:B------:R-:W-:Y:S05]  /*1d140*/  BSYNC B0 ;  /* 0x0000000000007941 */ /* 0x000fea0003800000 */
.L_x_5127:
        /* <DEDUP_REMOVED lines=9> */
.L_x_5129:
[----:B------:R-:W-:Y:S01]  /*1d1e0*/  IMAD.MOV.U32 R17, RZ, RZ, R14 ;  /* 0x000000ffff117224 */ /* 0x000fe200078e000e */
[----:B------:R-:W-:Y:S06]  /*1d1f0*/  BRA `(.L_x_5130) ;  /* 0xffffffd400507947 */ /* 0x000fec000383ffff */
.L_x_5031:
[----:B------:R-:W-:Y:S01]  /*1d200*/  BSSY B0, `(.L_x_5131) ;  /* 0x0000007000007945 */ /* 0x000fe20003800000 */
[----:B------:R-:W-:Y:S02]  /*1d210*/  IMAD.MOV.U32 R13, RZ, RZ, R3 ;  /* 0x000000ffff0d7224 */ /* 0x000fe400078e0003 */
[----:B------:R-:W-:Y:S02]  /*1d220*/  IMAD.MOV.U32 R11, RZ, RZ, 0x1f ;  /* 0x0000001fff0b7424 */ /* 0x000fe400078e00ff */
[----:B------:R-:W-:-:S07]  /*1d230*/  IMAD.MOV.U32 R15, RZ, RZ, -0x1 ;  /* 0xffffffffff0f7424 */ /* 0x000fce00078e00ff */
[----:B012--5:R-:W-:Y:S05]  /*1d240*/  WARPSYNC.COLLECTIVE R15, `(.L_x_5132) ;  /* 0x000000000f087348 */ /* 0x027fea0003c00000 */
[----:B------:R3:W4:Y:S02]  /*1d250*/  SHFL.IDX P6, R14, R13, R12, R11 ;  /* 0x0000000c0d0e7389 */ /* 0x00072400000c000b */
[----:B012345:R-:W-:Y:S01]  /*1d260*/  ENDCOLLECTIVE ;  /* 0x000000000000791b */ /* 0x03ffe20003800000 */
.L_x_5132:
[----:B------:R-:W-:Y:S05]  /*1d270*/  BSYNC B0 ;  /* 0x0000000000007941 */ /* 0x000fea0003800000 */
.L_x_5131:
[----:B------:R-:W-:Y:S01]  /*1d280*/  IMAD.MOV.U32 R3, RZ, RZ, R14 ;  /* 0x000000ffff037224 */ /* 0x000fe200078e000e */
[----:B------:R-:W-:Y:S06]  /*1d290*/  BRA `(.L_x_5133) ;  /* 0xffffffd400447947 */ /* 0x000fec000383ffff */
.L_x_5035:
[----:B0-----:R0:W1:Y:S02]  /*1d2a0*/  SYNCS.PHASECHK.TRANS64.TRYWAIT P0, [R0+URZ+0x28c20], R3 ;  /* 0x028c2003000075a7 */ /* 0x001064000800017f */
[----:B-1----:R-:W-:Y:S05]  /*1d2b0*/  @!P0 NANOSLEEP.SYNCS 0x989680 ;  /* 0x009896800000895d */ /* 0x002fea0003900000 */
[----:B------:R-:W1:Y:S02]  /*1d2c0*/  @!P0 SYNCS.PHASECHK.TRANS64 P0, [R0+URZ+0x28c20], R3 ;  /* 0x028c2003000085a7 */ /* 0x000e64000800007f */
[----:B-1----:R-:W-:Y:S05]  /*1d2d0*/  @!P0 BRA `(.L_x_5035) ;  /* 0xfffffffc00f08947 */ /* 0x002fea000383ffff */
[----:B------:R-:W-:Y:S05]  /*1d2e0*/  BRA `(.L_x_5134) ;  /* 0xffffffd800c87947 */ /* 0x000fea000383ffff */
.L_x_5036:
        /* <DEDUP_REMOVED lines=11> */
.L_x_5136:
[----:B------:R-:W-:Y:S05]  /*1d3a0*/  BSYNC B0 ;  /* 0x0000000000007941 */ /* 0x000fea0003800000 */
.L_x_5135:
[----:B------:R-:W-:Y:S05]  /*1d3b0*/  BRA `(.L_x_5137) ;  /* 0xffffffd800b07947 */ /* 0x000fea000383ffff */
.L_x_5037:
[----:B------:R-:W-:Y:S01]  /*1d3c0*/  BSSY B0, `(.L_x_5138) ;  /* 0x0000006000007945 */ /* 0x000fe20003800000 */
[----:B------:R-:W-:-:S07]  /*1d3d0*/  IMAD.MOV.U32 R15, RZ, RZ, -0x1 ;  /* 0xffffffffff0f7424 */ /* 0x000fce00078e00ff */
[----:B01---5:R-:W-:Y:S05]  /*1d3e0*/  WARPSYNC.COLLECTIVE R15, `(.L_x_5139) ;  /* 0x000000000f0c7348 */ /* 0x023fea0003c00000 */
[----:B------:R-:W-:Y:S02]  /*1d3f0*/  ELECT P6, UR62, PT ;  /* 0x00000000003e782f */ /* 0x000fe400038c0000 */
[----:B------:R-:W-:Y:S01]  /*1d400*/  MOV R14, UR62 ;  /* 0x0000003e000e7c02 */ /* 0x000fe20008000f00 */
[----:B01---5:R-:W-:Y:S10]  /*1d410*/  ENDCOLLECTIVE ;  /* 0x000000000000791b */ /* 0x023ff40003800000 */
.L_x_5139:
[----:B------:R-:W-:Y:S05]  /*1d420*/  BSYNC B0 ;  /* 0x0000000000007941 */ /* 0x000fea0003800000 */
.L_x_5138:
[----:B------:R-:W-:Y:S05]  /*1d430*/  BRA `(.L_x_5140) ;  /* 0xffffffd800a47947 */ /* 0x000fea000383ffff */
.L_x_5039:
[----:B0-----:R0:W1:Y:S02]  /*1d440*/  SYNCS.PHASECHK.TRANS64.TRYWAIT P0, [R6+URZ], R5 ;  /* 0x00000005060075a7 */ /* 0x001064000800017f */
[----:B-1----:R-:W-:Y:S05]  /*1d450*/  @!P0 NANOSLEEP.SYNCS 0x989680 ;  /* 0x009896800000895d */ /* 0x002fea0003900000 */
[----:B------:R-:W1:Y:S02]  /*1d460*/  @!P0 SYNCS.PHASECHK.TRANS64 P0, [R6+URZ], R5 ;  /* 0x00000005060085a7 */ /* 0x000e64000800007f */
[----:B-1----:R-:W-:Y:S05]  /*1d470*/  @!P0 BRA `(.L_x_5039) ;  /* 0xfffffffc00f08947 */ /* 0x002fea000383ffff */
[----:B------:R-:W-:Y:S05]  /*1d480*/  BRA `(.L_x_5141) ;  /* 0xffffffd800e07947 */ /* 0x000fea000383ffff */
.L_x_5040:
[----:B-1----:R1:W2:Y:S02]  /*1d490*/  SYNCS.PHASECHK.TRANS64.TRYWAIT P0, [R7+URZ], R2 ;  /* 0x00000002070075a7 */ /* 0x0022a4000800017f */
[----:B--2---:R-:W-:Y:S05]  /*1d4a0*/  @!P0 NANOSLEEP.SYNCS 0x989680 ;  /* 0x009896800000895d */ /* 0x004fea0003900000 */
[----:B------:R-:W2:Y:S02]  /*1d4b0*/  @!P0 SYNCS.PHASECHK.TRANS64 P0, [R7+URZ], R2 ;  /* 0x00000002070085a7 */ /* 0x000ea4000800007f */
[----:B--2---:R-:W-:Y:S05]  /*1d4c0*/  @!P0 BRA `(.L_x_5040) ;  /* 0xfffffffc00f08947 */ /* 0x004fea000383ffff */
[----:B------:R-:W-:Y:S05]  /*1d4d0*/  BRA `(.L_x_5142) ;  /* 0xffffffd800d47947 */ /* 0x000fea000383ffff */
.L_x_5042:
[----:B--2---:R2:W3:Y:S02]  /*1d4e0*/  SYNCS.PHASECHK.TRANS64.TRYWAIT P0, [R4+URZ], R5 ;  /* 0x00000005040075a7 */ /* 0x0044e4000800017f */
[----:B---3--:R-:W-:Y:S05]  /*1d4f0*/  @!P0 NANOSLEEP.SYNCS 0x989680 ;  /* 0x009896800000895d */ /* 0x008fea0003900000 */
[----:B------:R-:W3:Y:S02]  /*1d500*/  @!P0 SYNCS.PHASECHK.TRANS64 P0, [R4+URZ], R5 ;  /* 0x00000005040085a7 */ /* 0x000ee4000800007f */
[----:B---3--:R-:W-:Y:S05]  /*1d510*/  @!P0 BRA `(.L_x_5042) ;  /* 0xfffffffc00f08947 */ /* 0x008fea000383ffff */
[----:B------:R-:W-:Y:S05]  /*1d520*/  BRA `(.L_x_5143) ;  /* 0xffffffd800dc7947 */ /* 0x000fea000383ffff */
.L_x_5144:
        /* <DEDUP_REMOVED lines=13> */
.L_x_5882:


//--------------------- .text._ZN7cutlass13device_kernelIN5flash11enable_sm90INS1_16FlashAttnFwdSm90INS1_25CollectiveMainloopFwdSm90ILi2EN4cute5tupleIJNS5_1CILi1EEES8_S8_EEENS6_IJNS7_ILi64EEESA_SA_EEELi512ENS_6half_tEfNS_4arch4Sm90ELb1ELb0ELb0ELb1ELb0ELb0ELb1ELb0ELb0ELb1ELb0ELb0EEENS1_21CollectiveEpilogueFwdINS6_IJSA_NS7_ILi512EEESA_EEES9_SC_SE_Li256ELb1ELb1ELb0ELb0EEENS1_36VarlenDynamicPersistentTileSchedulerILi64ELi64ELi256ELi128ELb0ELb1ELb1ELb1ELb1ELb1EEEEEEEEEvNT_6ParamsE --------------------------
	.section	.text._ZN7cutlass13device_kernelIN5flash11enable_sm90INS1_16FlashAttnFwdSm90INS1_25CollectiveMainloopFwdSm90ILi2EN4cute5tupleIJNS5_1CILi1EEES8_S8_EEENS6_IJNS7_ILi64EEESA_SA_EEELi512ENS_6half_tEfNS_4arch4Sm90ELb1ELb0ELb0ELb1ELb0ELb0ELb1ELb0ELb0ELb1ELb0ELb0EEENS1_21CollectiveEpilogueFwdINS6_IJSA_NS7_ILi512EEESA_EEES9_SC_SE_Li256ELb1ELb1ELb0ELb0EEENS1_36VarlenDynamicPersistentTileSchedulerILi64ELi64ELi256ELi128ELb0ELb1ELb1ELb1ELb1ELb1EEEEEEEEEvNT_6ParamsE,"ax",@progbits
	.align	128
.text._ZN7cutlass13device_kernelIN5flash11enable_sm90INS1_16FlashAttnFwdSm90INS1_25CollectiveMainloopFwdSm90ILi2EN4cute5tupleIJNS5_1CILi1EEES8_S8_EEENS6_IJNS7_ILi64EEESA_SA_EEELi512ENS_6half_tEfNS_4arch4Sm90ELb1ELb0ELb0ELb1ELb0ELb0ELb1ELb0ELb0ELb1ELb0ELb0EEENS1_21CollectiveEpilogueFwdINS6_IJSA_NS7_ILi512EEESA_EEES9_SC_SE_Li256ELb1ELb1ELb0ELb0EEENS1_36VarlenDynamicPersistentTileSchedulerILi64ELi64ELi256ELi128ELb0ELb1ELb1ELb1ELb1ELb1EEEEEEEEEvNT_6ParamsE:
        .type           _ZN7cutlass13device_kernelIN5flash11enable_sm90INS1_16FlashAttnFwdSm90INS1_25CollectiveMainloopFwdSm90ILi2EN4cute5tupleIJNS5_1CILi1EEES8_S8_EEENS6_IJNS7_ILi64EEESA_SA_EEELi512ENS_6half_tEfNS_4arch4Sm90ELb1ELb0ELb0ELb1ELb0ELb0ELb1ELb0ELb0ELb1ELb0ELb0EEENS1_21CollectiveEpilogueFwdINS6_IJSA_NS7_ILi512EEESA_EEES9_SC_SE_Li256ELb1ELb1ELb0ELb0EEENS1_36VarlenDynamicPersistentTileSchedulerILi64ELi64ELi256ELi128ELb0ELb1ELb1ELb1ELb1ELb1EEEEEEEEEvNT_6ParamsE,@function
        .size           _ZN7cutlass13device_kernelIN5flash11enable_sm90INS1_16FlashAttnFwdSm90INS1_25CollectiveMainloopFwdSm90ILi2EN4cute5tupleIJNS5_1CILi1EEES8_S8_EEENS6_IJNS7_ILi64EEESA_SA_EEELi512ENS_6half_tEfNS_4arch4Sm90ELb1ELb0ELb0ELb1ELb0ELb0ELb1ELb0ELb0ELb1ELb0ELb0EEENS1_21CollectiveEpilogueFwdINS6_IJSA_NS7_ILi512EEESA_EEES9_SC_SE_Li256ELb1ELb1ELb0ELb0EEENS1_36VarlenDynamicPersistentTileSchedulerILi64ELi64ELi256ELi128ELb0ELb1ELb1ELb1ELb1ELb1EEEEEEEEEvNT_6ParamsE,(.L_x_5883 - _ZN7cutlass13device_kernelIN5flash11enable_sm90INS1_16FlashAttnFwdSm90INS1_25CollectiveMainloopFwdSm90ILi2EN4cute5tupleIJNS5_1CILi1EEES8_S8_EEENS6_IJNS7_ILi64EEESA_SA_EEELi512ENS_6half_tEfNS_4arch4Sm90ELb1ELb0ELb0ELb1ELb0ELb0ELb1ELb0ELb0ELb1ELb0ELb0EEENS1_21CollectiveEpilogueFwdINS6_IJSA_NS7_ILi512EEESA_EEES9_SC_SE_Li256ELb1ELb1ELb0ELb0EEENS1_36VarlenDynamicPersistentTileSchedulerILi64ELi64ELi256ELi128ELb0ELb1ELb1ELb1ELb1ELb1EEEEEEEEEvNT_6ParamsE)
        .other          _ZN7cutlass13device_kernelIN5flash11enable_sm90INS1_16FlashAttnFwdSm90INS1_25CollectiveMainloopFwdSm90ILi2EN4cute5tupleIJNS5_1CILi1EEES8_S8_EEENS6_IJNS7_ILi64EEESA_SA_EEELi512ENS_6half_tEfNS_4arch4Sm90ELb1ELb0ELb0ELb1ELb0ELb0ELb1ELb0ELb0ELb1ELb0ELb0EEENS1_21CollectiveEpilogueFwdINS6_IJSA_NS7_ILi512EEESA_EEES9_SC_SE_Li256ELb1ELb1ELb0ELb0EEENS1_36VarlenDynamicPersistentTileSchedulerILi64ELi64ELi256ELi128ELb0ELb1ELb1ELb1ELb1ELb1EEEEEEEEEvNT_6ParamsE,@"STO_CUDA_ENTRY STV_DEFAULT"
_ZN7cutlass13device_kernelIN5flash11enable_sm90INS1_16FlashAttnFwdSm90INS1_25CollectiveMainloopFwdSm90ILi2EN4cute5tupleIJNS5_1CILi1EEES8_S8_EEENS6_IJNS7_ILi64EEESA_SA_EEELi512ENS_6half_tEfNS_4arch4Sm90ELb1ELb0ELb0ELb1ELb0ELb0ELb1ELb0ELb0ELb1ELb0ELb0EEENS1_21CollectiveEpilogueFwdINS6_IJSA_NS7_ILi512EEESA_EEES9_SC_SE_Li256ELb1ELb1ELb0ELb0EEENS1_36VarlenDynamicPersistentTileSchedulerILi64ELi64ELi256ELi128ELb0ELb1ELb1ELb1ELb1ELb1EEEEEEEEEvNT_6ParamsE:
        /* <DEDUP_REMOVED lines=18> */
.L_x_5146:
[----:B------:R-:W-:Y:S05]  /*0120*/  BSYNC B0 ;  /* 0x0000000000007941 */ /* 0x000fea0003800000 */
.L_x_5145:
        /* <DEDUP_REMOVED lines=39> */
.L_x_5147:
        /* <DEDUP_REMOVED lines=22> */
.L_x_5148:
        /* <DEDUP_REMOVED lines=18> */
.L_x_5149:
        /* <DEDUP_REMOVED lines=22> */
.L_x_5150:
        /* <DEDUP_REMOVED lines=22> */
.L_x_5151:
[----:B------:R-:W-:Y:S01]  /*08e0*/  PLOP3.LUT P0, PT, PT, PT, UP0, 0x80, 0x0 ;  /* 0x000000000000781c */ /* 0x000fe20003f0f008 */
[----:B------:R-:W-:Y:S01]  /*08f0*/  UMOV UR36, 0x1 ;  /* 0x0000000100247882 */ /* 0x000fe20000000000 */
[----:B------:R-:W-:Y:S01]  /*0900*/  NOP ;  /* 0x0000000000007918 */ /* 0x000fe20000000000 */
[----:B------:R-:W-:Y:S01]  /*0910*/  USEL UR36, UR36, 0x2, !UP0 ;  /* 0x0000000224247887 */ /* 0x000fe2000c000000 */
[----:B------:R-:W-:Y:S01]  /*0920*/  ULDC.64 UR44, c[0x0][0x208] ;  /* 0x00008200002c7ab9 */ /* 0x000fe20000000a00 */
[----:B0123--:R-:W-:Y:S08]  /*0930*/  BAR.SYNC.DEFER_BLOCKING 0x0 ;  /* 0x0000000000007b1d */ /* 0x00fff00000010000 */
[----:B------:R-:W-:Y:S05]  /*0940*/  @!P0 BRA `(.L_x_5152) ;  /* 0x000000f400508947 */ /* 0x000fea0003800000 */
.L_x_5153:
        /* <DEDUP_REMOVED lines=9> */
[----:B0-----:R-:W-:Y:S01]  /*09e0*/  LOP3.LUT R0, R2, 0xffffff80, RZ, 0xc0, !PT ;  /* 0xffffff8002007812 */ /* 0x001fe200078ec0ff */
[----:B------:R-:W-:-:S03]  /*09f0*/  ULDC UR4, c[0x0][0xd3c] ;  /* 0x00034f0000047ab9 */ /* 0x000fc60000000800 */
[----:B------:R-:W-:-:S13]  /*0a00*/  ISETP.NE.AND P0, PT, R0, 0x80, PT ;  /* 0x000000800000780c */ /* 0x000fda0003f05270 */
[----:B------:R-:W-:Y:S06]  /*0a10*/  @!P0 BAR.ARV 0x8, 0x100 ;  /* 0x0204000000008b1d */ /* 0x000fec0000002000 */
[----:B------:R-:W-:-:S13]  /*0a20*/  ISETP.GE.U32.AND P0, PT, R2, 0x100, PT ;  /* 0x000001000200780c */ /* 0x000fda0003f06070 */
[----:B------:R-:W-:Y:S08]  /*0a30*/  @P0 BAR.ARV 0xf, 0x100 ;  /* 0x03c4000000000b1d */ /* 0x000ff00000002000 */
[----:B------:R-:W-:Y:S06]  /*0a40*/  BAR.SYNC.DEFER_BLOCKING 0x5, 0x180 ;  /* 0x0146000000007b1d */ /* 0x000fec0000010000 */
[----:B------:R-:W0:Y:S02]  /*0a50*/  LDS.128 R12, [R17+0x388d0] ;  /* 0x0388d000110c7984 */ /* 0x000e240000000c00 */
        /* <DEDUP_REMOVED lines=9> */
[----:B------:R-:W-:Y:S01]  /*0af0*/  ULOP3.LUT UR42, UR36, 0x1, URZ, 0xfc, !UPT ;  /* 0x00000001242a7892 */ /* 0x000fe2000f8efc3f */
[----:B------:R-:W-:Y:S02]  /*0b00*/  UMOV UR37, URZ ;  /* 0x0000003f00257c82 */ /* 0x000fe40008000000 */
[CC--:B------:R-:W-:Y:S02]  /*0b10*/  LEA.HI R3, R0.reuse, R203.reuse, RZ, 0x4 ;  /* 0x000000cb00037211 */ /* 0x0c0fe400078f20ff */
[----:B------:R-:W-:-:S02]  /*0b20*/  LEA.HI R198, R0, R203, RZ, 0x3 ;  /* 0x000000cb00c67211 */ /* 0x000fc400078f18ff */
[----:B------:R-:W-:Y:S02]  /*0b30*/  SHF.R.S32.HI R2, RZ, 0x4, R3 ;  /* 0x00000004ff027819 */ /* 0x000fe40000011403 */
[C---:B------:R-:W-:Y:S02]  /*0b40*/  LOP3.LUT R6, R3.reuse, 0xfffffff0, RZ, 0xc0, !PT ;  /* 0xfffffff003067812 */ /* 0x040fe400078ec0ff */
[----:B------:R-:W-:-:S03]  /*0b50*/  LEA.HI R4, R3, R2, RZ, 0x1 ;  /* 0x0000000203047211 */ /* 0x000fc600078f08ff */
[----:B------:R-:W-:Y:S01]  /*0b60*/  IMAD.IADD R6, R203, 0x1, -R6 ;  /* 0x00000001cb067824 */ /* 0x000fe200078e0a06 */
[----:B------:R-:W-:Y:S02]  /*0b70*/  LOP3.LUT R5, R4, 0x1ffffffe, RZ, 0xc0, !PT ;  /* 0x1ffffffe04057812 */ /* 0x000fe400078ec0ff */
[----:B------:R-:W-:-:S03]  /*0b80*/  LEA.HI R4, R0, R203, RZ, 0x5 ;  /* 0x000000cb00047211 */ /* 0x000fc600078f28ff */
[----:B------:R-:W-:Y:S01]  /*0b90*/  IMAD.IADD R8, R2, 0x1, -R5 ;  /* 0x0000000102087824 */ /* 0x000fe200078e0a05 */
[-C--:B------:R-:W-:Y:S02]  /*0ba0*/  LEA.HI R2, R0, R203.reuse, RZ, 0x7 ;  /* 0x000000cb00027211 */ /* 0x080fe400078f38ff */
[--C-:B------:R-:W-:Y:S01]  /*0bb0*/  SHF.R.S32.HI R10, RZ, 0x5, R4.reuse ;  /* 0x00000005ff0a7819 */ /* 0x100fe20000011404 */
[----:B------:R-:W-:Y:S01]  /*0bc0*/  IMAD.SHL.U32 R8, R8, 0x8, RZ ;  /* 0x0000000808087824 */ /* 0x000fe200078e00ff */
[----:B------:R-:W-:Y:S02]  /*0bd0*/  SHF.R.S32.HI R3, RZ, 0x1f, R4 ;  /* 0x0000001fff037819 */ /* 0x000fe40000011404 */
[----:B------:R-:W-:Y:S02]  /*0be0*/  LOP3.LUT R4, R2, 0xffffff80, RZ, 0xc0, !PT ;  /* 0xffffff8002047812 */ /* 0x000fe400078ec0ff */
[----:B------:R-:W-:Y:S02]  /*0bf0*/  LEA.HI R5, R0, R203, RZ, 0x2 ;  /* 0x000000cb00057211 */ /* 0x000fe400078f10ff */
[----:B------:R-:W-:Y:S01]  /*0c00*/  LEA.HI R3, R3, R10, RZ, 0x2 ;  /* 0x0000000a03037211 */ /* 0x000fe200078f10ff */
[----:B------:R-:W-:Y:S01]  /*0c10*/  IMAD.IADD R4, R203, 0x1, -R4 ;  /* 0x00000001cb047824 */ /* 0x000fe200078e0a04 */
[----:B------:R-:W-:-:S02]  /*0c20*/  LOP3.LUT R12, R5, 0xfffffffc, RZ, 0xc0, !PT ;  /* 0xfffffffc050c7812 */ /* 0x000fc400078ec0ff */
[----:B------:R-:W-:Y:S02]  /*0c30*/  SHF.R.S32.HI R199, RZ, 0x7, R2 ;  /* 0x00000007ffc77819 */ /* 0x000fe40000011402 */
[----:B------:R-:W-:Y:S01]  /*0c40*/  LOP3.LUT R9, R3, 0x3ffffc, RZ, 0xc0, !PT ;  /* 0x003ffffc03097812 */ /* 0x000fe200078ec0ff */
[----:B------:R-:W-:Y:S01]  /*0c50*/  IMAD.IADD R12, R203, 0x1, -R12 ;  /* 0x00000001cb0c7824 */ /* 0x000fe200078e0a0c */
[--C-:B------:R-:W-:Y:S01]  /*0c60*/  SHF.R.S32.HI R5, RZ, 0x1f, R6.reuse ;  /* 0x0000001fff057819 */ /* 0x100fe20000011406 */
[----:B------:R-:W-:Y:S01]  /*0c70*/  IMAD R14, R199, 0x100, R6 ;  /* 0x00000100c70e7824 */ /* 0x000fe200078e0206 */
[----:B------:R-:W-:Y:S01]  /*0c80*/  SHF.R.S32.HI R3, RZ, 0x1f, R4 ;  /* 0x0000001fff037819 */ /* 0x000fe20000011404 */
[----:B------:R-:W-:Y:S01]  /*0c90*/  IMAD.IADD R11, R10, 0x1, -R9 ;  /* 0x000000010a0b7824 */ /* 0x000fe200078e0a09 */
[----:B------:R-:W-:Y:S02]  /*0ca0*/  LEA.HI R7, R5, R6, RZ, 0x3 ;  /* 0x0000000605077211 */ /* 0x000fe400078f18ff */
[-C--:B------:R-:W-:Y:S01]  /*0cb0*/  LEA.HI R5, R3, R4.reuse, RZ, 0x2 ;  /* 0x0000000403057211 */ /* 0x080fe200078f10ff */
[----:B------:R-:W-:Y:S01]  /*0cc0*/  IMAD R19, R11, 0x10, R14 ;  /* 0x000000100b137824 */ /* 0x000fe200078e020e */
[C---:B------:R-:W-:Y:S01]  /*0cd0*/  LOP3.LUT R9, R7.reuse, 0xfffffff8, RZ, 0xc0, !PT ;  /* 0xfffffff807097812 */ /* 0x040fe200078ec0ff */
[----:B------:R-:W-:Y:S01]  /*0ce0*/  IMAD.SHL.U32 R7, R7, 0x40, RZ ;  /* 0x0000004007077824 */ /* 0x000fe200078e00ff */
[----:B------:R-:W-:Y:S01]  /*0cf0*/  LOP3.LUT R11, R5, 0x7ffffffc, RZ, 0xc0, !PT ;  /* 0x7ffffffc050b7812 */ /* 0x000fe200078ec0ff */
[----:B------:R-:W-:Y:S01]  /*0d00*/  IMAD.U32 R202, R19, 0x40, R8 ;  /* 0x0000004013ca7824 */ /* 0x000fe200078e0008 */
[----:B------:R-:W-:Y:S01]  /*0d10*/  LOP3.LUT R0, R198, 0xfffffff8, RZ, 0xc0, !PT ;  /* 0xfffffff8c6007812 */ /* 0x000fe200078ec0ff */
[----:B------:R-:W-:Y:S01]  /*0d20*/  IMAD.IADD R9, R6, 0x1, -R9 ;  /* 0x0000000106097824 */ /* 0x000fe200078e0a09 */
[----:B------:R-:W-:Y:S01]  /*0d30*/  LEA.HI R6, R3, R4, RZ, 0x5 ;  /* 0x0000000403067211 */ /* 0x000fe200078f28ff */
[----:B------:R-:W-:Y:S01]  /*0d40*/  IMAD.IADD R11, R4, 0x1, -R11 ;  /* 0x00000001040b7824 */ /* 0x000fe200078e0a0b */
[--C-:B------:R-:W-:Y:S01]  /*0d50*/  SHF.R.S32.HI R3, RZ, 0x2, R5.reuse ;  /* 0x00000002ff037819 */ /* 0x100fe20000011405 */
        /* <DEDUP_REMOVED lines=15> */
[----:B------:R-:W-:Y:S01]  /*0e50*/  LEA.HI R13, R12, R12, RZ, 0x1 ;  /* 0x0000000c0c0d7211 */ /* 0x000fe200078f08ff */
[C---:B------:R-:W-:Y:S01]  /*0e60*/  VIADD R193, R23.reuse, 0x100 ;  /* 0x0000010017c17836 */ /* 0x040fe20000000000 */
[----:B------:R-:W-:Y:S01]  /*0e70*/  LOP3.LUT R8, R8, R5, RZ, 0x3c, !PT ;  /* 0x0000000508087212 */ /* 0x000fe200078e3cff */
[C---:B------:R-:W-:Y:S01]  /*0e80*/  VIADD R192, R23.reuse, 0x140 ;  /* 0x0000014017c07836 */ /* 0x040fe20000000000 */
[----:B------:R-:W-:Y:S01]  /*0e90*/  LOP3.LUT R4, R4, 0xfffffff8, RZ, 0xc0, !PT ;  /* 0xfffffff804047812 */ /* 0x000fe200078ec0ff */
[----:B------:R-:W-:Y:S01]  /*0ea0*/  VIADD R201, R23, 0x180 ;  /* 0x0000018017c97836 */ /* 0x000fe20000000000 */
[----:B------:R-:W-:Y:S01]  /*0eb0*/  LEA.HI R2, R2, R199, RZ, 0x1 ;  /* 0x000000c702027211 */ /* 0x000fe200078f08ff */
[----:B------:R-:W-:Y:S01]  /*0ec0*/  IMAD.IADD R8, R7, 0x1, R8 ;  /* 0x0000000107087824 */ /* 0x000fe200078e0208 */
[----:B------:R-:W-:Y:S01]  /*0ed0*/  LOP3.LUT R13, R13, 0x1ffffffe, RZ, 0xc0, !PT ;  /* 0x1ffffffe0d0d7812 */ /* 0x000fe200078ec0ff */
[----:B------:R-:W-:Y:S01]  /*0ee0*/  IMAD.IADD R3, R3, 0x1, -R4 ;  /* 0x0000000103037824 */ /* 0x000fe200078e0a04 */
[----:B------:R-:W-:Y:S01]  /*0ef0*/  SHF.R.S32.HI R6, RZ, 0x5, R6 ;  /* 0x00000005ff067819 */ /* 0x000fe20000011406 */
[----:B------:R-:W-:Y:S01]  /*0f00*/  IMAD R185, R8, 0x2, R17 ;  /* 0x0000000208b97824 */ /* 0x000fe200078e0211 */
[----:B------:R-:W-:Y:S01]  /*0f10*/  LOP3.LUT R0, R2, 0xfffffe, RZ, 0xc0, !PT ;  /* 0x00fffffe02007812 */ /* 0x000fe200078ec0ff */
[----:B------:R-:W-:Y:S01]  /*0f20*/  VIADD R200, R23, 0x1c0 ;  /* 0x000001c017c87836 */ /* 0x000fe20000000000 */
[----:B------:R-:W-:Y:S01]  /*0f30*/  SEL R189, R189, 0xffffffc0, !P2 ;  /* 0xffffffc0bdbd7807 */ /* 0x000fe20005000000 */
        /* <DEDUP_REMOVED lines=8> */
[----:B------:R-:W-:Y:S01]  /*0fc0*/  IMAD.IADD R0, R199, 0x1, -R0 ;  /* 0x00000001c7007824 */ /* 0x000fe200078e0a00 */
[----:B------:R-:W-:Y:S01]  /*0fd0*/  SHF.R.S32.HI R207, RZ, 0x1f, R193 ;  /* 0x0000001fffcf7819 */ /* 0x000fe200000114c1 */
[C---:B------:R-:W-:Y:S01]  /*0fe0*/  @P1 VIADD R186, R190.reuse, 0xffffffe0 ;  /* 0xffffffe0beba1836 */ /* 0x040fe20000000000 */
[----:B------:R-:W-:Y:S01]  /*0ff0*/  SHF.R.S32.HI R206, RZ, 0x1f, R192 ;  /* 0x0000001fffce7819 */ /* 0x000fe200000114c0 */
[----:B------:R-:W-:Y:S01]  /*1000*/  IMAD.IADD R190, R190, 0x1, R189 ;  /* 0x00000001bebe7824 */ /* 0x000fe200078e02bd */
[----:B------:R-:W-:Y:S01]  /*1010*/  SHF.R.S32.HI R205, RZ, 0x1f, R201 ;  /* 0x0000001fffcd7819 */ /* 0x000fe200000114c9 */
[----:B------:R-:W-:Y:S01]  /*1020*/  IMAD.MOV.U32 R7, RZ, RZ, R15 ;  /* 0x000000ffff077224 */ /* 0x000fe200078e000f */
[----:B------:R-:W-:Y:S01]  /*1030*/  SHF.R.S32.HI R204, RZ, 0x1f, R200 ;  /* 0x0000001fffcc7819 */ /* 0x000fe200000114c8 */
[----:B------:R-:W-:-:S02]  /*1040*/  IMAD.MOV.U32 R2, RZ, RZ, RZ ;  /* 0x000000ffff027224 */ /* 0x000fc400078e00ff */
[----:B------:R-:W-:Y:S02]  /*1050*/  IMAD.SHL.U32 R184, R0, 0x100, RZ ;  /* 0x0000010000b87824 */ /* 0x000fe400078e00ff */
[----:B------:R-:W-:Y:S02]  /*1060*/  IMAD R191, R13, 0x8, R22 ;  /* 0x000000080dbf7824 */ /* 0x000fe400078e0216 */
[----:B------:R-:W-:-:S07]  /*1070*/  IMAD.IADD R189, R189, 0x1, R186 ;  /* 0x00000001bdbd7824 */ /* 0x000fce00078e02ba */
.L_x_5204:
[----:B012---:R-:W0:Y:S01]  /*1080*/  LDC.64 R4, c[0x0][0xd88] ;  /* 0x00036200ff047b82 */ /* 0x007e220000000a00 */
[----:B------:R-:W-:Y:S01]  /*1090*/  ULDC.64 UR8, c[0x0][0xb20] ;  /* 0x0002c80000087ab9 */ /* 0x000fe20000000a00 */
[----:B------:R-:W-:-:S06]  /*10a0*/  ULDC.64 UR10, c[0x0][0xb10] ;  /* 0x0002c400000a7ab9 */ /* 0x000fcc0000000a00 */
[----:B------:R-:W1:Y:S08]  /*10b0*/  LDC R187, c[0x0][0x288] ;  /* 0x0000a200ffbb7b82 */ /* 0x000e700000000800 */
[----:B---34-:R-:W2:Y:S01]  /*10c0*/  LDC.64 R8, c[0x0][0x418] ;  /* 0x00010600ff087b82 */ /* 0x018ea20000000a00 */
[----:B0-----:R-:W-:-:S07]  /*10d0*/  IMAD.WIDE R4, R7, 0x4, R4 ;  /* 0x0000000407047825 */ /* 0x001fce00078e0204 */
[----:B------:R-:W0:Y:S01]  /*10e0*/  LDC R0, c[0x0][0x424] ;  /* 0x00010900ff007b82 */ /* 0x000e220000000800 */
[----:B------:R-:W3:Y:S01]  /*10f0*/  LDG.E R4, desc[UR44][R4.64] ;  /* 0x0000002c04047981 */ /* 0x000ee2000c1e1900 */
[----:B------:R-:W-:Y:S01]  /*1100*/  UISETP.NE.U32.AND UP0, UPT, UR8, URZ, UPT ;  /* 0x0000003f0800728c */ /* 0x000fe2000bf05070 */
[----:B------:R-:W-:Y:S01]  /*1110*/  IMAD.MOV.U32 R3, RZ, RZ, RZ ;  /* 0x000000ffff037224 */ /* 0x000fe200078e00ff */
[----:B------:R-:W-:-:S04]  /*1120*/  UISETP.NE.U32.AND UP1, UPT, UR10, URZ, UPT ;  /* 0x0000003f0a00728c */ /* 0x000fc8000bf25070 */
[----:B------:R-:W4:Y:S01]  /*1130*/  LDC R11, c[0x0][0x2f0] ;  /* 0x0000bc00ff0b7b82 */ /* 0x000f220000000800 */
[----:B------:R-:W-:Y:S02]  /*1140*/  UISETP.NE.AND.EX UP0, UPT, UR9, URZ, UPT, UP0 ;  /* 0x0000003f0900728c */ /* 0x000fe4000bf05300 */
[----:B------:R-:W-:-:S04]  /*1150*/  UISETP.NE.AND.EX UP1, UPT, UR11, URZ, UPT, UP1 ;  /* 0x0000003f0b00728c */ /* 0x000fc8000bf25310 */
[----:B------:R-:W-:Y:S02]  /*1160*/  PLOP3.LUT P0, PT, PT, PT, UP0, 0x80, 0x0 ;  /* 0x000000000000781c */ /* 0x000fe40003f0f008 */
[----:B------:R-:W-:Y:S02]  /*1170*/  PLOP3.LUT P2, PT, PT, PT, UP1, 0x80, 0x0 ;  /* 0x000000000000781c */ /* 0x000fe40003f4f018 */
[----:B---3--:R-:W-:-:S13]  /*1180*/  R2UR UR41, R4 ;  /* 0x00000000042972ca */ /* 0x008fda00000e0000 */
        /* <DEDUP_REMOVED lines=8> */
[----:B------:R-:W-:-:S03]  /*1210*/  IMAD.U32 R6, RZ, RZ, UR10 ;  /* 0x0000000aff067e24 */ /* 0x000fc6000f8e00ff */
[----:B------:R-:W-:Y:S01]  /*1220*/  IMAD.U32 R7, RZ, RZ, UR11 ;  /* 0x0000000bff077e24 */ /* 0x000fe2000f8e00ff */
[----:B------:R3:W5:Y:S04]  /*1230*/  @P0 LDG.E R3, desc[UR44][R4.64] ;  /* 0x0000002c04030981 */ /* 0x000768000c1e1900 */
[----:B-1----:R3:W5:Y:S01]  /*1240*/  @P2 LDG.E R187, desc[UR44][R6.64] ;  /* 0x0000002c06bb2981 */ /* 0x002762000c1e1900 */
[----:B--2---:R-:W-:Y:S01]  /*1250*/  ISETP.NE.U32.AND P0, PT, R8, RZ, PT ;  /* 0x000000ff0800720c */ /* 0x004fe20003f05070 */
[----:B------:R-:W-:Y:S01]  /*1260*/  UMOV UR39, UR6 ;  /* 0x0000000600277c82 */ /* 0x000fe20008000000 */
[----:B------:R-:W-:Y:S02]  /*1270*/  ISETP.NE.U32.AND P1, PT, RZ, UR8, PT ;  /* 0x00000008ff007c0c */ /* 0x000fe4000bf25070 */
[----:B------:R-:W-:-:S02]  /*1280*/  ISETP.NE.AND.EX P0, PT, R9, RZ, PT, P0 ;  /* 0x000000ff0900720c */ /* 0x000fc40003f05300 */
[----:B------:R-:W-:Y:S02]  /*1290*/  ISETP.NE.AND.EX P1, PT, RZ, UR9, PT, P1 ;  /* 0x00000009ff007c0c */ /* 0x000fe4000bf25310 */
[----:B0-----:R-:W-:Y:S01]  /*12a0*/  SEL R0, R0, 0x1, P0 ;  /* 0x0000000100007807 */ /* 0x001fe20000000000 */
[----:B---34-:R-:W-:Y:S10]  /*12b0*/  @P2 BRA `(.L_x_5154) ;  /* 0x00000000002c2947 */ /* 0x018ff40003800000 */
        /* <DEDUP_REMOVED lines=8> */
[----:B-----5:R-:W2:Y:S04]  /*1340*/  LDG.E R187, desc[UR44][R4.64] ;  /* 0x0000002c04bb7981 */ /* 0x020ea8000c1e1900 */
[----:B------:R-:W2:Y:S02]  /*1350*/  LDG.E R6, desc[UR44][R4.64+0x4] ;  /* 0x0000042c04067981 */ /* 0x000ea4000c1e1900 */
[----:B--2---:R-:W-:-:S07]  /*1360*/  IMAD.IADD R187, R6, 0x1, -R187 ;  /* 0x0000000106bb7824 */ /* 0x004fce00078e0abb */
.L_x_5154:
[----:B------:R-:W-:Y:S01]  /*1370*/  IMAD R188, R0, R11, RZ ;  /* 0x0000000b00bc7224 */ /* 0x000fe200078e02ff */
[----:B------:R-:W-:Y:S06]  /*1380*/  @!P1 BRA `(.L_x_5155) ;  /* 0x0000000000189947 */ /* 0x000fec0003800000 */
[----:B------:R-:W-:-:S04]  /*1390*/  ULEA UR4, UP0, UR41, UR8, 0x2 ;  /* 0x0000000829047291 */ /* 0x000fc8000f80103f */
[----:B------:R-:W-:Y:S02]  /*13a0*/  ULEA.HI.X UR6, UR41, UR9, UR40, 0x2, UP0 ;  /* 0x0000000929067291 */ /* 0x000fe400080f1428 */
[----:B------:R-:W-:-:S04]  /*13b0*/  IMAD.U32 R4, RZ, RZ, UR4 ;  /* 0x00000004ff047e24 */ /* 0x000fc8000f8e00ff */
[----:B------:R-:W-:-:S05]  /*13c0*/  IMAD.U32 R5, RZ, RZ, UR6 ;  /* 0x00000006ff057e24 */ /* 0x000fca000f8e00ff */
[----:B------:R0:W5:Y:S01]  /*13d0*/  LDG.E R188, desc[UR44][R4.64] ;  /* 0x0000002c04bc7981 */ /* 0x000162000c1e1900 */
[----:B------:R-:W-:Y:S05]  /*13e0*/  BRA `(.L_x_5156) ;  /* 0x00000000002c7947 */ /* 0x000fea0003800000 */
.L_x_5155:
        /* <DEDUP_REMOVED lines=9> */
[----:B------:R-:W2:Y:S02]  /*1480*/  LDG.E R7, desc[UR44][R4.64+0x4] ;  /* 0x0000042c04077981 */ /* 0x000ea4000c1e1900 */
[----:B--2---:R-:W-:-:S07]  /*1490*/  IMAD.IADD R188, R7, 0x1, -R188 ;  /* 0x0000000107bc7824 */ /* 0x004fce00078e0abc */
.L_x_5156:
[----:B------:R-:W-:Y:S01]  /*14a0*/  UISETP.NE.AND UP0, UPT, UR43, 0x1, UPT ;  /* 0x000000012b00788c */ /* 0x000fe2000bf05270 */
[----:B-----5:R-:W-:Y:S01]  /*14b0*/  IMAD.IADD R188, R188, 0x1, -R3 ;  /* 0x00000001bcbc7824 */ /* 0x020fe200078e0a03 */
[----:B------:R-:W-:-:S03]  /*14c0*/  USHF.L.U32 UR38, UR5, 0x6, URZ ;  /* 0x0000000605267899 */ /* 0x000fc6000800063f */
[----:B------:R-:W-:Y:S01]  /*14d0*/  VIADD R0, R188, 0x3f ;  /* 0x0000003fbc007836 */ /* 0x000fe20000000000 */
[----:B------:R-:W-:-:S04]  /*14e0*/  PLOP3.LUT P0, PT, PT, PT, UP0, 0x80, 0x0 ;  /* 0x000000000000781c */ /* 0x000fc80003f0f008 */
[----:B------:R-:W-:-:S04]  /*14f0*/  SHF.R.S32.HI R3, RZ, 0x1f, R0 ;  /* 0x0000001fff037819 */ /* 0x000fc80000011400 */
[----:B------:R-:W-:-:S04]  /*1500*/  LEA.HI R3, R3, R0, RZ, 0x6 ;  /* 0x0000000003037211 */ /* 0x000fc800078f30ff */
[----:B------:R-:W-:Y:S01]  /*1510*/  SHF.R.S32.HI R168, RZ, 0x6, R3 ;  /* 0x00000006ffa87819 */ /* 0x000fe20000011403 */
[----:B------:R-:W-:Y:S06]  /*1520*/  @!P0 BRA `(.L_x_5157) ;  /* 0x0000001c003c8947 */ /* 0x000fec0003800000 */
[----:B------:R-:W1:Y:S01]  /*1530*/  LDC R0, c[0x0][0x448] ;  /* 0x00011200ff007b82 */ /* 0x000e620000000800 */
[----:B------:R-:W-:Y:S01]  /*1540*/  UIADD3 UR4, UR38, 0x3f, URZ ;  /* 0x0000003f26047890 */ /* 0x000fe2000fffe03f */
[----:B------:R-:W-:Y:S02]  /*1550*/  IADD3 R187, R188, 0x40, -R187 ;  /* 0x00000040bcbb7810 */ /* 0x000fe40007ffe8bb */
        /* <DEDUP_REMOVED lines=21> */
[----:B-1----:R-:W-:Y:S01]  /*16b0*/  ISETP.NE.AND P0, PT, R0, 0x1, PT ;  /* 0x000000010000780c */ /* 0x002fe20003f05270 */
        /* <DEDUP_REMOVED lines=13> */
[----:B------:R-:W-:Y:S01]  /*1790*/  IMAD.MOV.U32 R19, RZ, RZ, RZ ;  /* 0x000000ffff137224 */ /* 0x000fe200078e00ff */
[----:B------:R-:W-:Y:S02]  /*17a0*/  CS2R R92, SRZ ;  /* 0x00000000005c7805 */ /* 0x000fe4000001ff00 */
[----:B------:R-:W-:-:S02]  /*17b0*/  CS2R R90, SRZ ;  /* 0x00000000005a7805 */ /* 0x000fc4000001ff00 */
[----:B------:R-:W-:Y:S02]  /*17c0*/  CS2R R88, SRZ ;  /* 0x0000000000587805 */ /* 0x000fe4000001ff00 */
[----:B------:R-:W-:Y:S02]  /*17d0*/  CS2R R86, SRZ ;  /* 0x0000000000567805 */ /* 0x000fe4000001ff00 */
[----:B------:R-:W-:Y:S02]  /*17e0*/  CS2R R84, SRZ ;  /* 0x0000000000547805 */ /* 0x000fe4000001ff00 */
[----:B------:R-:W-:Y:S01]  /*17f0*/  CS2R R82, SRZ ;  /* 0x0000000000527805 */ /* 0x000fe2000001ff00 */
[----:B0-----:R-:W0:Y:S01]  /*1800*/  @P0 LDC R4, c[0x0][0x450] ;  /* 0x00011400ff040b82 */ /* 0x001e220000000800 */
        /* <DEDUP_REMOVED lines=15> */
[----:B-1----:R-:W-:Y:S01]  /*1900*/  @P0 IMAD.HI.U32 R3, R3, UR4, RZ ;  /* 0x0000000403030c27 */ /* 0x002fe2000f8e00ff */
[----:B------:R-:W-:Y:S02]  /*1910*/  CS2R R14, SRZ ;  /* 0x00000000000e7805 */ /* 0x000fe4000001ff00 */
[----:B------:R-:W-:Y:S02]  /*1920*/  CS2R R12, SRZ ;  /* 0x00000000000c7805 */ /* 0x000fe4000001ff00 */
[----:B------:R-:W-:Y:S02]  /*1930*/  CS2R R170, SRZ ;  /* 0x0000000000aa7805 */ /* 0x000fe4000001ff00 */
[----:B------:R-:W-:Y:S01]  /*1940*/  CS2R R38, SRZ ;  /* 0x0000000000267805 */ /* 0x000fe2000001ff00 */
[----:B------:R-:W-:Y:S01]  /*1950*/  IMAD.MOV.U32 R169, RZ, RZ, RZ ;  /* 0x000000ffffa97224 */ /* 0x000fe200078e00ff */
[----:B------:R-:W-:-:S02]  /*1960*/  CS2R R172, SRZ ;  /* 0x0000000000ac7805 */ /* 0x000fc4000001ff00 */
[----:B------:R-:W-:Y:S02]  /*1970*/  CS2R R34, SRZ ;  /* 0x0000000000227805 */ /* 0x000fe4000001ff00 */
[----:B0-----:R-:W-:Y:S01]  /*1980*/  @P0 SHF.R.U32.HI R0, RZ, R4, R3 ;  /* 0x00000004ff000219 */ /* 0x001fe20000011603 */
[----:B------:R-:W-:Y:S01]  /*1990*/  IMAD.MOV.U32 R31, RZ, RZ, RZ ;  /* 0x000000ffff1f7224 */ /* 0x000fe200078e00ff */
[----:B------:R-:W-:Y:S02]  /*19a0*/  PLOP3.LUT P0, PT, PT, PT, PT, 0x80, 0x0 ;  /* 0x000000000000781c */ /* 0x000fe40003f0f070 */
[----:B------:R-:W-:Y:S02]  /*19b0*/  CS2R R10, SRZ ;  /* 0x00000000000a7805 */ /* 0x000fe4000001ff00 */
[----:B------:R-:W-:Y:S01]  /*19c0*/  CS2R R174, SRZ ;  /* 0x0000000000ae7805 */ /* 0x000fe2000001ff00 */
[----:B------:R-:W-:Y:S02]  /*19d0*/  IMAD.IADD R0, R187, 0x1, R0 ;  /* 0x00000001bb007824 */ /* 0x000fe400078e0200 */
[----:B------:R-:W-:-:S02]  /*19e0*/  IMAD.MOV.U32 R27, RZ, RZ, RZ ;  /* 0x000000ffff1b7224 */ /* 0x000fc400078e00ff */
[----:B------:R-:W-:Y:S01]  /*19f0*/  IMAD.MOV.U32 R9, RZ, RZ, RZ ;  /* 0x000000ffff097224 */ /* 0x000fe200078e00ff */
[----:B------:R-:W-:Y:S01]  /*1a00*/  SHF.R.S32.HI R3, RZ, 0x1f, R0 ;  /* 0x0000001fff037819 */ /* 0x000fe20000011400 */
[----:B------:R-:W-:-:S03]  /*1a10*/  IMAD.MOV.U32 R20, RZ, RZ, RZ ;  /* 0x000000ffff147224 */ /* 0x000fc600078e00ff */
        /* <DEDUP_REMOVED lines=69> */
.L_x_5160:
        /* <DEDUP_REMOVED lines=172> */
.L_x_5159:
        /* <DEDUP_REMOVED lines=143> */
.L_x_5157:
[----:B------:R-:W1:Y:S01]  /*3220*/  LDC R0, c[0x0][0x448] ;  /* 0x00011200ff007b82 */ /* 0x000e620000000800 */
[----:B------:R-:W-:Y:S01]  /*3230*/  UIADD3 UR4, UR38, 0x3f, URZ ;  /* 0x0000003f26047890 */ /* 0x000fe2000fffe03f */
[----:B0-----:R-:W-:Y:S02]  /*3240*/  IADD3 R5, R188, 0x40, -R187 ;  /* 0x00000040bc057810 */ /* 0x001fe40007ffe8bb */
        /* <DEDUP_REMOVED lines=21> */
[----:B-1----:R-:W-:-:S02]  /*33a0*/  ISETP.NE.AND P0, PT, R0, 0x1, PT ;  /* 0x000000010000780c */ /* 0x002fc40003f05270 */
        /* <DEDUP_REMOVED lines=12> */
[----:B------:R-:W0:Y:S01]  /*3470*/  @P0 LDC R0, c[0x0][0x44c] ;  /* 0x00011300ff000b82 */ /* 0x000e220000000800 */
[----:B------:R-:W-:-:S02]  /*3480*/  CS2R R92, SRZ ;  /* 0x00000000005c7805 */ /* 0x000fc4000001ff00 */
[----:B------:R-:W-:Y:S02]  /*3490*/  CS2R R90, SRZ ;  /* 0x00000000005a7805 */ /* 0x000fe4000001ff00 */
        /* <DEDUP_REMOVED lines=24> */
[----:B------:R-:W-:Y:S01]  /*3620*/  CS2R R38, SRZ ;  /* 0x0000000000267805 */ /* 0x000fe2000001ff00 */
[----:B------:R-:W-:Y:S01]  /*3630*/  IMAD.U32 R0, RZ, RZ, UR4 ;  /* 0x00000004ff007e24 */ /* 0x000fe2000f8e00ff */
[----:B------:R-:W-:Y:S01]  /*3640*/  CS2R R172, SRZ ;  /* 0x0000000000ac7805 */ /* 0x000fe2000001ff00 */
[----:B------:R-:W-:Y:S01]  /*3650*/  IMAD.MOV.U32 R169, RZ, RZ, RZ ;  /* 0x000000ffffa97224 */ /* 0x000fe200078e00ff */
[----:B------:R-:W-:-:S02]  /*3660*/  CS2R R34, SRZ ;  /* 0x0000000000227805 */ /* 0x000fc4000001ff00 */
[----:B-1----:R-:W-:Y:S01]  /*3670*/  @P0 SHF.R.U32.HI R0, RZ, R4, R3 ;  /* 0x00000004ff000219 */ /* 0x002fe20000011603 */
[----:B------:R-:W-:Y:S01]  /*3680*/  IMAD.MOV.U32 R31, RZ, RZ, RZ ;  /* 0x000000ffff1f7224 */ /* 0x000fe200078e00ff */
[----:B------:R-:W-:Y:S02]  /*3690*/  PLOP3.LUT P0, PT, PT, PT, PT, 0x80, 0x0 ;  /* 0x000000000000781c */ /* 0x000fe40003f0f070 */
[----:B------:R-:W-:Y:S02]  /*36a0*/  CS2R R10, SRZ ;  /* 0x00000000000a7805 */ /* 0x000fe4000001ff00 */
[----:B------:R-:W-:Y:S01]  /*36b0*/  CS2R R174, SRZ ;  /* 0x0000000000ae7805 */ /* 0x000fe2000001ff00 */
[----:B------:R-:W-:Y:S02]  /*36c0*/  IMAD.IADD R0, R5, 0x1, R0 ;  /* 0x0000000105007824 */ /* 0x000fe400078e0200 */
[----:B------:R-:W-:Y:S02]  /*36d0*/  IMAD.MOV.U32 R27, RZ, RZ, RZ ;  /* 0x000000ffff1b7224 */ /* 0x000fe400078e00ff */
        /* <DEDUP_REMOVED lines=38> */
.L_x_5161:
        /* <DEDUP_REMOVED lines=9> */
.L_x_5351:
[----:B------:R-:W-:Y:S05]  /*39d0*/  @!P0 BRA `(.L_x_5163) ;  /* 0x0000000000048947 */ /* 0x000fea0003800000 */
[----:B------:R-:W-:Y:S01]  /*39e0*/  BPT.TRAP 0x1 ;  /* 0x000000040000795c */ /* 0x000fe20000300000 */
.L_x_5163:
[----:B------:R-:W-:Y:S01]  /*39f0*/  IMAD R5, R2, 0x8, R17 ;  /* 0x0000000802057824 */ /* 0x000fe200078e0211 */
[----:B------:R-:W-:-:S04]  /*3a00*/  SHF.L.U32 R8, R16, 0x1f, RZ ;  /* 0x0000001f10087819 */ /* 0x000fc800000006ff */
[----:B------:R1:W2:Y:S01]  /*3a10*/  SYNCS.PHASECHK.TRANS64.TRYWAIT P1, [R5+URZ+0x38830], R8 ;  /* 0x03883008050075a7 */ /* 0x0002a2000802017f */
[----:B------:R-:W-:Y:S05]  /*3a20*/  @!P0 BRA `(.L_x_5164) ;  /* 0x0000000000048947 */ /* 0x000fea0003800000 */
[----:B------:R-:W-:Y:S01]  /*3a30*/  BPT.TRAP 0x1 ;  /* 0x000000040000795c */ /* 0x000fe20000300000 */
.L_x_5164:
[----:B------:R-:W-:-:S05]  /*3a40*/  VIADD R0, R17, 0x22400 ;  /* 0x0002240011007836 */ /* 0x000fca0000000000 */
[----:B------:R-:W-:-:S04]  /*3a50*/  SHF.R.U32.HI R0, RZ, 0x4, R0 ;  /* 0x00000004ff007819 */ /* 0x000fc80000011600 */
[----:B------:R-:W-:Y:S01]  /*3a60*/  LOP3.LUT R0, R0, 0x3fff, RZ, 0xc0, !PT ;  /* 0x00003fff00007812 */ /* 0x000fe200078ec0ff */
[----:B--2---:R-:W-:Y:S06]  /*3a70*/  @P1 BRA `(.L_x_5165) ;  /* 0x0000000000081947 */ /* 0x004fec0003800000 */
[----:B------:R-:W2:Y:S02]  /*3a80*/  SYNCS.PHASECHK.TRANS64.TRYWAIT P1, [R5+URZ+0x38830], R8 ;  /* 0x03883008050075a7 */ /* 0x000ea4000802017f */
[----:B--2---:R-:W-:Y:S05]  /*3a90*/  @!P1 BRA `(.L_x_5166) ;  /* 0x0000014400d09947 */ /* 0x004fea0003800000 */
.L_x_5165:
        /* <DEDUP_REMOVED lines=18> */
[C---:B------:R-:W-:Y:S02]  /*3bc0*/  VIADD R6, R3.reuse, 0x2 ;  /* 0x0000000203067836 */ /* 0x040fe40000000000 */
        /* <DEDUP_REMOVED lines=21> */
.L_x_5352:
[----:B------:R-:W-:Y:S05]  /*3d20*/  @!P0 BRA `(.L_x_5168) ;  /* 0x0000000000048947 */ /* 0x000fea0003800000 */
[----:B------:R-:W-:Y:S01]  /*3d30*/  BPT.TRAP 0x1 ;  /* 0x000000040000795c */ /* 0x000fe20000300000 */
.L_x_5168:
[----:B------:R4:W0:Y:S01]  /*3d40*/  SYNCS.PHASECHK.TRANS64.TRYWAIT P1, [R5+URZ+0x38850], R8 ;  /* 0x03885008050075a7 */ /* 0x000822000802017f */
[----:B------:R-:W-:Y:S05]  /*3d50*/  @!P0 BRA `(.L_x_5169) ;  /* 0x0000000000048947 */ /* 0x000fea0003800000 */
[----:B------:R-:W-:Y:S01]  /*3d60*/  BPT.TRAP 0x1 ;  /* 0x000000040000795c */ /* 0x000fe20000300000 */
.L_x_5169:
        /* <DEDUP_REMOVED lines=12> */
.L_x_5170:
[----:B------:R-:W-:Y:S01]  /*3e30*/  R2UR UR20, R4 ;  /* 0x00000000041472ca */ /* 0x000fe200000e0000 */
[----:B------:R-:W-:Y:S01]  /*3e40*/  WARPGROUP.ARRIVE ;  /* 0x00000000000079c5 */ /* 0x000fe20000000000 */
[----:B------:R-:W-:Y:S01]  /*3e50*/  R2UR UR22, R6 ;  /* 0x00000000061672ca */ /* 0x000fe200000e0000 */
[----:B------:R-:W-:Y:S01]  /*3e60*/  UMOV UR21, 0x40000040 ;  /* 0x4000004000157882 */ /* 0x000fe20000000000 */
[----:B------:R-:W-:Y:S01]  /*3e70*/  UMOV UR23, 0x40000040 ;  /* 0x4000004000177882 */ /* 0x000fe20000000000 */
[----:B012-4-:R-:W-:Y:S01]  /*3e80*/  VIADD R8, R4, 0x2 ;  /* 0x0000000204087836 */ /* 0x017fe20000000000 */
[----:B------:R-:W-:Y:S01]  /*3e90*/  UMOV UR25, 0x40000040 ;  /* 0x4000004000197882 */ /* 0x000fe20000000000 */
[----:B------:R-:W-:Y:S01]  /*3ea0*/  VIADD R7, R6, 0x2 ;  /* 0x0000000206077836 */ /* 0x000fe20000000000 */
        /* <DEDUP_REMOVED lines=8> */
[----:B------:R-:W-:-:S02]  /*3f30*/  VIADD R10, R6, 0x800 ;  /* 0x00000800060a7836 */ /* 0x000fc40000000000 */
[----:B------:R-:W1:Y:S01]  /*3f40*/  S2R R57, SR_TID.X ;  /* 0x0000000000397919 */ /* 0x000e620000002100 */
[----:B------:R-:W-:Y:S01]  /*3f50*/  IMAD R217, R2, 0x1000, R19 ;  /* 0x0000100002d97824 */ /* 0x000fe200078e0213 */
[----:B------:R-:W-:-:S03]  /*3f60*/  UMOV UR7, 0x40000040 ;  /* 0x4000004000077882 */ /* 0x000fc60000000000 */
[C---:B------:R-:W-:Y:S01]  /*3f70*/  VIADD R219, R217.reuse, 0x80 ;  /* 0x00000080d9db7836 */ /* 0x040fe20000000000 */
[----:B------:R-:W-:Y:S02]  /*3f80*/  R2UR UR6, R217 ;  /* 0x00000000d90672ca */ /* 0x000fe400000e0000 */
        /* <DEDUP_REMOVED lines=277> */
[----:B------:R-:W-:-:S02]  /*50e0*/  IMAD.IADD R10, R11, 0x1, R10 ;  /* 0x000000010b0a7824 */ /* 0x000fc400078e020a */
[----:B------:R-:W-:Y:S01]  /*50f0*/  IMAD.MOV.U32 R11, RZ, RZ, 0x40 ;  /* 0x00000040ff0b7424 */ /* 0x000fe200078e00ff */
[----:B------:R-:W-:Y:S02]  /*5100*/  WARPGROUP.DEPBAR.LE gsb0, 0x0 ;  /* 0x00008000000079c5 */ /* 0x000fe40000010000 */
        /* <DEDUP_REMOVED lines=15> */
[----:B------:R-:W-:Y:S01]  /*5200*/  IMAD.MOV.U32 R8, RZ, RZ, 0x1000 ;  /* 0x00001000ff087424 */ /* 0x000fe200078e00ff */
[----:B------:R-:W0:Y:S04]  /*5210*/  LDC R10, c[0x0][0x448] ;  /* 0x00011200ff0a7b82 */ /* 0x000e280000000800 */
[----:B------:R-:W-:-:S04]  /*5220*/  SEL R8, R8, 0xf80, P1 ;  /* 0x00000f8008087807 */ /* 0x000fc80000800000 */
[----:B------:R-:W-:-:S04]  /*5230*/  LOP3.LUT R8, R8, 0x1e00, RZ, 0xc0, !PT ;  /* 0x00001e0008087812 */ /* 0x000fc800078ec0ff */
[CC--:B------:R-:W-:Y:S02]  /*5240*/  IADD3 R9, R7.reuse, R8.reuse, R4 ;  /* 0x0000000807097210 */ /* 0x0c0fe40007ffe004 */
[----:B------:R-:W-:Y:S02]  /*5250*/  IADD3 R6, R7, R8, R6 ;  /* 0x0000000807067210 */ /* 0x000fe40007ffe006 */
[----:B0-----:R-:W-:-:S13]  /*5260*/  ISETP.NE.AND P1, PT, R10, 0x1, PT ;  /* 0x000000010a00780c */ /* 0x001fda0003f25270 */
[----:B------:R-:W0:Y:S08]  /*5270*/  @P1 LDC R7, c[0x0][0x44c] ;  /* 0x00011300ff071b82 */ /* 0x000e300000000800 */
[----:B------:R-:W1:Y:S01]  /*5280*/  @P1 LDC R8, c[0x0][0x450] ;  /* 0x00011400ff081b82 */ /* 0x000e620000000800 */
        /* <DEDUP_REMOVED lines=8> */
[----:B0-----:R-:W-:-:S05]  /*5310*/  @P1 IMAD.HI.U32 R7, R6, R7, RZ ;  /* 0x0000000706071227 */ /* 0x001fca00078e00ff */
[----:B-1----:R-:W-:Y:S01]  /*5320*/  @P1 SHF.R.U32.HI R6, RZ, R8, R7 ;  /* 0x00000008ff061219 */ /* 0x002fe20000011607 */
[C---:B------:R-:W-:Y:S02]  /*5330*/  IMAD R7, R168.reuse, -0x40, R11 ;  /* 0xffffffc0a8077824 */ /* 0x040fe400078e020b */
[----:B------:R-:W-:Y:S02]  /*5340*/  VIADD R168, R168, 0xfffffffe ;  /* 0xfffffffea8a87836 */ /* 0x000fe40000000000 */
[----:B------:R-:W0:Y:S01]  /*5350*/  SHFL.IDX PT, R9, R6, RZ, 0x1c1f ;  /* 0x001c1fff06097589 */ /* 0x000e2200000e0000 */
[----:B------:R-:W-:Y:S02]  /*5360*/  IADD3 R8, R188, 0x1, R7 ;  /* 0x00000001bc087810 */ /* 0x000fe40007ffe007 */
[----:B------:R-:W-:Y:S01]  /*5370*/  IADD3 R7, -R18, R7, R188 ;  /* 0x0000000712077210 */ /* 0x000fe20007ffe1bc */
[----:B------:R-:W1:Y:S01]  /*5380*/  SHFL.IDX PT, R6, R6, 0x1, 0x1c1f ;  /* 0x003c1f0006067f89 */ /* 0x000e6200000e0000 */
[----:B------:R-:W-:-:S02]  /*5390*/  IADD3 R8, -R187, R8, -R18 ;  /* 0x00000008bb087210 */ /* 0x000fc40007ffe912 */
[----:B------:R-:W-:Y:S02]  /*53a0*/  R2UR UR30, R168 ;  /* 0x00000000a81e72ca */ /* 0x000fe400000e0000 */
[----:B0-----:R-:W-:-:S04]  /*53b0*/  VIADDMNMX R9, R9, R8, R7, PT ;  /* 0x0000000809097246 */ /* 0x001fc80003800107 */
[C---:B------:R-:W-:Y:S02]  /*53c0*/  ISETP.GT.AND P2, PT, R9.reuse, RZ, PT ;  /* 0x000000ff0900720c */ /* 0x040fe40003f44270 */
[C---:B------:R-:W-:Y:S02]  /*53d0*/  ISETP.GT.AND P3, PT, R9.reuse, 0x1, PT ;  /* 0x000000010900780c */ /* 0x040fe40003f64270 */
[----:B------:R-:W-:Y:S02]  /*53e0*/  ISETP.GT.AND P4, PT, R9, 0x8, PT ;  /* 0x000000080900780c */ /* 0x000fe40003f84270 */
[----:B-1----:R-:W-:Y:S01]  /*53f0*/  VIADDMNMX R8, R6, R8, R7, PT ;  /* 0x0000000806087246 */ /* 0x002fe20003800107 */
        /* <DEDUP_REMOVED lines=64> */
[----:B0-----:R-:W-:Y:S02]  /*5800*/  FMNMX.FTZ R11, R10, R9, !PT ;  /* 0x000000090a0b7209 */ /* 0x001fe40007810000 */
[----:B------:R-:W-:Y:S02]  /*5810*/  FSEL R35, R35, -INF , P2 ;  /* 0xff80000023237808 */ /* 0x000fe40001000000 */
[----:B------:R-:W-:Y:S01]  /*5820*/  FMNMX.FTZ R6, R34, R7, !PT ;  /* 0x0000000722067209 */ /* 0x000fe20007810000 */
[----:B------:R-:W0:Y:S01]  /*5830*/  SHFL.BFLY PT, R12, R11, 0x1, 0x1f ;  /* 0x0c201f000b0c7f89 */ /* 0x000e2200000e0000 */
        /* <DEDUP_REMOVED lines=15> */
[----:B0-----:R-:W-:Y:S02]  /*5930*/  FMNMX.FTZ R7, R11, R12, !PT ;  /* 0x0000000c0b077209 */ /* 0x001fe40007810000 */
[----:B------:R-:W-:Y:S02]  /*5940*/  ISETP.GT.AND P2, PT, R8, 0x30, PT ;  /* 0x000000300800780c */ /* 0x000fe40003f44270 */
[----:B------:R-:W-:Y:S01]  /*5950*/  FSEL R47, R47, -INF , P4 ;  /* 0xff8000002f2f7808 */ /* 0x000fe20002000000 */
[C---:B------:R-:W-:Y:S01]  /*5960*/  FMUL.FTZ R10, R7.reuse, UR28 ;  /* 0x0000001c070a7c20 */ /* 0x040fe20008410000 */
        /* <DEDUP_REMOVED lines=12> */
[----:B------:R-:W-:Y:S01]  /*5a30*/  MUFU.EX2 R6, R24 ;  /* 0x0000001800067308 */ /* 0x000fe20000000800 */
        /* <DEDUP_REMOVED lines=14> */
[--C-:B------:R-:W-:Y:S01]  /*5b20*/  FFMA.FTZ R171, R48, UR28, -R56.reuse ;  /* 0x0000001c30ab7c23 */ /* 0x100fe20008010838 */
[----:B------:R-:W0:Y:S01]  /*5b30*/  SHFL.BFLY PT, R21, R8, 0x2, 0x1f ;  /* 0x0c401f0008157f89 */ /* 0x000e2200000e0000 */
[--C-:B------:R-:W-:Y:S01]  /*5b40*/  FFMA.FTZ R172, R49, UR28, -R56.reuse ;  /* 0x0000001c31ac7c23 */ /* 0x100fe20008010838 */
[--C-:B------:R-:W-:Y:S01]  /*5b50*/  FFMA.FTZ R173, R52, UR28, -R56.reuse ;  /* 0x0000001c34ad7c23 */ /* 0x100fe20008010838 */
[--C-:B------:R-:W-:Y:S01]  /*5b60*/  FFMA.FTZ R174, R53, UR28, -R56.reuse ;  /* 0x0000001c35ae7c23 */ /* 0x100fe20008010838 */
[----:B------:R-:W1:Y:S08]  /*5b70*/  MUFU.EX2 R9, R9 ;  /* 0x0000000900097308 */ /* 0x000e700000000800 */
[----:B------:R-:W-:Y:S08]  /*5b80*/  MUFU.EX2 R10, R10 ;  /* 0x0000000a000a7308 */ /* 0x000ff00000000800 */
[----:B------:R-:W2:Y:S01]  /*5b90*/  MUFU.EX2 R11, R11 ;  /* 0x0000000b000b7308 */ /* 0x000ea20000000800 */
[----:B-1----:R-:W-:Y:S01]  /*5ba0*/  F2FP.F16.F32.PACK_AB R152, R9, R6 ;  /* 0x000000060998723e */ /* 0x002fe200000000ff */
[----:B------:R-:W-:Y:S01]  /*5bb0*/  FADD.FTZ R9, R6, R9 ;  /* 0x0000000906097221 */ /* 0x000fe20000010000 */
[----:B------:R-:W-:Y:S01]  /*5bc0*/  IMAD.U32 R6, RZ, RZ, UR38 ;  /* 0x00000026ff067e24 */ /* 0x000fe2000f8e00ff */
[----:B0-----:R-:W-:Y:S01]  /*5bd0*/  FMNMX.FTZ R24, R8, R21, !PT ;  /* 0x0000001508187209 */ /* 0x001fe20007810000 */
[----:B------:R-:W-:-:S03]  /*5be0*/  FFMA.FTZ R21, R41, UR28, -R56 ;  /* 0x0000001c29157c23 */ /* 0x000fc60008010838 */
        /* <DEDUP_REMOVED lines=8> */
[----:B0-----:R-:W-:-:S02]  /*5c70*/  FMNMX.FTZ R8, R24, R25, !PT ;  /* 0x0000001918087209 */ /* 0x001fc40007810000 */
[C---:B-1----:R-:W-:Y:S01]  /*5c80*/  F2FP.F16.F32.PACK_AB R156, R13.reuse, R12 ;  /* 0x0000000c0d9c723e */ /* 0x042fe200000000ff */
[----:B------:R-:W-:Y:S01]  /*5c90*/  FADD.FTZ R12, R12, R11 ;  /* 0x0000000b0c0c7221 */ /* 0x000fe20000010000 */
[C---:B------:R-:W-:Y:S01]  /*5ca0*/  FSETP.NEU.FTZ.AND P2, PT, R8.reuse, -INF , PT ;  /* 0xff8000000800780b */ /* 0x040fe20003f5d000 */
[----:B------:R-:W-:Y:S02]  /*5cb0*/  FMUL.FTZ R24, R8, UR28 ;  /* 0x0000001c08187c20 */ /* 0x000fe40008410000 */
[----:B------:R-:W-:Y:S01]  /*5cc0*/  MUFU.EX2 R20, R20 ;  /* 0x0000001400147308 */ /* 0x000fe20000000800 */
[----:B------:R-:W-:Y:S02]  /*5cd0*/  FADD.FTZ R13, R13, R12 ;  /* 0x0000000c0d0d7221 */ /* 0x000fe40000010000 */
[----:B------:R-:W-:Y:S02]  /*5ce0*/  FSEL R25, R24, RZ, P2 ;  /* 0x000000ff18197208 */ /* 0x000fe40001000000 */
        /* <DEDUP_REMOVED lines=21> */
[----:B--2---:R-:W-:Y:S01]  /*5e40*/  F2FP.F16.F32.PACK_AB R158, R15, R14 ;  /* 0x0000000e0f9e723e */ /* 0x004fe200000000ff */
[----:B------:R-:W-:Y:S01]  /*5e50*/  FADD.FTZ R14, R14, R13 ;  /* 0x0000000d0e0e7221 */ /* 0x000fe20000010000 */
[----:B------:R-:W-:-:S03]  /*5e60*/  @!P2 VIADD R5, R5, 0x38860 ;  /* 0x000388600505a836 */ /* 0x000fc60000000000 */
[----:B------:R-:W-:Y:S01]  /*5e70*/  FADD.FTZ R15, R15, R14 ;  /* 0x0000000e0f0f7221 */ /* 0x000fe20000010000 */
[----:B------:R-:W1:Y:S01]  /*5e80*/  MUFU.EX2 R176, R176 ;  /* 0x000000b000b07308 */ /* 0x000e620000000800 */
[----:B------:R-:W-:-:S07]  /*5e90*/  @!P2 PRMT R5, RZ, 0x654, R5 ;  /* 0x00000654ff05a816 */ /* 0x000fce0000000005 */
[----:B------:R-:W-:Y:S08]  /*5ea0*/  MUFU.EX2 R177, R177 ;  /* 0x000000b100b17308 */ /* 0x000ff00000000800 */
[----:B------:R-:W2:Y:S01]  /*5eb0*/  MUFU.EX2 R178, R178 ;  /* 0x000000b200b27308 */ /* 0x000ea20000000800 */
[----:B-1----:R-:W-:Y:S01]  /*5ec0*/  F2FP.F16.F32.PACK_AB R153, R176, R175 ;  /* 0x000000afb099723e */ /* 0x002fe200000000ff */
[----:B------:R-:W-:-:S06]  /*5ed0*/  FADD.FTZ R176, R175, R176 ;  /* 0x000000b0afb07221 */ /* 0x000fcc0000010000 */
[----:B------:R-:W-:Y:S08]  /*5ee0*/  MUFU.EX2 R179, R179 ;  /* 0x000000b300b37308 */ /* 0x000ff00000000800 */
[----:B------:R-:W1:Y:S01]  /*5ef0*/  MUFU.EX2 R180, R180 ;  /* 0x000000b400b47308 */ /* 0x000e620000000800 */
[----:B--2---:R-:W-:Y:S01]  /*5f00*/  F2FP.F16.F32.PACK_AB R155, R178, R177 ;  /* 0x000000b1b29b723e */ /* 0x004fe200000000ff */
[----:B------:R-:W-:Y:S01]  /*5f10*/  BAR.SYNC.DEFER_BLOCKING 0xf, 0x100 ;  /* 0x03c4000000007b1d */ /* 0x000fe20000010000 */
[----:B------:R-:W-:-:S04]  /*5f20*/  FADD.FTZ R177, R177, R176 ;  /* 0x000000b0b1b17221 */ /* 0x000fc80000010000 */
[----:B------:R-:W-:Y:S01]  /*5f30*/  FADD.FTZ R178, R178, R177 ;  /* 0x000000b1b2b27221 */ /* 0x000fe20000010000 */
[----:B------:R-:W-:Y:S08]  /*5f40*/  MUFU.EX2 R181, R181 ;  /* 0x000000b500b57308 */ /* 0x000ff00000000800 */
[----:B------:R-:W2:Y:S01]  /*5f50*/  MUFU.EX2 R182, R182 ;  /* 0x000000b600b67308 */ /* 0x000ea20000000800 */
[----:B-1----:R-:W-:Y:S01]  /*5f60*/  F2FP.F16.F32.PACK_AB R157, R180, R179 ;  /* 0x000000b3b49d723e */ /* 0x002fe200000000ff */
[----:B------:R-:W-:-:S04]  /*5f70*/  FADD.FTZ R179, R179, R178 ;  /* 0x000000b2b3b37221 */ /* 0x000fc80000010000 */
[----:B------:R-:W-:Y:S02]  /*5f80*/  FADD.FTZ R180, R180, R179 ;  /* 0x000000b3b4b47221 */ /* 0x000fe40000010000 */
[----:B------:R-:W1:Y:S01]  /*5f90*/  MUFU.EX2 R21, R21 ;  /* 0x0000001500157308 */ /* 0x000e620000000800 */
[----:B------:R3:W-:Y:S07]  /*5fa0*/  STSM.16.M88.4 [R185+0x36400], R152 ;  /* 0x03640098b9007844 */ /* 0x0007ee0000000200 */
[----:B------:R-:W-:Y:S01]  /*5fb0*/  MUFU.EX2 R169, R169 ;  /* 0x000000a900a97308 */ /* 0x000fe20000000800 */
[----:B--2---:R-:W-:Y:S01]  /*5fc0*/  F2FP.F16.F32.PACK_AB R159, R182, R181 ;  /* 0x000000b5b69f723e */ /* 0x004fe200000000ff */
[----:B------:R-:W-:-:S04]  /*5fd0*/  FADD.FTZ R181, R181, R180 ;  /* 0x000000b4b5b57221 */ /* 0x000fc80000010000 */
[----:B------:R2:W-:Y:S01]  /*5fe0*/  STSM.16.M88.4 [R186], R156 ;  /* 0x0000009cba007844 */ /* 0x0005e20000000200 */
[----:B------:R-:W-:Y:S01]  /*5ff0*/  FADD.FTZ R182, R182, R181 ;  /* 0x000000b5b6b67221 */ /* 0x000fe20000010000 */
[----:B------:R-:W4:Y:S01]  /*6000*/  MUFU.EX2 R170, R170 ;  /* 0x000000aa00aa7308 */ /* 0x000f220000000800 */
[----:B-1----:R-:W-:Y:S01]  /*6010*/  F2FP.F16.F32.PACK_AB R160, R21, R20 ;  /* 0x0000001415a0723e */ /* 0x002fe200000000ff */
[----:B------:R-:W-:-:S04]  /*6020*/  FADD.FTZ R20, R20, R15 ;  /* 0x0000000f14147221 */ /* 0x000fc80000010000 */
[----:B------:R-:W-:Y:S02]  /*6030*/  FADD.FTZ R20, R21, R20 ;  /* 0x0000001415147221 */ /* 0x000fe40000010000 */
[----:B------:R-:W-:Y:S08]  /*6040*/  MUFU.EX2 R183, R183 ;  /* 0x000000b700b77308 */ /* 0x000ff00000000800 */
[----:B------:R-:W1:Y:S01]  /*6050*/  MUFU.EX2 R212, R212 ;  /* 0x000000d400d47308 */ /* 0x000e620000000800 */
[----:B----4-:R-:W-:Y:S01]  /*6060*/  F2FP.F16.F32.PACK_AB R162, R170, R169 ;  /* 0x000000a9aaa2723e */ /* 0x010fe200000000ff */
[----:B------:R-:W-:-:S04]  /*6070*/  FADD.FTZ R169, R169, R20 ;  /* 0x00000014a9a97221 */ /* 0x000fc80000010000 */
[----:B------:R-:W-:Y:S02]  /*6080*/  FADD.FTZ R170, R170, R169 ;  /* 0x000000a9aaaa7221 */ /* 0x000fe40000010000 */
[----:B------:R-:W-:Y:S08]  /*6090*/  MUFU.EX2 R211, R211 ;  /* 0x000000d300d37308 */ /* 0x000ff00000000800 */
        /* <DEDUP_REMOVED lines=8> */
[----:B------:R2:W-:Y:S01]  /*6120*/  STSM.16.M88.4 [R190], R160 ;  /* 0x000000a0be007844 */ /* 0x0005e20000000200 */
[----:B------:R-:W-:Y:S01]  /*6130*/  FADD.FTZ R214, R214, R211 ;  /* 0x000000d3d6d67221 */ /* 0x000fe20000010000 */
[----:B------:R-:W-:Y:S08]  /*6140*/  MUFU.EX2 R173, R173 ;  /* 0x000000ad00ad7308 */ /* 0x000ff00000000800 */
[----:B------:R-:W4:Y:S01]  /*6150*/  MUFU.EX2 R174, R174 ;  /* 0x000000ae00ae7308 */ /* 0x000f220000000800 */
[----:B-1----:R-:W-:Y:S01]  /*6160*/  F2FP.F16.F32.PACK_AB R164, R172, R171 ;  /* 0x000000abaca4723e */ /* 0x002fe200000000ff */
[----:B------:R-:W-:-:S04]  /*6170*/  FADD.FTZ R171, R171, R170 ;  /* 0x000000aaabab7221 */ /* 0x000fc80000010000 */
[----:B------:R-:W-:Y:S02]  /*6180*/  FADD.FTZ R172, R172, R171 ;  /* 0x000000abacac7221 */ /* 0x000fe40000010000 */
[----:B------:R-:W-:Y:S08]  /*6190*/  MUFU.EX2 R213, R213 ;  /* 0x000000d500d57308 */ /* 0x000ff00000000800 */
[----:B------:R-:W1:Y:S01]  /*61a0*/  MUFU.EX2 R216, R216 ;  /* 0x000000d800d87308 */ /* 0x000e620000000800 */
[----:B----4-:R-:W-:-:S07]  /*61b0*/  F2FP.F16.F32.PACK_AB R166, R174, R173 ;  /* 0x000000adaea6723e */ /* 0x010fce00000000ff */
[----:B------:R-:W-:Y:S08]  /*61c0*/  MUFU.EX2 R215, R215 ;  /* 0x000000d700d77308 */ /* 0x000ff00000000800 */
[----:B------:R-:W4:Y:S01]  /*61d0*/  MUFU.EX2 R218, R218 ;  /* 0x000000da00da7308 */ /* 0x000f220000000800 */
[----:B-1----:R-:W-:Y:S01]  /*61e0*/  F2FP.F16.F32.PACK_AB R165, R216, R213 ;  /* 0x000000d5d8a5723e */ /* 0x002fe200000000ff */
[----:B------:R-:W-:-:S04]  /*61f0*/  FADD.FTZ R213, R213, R214 ;  /* 0x000000d6d5d57221 */ /* 0x000fc80000010000 */
[----:B------:R-:W-:Y:S01]  /*6200*/  FADD.FTZ R216, R216, R213 ;  /* 0x000000d5d8d87221 */ /* 0x000fe20000010000 */
[----:B----4-:R-:W-:-:S03]  /*6210*/  F2FP.F16.F32.PACK_AB R167, R218, R215 ;  /* 0x000000d7daa7723e */ /* 0x010fc600000000ff */
[----:B------:R-:W-:Y:S02]  /*6220*/  FADD.FTZ R215, R215, R216 ;  /* 0x000000d8d7d77221 */ /* 0x000fe40000010000 */
[----:B------:R2:W-:Y:S01]  /*6230*/  STSM.16.M88.4 [R189], R164 ;  /* 0x000000a4bd007844 */ /* 0x0005e20000000200 */
[----:B0-----:R-:W-:-:S06]  /*6240*/  WARPGROUP.ARRIVE ;  /* 0x00000000000079c5 */ /* 0x001fcc0000000000 */
[----:B------:R-:W-:Y:S01]  /*6250*/  HGMMA.64x256x16.F32 R24, R152, gdesc[UR4].tnspB, RZ, !UPT, gsb0 ;  /* 0x43e0000498187df0 */ /* 0x000fe2000c0008ff */
[----:B------:R-:W-:Y:S01]  /*6260*/  R2UR UR6, R219 ;  /* 0x00000000db0672ca */ /* 0x000fe200000e0000 */
[----:B------:R-:W-:Y:S01]  /*6270*/  UMOV UR7, 0x40000040 ;  /* 0x4000004000077882 */ /* 0x000fe20000000000 */
[C---:B------:R-:W-:Y:S02]  /*6280*/  VIADD R219, R217.reuse, 0x100 ;  /* 0x00000100d9db7836 */ /* 0x040fe40000000000 */
[----:B------:R-:W-:Y:S01]  /*6290*/  VIADD R217, R217, 0x180 ;  /* 0x00000180d9d97836 */ /* 0x000fe20000000000 */
[----:B------:R-:W-:Y:S02]  /*62a0*/  WARPGROUP.DEPBAR.LE gsb0, 0x0 ;  /* 0x00008000000079c5 */ /* 0x000fe40000010000 */
[----:B------:R-:W-:Y:S01]  /*62b0*/  WARPGROUP.ARRIVE ;  /* 0x00000000000079c5 */ /* 0x000fe20000000000 */
[----:B---3--:R-:W0:-:S15]  /*62c0*/  @P1 LDC R152, c[0x0][0x44c] ;  /* 0x00011300ff981b82 */ /* 0x008e1e0000000800 */
[----:B------:R-:W-:-:S04]  /*62d0*/  NOP ;  /* 0x0000000000007918 */ /* 0x000fc80000000000 */
[----:B------:R-:W-:Y:S01]  /*62e0*/  HGMMA.64x256x16.F32 R24, R156, gdesc[UR4].tnspB, R24, gsb0 ;  /* 0x43e000049c187df0 */ /* 0x000fe20008000818 */
[----:B------:R-:W-:Y:S01]  /*62f0*/  R2UR UR6, R219 ;  /* 0x00000000db0672ca */ /* 0x000fe200000e0000 */
[----:B------:R-:W-:Y:S01]  /*6300*/  UMOV UR7, 0x40000040 ;  /* 0x4000004000077882 */ /* 0x000fe20000000000 */
[----:B------:R-:W1:Y:S01]  /*6310*/  @P1 LDC R154, c[0x0][0x450] ;  /* 0x00011400ff9a1b82 */ /* 0x000e620000000800 */
[----:B0-----:R-:W-:-:S05]  /*6320*/  @P1 IMAD.HI.U32 R9, R152, UR38, RZ ;  /* 0x0000002698091c27 */ /* 0x001fca000f8e00ff */
[----:B-1----:R-:W-:-:S04]  /*6330*/  @P1 SHF.R.U32.HI R6, RZ, R154, R9 ;  /* 0x0000009aff061219 */ /* 0x002fc80000011609 */
[----:B------:R-:W-:-:S04]  /*6340*/  IADD3 R6, R6, R188, -R187 ;  /* 0x000000bc06067210 */ /* 0x000fc80007ffe8bb */
[----:B------:R-:W-:-:S04]  /*6350*/  SHF.R.S32.HI R9, RZ, 0x1f, R6 ;  /* 0x0000001fff097819 */ /* 0x000fc80000011406 */
[----:B------:R-:W-:Y:S01]  /*6360*/  LEA.HI R9, R9, R6, RZ, 0x6 ;  /* 0x0000000609097211 */ /* 0x000fe200078f30ff */
[----:B------:R-:W-:-:S03]  /*6370*/  FADD.FTZ R6, R218, R215 ;  /* 0x000000d7da067221 */ /* 0x000fc60000010000 */
[----:B------:R-:W-:-:S04]  /*6380*/  SHF.R.S32.HI R9, RZ, 0x6, R9 ;  /* 0x00000006ff097819 */ /* 0x000fc80000011409 */
[----:B------:R-:W-:-:S13]  /*6390*/  R2UR UR29, R9 ;  /* 0x00000000091d72ca */ /* 0x000fda00000e0000 */
[----:B------:R-:W-:-:S04]  /*63a0*/  UISETP.LT.AND UP0, UPT, URZ, UR29, UPT ;  /* 0x0000001d3f00728c */ /* 0x000fc8000bf01270 */
[----:B------:R-:W-:-:S04]  /*63b0*/  USEL UR29, URZ, UR29, !UP0 ;  /* 0x0000001d3f1d7287 */ /* 0x000fc8000c000000 */
[----:B------:R-:W-:-:S06]  /*63c0*/  UISETP.GE.AND UP0, UPT, UR30, UR29, UPT ;  /* 0x0000001d1e00728c */ /* 0x000fcc000bf06270 */
[----:B------:R-:W-:Y:S01]  /*63d0*/  PLOP3.LUT P3, PT, PT, PT, UP0, 0x80, 0x0 ;  /* 0x000000000000781c */ /* 0x000fe20003f6f008 */
        /* <DEDUP_REMOVED lines=19> */
[----:B0-----:R-:W-:-:S04]  /*6510*/  FADD.FTZ R5, R173, R172 ;  /* 0x000000acad057221 */ /* 0x001fc80000010000 */
[----:B------:R-:W-:Y:S01]  /*6520*/  FADD.FTZ R5, R174, R5 ;  /* 0x00000005ae057221 */ /* 0x000fe20000010000 */
[----:B--2---:R-:W-:Y:S06]  /*6530*/  @!P3 BRA `(.L_x_5172) ;  /* 0x000000300088b947 */ /* 0x004fec0003800000 */
[----:B------:R-:W-:Y:S01]  /*6540*/  IMAD.MOV.U32 R10, RZ, RZ, R8 ;  /* 0x000000ffff0a7224 */ /* 0x000fe200078e0008 */
[----:B------:R-:W-:Y:S01]  /*6550*/  ULDC UR28, c[0x0][0xa80] ;  /* 0x0002a000001c7ab9 */ /* 0x000fe20000000800 */
[----:B------:R-:W-:Y:S02]  /*6560*/  IMAD.MOV.U32 R11, RZ, RZ, R7 ;  /* 0x000000ffff0b7224 */ /* 0x000fe400078e0007 */
[----:B------:R-:W-:-:S07]  /*6570*/  IMAD.MOV.U32 R13, RZ, RZ, R2 ;  /* 0x000000ffff0d7224 */ /* 0x000fce00078e0002 */
.L_x_5181:
[----:B------:R-:W-:-:S05]  /*6580*/  VIADD R2, R13, 0x1 ;  /* 0x000000010d027836 */ /* 0x000fca0000000000 */
[----:B------:R-:W-:-:S04]  /*6590*/  ISETP.NE.AND P3, PT, R2, 0x2, PT ;  /* 0x000000020200780c */ /* 0x000fc80003f65270 */
[----:B------:R-:W-:Y:S02]  /*65a0*/  SEL R7, RZ, 0x1, P3 ;  /* 0x00000001ff077807 */ /* 0x000fe40001800000 */
[----:B------:R-:W-:Y:S02]  /*65b0*/  SEL R2, R2, RZ, P3 ;  /* 0x000000ff02027207 */ /* 0x000fe40001800000 */
[----:B------:R-:W-:Y:S01]  /*65c0*/  LOP3.LUT R16, R16, R7, RZ, 0x3c, !PT ;  /* 0x0000000710107212 */ /* 0x000fe200078e3cff */
[----:B0-----:R-:W-:Y:S06]  /*65d0*/  @!P0 BRA `(.L_x_5173) ;  /* 0x0000000000048947 */ /* 0x001fec0003800000 */
[----:B------:R-:W-:Y:S01]  /*65e0*/  BPT.TRAP 0x1 ;  /* 0x000000040000795c */ /* 0x000fe20000300000 */
.L_x_5173:
[----:B------:R-:W-:Y:S01]  /*65f0*/  IMAD R9, R2, 0x8, R17 ;  /* 0x0000000802097824 */ /* 0x000fe200078e0211 */
[----:B------:R-:W-:-:S04]  /*6600*/  SHF.L.U32 R8, R16, 0x1f, RZ ;  /* 0x0000001f10087819 */ /* 0x000fc800000006ff */
[----:B------:R0:W1:Y:S01]  /*6610*/  SYNCS.PHASECHK.TRANS64.TRYWAIT P3, [R9+URZ+0x38830], R8 ;  /* 0x03883008090075a7 */ /* 0x000062000806017f */
[----:B------:R-:W-:Y:S05]  /*6620*/  @!P0 BRA `(.L_x_5174) ;  /* 0x0000000000048947 */ /* 0x000fea0003800000 */
[----:B------:R-:W-:Y:S01]  /*6630*/  BPT.TRAP 0x1 ;  /* 0x000000040000795c */ /* 0x000fe20000300000 */
.L_x_5174:
[----:B------:R-:W-:Y:S01]  /*6640*/  IMAD R7, R2, 0x200, R0 ;  /* 0x0000020002077824 */ /* 0x000fe200078e0200 */
[----:B-1----:R-:W-:Y:S06]  /*6650*/  @P3 BRA `(.L_x_5175) ;  /* 0x0000000000083947 */ /* 0x002fec0003800000 */
[----:B------:R-:W1:Y:S02]  /*6660*/  SYNCS.PHASECHK.TRANS64.TRYWAIT P3, [R9+URZ+0x38830], R8 ;  /* 0x03883008090075a7 */ /* 0x000e64000806017f */
[----:B-1----:R-:W-:Y:S05]  /*6670*/  @!P3 BRA `(.L_x_5176) ;  /* 0x0000011c0014b947 */ /* 0x002fea0003800000 */
.L_x_5175:
        /* <DEDUP_REMOVED lines=22> */
.L_x_5177:
[----:B------:R2:W3:Y:S01]  /*67e0*/  SYNCS.PHASECHK.TRANS64.TRYWAIT P3, [R9+URZ+0x38850], R8 ;  /* 0x03885008090075a7 */ /* 0x0004e2000806017f */
[----:B------:R-:W-:Y:S05]  /*67f0*/  @!P0 BRA `(.L_x_5178) ;  /* 0x0000000000048947 */ /* 0x000fea0003800000 */
[----:B------:R-:W-:Y:S01]  /*6800*/  BPT.TRAP 0x1 ;  /* 0x000000040000795c */ /* 0x000fe20000300000 */
.L_x_5178:
[----:B---3--:R-:W-:Y:S05]  /*6810*/  @P3 BRA `(.L_x_5179) ;  /* 0x0000000000083947 */ /* 0x008fea0003800000 */
[----:B------:R-:W3:Y:S02]  /*6820*/  SYNCS.PHASECHK.TRANS64.TRYWAIT P3, [R9+URZ+0x38850], R8 ;  /* 0x03885008090075a7 */ /* 0x000ee4000806017f */
[----:B---3--:R-:W-:Y:S05]  /*6830*/  @!P3 BRA `(.L_x_5180) ;  /* 0x0000011800b8b947 */ /* 0x008fea0003800000 */
.L_x_5179:
        /* <DEDUP_REMOVED lines=13> */
[----:B------:R-:W-:Y:S01]  /*6910*/  UMOV UR6, 0xffffffc0 ;  /* 0xffffffc000067882 */ /* 0x000fe20000000000 */
[----:B------:R-:W-:Y:S01]  /*6920*/  VIADD R21, R4, 0x800 ;  /* 0x0000080004157836 */ /* 0x000fe20000000000 */
[----:B------:R-:W-:Y:S01]  /*6930*/  UIMAD UR6, UR30, UR6, 0x1 ;  /* 0x000000011e0674a4 */ /* 0x000fe2000f8e0206 */
[----:B------:R-:W-:Y:S01]  /*6940*/  VIADD R15, R7, 0x800 ;  /* 0x00000800070f7836 */ /* 0x000fe20000000000 */
[----:B------:R-:W-:Y:S01]  /*6950*/  UMOV UR7, 0x40000040 ;  /* 0x4000004000077882 */ /* 0x000fe20000000000 */
[----:B------:R-:W-:Y:S01]  /*6960*/  HGMMA.64x64x16.F32 R152, gdesc[UR20], R152, gsb0 ;  /* 0x00e00000149879f0 */ /* 0x000fe20008000898 */
[----:B------:R-:W-:Y:S01]  /*6970*/  IMAD R223, R2, 0x1000, R19 ;  /* 0x0000100002df7824 */ /* 0x000fe200078e0213 */
[----:B------:R-:W-:-:S02]  /*6980*/  UISETP.GT.AND UP0, UPT, UR30, UR29, UPT ;  /* 0x0000001d1e00728c */ /* 0x000fc4000bf04270 */
[----:B------:R-:W-:Y:S01]  /*6990*/  UIADD3 UR30, UR30, -0x1, URZ ;  /* 0xffffffff1e1e7890 */ /* 0x000fe2000fffe03f */
        /* <DEDUP_REMOVED lines=297> */
[----:B------:R-:W-:Y:S02]  /*7c30*/  IADD3 R7, R8, R15, R7 ;  /* 0x0000000f08077210 */ /* 0x000fe40007ffe007 */
[----:B------:R-:W0:Y:S08]  /*7c40*/  @P1 LDC R8, c[0x0][0x44c] ;  /* 0x00011300ff081b82 */ /* 0x000e300000000800 */
[----:B------:R-:W1:Y:S01]  /*7c50*/  @P1 LDC R15, c[0x0][0x450] ;  /* 0x00011400ff0f1b82 */ /* 0x000e620000000800 */
[----:B------:R-:W-:-:S02]  /*7c60*/  WARPGROUP.DEPBAR.LE gsb0, 0x0 ;  /* 0x00008000000079c5 */ /* 0x000fc40000010000 */
[----:B------:R-:W-:-:S06]  /*7c70*/  WARPGROUP.ARRIVE ;  /* 0x00000000000079c5 */ /* 0x000fcc0000000000 */
[----:B------:R-:W-:Y:S01]  /*7c80*/  HGMMA.64x64x16.F32 R152, gdesc[UR24], R152, gsb0 ;  /* 0x00e00000189879f0 */ /* 0x000fe20008000898 */
[----:B------:R-:W-:Y:S01]  /*7c90*/  R2UR UR24, R12 ;  /* 0x000000000c1872ca */ /* 0x000fe200000e0000 */
[----:B------:R-:W-:Y:S01]  /*7ca0*/  UMOV UR25, 0x40000040 ;  /* 0x4000004000197882 */ /* 0x000fe20000000000 */
[----:B------:R-:W-:Y:S01]  /*7cb0*/  R2UR UR26, R7 ;  /* 0x00000000071a72ca */ /* 0x000fe200000e0000 */
[----:B------:R-:W-:Y:S01]  /*7cc0*/  UMOV UR27, 0x40000040 ;  /* 0x40000040001b7882 */ /* 0x000fe20000000000 */
[----:B------:R-:W-:Y:S01]  /*7cd0*/  VIADD R7, R191, UR38 ;  /* 0x00000026bf077c36 */ /* 0x000fe20008000000 */
[----:B------:R-:W-:Y:S02]  /*7ce0*/  IADD3 R12, R188, UR6, -R18 ;  /* 0x00000006bc0c7c10 */ /* 0x000fe4000fffe812 */
[----:B------:R-:W-:Y:S01]  /*7cf0*/  R2UR UR6, R223 ;  /* 0x00000000df0672ca */ /* 0x000fe200000e0000 */
[----:B0-----:R-:W-:-:S04]  /*7d00*/  @P1 IMAD.HI.U32 R8, R7, R8, RZ ;  /* 0x0000000807081227 */ /* 0x001fc800078e00ff */
[----:B------:R-:W-:Y:S01]  /*7d10*/  IMAD.IADD R12, R12, 0x1, -R187 ;  /* 0x000000010c0c7824 */ /* 0x000fe200078e0abb */
[----:B-1----:R-:W-:-:S05]  /*7d20*/  @P1 SHF.R.U32.HI R7, RZ, R15, R8 ;  /* 0x0000000fff071219 */ /* 0x002fca0000011608 */
[----:B------:R-:W0:Y:S04]  /*7d30*/  SHFL.IDX PT, R15, R7, RZ, 0x1c1f ;  /* 0x001c1fff070f7589 */ /* 0x000e2800000e0000 */
[----:B------:R-:W1:Y:S01]  /*7d40*/  SHFL.IDX PT, R7, R7, 0x1, 0x1c1f ;  /* 0x003c1f0007077f89 */ /* 0x000e6200000e0000 */
[----:B0-----:R-:W-:-:S05]  /*7d50*/  IMAD.IADD R15, R12, 0x1, R15 ;  /* 0x000000010c0f7824 */ /* 0x001fca00078e020f */
        /* <DEDUP_REMOVED lines=50> */
[----:B------:R-:W-:-:S04]  /*8080*/  FMNMX.FTZ R14, R180, R15, !PT ;  /* 0x0000000fb40e7209 */ /* 0x000fc80007810000 */
[----:B------:R-:W-:Y:S01]  /*8090*/  FMNMX.FTZ R20, R181, R14, !PT ;  /* 0x0000000eb5147209 */ /* 0x000fe20007810000 */
[----:B-1----:R-:W-:-:S04]  /*80a0*/  IMAD.IADD R14, R12, 0x1, R7 ;  /* 0x000000010c0e7824 */ /* 0x002fc800078e0207 */
[----:B------:R-:W0:Y:S01]  /*80b0*/  SHFL.BFLY PT, R15, R20, 0x2, 0x1f ;  /* 0x0c401f00140f7f89 */ /* 0x000e2200000e0000 */
[C---:B------:R-:W-:Y:S02]  /*80c0*/  ISETP.GT.AND P3, PT, R14.reuse, RZ, PT ;  /* 0x000000ff0e00720c */ /* 0x040fe40003f64270 */
[C---:B------:R-:W-:Y:S02]  /*80d0*/  ISETP.GT.AND P4, PT, R14.reuse, 0x1, PT ;  /* 0x000000010e00780c */ /* 0x040fe40003f84270 */
[C---:B------:R-:W-:Y:S02]  /*80e0*/  ISETP.GT.AND P5, PT, R14.reuse, 0x28, PT ;  /* 0x000000280e00780c */ /* 0x040fe40003fa4270 */
[----:B------:R-:W-:Y:S02]  /*80f0*/  FSEL R155, R155, -INF , P4 ;  /* 0xff8000009b9b7808 */ /* 0x000fe40002000000 */
[----:B------:R-:W-:Y:S02]  /*8100*/  ISETP.GT.AND P4, PT, R14, 0x9, PT ;  /* 0x000000090e00780c */ /* 0x000fe40003f84270 */
[----:B------:R-:W-:-:S02]  /*8110*/  FSEL R174, R174, -INF , P5 ;  /* 0xff800000aeae7808 */ /* 0x000fc40002800000 */
[----:B------:R-:W-:Y:S02]  /*8120*/  FSEL R159, R159, -INF , P4 ;  /* 0xff8000009f9f7808 */ /* 0x000fe40002000000 */
[C---:B------:R-:W-:Y:S02]  /*8130*/  ISETP.GT.AND P4, PT, R14.reuse, 0x11, PT ;  /* 0x000000110e00780c */ /* 0x040fe40003f84270 */
[C---:B------:R-:W-:Y:S02]  /*8140*/  ISETP.GT.AND P5, PT, R14.reuse, 0x30, PT ;  /* 0x000000300e00780c */ /* 0x040fe40003fa4270 */
[----:B------:R-:W-:Y:S02]  /*8150*/  FSEL R163, R163, -INF , P4 ;  /* 0xff800000a3a37808 */ /* 0x000fe40002000000 */
[----:B------:R-:W-:Y:S02]  /*8160*/  ISETP.GT.AND P4, PT, R14, 0x19, PT ;  /* 0x000000190e00780c */ /* 0x000fe40003f84270 */
[----:B------:R-:W-:-:S02]  /*8170*/  FSEL R178, R178, -INF , P5 ;  /* 0xff800000b2b27808 */ /* 0x000fc40002800000 */
[----:B0-----:R-:W-:Y:S02]  /*8180*/  FMNMX.FTZ R152, R20, R15, !PT ;  /* 0x0000000f14987209 */ /* 0x001fe40007810000 */
[----:B------:R-:W-:Y:S02]  /*8190*/  FSEL R15, R154, -INF , P3 ;  /* 0xff8000009a0f7808 */ /* 0x000fe40001800000 */
[----:B------:R-:W-:Y:S01]  /*81a0*/  ISETP.GT.AND P3, PT, R14, 0x8, PT ;  /* 0x000000080e00780c */ /* 0x000fe20003f64270 */
[----:B------:R-:W0:Y:S01]  /*81b0*/  SHFL.BFLY PT, R211, R152, 0x1, 0x1f ;  /* 0x0c201f0098d37f89 */ /* 0x000e2200000e0000 */
        /* <DEDUP_REMOVED lines=19> */
[----:B------:R-:W-:Y:S02]  /*82f0*/  FSEL R154, R171, -INF , P4 ;  /* 0xff800000ab9a7808 */ /* 0x000fe40002000000 */
[----:B------:R-:W-:Y:S02]  /*8300*/  FMNMX.FTZ R21, R152, R21, !PT ;  /* 0x0000001598157209 */ /* 0x000fe40007810000 */
[----:B------:R-:W-:-:S02]  /*8310*/  ISETP.GT.AND P3, PT, R14, 0x29, PT ;  /* 0x000000290e00780c */ /* 0x000fc40003f64270 */
[----:B------:R-:W-:Y:S02]  /*8320*/  FMNMX.FTZ R21, R154, R21, !PT ;  /* 0x000000159a157209 */ /* 0x000fe40007810000 */
[----:B------:R-:W-:Y:S02]  /*8330*/  FSEL R211, R175, -INF , P3 ;  /* 0xff800000afd37808 */ /* 0x000fe40001800000 */
[----:B------:R-:W-:Y:S02]  /*8340*/  FMNMX.FTZ R12, R174, R21, !PT ;  /* 0x00000015ae0c7209 */ /* 0x000fe40007810000 */
[----:B------:R-:W-:Y:S02]  /*8350*/  FSETP.NEU.FTZ.AND P4, PT, R7, -INF , PT ;  /* 0xff8000000700780b */ /* 0x000fe40003f9d000 */
[----:B------:R-:W-:Y:S02]  /*8360*/  ISETP.GT.AND P3, PT, R14, 0x31, PT ;  /* 0x000000310e00780c */ /* 0x000fe40003f64270 */
[----:B------:R-:W-:-:S02]  /*8370*/  FMNMX.FTZ R21, R211, R12, !PT ;  /* 0x0000000cd3157209 */ /* 0x000fc40007810000 */
        /* <DEDUP_REMOVED lines=9> */
[----:B------:R-:W-:Y:S01]  /*8410*/  IMAD.MOV R157, RZ, RZ, -R184 ;  /* 0x000000ffff9d7224 */ /* 0x000fe200078e0ab8 */
[----:B------:R-:W-:Y:S01]  /*8420*/  FMNMX.FTZ R153, R212, R21, !PT ;  /* 0x00000015d4997209 */ /* 0x000fe20007810000 */
[----:B------:R0:W-:Y:S01]  /*8430*/  MUFU.EX2 R12, R20 ;  /* 0x00000014000c7308 */ /* 0x0001e20000000800 */
[----:B------:R-:W-:Y:S01]  /*8440*/  FSEL R183, R183, -INF , P3 ;  /* 0xff800000b7b77808 */ /* 0x000fe20001800000 */
[--C-:B------:R-:W-:Y:S01]  /*8450*/  FFMA.FTZ R14, R156, UR28, -R213.reuse ;  /* 0x0000001c9c0e7c23 */ /* 0x100fe200080108d5 */
[----:B------:R-:W-:Y:S01]  /*8460*/  FMNMX.FTZ R8, R182, R153, !PT ;  /* 0x00000099b6087209 */ /* 0x000fe20007810000 */
[--C-:B------:R-:W-:Y:S01]  /*8470*/  FFMA.FTZ R175, R161, UR28, -R213.reuse ;  /* 0x0000001ca1af7c23 */ /* 0x100fe200080108d5 */
[--C-:B------:R-:W-:Y:S01]  /*8480*/  FFMA.FTZ R179, R165, UR28, -R213.reuse ;  /* 0x0000001ca5b37c23 */ /* 0x100fe200080108d5 */
[--C-:B------:R-:W-:Y:S01]  /*8490*/  FFMA.FTZ R168, R168, UR28, -R213.reuse ;  /* 0x0000001ca8a87c23 */ /* 0x100fe200080108d5 */
[----:B------:R-:W-:Y:S01]  /*84a0*/  FMNMX.FTZ R8, R183, R8, !PT ;  /* 0x00000008b7087209 */ /* 0x000fe20007810000 */
[----:B------:R1:W-:Y:S01]  /*84b0*/  MUFU.EX2 R21, R170 ;  /* 0x000000aa00157308 */ /* 0x0003e20000000800 */
[--C-:B0-----:R-:W-:Y:S01]  /*84c0*/  FFMA.FTZ R20, R160, UR28, -R213.reuse ;  /* 0x0000001ca0147c23 */ /* 0x101fe200080108d5 */
[--C-:B------:R-:W-:Y:S01]  /*84d0*/  FFMA.FTZ R169, R169, UR28, -R213.reuse ;  /* 0x0000001ca9a97c23 */ /* 0x100fe200080108d5 */
[--C-:B------:R-:W-:Y:S01]  /*84e0*/  FFMA.FTZ R172, R172, UR28, -R213.reuse ;  /* 0x0000001cacac7c23 */ /* 0x100fe200080108d5 */
[----:B------:R-:W0:Y:S01]  /*84f0*/  SHFL.BFLY PT, R153, R8, 0x2, 0x1f ;  /* 0x0c401f0008997f89 */ /* 0x000e2200000e0000 */
[--C-:B------:R-:W-:Y:S01]  /*8500*/  FFMA.FTZ R173, R173, UR28, -R213.reuse ;  /* 0x0000001cadad7c23 */ /* 0x100fe200080108d5 */
[--C-:B------:R-:W-:Y:S01]  /*8510*/  FFMA.FTZ R176, R176, UR28, -R213.reuse ;  /* 0x0000001cb0b07c23 */ /* 0x100fe200080108d5 */
[--C-:B------:R-:W-:Y:S01]  /*8520*/  FFMA.FTZ R177, R177, UR28, -R213.reuse ;  /* 0x0000001cb1b17c23 */ /* 0x100fe200080108d5 */
[--C-:B------:R-:W-:Y:S01]  /*8530*/  FFMA.FTZ R180, R180, UR28, -R213.reuse ;  /* 0x0000001cb4b47c23 */ /* 0x100fe200080108d5 */
[--C-:B-1----:R-:W-:Y:S01]  /*8540*/  FFMA.FTZ R170, R164, UR28, -R213.reuse ;  /* 0x0000001ca4aa7c23 */ /* 0x102fe200080108d5 */
[----:B------:R-:W-:Y:S01]  /*8550*/  FFMA.FTZ R181, R181, UR28, -R213 ;  /* 0x0000001cb5b57c23 */ /* 0x000fe200080108d5 */
[----:B------:R-:W-:Y:S08]  /*8560*/  MUFU.EX2 R14, R14 ;  /* 0x0000000e000e7308 */ /* 0x000ff00000000800 */
[----:B------:R-:W-:Y:S08]  /*8570*/  MUFU.EX2 R171, R171 ;  /* 0x000000ab00ab7308 */ /* 0x000ff00000000800 */
[----:B------:R-:W-:Y:S01]  /*8580*/  MUFU.EX2 R20, R20 ;  /* 0x0000001400147308 */ /* 0x000fe20000000800 */
[----:B0-----:R-:W-:-:S05]  /*8590*/  FMNMX.FTZ R153, R8, R153, !PT ;  /* 0x0000009908997209 */ /* 0x001fca0007810000 */
[----:B------:R-:W0:Y:S02]  /*85a0*/  SHFL.BFLY PT, R8, R153, 0x1, 0x1f ;  /* 0x0c201f0099087f89 */ /* 0x000e2400000e0000 */
[----:B------:R-:W1:Y:S08]  /*85b0*/  MUFU.EX2 R175, R175 ;  /* 0x000000af00af7308 */ /* 0x000e700000000800 */
[----:B------:R-:W-:Y:S08]  /*85c0*/  MUFU.EX2 R170, R170 ;  /* 0x000000aa00aa7308 */ /* 0x000ff00000000800 */
[----:B------:R-:W2:Y:S01]  /*85d0*/  MUFU.EX2 R179, R179 ;  /* 0x000000b300b37308 */ /* 0x000ea20000000800 */
[----:B-1----:R-:W-:-:S02]  /*85e0*/  F2FP.F16.F32.PACK_AB R156, R175, R20 ;  /* 0x00000014af9c723e */ /* 0x002fc400000000ff */
[----:B0-----:R-:W-:-:S05]  /*85f0*/  FMNMX.FTZ R8, R153, R8, !PT ;  /* 0x0000000899087209 */ /* 0x001fca0007810000 */
[----:B------:R-:W-:Y:S01]  /*8600*/  MUFU.EX2 R168, R168 ;  /* 0x000000a800a87308 */ /* 0x000fe20000000800 */
[C---:B------:R-:W-:Y:S01]  /*8610*/  FSETP.NEU.FTZ.AND P3, PT, R8.reuse, -INF , PT ;  /* 0xff8000000800780b */ /* 0x040fe20003f7d000 */
[----:B------:R-:W-:-:S05]  /*8620*/  FMUL.FTZ R153, R8, UR28 ;  /* 0x0000001c08997c20 */ /* 0x000fca0008410000 */
[----:B------:R-:W-:Y:S01]  /*8630*/  FSEL R153, R153, RZ, P3 ;  /* 0x000000ff99997208 */ /* 0x000fe20001800000 */
[----:B------:R-:W-:Y:S04]  /*8640*/  MUFU.EX2 R169, R169 ;  /* 0x000000a900a97308 */ /* 0x000fe80000000800 */
[--C-:B------:R-:W-:Y:S01]  /*8650*/  FFMA.FTZ R214, R155, UR28, -R153.reuse ;  /* 0x0000001c9bd67c23 */ /* 0x100fe20008010899 */
        /* <DEDUP_REMOVED lines=16> */
[----:B------:R-:W0:Y:S01]  /*8760*/  MUFU.EX2 R221, R221 ;  /* 0x000000dd00dd7308 */ /* 0x000e220000000800 */
[----:B------:R-:W-:Y:S01]  /*8770*/  @!P2 PRMT R152, RZ, 0x654, R152 ;  /* 0x00000654ff98a816 */ /* 0x000fe20000000098 */
[----:B------:R-:W-:Y:S02]  /*8780*/  @!P3 IMAD R154, R13, 0x40, R22 ;  /* 0x000000400d9ab824 */ /* 0x000fe400078e0216 */
[--C-:B------:R-:W-:Y:S01]  /*8790*/  FFMA.FTZ R220, R167, UR28, -R153.reuse ;  /* 0x0000001ca7dc7c23 */ /* 0x100fe20008010899 */
[--C-:B------:R-:W-:Y:S01]  /*87a0*/  FFMA.FTZ R174, R174, UR28, -R153.reuse ;  /* 0x0000001caeae7c23 */ /* 0x100fe20008010899 */
[----:B------:R-:W-:Y:S01]  /*87b0*/  FFMA.FTZ R211, R211, UR28, -R153 ;  /* 0x0000001cd3d37c23 */ /* 0x000fe20008010899 */
[----:B------:R-:W-:-:S02]  /*87c0*/  @!P3 IMAD R160, R154, 0x4, R17 ;  /* 0x000000049aa0b824 */ /* 0x000fc400078e0211 */
[--C-:B------:R-:W-:Y:S01]  /*87d0*/  FFMA.FTZ R13, R182, UR28, -R153.reuse ;  /* 0x0000001cb60d7c23 */ /* 0x100fe20008010899 */
[----:B------:R-:W1:Y:S01]  /*87e0*/  MUFU.EX2 R10, R10 ;  /* 0x0000000a000a7308 */ /* 0x000e620000000800 */
[----:B------:R3:W-:Y:S01]  /*87f0*/  @!P2 SYNCS.ARRIVE.TRANS64.RED.A1T0 RZ, [R152+URZ], RZ ;  /* 0x000000ff98ffa9a7 */ /* 0x0007e2000810043f */
[--C-:B------:R-:W-:Y:S01]  /*8800*/  FFMA.FTZ R178, R178, UR28, -R153.reuse ;  /* 0x0000001cb2b27c23 */ /* 0x100fe20008010899 */
[--C-:B------:R-:W-:Y:S01]  /*8810*/  FFMA.FTZ R182, R183, UR28, -R153.reuse ;  /* 0x0000001cb7b67c23 */ /* 0x100fe20008010899 */
[----:B------:R-:W-:Y:S01]  /*8820*/  FFMA.FTZ R212, R212, UR28, -R153 ;  /* 0x0000001cd4d47c23 */ /* 0x000fe20008010899 */
[----:B------:R-:W-:Y:S01]  /*8830*/  F2FP.F16.F32.PACK_AB R154, R171, R14 ;  /* 0x0000000eab9a723e */ /* 0x000fe200000000ff */
[----:B------:R-:W-:Y:S01]  /*8840*/  VIADD R183, R223, 0x80 ;  /* 0x00000080dfb77836 */ /* 0x000fe20000000000 */
[----:B--2---:R-:W-:Y:S01]  /*8850*/  F2FP.F16.F32.PACK_AB R158, R179, R170 ;  /* 0x000000aab39e723e */ /* 0x004fe200000000ff */
[----:B------:R-:W-:Y:S01]  /*8860*/  MUFU.EX2 R15, R15 ;  /* 0x0000000f000f7308 */ /* 0x000fe20000000800 */
[----:B0-----:R-:W-:Y:S01]  /*8870*/  @!P3 STS [R160+0x38400], R221 ;  /* 0x038400dda000b388 */ /* 0x001fe20000000800 */
[----:B---3--:R-:W-:Y:S01]  /*8880*/  F2FP.F16.F32.PACK_AB R152, R21, R12 ;  /* 0x0000000c1598723e */ /* 0x008fe200000000ff */
[-C--:B------:R-:W-:Y:S01]  /*8890*/  FMUL.FTZ R24, R24, R221.reuse ;  /* 0x000000dd18187220 */ /* 0x080fe20000410000 */
[-C--:B------:R-:W-:Y:S01]  /*88a0*/  FMUL.FTZ R25, R25, R221.reuse ;  /* 0x000000dd19197220 */ /* 0x080fe20000410000 */
[-C--:B------:R-:W-:Y:S01]  /*88b0*/  FMUL.FTZ R28, R28, R221.reuse ;  /* 0x000000dd1c1c7220 */ /* 0x080fe20000410000 */
[-C--:B------:R-:W-:Y:S01]  /*88c0*/  FMUL.FTZ R29, R29, R221.reuse ;  /* 0x000000dd1d1d7220 */ /* 0x080fe20000410000 */
[-C--:B------:R-:W-:Y:S01]  /*88d0*/  FMUL.FTZ R32, R32, R221.reuse ;  /* 0x000000dd20207220 */ /* 0x080fe20000410000 */
[----:B------:R-:W0:Y:S01]  /*88e0*/  MUFU.EX2 R214, R214 ;  /* 0x000000d600d67308 */ /* 0x000e220000000800 */
[----:B-1----:R1:W-:Y:S01]  /*88f0*/  @!P3 STS [R160+0x38420], R10 ;  /* 0x0384200aa000b388 */ /* 0x0023e20000000800 */
        /* <DEDUP_REMOVED lines=9> */
[----:B-1----:R-:W-:Y:S01]  /*8990*/  F2FP.F16.F32.PACK_AB R160, R169, R168 ;  /* 0x000000a8a9a0723e */ /* 0x002fe200000000ff */
        /* <DEDUP_REMOVED lines=138> */
[-C--:B------:R-:W-:Y:S01]  /*9240*/  FMUL.FTZ R150, R150, R10.reuse ;  /* 0x0000000a96967220 */ /* 0x080fe20000410000 */
[----:B------:R-:W-:Y:S01]  /*9250*/  FMUL.FTZ R151, R151, R10 ;  /* 0x0000000a97977220 */ /* 0x000fe20000410000 */
[----:B------:R-:W-:Y:S01]  /*9260*/  MUFU.EX2 R13, R13 ;  /* 0x0000000d000d7308 */ /* 0x000fe20000000800 */
[----:B0-----:R-:W-:Y:S01]  /*9270*/  F2FP.F16.F32.PACK_AB R164, R177, R176 ;  /* 0x000000b0b1a4723e */ /* 0x001fe200000000ff */
[----:B------:R0:W-:Y:S01]  /*9280*/  STSM.16.M88.4 [R185+0x36400], R152 ;  /* 0x03640098b9007844 */ /* 0x0001e20000000200 */
[----:B-1----:R-:W-:Y:S01]  /*9290*/  F2FP.F16.F32.PACK_AB R166, R181, R180 ;  /* 0x000000b4b5a6723e */ /* 0x002fe200000000ff */
[----:B------:R-:W-:Y:S01]  /*92a0*/  FFMA.FTZ R15, R10, R6, R15 ;  /* 0x000000060a0f7223 */ /* 0x000fe2000001000f */
[----:B------:R-:W-:Y:S01]  /*92b0*/  FFMA.FTZ R12, R221, R5, R12 ;  /* 0x00000005dd0c7223 */ /* 0x000fe2000001000c */
[----:B------:R0:W-:Y:S01]  /*92c0*/  STSM.16.M88.4 [R186], R156 ;  /* 0x0000009cba007844 */ /* 0x0001e20000000200 */
[----:B------:R-:W-:Y:S01]  /*92d0*/  PLOP3.LUT P3, PT, PT, PT, UP0, 0x80, 0x0 ;  /* 0x000000000000781c */ /* 0x000fe20003f6f008 */
[----:B------:R-:W1:Y:S01]  /*92e0*/  MUFU.EX2 R182, R182 ;  /* 0x000000b600b67308 */ /* 0x000e620000000800 */
[----:B--2---:R-:W-:Y:S01]  /*92f0*/  F2FP.F16.F32.PACK_AB R165, R178, R11 ;  /* 0x0000000bb2a5723e */ /* 0x004fe200000000ff */
[----:B------:R0:W-:Y:S01]  /*9300*/  STSM.16.M88.4 [R190], R160 ;  /* 0x000000a0be007844 */ /* 0x0001e20000000200 */
[----:B------:R-:W-:Y:S01]  /*9310*/  FADD.FTZ R214, R214, R15 ;  /* 0x0000000fd6d67221 */ /* 0x000fe20000010000 */
[----:B------:R-:W-:Y:S01]  /*9320*/  FADD.FTZ R21, R21, R12 ;  /* 0x0000000c15157221 */ /* 0x000fe20000010000 */
[----:B------:R-:W-:-:S02]  /*9330*/  @!P2 VIADD R9, R9, 0x38860 ;  /* 0x000388600909a836 */ /* 0x000fc40000000000 */
[----:B------:R-:W-:Y:S01]  /*9340*/  FADD.FTZ R213, R213, R214 ;  /* 0x000000d6d5d57221 */ /* 0x000fe20000010000 */
[----:B------:R-:W-:Y:S01]  /*9350*/  FADD.FTZ R14, R14, R21 ;  /* 0x000000150e0e7221 */ /* 0x000fe20000010000 */
[----:B------:R-:W-:Y:S01]  /*9360*/  IMAD.MOV.U32 R10, RZ, RZ, R8 ;  /* 0x000000ffff0a7224 */ /* 0x000fe200078e0008 */
[----:B------:R-:W-:Y:S01]  /*9370*/  @!P2 PRMT R9, RZ, 0x654, R9 ;  /* 0x00000654ff09a816 */ /* 0x000fe20000000009 */
        /* <DEDUP_REMOVED lines=29> */
[----:B------:R-:W-:Y:S02]  /*9550*/  IMAD.MOV.U32 R11, RZ, RZ, R7 ;  /* 0x000000ffff0b7224 */ /* 0x000fe400078e0007 */
[----:B------:R-:W-:Y:S01]  /*9560*/  FADD.FTZ R177, R177, R176 ;  /* 0x000000b0b1b17221 */ /* 0x000fe20000010000 */
[----:B------:R-:W-:-:S03]  /*9570*/  FADD.FTZ R13, R13, R178 ;  /* 0x000000b20d0d7221 */ /* 0x000fc60000010000 */
[----:B------:R-:W-:Y:S01]  /*9580*/  FADD.FTZ R180, R180, R177 ;  /* 0x000000b1b4b47221 */ /* 0x000fe20000010000 */
[----:B------:R-:W-:Y:S01]  /*9590*/  FADD.FTZ R6, R182, R13 ;  /* 0x0000000db6067221 */ /* 0x000fe20000010000 */
[----:B------:R-:W-:Y:S02]  /*95a0*/  IMAD.MOV.U32 R13, RZ, RZ, R2 ;  /* 0x000000ffff0d7224 */ /* 0x000fe400078e0002 */
        /* <DEDUP_REMOVED lines=27> */
.L_x_5172:
[----:B------:R-:W-:-:S13]  /*9760*/  ISETP.LE.AND P1, PT, RZ, UR30, PT ;  /* 0x0000001eff007c0c */ /* 0x000fda000bf23270 */
[----:B------:R-:W-:Y:S05]  /*9770*/  @!P1 BRA `(.L_x_5182) ;  /* 0x0000002c003c9947 */ /* 0x000fea0003800000 */
[----:B------:R-:W-:Y:S01]  /*9780*/  IMAD.MOV.U32 R211, RZ, RZ, R8 ;  /* 0x000000ffffd37224 */ /* 0x000fe200078e0008 */
[----:B------:R-:W-:Y:S01]  /*9790*/  ULDC UR28, c[0x0][0xa80] ;  /* 0x0002a000001c7ab9 */ /* 0x000fe20000000800 */
[----:B------:R-:W-:Y:S02]  /*97a0*/  IMAD.MOV.U32 R10, RZ, RZ, R7 ;  /* 0x000000ffff0a7224 */ /* 0x000fe400078e0007 */
[----:B------:R-:W-:-:S07]  /*97b0*/  IMAD.MOV.U32 R187, RZ, RZ, R2 ;  /* 0x000000ffffbb7224 */ /* 0x000fce00078e0002 */
.L_x_5191:
[----:B------:R-:W-:-:S05]  /*97c0*/  VIADD R2, R187, 0x1 ;  /* 0x00000001bb027836 */ /* 0x000fca0000000000 */
[----:B------:R-:W-:-:S04]  /*97d0*/  ISETP.NE.AND P1, PT, R2, 0x2, PT ;  /* 0x000000020200780c */ /* 0x000fc80003f25270 */
[----:B------:R-:W-:Y:S02]  /*97e0*/  SEL R7, RZ, 0x1, P1 ;  /* 0x00000001ff077807 */ /* 0x000fe40000800000 */
[----:B------:R-:W-:Y:S02]  /*97f0*/  SEL R2, R2, RZ, P1 ;  /* 0x000000ff02027207 */ /* 0x000fe40000800000 */
[----:B------:R-:W-:Y:S01]  /*9800*/  LOP3.LUT R16, R16, R7, RZ, 0x3c, !PT ;  /* 0x0000000710107212 */ /* 0x000fe200078e3cff */
[----:B--2---:R-:W-:Y:S06]  /*9810*/  @!P0 BRA `(.L_x_5183) ;  /* 0x0000000000048947 */ /* 0x004fec0003800000 */
[----:B------:R-:W-:Y:S01]  /*9820*/  BPT.TRAP 0x1 ;  /* 0x000000040000795c */ /* 0x000fe20000300000 */
.L_x_5183:
[----:B0-----:R-:W-:Y:S01]  /*9830*/  IMAD R9, R2, 0x8, R17 ;  /* 0x0000000802097824 */ /* 0x001fe200078e0211 */
[----:B------:R-:W-:-:S04]  /*9840*/  SHF.L.U32 R8, R16, 0x1f, RZ ;  /* 0x0000001f10087819 */ /* 0x000fc800000006ff */
[----:B------:R0:W1:Y:S01]  /*9850*/  SYNCS.PHASECHK.TRANS64.TRYWAIT P1, [R9+URZ+0x38830], R8 ;  /* 0x03883008090075a7 */ /* 0x000062000802017f */
[----:B------:R-:W-:Y:S05]  /*9860*/  @!P0 BRA `(.L_x_5184) ;  /* 0x0000000000048947 */ /* 0x000fea0003800000 */
[----:B------:R-:W-:Y:S01]  /*9870*/  BPT.TRAP 0x1 ;  /* 0x000000040000795c */ /* 0x000fe20000300000 */
.L_x_5184:
[----:B------:R-:W-:Y:S01]  /*9880*/  IMAD R7, R2, 0x200, R0 ;  /* 0x0000020002077824 */ /* 0x000fe200078e0200 */
[----:B-1----:R-:W-:Y:S06]  /*9890*/  @P1 BRA `(.L_x_5185) ;  /* 0x0000000000081947 */ /* 0x002fec0003800000 */
[----:B------:R-:W1:Y:S02]  /*98a0*/  SYNCS.PHASECHK.TRANS64.TRYWAIT P1, [R9+URZ+0x38830], R8 ;  /* 0x03883008090075a7 */ /* 0x000e64000802017f */
[----:B-1----:R-:W-:Y:S05]  /*98b0*/  @!P1 BRA `(.L_x_5186) ;  /* 0x000000e800ac9947 */ /* 0x002fea0003800000 */
.L_x_5185:
        /* <DEDUP_REMOVED lines=22> */
.L_x_5187:
[----:B------:R2:W3:Y:S01]  /*9a20*/  SYNCS.PHASECHK.TRANS64.TRYWAIT P1, [R9+URZ+0x38850], R8 ;  /* 0x03885008090075a7 */ /* 0x0004e2000802017f */
[----:B------:R-:W-:Y:S05]  /*9a30*/  @!P0 BRA `(.L_x_5188) ;  /* 0x0000000000048947 */ /* 0x000fea0003800000 */
[----:B------:R-:W-:Y:S01]  /*9a40*/  BPT.TRAP 0x1 ;  /* 0x000000040000795c */ /* 0x000fe20000300000 */
.L_x_5188:
[----:B---3--:R-:W-:Y:S05]  /*9a50*/  @P1 BRA `(.L_x_5189) ;  /* 0x0000000000081947 */ /* 0x008fea0003800000 */
[----:B------:R-:W3:Y:S02]  /*9a60*/  SYNCS.PHASECHK.TRANS64.TRYWAIT P1, [R9+URZ+0x38850], R8 ;  /* 0x03885008090075a7 */ /* 0x000ee4000802017f */
[----:B---3--:R-:W-:Y:S05]  /*9a70*/  @!P1 BRA `(.L_x_5190) ;  /* 0x000000e800509947 */ /* 0x008fea0003800000 */
.L_x_5189:
        /* <DEDUP_REMOVED lines=12> */
[----:B------:R-:W-:Y:S01]  /*9b40*/  VIADD R8, R7, 0x4 ;  /* 0x0000000407087836 */ /* 0x000fe20000000000 */
[----:B------:R-:W-:Y:S01]  /*9b50*/  UMOV UR7, 0x40000040 ;  /* 0x4000004000077882 */ /* 0x000fe20000000000 */
[----:B------:R-:W-:-:S02]  /*9b60*/  VIADD R15, R4, 0x800 ;  /* 0x00000800040f7836 */ /* 0x000fc40000000000 */
[----:B------:R-:W-:Y:S02]  /*9b70*/  VIADD R13, R7, 0x800 ;  /* 0x00000800070d7836 */ /* 0x000fe40000000000 */
        /* <DEDUP_REMOVED lines=655> */
.L_x_5182:
[----:B------:R-:W1:Y:S01]  /*c470*/  SHFL.BFLY PT, R0, R5, 0x2, 0x1f ;  /* 0x0c401f0005007f89 */ /* 0x000e6200000e0000 */
[----:B0-2---:R-:W-:Y:S01]  /*c480*/  IMAD.MOV R9, RZ, RZ, -R184 ;  /* 0x000000ffff097224 */ /* 0x005fe200078e0ab8 */
[----:B------:R-:W-:Y:S02]  /*c490*/  UIADD3 UR37, UR37, 0x1, URZ ;  /* 0x0000000125257890 */ /* 0x000fe4000fffe03f */
[----:B------:R-:W0:Y:S01]  /*c4a0*/  SHFL.BFLY PT, R3, R6, 0x2, 0x1f ;  /* 0x0c401f0006037f89 */ /* 0x000e2200000e0000 */
[----:B------:R-:W-:Y:S08]  /*c4b0*/  BAR.ARV 0x8, 0x100 ;  /* 0x0204000000007b1d */ /* 0x000ff00000002000 */
[----:B------:R-:W-:Y:S01]  /*c4c0*/  BAR.SYNC.DEFER_BLOCKING 0xf, 0x100 ;  /* 0x03c4000000007b1d */ /* 0x000fe20000010000 */
[----:B------:R-:W-:Y:S01]  /*c4d0*/  ISETP.NE.AND P0, PT, R18, R9, PT ;  /* 0x000000091200720c */ /* 0x000fe20003f05270 */
[----:B-1----:R-:W-:Y:S01]  /*c4e0*/  FADD.FTZ R0, R0, R5 ;  /* 0x0000000500007221 */ /* 0x002fe20000010000 */
[----:B------:R-:W-:-:S02]  /*c4f0*/  VIADD R5, R2, 0x1 ;  /* 0x0000000102057836 */ /* 0x000fc40000000000 */
[----:B0-----:R-:W-:Y:S02]  /*c500*/  FADD.FTZ R3, R3, R6 ;  /* 0x0000000603037221 */ /* 0x001fe40000010000 */
[----:B------:R-:W0:Y:S01]  /*c510*/  SHFL.BFLY PT, R11, R0, 0x1, 0x1f ;  /* 0x0c201f00000b7f89 */ /* 0x000e2200000e0000 */
[----:B------:R-:W-:Y:S01]  /*c520*/  IMAD.MOV.U32 R6, RZ, RZ, RZ ;  /* 0x000000ffff067224 */ /* 0x000fe200078e00ff */
[----:B------:R-:W-:-:S05]  /*c530*/  ISETP.NE.AND P1, PT, R5, 0x2, PT ;  /* 0x000000020500780c */ /* 0x000fca0003f25270 */
[----:B------:R-:W-:Y:S01]  /*c540*/  @!P0 IMAD R2, R2, 0x40, R22 ;  /* 0x0000004002028824 */ /* 0x000fe200078e0216 */
[----:B------:R-:W1:Y:S03]  /*c550*/  SHFL.BFLY PT, R4, R3, 0x1, 0x1f ;  /* 0x0c201f0003047f89 */ /* 0x000e6600000e0000 */
[----:B------:R-:W-:Y:S02]  /*c560*/  @!P0 IMAD R17, R2, 0x4, R17 ;  /* 0x0000000402118824 */ /* 0x000fe400078e0211 */
[----:B------:R-:W-:Y:S02]  /*c570*/  IMAD.U32 R2, RZ, RZ, UR28 ;  /* 0x0000001cff027e24 */ /* 0x000fe4000f8e00ff */
[----:B0-----:R-:W-:Y:S01]  /*c580*/  FADD.FTZ R11, R0, R11 ;  /* 0x0000000b000b7221 */ /* 0x001fe20000010000 */
[----:B------:R-:W-:Y:S02]  /*c590*/  IMAD.MOV.U32 R0, RZ, RZ, -0x800000 ;  /* 0xff800000ff007424 */ /* 0x000fe400078e00ff */
[----:B-1----:R-:W-:-:S02]  /*c5a0*/  FADD.FTZ R15, R3, R4 ;  /* 0x00000004030f7221 */ /* 0x002fc40000010000 */
[----:B------:R-:W-:Y:S01]  /*c5b0*/  FSETP.NE.FTZ.AND P2, PT, R11, RZ, PT ;  /* 0x000000ff0b00720b */ /* 0x000fe20003f55000 */
[----:B------:R-:W-:Y:S01]  /*c5c0*/  IMAD.MOV.U32 R4, RZ, RZ, RZ ;  /* 0x000000ffff047224 */ /* 0x000fe200078e00ff */
[----:B------:R-:W-:Y:S02]  /*c5d0*/  SEL R3, RZ, 0x1, P1 ;  /* 0x00000001ff037807 */ /* 0x000fe40000800000 */
[----:B------:R-:W-:Y:S02]  /*c5e0*/  FSETP.NE.FTZ.AND P3, PT, R15, RZ, PT ;  /* 0x000000ff0f00720b */ /* 0x000fe40003f75000 */
[----:B------:R-:W-:Y:S01]  /*c5f0*/  LOP3.LUT R16, R16, R3, RZ, 0x3c, !PT ;  /* 0x0000000310107212 */ /* 0x000fe200078e3cff */
[----:B------:R-:W-:-:S06]  /*c600*/  IMAD.MOV.U32 R3, RZ, RZ, -0x800000 ;  /* 0xff800000ff037424 */ /* 0x000fcc00078e00ff */
[----:B------:R-:W0:Y:S01]  /*c610*/  @P2 MUFU.RCP R6, R11 ;  /* 0x0000000b00062308 */ /* 0x000e220000001000 */
[----:B------:R-:W-:-:S07]  /*c620*/  @P2 FMUL.FTZ R2, R2, 0.69314718246459960938 ;  /* 0x3f31721802022820 */ /* 0x000fce0000410000 */
[----:B------:R-:W1:Y:S08]  /*c630*/  @P3 MUFU.RCP R4, R15 ;  /* 0x0000000f00043308 */ /* 0x000e700000001000 */
[----:B------:R-:W2:Y:S01]  /*c640*/  @P3 MUFU.LG2 R21, R15 ;  /* 0x0000000f00153308 */ /* 0x000ea20000000c00 */
[-C--:B0-----:R-:W-:Y:S01]  /*c650*/  FMUL.FTZ R175, R24, R6.reuse ;  /* 0x0000000618af7220 */ /* 0x081fe20000410000 */
[-C--:B------:R-:W-:Y:S01]  /*c660*/  FMUL.FTZ R174, R28, R6.reuse ;  /* 0x000000061cae7220 */ /* 0x080fe20000410000 */
[----:B------:R0:W-:Y:S01]  /*c670*/  @!P0 STS [R17+0x38400], R6 ;  /* 0x0384000611008388 */ /* 0x0001e20000000800 */
        /* <DEDUP_REMOVED lines=62> */
[----:B-1----:R1:W-:Y:S01]  /*ca60*/  @!P0 STS [R17+0x38420], R4 ;  /* 0x0384200411008388 */ /* 0x0023e20000000800 */
[----:B0-----:R0:W1:Y:S01]  /*ca70*/  @P2 MUFU.LG2 R6, R11 ;  /* 0x0000000b00062308 */ /* 0x0010620000000c00 */
[----:B------:R-:W-:-:S02]  /*ca80*/  IMAD.U32 R32, RZ, RZ, UR28 ;  /* 0x0000001cff207e24 */ /* 0x000fc4000f8e00ff */
[----:B--2---:R-:W-:Y:S01]  /*ca90*/  @P3 FMUL.FTZ R21, R21, 0.69314718246459960938 ;  /* 0x3f31721815153820 */ /* 0x004fe20000410000 */
[-C--:B------:R-:W-:Y:S01]  /*caa0*/  FMUL.FTZ R13, R42, R4.reuse ;  /* 0x000000042a0d7220 */ /* 0x080fe20000410000 */
[-C--:B------:R-:W-:Y:S01]  /*cab0*/  FMUL.FTZ R15, R46, R4.reuse ;  /* 0x000000042e0f7220 */ /* 0x080fe20000410000 */
[----:B------:R-:W-:Y:S01]  /*cac0*/  @P3 FMUL.FTZ R32, R32, 0.69314718246459960938 ;  /* 0x3f31721820203820 */ /* 0x000fe20000410000 */
[-C--:B------:R-:W-:Y:S01]  /*cad0*/  FMUL.FTZ R25, R50, R4.reuse ;  /* 0x0000000432197220 */ /* 0x080fe20000410000 */
[-C--:B------:R-:W-:Y:S01]  /*cae0*/  FMUL.FTZ R29, R58, R4.reuse ;  /* 0x000000043a1d7220 */ /* 0x080fe20000410000 */
[----:B------:R-:W-:Y:S01]  /*caf0*/  PLOP3.LUT P0, PT, PT, PT, PT, 0x8, 0x0 ;  /* 0x000000000000781c */ /* 0x000fe20003f0e170 */
        /* <DEDUP_REMOVED lines=12> */
[----:B------:R-:W-:Y:S01]  /*cbc0*/  @P2 FFMA.FTZ R3, R2, R7, R17 ;  /* 0x0000000702032223 */ /* 0x000fe20000010011 */
        /* <DEDUP_REMOVED lines=52> */
.L_x_5158:
[----:B------:R-:W0:Y:S01]  /*cf10*/  S2R R4, SR_CgaCtaId ;  /* 0x0000000000047919 */ /* 0x000e220000008800 */
[----:B------:R-:W-:Y:S01]  /*cf20*/  MOV R17, 0x400 ;  /* 0x0000040000117802 */ /* 0x000fe20000000f00 */
[----:B------:R-:W-:Y:S01]  /*cf30*/  BSSY B0, `(.L_x_5192) ;  /* 0x00002f1000007945 */ /* 0x000fe20003800000 */
[----:B------:R-:W-:Y:S02]  /*cf40*/  BAR.SYNC.DEFER_BLOCKING 0x5, 0x180 ;  /* 0x0146000000007b1d */ /* 0x000fe40000010000 */
[----:B0-----:R-:W-:-:S05]  /*cf50*/  LEA R17, R4, R17, 0x18 ;  /* 0x0000001104117211 */ /* 0x001fca00078ec0ff */
[----:B------:R-:W0:Y:S02]  /*cf60*/  LDS.128 R4, [R17+0x388d0] ;  /* 0x0388d00011047984 */ /* 0x000e240000000c00 */
[----:B0-----:R-:W-:Y:S02]  /*cf70*/  R2UR UR5, R5 ;  /* 0x00000000050572ca */ /* 0x001fe400000e0000 */
[----:B------:R-:W-:Y:S01]  /*cf80*/  R2UR UR6, R6 ;  /* 0x00000000060672ca */ /* 0x000fe200000e0000 */
[----:B------:R-:W-:Y:S06]  /*cf90*/  BAR.ARV 0x4, 0x180 ;  /* 0x0106000000007b1d */ /* 0x000fec0000002000 */
[----:B------:R-:W-:Y:S08]  /*cfa0*/  @P0 BRA `(.L_x_5193) ;  /* 0x0000002000240947 */ /* 0x000ff00003800000 */
[----:B------:R-:W0:Y:S01]  /*cfb0*/  S2R R6, SR_SWINHI ;  /* 0x0000000000067919 */ /* 0x000e220000002f00 */
[----:B------:R-:W-:Y:S01]  /*cfc0*/  F2FP.F16.F32.PACK_AB R9, R27, R9 ;  /* 0x000000091b09723e */ /* 0x000fe200000000ff */
[----:B------:R-:W-:Y:S01]  /*cfd0*/  USHF.L.U32 UR10, UR41, 0x2, URZ ;  /* 0x00000002290a7899 */ /* 0x000fe2000800063f */
[----:B------:R-:W-:Y:S01]  /*cfe0*/  F2FP.F16.F32.PACK_AB R10, R10, R174 ;  /* 0x000000ae0a0a723e */ /* 0x000fe200000000ff */
[----:B------:R-:W-:Y:S01]  /*cff0*/  BAR.SYNC.DEFER_BLOCKING 0x1, 0x100 ;  /* 0x0044000000007b1d */ /* 0x000fe20000010000 */
[----:B------:R-:W-:Y:S01]  /*d000*/  F2FP.F16.F32.PACK_AB R11, R31, R11 ;  /* 0x0000000b1f0b723e */ /* 0x000fe200000000ff */
[----:B------:R-:W-:Y:S01]  /*d010*/  USHF.L.U64.HI UR11, UR41, 0x2, UR40 ;  /* 0x00000002290b7899 */ /* 0x000fe20008010228 */
[----:B------:R-:W-:Y:S02]  /*d020*/  F2FP.F16.F32.PACK_AB R12, R12, R170 ;  /* 0x000000aa0c0c723e */ /* 0x000fe400000000ff */
[----:B------:R-:W-:Y:S01]  /*d030*/  F2FP.F16.F32.PACK_AB R13, R43, R13 ;  /* 0x0000000d2b0d723e */ /* 0x000fe200000000ff */
[----:B------:R-:W-:Y:S01]  /*d040*/  ULDC.64 UR8, c[0x0][0xd00] ;  /* 0x0003400000087ab9 */ /* 0x000fe20000000a00 */
[----:B------:R-:W-:Y:S01]  /*d050*/  F2FP.F16.F32.PACK_AB R14, R14, R167 ;  /* 0x000000a70e0e723e */ /* 0x000fe200000000ff */
[----:B------:R-:W-:Y:S01]  /*d060*/  UISETP.NE.U32.AND UP0, UPT, UR8, URZ, UPT ;  /* 0x0000003f0800728c */ /* 0x000fe2000bf05070 */
[----:B------:R-:W-:Y:S01]  /*d070*/  F2FP.F16.F32.PACK_AB R15, R47, R15 ;  /* 0x0000000f2f0f723e */ /* 0x000fe200000000ff */
[----:B------:R-:W-:Y:S01]  /*d080*/  UIADD3 UR4, UP1, UR10, UR8, URZ ;  /* 0x000000080a047290 */ /* 0x000fe2000ff3e03f */
[----:B------:R-:W-:Y:S01]  /*d090*/  F2FP.F16.F32.PACK_AB R24, R24, R166 ;  /* 0x000000a61818723e */ /* 0x000fe200000000ff */
[----:B------:R-:W-:Y:S01]  /*d0a0*/  UISETP.NE.AND.EX UP0, UPT, UR9, URZ, UPT, UP0 ;  /* 0x0000003f0900728c */ /* 0x000fe2000bf05300 */
[----:B------:R-:W-:Y:S01]  /*d0b0*/  F2FP.F16.F32.PACK_AB R25, R51, R25 ;  /* 0x000000193319723e */ /* 0x000fe200000000ff */
[----:B------:R-:W-:Y:S01]  /*d0c0*/  UIADD3.X UR7, UR11, UR9, URZ, UP1, !UPT ;  /* 0x000000090b077290 */ /* 0x000fe20008ffe43f */
[----:B------:R-:W-:-:S02]  /*d0d0*/  F2FP.F16.F32.PACK_AB R64, R65, R64 ;  /* 0x000000404140723e */ /* 0x000fc400000000ff */
[----:B------:R-:W-:Y:S01]  /*d0e0*/  F2FP.F16.F32.PACK_AB R29, R59, R29 ;  /* 0x0000001d3b1d723e */ /* 0x000fe200000000ff */
[----:B------:R-:W-:Y:S01]  /*d0f0*/  ULDC.64 UR8, c[0x0][0xd08] ;  /* 0x0003420000087ab9 */ /* 0x000fe20000000a00 */
[----:B------:R-:W-:Y:S02]  /*d100*/  F2FP.F16.F32.PACK_AB R31, R63, R62 ;  /* 0x0000003e3f1f723e */ /* 0x000fe400000000ff */
[----:B------:R-:W-:Y:S02]  /*d110*/  F2FP.F16.F32.PACK_AB R65, R67, R66 ;  /* 0x000000424341723e */ /* 0x000fe400000000ff */
[----:B------:R-:W-:Y:S02]  /*d120*/  F2FP.F16.F32.PACK_AB R72, R73, R72 ;  /* 0x000000484948723e */ /* 0x000fe400000000ff */
[----:B------:R-:W-:Y:S02]  /*d130*/  F2FP.F16.F32.PACK_AB R66, R69, R68 ;  /* 0x000000444542723e */ /* 0x000fe400000000ff */
[----:B------:R-:W-:-:S02]  /*d140*/  F2FP.F16.F32.PACK_AB R67, R71, R70 ;  /* 0x000000464743723e */ /* 0x000fc400000000ff */
[----:B------:R-:W-:Y:S02]  /*d150*/  MOV R4, R17 ;  /* 0x0000001100047202 */ /* 0x000fe40000000f00 */
[----:B0-----:R-:W-:Y:S02]  /*d160*/  MOV R5, R6 ;  /* 0x0000000600057202 */ /* 0x001fe40000000f00 */
[----:B------:R-:W-:Y:S02]  /*d170*/  F2FP.F16.F32.PACK_AB R73, R75, R74 ;  /* 0x0000004a4b49723e */ /* 0x000fe400000000ff */
[----:B------:R-:W-:Y:S01]  /*d180*/  F2FP.F16.F32.PACK_AB R80, R81, R80 ;  /* 0x000000505150723e */ /* 0x000fe200000000ff */
[----:B------:R-:W-:Y:S01]  /*d190*/  IMAD.WIDE R126, R202, 0x2, R4 ;  /* 0x00000002ca7e7825 */ /* 0x000fe200078e0204 */
[----:B------:R-:W-:Y:S02]  /*d1a0*/  F2FP.F16.F32.PACK_AB R74, R77, R76 ;  /* 0x0000004c4d4a723e */ /* 0x000fe400000000ff */
[----:B------:R-:W-:-:S02]  /*d1b0*/  F2FP.F16.F32.PACK_AB R75, R79, R78 ;  /* 0x0000004e4f4b723e */ /* 0x000fc400000000ff */
[C---:B------:R-:W-:Y:S02]  /*d1c0*/  IADD3 R177, P1, R126.reuse, 0x20, RZ ;  /* 0x000000207eb17810 */ /* 0x040fe40007f3e0ff */
[C---:B------:R-:W-:Y:S02]  /*d1d0*/  IADD3 R179, P0, R126.reuse, 0x40, RZ ;  /* 0x000000407eb37810 */ /* 0x040fe40007f1e0ff */
[----:B------:R-:W-:Y:S01]  /*d1e0*/  LOP3.LUT R32, R177, 0x380, RZ, 0xc0, !PT ;  /* 0x00000380b1207812 */ /* 0x000fe200078ec0ff */
[--C-:B------:R-:W-:Y:S01]  /*d1f0*/  IMAD.X R33, RZ, RZ, R127.reuse, P1 ;  /* 0x000000ffff217224 */ /* 0x100fe200008e067f */
[----:B------:R-:W-:Y:S01]  /*d200*/  LOP3.LUT R21, R126, 0x380, RZ, 0xc0, !PT ;  /* 0x000003807e157812 */ /* 0x000fe200078ec0ff */
[----:B------:R-:W-:Y:S01]  /*d210*/  IMAD.X R37, RZ, RZ, R127, P0 ;  /* 0x000000ffff257224 */ /* 0x000fe200000e067f */
[----:B------:R-:W-:Y:S02]  /*d220*/  SHF.R.U64 R32, R32, 0x3, RZ ;  /* 0x0000000320207819 */ /* 0x000fe400000012ff */
[----:B------:R-:W-:-:S02]  /*d230*/  IADD3 R8, P0, R126, 0x4020, RZ ;  /* 0x000040207e087810 */ /* 0x000fc40007f1e0ff */
        /* <DEDUP_REMOVED lines=15> */
[----:B------:R-:W-:-:S02]  /*d330*/  SHF.R.U64 R21, R21, 0x3, RZ ;  /* 0x0000000315157819 */ /* 0x000fc400000012ff */
        /* <DEDUP_REMOVED lines=12> */
[----:B------:R-:W-:Y:S01]  /*d400*/  IMAD.X R123, RZ, RZ, R127, P2 ;  /* 0x000000ffff7b7224 */ /* 0x000fe200010e067f */
[----:B------:R-:W-:-:S02]  /*d410*/  LOP3.LUT R40, R181, 0x380, RZ, 0xc0, !PT ;  /* 0x00000380b5287812 */ /* 0x000fc400078ec0ff */
[----:B------:R-:W-:Y:S01]  /*d420*/  LOP3.LUT R126, R21, R126, RZ, 0x3c, !PT ;  /* 0x0000007e157e7212 */ /* 0x000fe200078e3cff */
[----:B------:R-:W-:Y:S01]  /*d430*/  IMAD.X R21, RZ, RZ, R127, P1 ;  /* 0x000000ffff157224 */ /* 0x000fe200008e067f */
[----:B------:R-:W-:Y:S02]  /*d440*/  LOP3.LUT R44, R183, 0x380, RZ, 0xc0, !PT ;  /* 0x00000380b72c7812 */ /* 0x000fe400078ec0ff */
[----:B------:R-:W-:Y:S02]  /*d450*/  SHF.R.U64 R36, R36, 0x3, RZ ;  /* 0x0000000324247819 */ /* 0x000fe400000012ff */
[----:B------:R-:W-:Y:S02]  /*d460*/  LOP3.LUT R48, R187, 0x380, RZ, 0xc0, !PT ;  /* 0x00000380bb307812 */ /* 0x000fe400078ec0ff */
[----:B------:R-:W-:Y:S02]  /*d470*/  LOP3.LUT R102, R177, R8, RZ, 0x3c, !PT ;  /* 0x00000008b1667212 */ /* 0x000fe400078e3cff */
[----:B------:R-:W-:-:S02]  /*d480*/  SHF.R.U64 R40, R40, 0x3, RZ ;  /* 0x0000000328287819 */ /* 0x000fc400000012ff */
[----:B------:R-:W-:Y:S02]  /*d490*/  LOP3.LUT R52, R211, 0x380, RZ, 0xc0, !PT ;  /* 0x00000380d3347812 */ /* 0x000fe400078ec0ff */
[----:B------:R-:W-:Y:S02]  /*d4a0*/  F2FP.F16.F32.PACK_AB R8, R20, R175 ;  /* 0x000000af1408723e */ /* 0x000fe400000000ff */
[----:B------:R-:W-:Y:S02]  /*d4b0*/  LOP3.LUT R27, R6, 0x380, RZ, 0xc0, !PT ;  /* 0x00000380061b7812 */ /* 0x000fe400078ec0ff */
[----:B------:R-:W-:Y:S02]  /*d4c0*/  LOP3.LUT R177, R26, 0x380, RZ, 0xc0, !PT ;  /* 0x000003801ab17812 */ /* 0x000fe400078ec0ff */
[----:B------:R-:W-:Y:S02]  /*d4d0*/  SHF.R.U64 R44, R44, 0x3, RZ ;  /* 0x000000032c2c7819 */ /* 0x000fe400000012ff */
[----:B------:R-:W-:-:S02]  /*d4e0*/  LOP3.LUT R94, R213, 0x380, RZ, 0xc0, !PT ;  /* 0x00000380d55e7812 */ /* 0x000fc400078ec0ff */
[----:B------:R-:W-:Y:S02]  /*d4f0*/  MOV R127, R126 ;  /* 0x0000007e007f7202 */ /* 0x000fe40000000f00 */
[----:B------:R-:W-:Y:S02]  /*d500*/  LOP3.LUT R175, R30, 0x380, RZ, 0xc0, !PT ;  /* 0x000003801eaf7812 */ /* 0x000fe400078ec0ff */
[----:B------:R-:W-:Y:S01]  /*d510*/  LOP3.LUT R36, R36, R179, RZ, 0x3c, !PT ;  /* 0x000000b324247212 */ /* 0x000fe200078e3cff */
[----:B------:R0:W-:Y:S01]  /*d520*/  STSM.16.M88.4 [R127], R8 ;  /* 0x000000087f007844 */ /* 0x0001e20000000200 */
[----:B------:R-:W-:Y:S02]  /*d530*/  LOP3.LUT R98, R215, 0x380, RZ, 0xc0, !PT ;  /* 0x00000380d7627812 */ /* 0x000fe400078ec0ff */
[----:B------:R-:W-:Y:S02]  /*d540*/  SHF.R.U64 R48, R48, 0x3, RZ ;  /* 0x0000000330307819 */ /* 0x000fe400000012ff */
[----:B------:R-:W-:-:S02]  /*d550*/  LOP3.LUT R179, R106, 0x380, RZ, 0xc0, !PT ;  /* 0x000003806ab37812 */ /* 0x000fc400078ec0ff */
[----:B------:R-:W-:Y:S02]  /*d560*/  LOP3.LUT R40, R40, R181, RZ, 0x3c, !PT ;  /* 0x000000b528287212 */ /* 0x000fe400078e3cff */
[----:B------:R-:W-:Y:S02]  /*d570*/  SHF.R.U64 R52, R52, 0x3, RZ ;  /* 0x0000000334347819 */ /* 0x000fe400000012ff */
[----:B------:R-:W-:Y:S02]  /*d580*/  SHF.R.U64 R27, R27, 0x3, RZ ;  /* 0x000000031b1b7819 */ /* 0x000fe400000012ff */
[----:B------:R-:W-:Y:S02]  /*d590*/  SHF.R.U64 R177, R177, 0x3, RZ ;  /* 0x00000003b1b17819 */ /* 0x000fe400000012ff */
[----:B------:R-:W-:Y:S02]  /*d5a0*/  LOP3.LUT R44, R44, R183, RZ, 0x3c, !PT ;  /* 0x000000b72c2c7212 */ /* 0x000fe400078e3cff */
[----:B------:R-:W-:-:S02]  /*d5b0*/  SHF.R.U64 R94, R94, 0x3, RZ ;  /* 0x000000035e5e7819 */ /* 0x000fc400000012ff */
[----:B------:R-:W-:Y:S02]  /*d5c0*/  LOP3.LUT R181, R110, 0x380, RZ, 0xc0, !PT ;  /* 0x000003806eb57812 */ /* 0x000fe400078ec0ff */
[----:B------:R-:W-:Y:S02]  /*d5d0*/  SHF.R.U64 R175, R175, 0x3, RZ ;  /* 0x00000003afaf7819 */ /* 0x000fe400000012ff */
[----:B------:R-:W-:Y:S02]  /*d5e0*/  SHF.R.U64 R98, R98, 0x3, RZ ;  /* 0x0000000362627819 */ /* 0x000fe400000012ff */
[----:B------:R-:W-:Y:S02]  /*d5f0*/  LOP3.LUT R183, R114, 0x380, RZ, 0xc0, !PT ;  /* 0x0000038072b77812 */ /* 0x000fe400078ec0ff */
[----:B------:R-:W-:Y:S02]  /*d600*/  LOP3.LUT R48, R48, R187, RZ, 0x3c, !PT ;  /* 0x000000bb30307212 */ /* 0x000fe400078e3cff */
[----:B------:R-:W-:-:S02]  /*d610*/  SHF.R.U64 R179, R179, 0x3, RZ ;  /* 0x00000003b3b37819 */ /* 0x000fc400000012ff */
[----:B------:R-:W-:Y:S02]  /*d620*/  MOV R126, R32 ;  /* 0x00000020007e7202 */ /* 0x000fe40000000f00 */
[----:B0-----:R-:W-:Y:S02]  /*d630*/  F2FP.F16.F32.PACK_AB R8, R171, R173 ;  /* 0x000000adab08723e */ /* 0x001fe400000000ff */
[----:B------:R-:W-:Y:S02]  /*d640*/  F2FP.F16.F32.PACK_AB R9, R35, R34 ;  /* 0x000000222309723e */ /* 0x000fe400000000ff */
[----:B------:R-:W-:Y:S02]  /*d650*/  F2FP.F16.F32.PACK_AB R10, R169, R172 ;  /* 0x000000aca90a723e */ /* 0x000fe400000000ff */
[----:B------:R-:W-:Y:S02]  /*d660*/  F2FP.F16.F32.PACK_AB R11, R39, R38 ;  /* 0x00000026270b723e */ /* 0x000fe400000000ff */
[----:B------:R-:W-:-:S02]  /*d670*/  LOP3.LUT R52, R52, R211, RZ, 0x3c, !PT ;  /* 0x000000d334347212 */ /* 0x000fc400078e3cff */
[----:B------:R-:W-:Y:S01]  /*d680*/  LOP3.LUT R118, R27, R6, RZ, 0x3c, !PT ;  /* 0x000000061b767212 */ /* 0x000fe200078e3cff */
[----:B------:R0:W-:Y:S01]  /*d690*/  STSM.16.M88.4 [R126], R8 ;  /* 0x000000087e007844 */ /* 0x0001e20000000200 */
[----:B------:R-:W-:Y:S02]  /*d6a0*/  LOP3.LUT R20, R177, R26, RZ, 0x3c, !PT ;  /* 0x0000001ab1147212 */ /* 0x000fe400078e3cff */
[----:B------:R-:W-:Y:S02]  /*d6b0*/  MOV R36, R36 ;  /* 0x0000002400247202 */ /* 0x000fe40000000f00 */
[----:B------:R-:W-:Y:S02]  /*d6c0*/  LOP3.LUT R94, R94, R213, RZ, 0x3c, !PT ;  /* 0x000000d55e5e7212 */ /* 0x000fe400078e3cff */
[----:B------:R-:W-:Y:S01]  /*d6d0*/  SHF.R.U64 R181, R181, 0x3, RZ ;  /* 0x00000003b5b57819 */ /* 0x000fe200000012ff */
[----:B------:R1:W-:Y:S01]  /*d6e0*/  STSM.16.M88.4 [R36], R12 ;  /* 0x0000000c24007844 */ /* 0x0003e20000000200 */
[----:B------:R-:W-:-:S02]  /*d6f0*/  LOP3.LUT R122, R175, R30, RZ, 0x3c, !PT ;  /* 0x0000001eaf7a7212 */ /* 0x000fc400078e3cff */
[----:B------:R-:W-:Y:S02]  /*d700*/  MOV R40, R40 ;  /* 0x0000002800287202 */ /* 0x000fe40000000f00 */
[----:B------:R-:W-:Y:S02]  /*d710*/  F2FP.F16.F32.PACK_AB R26, R28, R161 ;  /* 0x000000a11c1a723e */ /* 0x000fe400000000ff */
[----:B------:R-:W-:Y:S02]  /*d720*/  F2FP.F16.F32.PACK_AB R27, R55, R54 ;  /* 0x00000036371b723e */ /* 0x000fe400000000ff */
[----:B------:R-:W-:Y:S02]  /*d730*/  F2FP.F16.F32.PACK_AB R88, R89, R88 ;  /* 0x000000585958723e */ /* 0x000fe400000000ff */
[----:B------:R-:W-:Y:S01]  /*d740*/  F2FP.F16.F32.PACK_AB R96, R97, R96 ;  /* 0x000000606160723e */ /* 0x000fe200000000ff */
[----:B------:R2:W-:Y:S01]  /*d750*/  STSM.16.M88.4 [R40], R24 ;  /* 0x0000001828007844 */ /* 0x0005e20000000200 */
[----:B------:R-:W-:-:S02]  /*d760*/  LOP3.LUT R98, R98, R215, RZ, 0x3c, !PT ;  /* 0x000000d762627212 */ /* 0x000fc400078e3cff */
[----:B------:R-:W-:Y:S02]  /*d770*/  F2FP.F16.F32.PACK_AB R104, R105, R104 ;  /* 0x000000686968723e */ /* 0x000fe400000000ff */
[----:B------:R-:W-:Y:S02]  /*d780*/  F2FP.F16.F32.PACK_AB R157, R158, R157 ;  /* 0x0000009d9e9d723e */ /* 0x000fe400000000ff */
[----:B------:R-:W-:Y:S02]  /*d790*/  F2FP.F16.F32.PACK_AB R159, R160, R159 ;  /* 0x0000009fa09f723e */ /* 0x000fe400000000ff */
[----:B------:R-:W-:Y:S02]  /*d7a0*/  F2FP.F16.F32.PACK_AB R120, R121, R120 ;  /* 0x000000787978723e */ /* 0x000fe400000000ff */
[----:B------:R-:W-:Y:S02]  /*d7b0*/  F2FP.F16.F32.PACK_AB R128, R129, R128 ;  /* 0x000000808180723e */ /* 0x000fe400000000ff */
[----:B------:R-:W-:-:S02]  /*d7c0*/  F2FP.F16.F32.PACK_AB R136, R137, R136 ;  /* 0x000000888988723e */ /* 0x000fc400000000ff */
[----:B------:R-:W-:Y:S01]  /*d7d0*/  F2FP.F16.F32.PACK_AB R144, R145, R144 ;  /* 0x000000909190723e */ /* 0x000fe200000000ff */
[----:B------:R-:W-:Y:S01]  /*d7e0*/  UISETP.NE.U32.AND UP1, UPT, UR8, URZ, UPT ;  /* 0x0000003f0800728c */ /* 0x000fe2000bf25070 */
[----:B------:R-:W-:Y:S01]  /*d7f0*/  SHF.R.U64 R183, R183, 0x3, RZ ;  /* 0x00000003b7b77819 */ /* 0x000fe200000012ff */
[----:B0-----:R-:W-:Y:S01]  /*d800*/  IMAD.U32 R10, RZ, RZ, UR4 ;  /* 0x00000004ff0a7e24 */ /* 0x001fe2000f8e00ff */
[----:B------:R-:W-:Y:S01]  /*d810*/  MOV R44, R44 ;  /* 0x0000002c002c7202 */ /* 0x000fe20000000f00 */
[----:B------:R-:W-:Y:S01]  /*d820*/  IMAD.U32 R11, RZ, RZ, UR7 ;  /* 0x00000007ff0b7e24 */ /* 0x000fe2000f8e00ff */
[----:B------:R-:W-:Y:S02]  /*d830*/  F2FP.F16.F32.PACK_AB R28, R57, R153 ;  /* 0x00000099391c723e */ /* 0x000fe400000000ff */
[----:B------:R-:W-:Y:S02]  /*d840*/  F2FP.F16.F32.PACK_AB R30, R61, R60 ;  /* 0x0000003c3d1e723e */ /* 0x000fe400000000ff */
[----:B------:R-:W-:-:S02]  /*d850*/  LOP3.LUT R106, R179, R106, RZ, 0x3c, !PT ;  /* 0x0000006ab36a7212 */ /* 0x000fc400078e3cff */
[----:B------:R-:W-:Y:S01]  /*d860*/  MOV R48, R48 ;  /* 0x0000003000307202 */ /* 0x000fe20000000f00 */
[----:B------:R-:W-:Y:S01]  /*d870*/  STSM.16.M88.4 [R44], R28 ;  /* 0x0000001c2c007844 */ /* 0x000fe20000000200 */
[----:B------:R-:W-:Y:S02]  /*d880*/  MOV R52, R52 ;  /* 0x0000003400347202 */ /* 0x000fe40000000f00 */
[----:B------:R-:W-:Y:S01]  /*d890*/  F2FP.F16.F32.PACK_AB R81, R83, R82 ;  /* 0x000000525351723e */ /* 0x000fe200000000ff */
[----:B------:R-:W-:Y:S01]  /*d8a0*/  STSM.16.M88.4 [R48], R64 ;  /* 0x0000004030007844 */ /* 0x000fe20000000200 */
[----:B------:R-:W-:Y:S02]  /*d8b0*/  LOP3.LUT R110, R181, R110, RZ, 0x3c, !PT ;  /* 0x0000006eb56e7212 */ /* 0x000fe400078e3cff */
[----:B------:R-:W-:Y:S01]  /*d8c0*/  MOV R94, R94 ;  /* 0x0000005e005e7202 */ /* 0x000fe20000000f00 */
[----:B------:R-:W-:Y:S01]  /*d8d0*/  STSM.16.M88.4 [R52], R72 ;  /* 0x0000004834007844 */ /* 0x000fe20000000200 */
[----:B------:R-:W-:-:S02]  /*d8e0*/  F2FP.F16.F32.PACK_AB R82, R85, R84 ;  /* 0x000000545552723e */ /* 0x000fc400000000ff */
[----:B------:R-:W-:Y:S02]  /*d8f0*/  F2FP.F16.F32.PACK_AB R83, R87, R86 ;  /* 0x000000565753723e */ /* 0x000fe400000000ff */
[----:B------:R-:W-:Y:S02]  /*d900*/  F2FP.F16.F32.PACK_AB R89, R91, R90 ;  /* 0x0000005a5b59723e */ /* 0x000fe400000000ff */
[----:B------:R-:W-:Y:S01]  /*d910*/  LOP3.LUT R114, R183, R114, RZ, 0x3c, !PT ;  /* 0x00000072b7727212 */ /* 0x000fe200078e3cff */
[----:B------:R-:W-:Y:S01]  /*d920*/  STSM.16.M88.4 [R94], R80 ;  /* 0x000000505e007844 */ /* 0x000fe20000000200 */
[----:B------:R-:W-:Y:S02]  /*d930*/  MOV R33, R98 ;  /* 0x0000006200217202 */ /* 0x000fe40000000f00 */
[----:B------:R-:W-:Y:S02]  /*d940*/  F2FP.F16.F32.PACK_AB R90, R93, R92 ;  /* 0x0000005c5d5a723e */ /* 0x000fe400000000ff */
[----:B------:R-:W-:-:S02]  /*d950*/  F2FP.F16.F32.PACK_AB R91, R42, R19 ;  /* 0x000000132a5b723e */ /* 0x000fc400000000ff */
[----:B------:R-:W-:Y:S02]  /*d960*/  MOV R102, R102 ;  /* 0x0000006600667202 */ /* 0x000fe40000000f00 */
        /* <DEDUP_REMOVED lines=9> */
[----:B------:R-:W-:Y:S02]  /*da00*/  MOV R110, R110 ;  /* 0x0000006e006e7202 */ /* 0x000fe40000000f00 */
[----:B------:R-:W-:Y:S01]  /*da10*/  MOV R6, R122 ;  /* 0x0000007a00067202 */ /* 0x000fe20000000f00 */
[----:B------:R-:W-:Y:S01]  /*da20*/  STSM.16.M88.4 [R32], R104 ;  /* 0x0000006820007844 */ /* 0x000fe20000000200 */
        /* <DEDUP_REMOVED lines=13> */
[----:B------:R-:W-:Y:S01]  /*db00*/  F2FP.F16.F32.PACK_AB R138, R141, R140 ;  /* 0x0000008c8d8a723e */ /* 0x000fe200000000ff */
[----:B------:R-:W-:Y:S01]  /*db10*/  STSM.16.M88.4 [R118], R128 ;  /* 0x0000008076007844 */ /* 0x000fe20000000200 */
[----:B------:R-:W-:Y:S02]  /*db20*/  F2FP.F16.F32.PACK_AB R139, R143, R142 ;  /* 0x0000008e8f8b723e */ /* 0x000fe400000000ff */
[----:B------:R-:W-:Y:S02]  /*db30*/  F2FP.F16.F32.PACK_AB R145, R147, R146 ;  /* 0x000000929391723e */ /* 0x000fe400000000ff */
[----:B------:R-:W-:Y:S01]  /*db40*/  MOV R20, R20 ;  /* 0x0000001400147202 */ /* 0x000fe20000000f00 */
[----:B------:R0:W-:Y:S01]  /*db50*/  STSM.16.M88.4 [R6], R136 ;  /* 0x0000008806007844 */ /* 0x0001e20000000200 */
[----:B------:R-:W-:-:S02]  /*db60*/  F2FP.F16.F32.PACK_AB R146, R149, R148 ;  /* 0x000000949592723e */ /* 0x000fc400000000ff */
[----:B------:R-:W-:Y:S02]  /*db70*/  F2FP.F16.F32.PACK_AB R147, R151, R150 ;  /* 0x000000969793723e */ /* 0x000fe400000000ff */
[----:B------:R-:W-:-:S03]  /*db80*/  PLOP3.LUT P0, PT, PT, PT, UP0, 0x80, 0x0 ;  /* 0x000000000000781c */ /* 0x000fc60003f0f008 */
[----:B------:R3:W-:Y:S01]  /*db90*/  STSM.16.M88.4 [R20], R144 ;  /* 0x0000009014007844 */ /* 0x0007e20000000200 */
[----:B------:R-:W-:Y:S01]  /*dba0*/  BAR.SYNC.DEFER_BLOCKING 0x1, 0x100 ;  /* 0x0044000000007b1d */ /* 0x000fe20000010000 */
[----:B------:R-:W-:Y:S01]  /*dbb0*/  UISETP.NE.AND.EX UP1, UPT, UR9, URZ, UPT, UP1 ;  /* 0x0000003f0900728c */ /* 0x000fe2000bf25310 */
[----:B------:R-:W-:-:S05]  /*dbc0*/  IMAD R9, R198, 0x40, R23 ;  /* 0x00000040c6097824 */ /* 0x000fca00078e0217 */
[----:B------:R-:W-:-:S05]  /*dbd0*/  PLOP3.LUT P6, PT, PT, PT, UP1, 0x80, 0x0 ;  /* 0x000000000000781c */ /* 0x000fca0003fcf018 */
[----:B------:R-:W-:-:S04]  /*dbe0*/  @UP1 UIADD3 UR8, UP2, UR10, UR8, URZ ;  /* 0x000000080a081290 */ /* 0x000fc8000ff5e03f */
[----:B------:R-:W-:Y:S01]  /*dbf0*/  @UP1 UIADD3.X UR9, UR11, UR9, URZ, UP2, !UPT ;  /* 0x000000090b091290 */ /* 0x000fe200097fe43f */
[----:B------:R-:W-:Y:S01]  /*dc00*/  IMAD.WIDE R8, R9, 0x2, R4 ;  /* 0x0000000209087825 */ /* 0x000fe200078e0204 */
[----:B------:R-:W-:-:S03]  /*dc10*/  ULDC UR4, c[0x0][0xb88] ;  /* 0x0002e20000047ab9 */ /* 0x000fc60000000800 */
[----:B------:R-:W-:Y:S01]  /*dc20*/  IMAD.U32 R4, RZ, RZ, UR4 ;  /* 0x00000004ff047e24 */ /* 0x000fe2000f8e00ff */
[----:B-1----:R-:W4:Y:S01]  /*dc30*/  @P0 LDG.E R13, desc[UR44][R10.64] ;  /* 0x0000002c0a0d0981 */ /* 0x002f22000c1e1900 */
[----:B------:R-:W-:Y:S01]  /*dc40*/  IMAD.U32 R14, RZ, RZ, UR8 ;  /* 0x00000008ff0e7e24 */ /* 0x000fe2000f8e00ff */
[C---:B------:R-:W-:Y:S01]  /*dc50*/  IADD3 R5, P2, R8.reuse, 0x1000, RZ ;  /* 0x0000100008057810 */ /* 0x040fe20007f5e0ff */
[----:B------:R-:W-:Y:S01]  /*dc60*/  IMAD.U32 R15, RZ, RZ, UR9 ;  /* 0x00000009ff0f7e24 */ /* 0x000fe2000f8e00ff */
[C---:B--2---:R-:W-:Y:S02]  /*dc70*/  IADD3 R25, P1, R8.reuse, 0x2000, RZ ;  /* 0x0000200008197810 */ /* 0x044fe40007f3e0ff */
[----:B0-----:R-:W-:Y:S02]  /*dc80*/  P2R R6, PR, RZ, 0x4 ;  /* 0x00000004ff067803 */ /* 0x001fe40000000000 */
[----:B------:R3:W5:Y:S01]  /*dc90*/  @P6 LDG.E R4, desc[UR44][R14.64] ;  /* 0x0000002c0e046981 */ /* 0x000762000c1e1900 */
[----:B------:R-:W-:-:S02]  /*dca0*/  IADD3 R29, P2, R8, 0x3000, RZ ;  /* 0x00003000081d7810 */ /* 0x000fc40007f5e0ff */
[C---:B------:R-:W-:Y:S02]  /*dcb0*/  IADD3 R33, P3, R8.reuse, 0x4000, RZ ;  /* 0x0000400008217810 */ /* 0x040fe40007f7e0ff */
[C---:B------:R-:W-:Y:S02]  /*dcc0*/  IADD3 R37, P4, R8.reuse, 0x5000, RZ ;  /* 0x0000500008257810 */ /* 0x040fe40007f9e0ff */
[----:B------:R-:W-:Y:S02]  /*dcd0*/  IADD3 R41, P5, R8, 0x6000, RZ ;  /* 0x0000600008297810 */ /* 0x000fe40007fbe0ff */
[----:B------:R-:W-:Y:S02]  /*dce0*/  LOP3.LUT R12, R5, 0x380, RZ, 0xc0, !PT ;  /* 0x00000380050c7812 */ /* 0x000fe400078ec0ff */
[----:B------:R-:W-:Y:S02]  /*dcf0*/  LOP3.LUT R24, R25, 0x380, RZ, 0xc0, !PT ;  /* 0x0000038019187812 */ /* 0x000fe400078ec0ff */
[----:B------:R-:W-:-:S02]  /*dd00*/  LOP3.LUT R28, R29, 0x380, RZ, 0xc0, !PT ;  /* 0x000003801d1c7812 */ /* 0x000fc400078ec0ff */
[----:B------:R-:W-:Y:S02]  /*dd10*/  LOP3.LUT R32, R33, 0x380, RZ, 0xc0, !PT ;  /* 0x0000038021207812 */ /* 0x000fe400078ec0ff */
[----:B------:R-:W-:Y:S02]  /*dd20*/  LOP3.LUT R36, R37, 0x380, RZ, 0xc0, !PT ;  /* 0x0000038025247812 */ /* 0x000fe400078ec0ff */
[----:B------:R-:W-:Y:S01]  /*dd30*/  LOP3.LUT R40, R41, 0x380, RZ, 0xc0, !PT ;  /* 0x0000038029287812 */ /* 0x000fe200078ec0ff */
[----:B------:R-:W-:Y:S01]  /*dd40*/  UMOV UR4, URZ ;  /* 0x0000003f00047c82 */ /* 0x000fe20008000000 */
[----:B------:R-:W-:Y:S02]  /*dd50*/  SHF.R.U64 R12, R12, 0x3, RZ ;  /* 0x000000030c0c7819 */ /* 0x000fe400000012ff */
[----:B------:R-:W-:Y:S02]  /*dd60*/  SHF.R.U64 R24, R24, 0x3, RZ ;  /* 0x0000000318187819 */ /* 0x000fe400000012ff */
[----:B------:R-:W-:-:S02]  /*dd70*/  SHF.R.U64 R28, R28, 0x3, RZ ;  /* 0x000000031c1c7819 */ /* 0x000fc400000012ff */
[----:B------:R-:W-:Y:S02]  /*dd80*/  SHF.R.U64 R32, R32, 0x3, RZ ;  /* 0x0000000320207819 */ /* 0x000fe400000012ff */
[----:B------:R-:W-:Y:S02]  /*dd90*/  SHF.R.U64 R36, R36, 0x3, RZ ;  /* 0x0000000324247819 */ /* 0x000fe400000012ff */
[----:B------:R-:W-:Y:S02]  /*dda0*/  SHF.R.U64 R40, R40, 0x3, RZ ;  /* 0x0000000328287819 */ /* 0x000fe400000012ff */
[----:B------:R-:W-:Y:S02]  /*ddb0*/  LOP3.LUT R12, R12, R5, RZ, 0x3c, !PT ;  /* 0x000000050c0c7212 */ /* 0x000fe400078e3cff */
[----:B------:R-:W-:Y:S02]  /*ddc0*/  LOP3.LUT R24, R24, R25, RZ, 0x3c, !PT ;  /* 0x0000001918187212 */ /* 0x000fe400078e3cff */
[----:B------:R-:W-:-:S02]  /*ddd0*/  LOP3.LUT R28, R28, R29, RZ, 0x3c, !PT ;  /* 0x0000001d1c1c7212 */ /* 0x000fc400078e3cff */
[----:B------:R-:W-:Y:S02]  /*dde0*/  LOP3.LUT R32, R32, R33, RZ, 0x3c, !PT ;  /* 0x0000002120207212 */ /* 0x000fe400078e3cff */
[----:B------:R-:W-:Y:S02]  /*ddf0*/  LOP3.LUT R36, R36, R37, RZ, 0x3c, !PT ;  /* 0x0000002524247212 */ /* 0x000fe400078e3cff */
[----:B------:R-:W-:Y:S02]  /*de00*/  LOP3.LUT R40, R40, R41, RZ, 0x3c, !PT ;  /* 0x0000002928287212 */ /* 0x000fe400078e3cff */
[----:B----4-:R-:W-:Y:S01]  /*de10*/  @P0 R2UR UR4, R13 ;  /* 0x000000000d0402ca */ /* 0x010fe200000e0000 */
[----:B---3--:R-:W-:-:S14]  /*de20*/  @P6 BRA `(.L_x_5194) ;  /* 0x0000000000106947 */ /* 0x008fdc0003800000 */
[----:B------:R-:W-:Y:S05]  /*de30*/  @!P0 BRA `(.L_x_5194) ;  /* 0x00000000000c8947 */ /* 0x000fea0003800000 */
[----:B------:R-:W2:Y:S04]  /*de40*/  LDG.E R5, desc[UR44][R10.64] ;  /* 0x0000002c0a057981 */ /* 0x000ea8000c1e1900 */
[----:B-----5:R-:W2:Y:S02]  /*de50*/  LDG.E R4, desc[UR44][R10.64+0x4] ;  /* 0x0000042c0a047981 */ /* 0x020ea4000c1e1900 */
[----:B--2---:R-:W-:-:S07]  /*de60*/  IMAD.IADD R4, R4, 0x1, -R5 ;  /* 0x0000000104047824 */ /* 0x004fce00078e0a05 */
.L_x_5194:
        /* <DEDUP_REMOVED lines=72> */
[----:B------:R-:W-:Y:S01]  /*e2f0*/  VIADD R21, R22, UR38 ;  /* 0x0000002616157c36 */ /* 0x000fe20008000000 */
[----:B------:R-:W-:-:S02]  /*e300*/  UIMAD UR7, UR39, UR11, UR7 ;  /* 0x0000000b270772a4 */ /* 0x000fc4000f8e0207 */
[----:B------:R-:W-:Y:S02]  /*e310*/  UIMAD UR10, UR40, UR12, URZ ;  /* 0x0000000c280a72a4 */ /* 0x000fe4000f8e023f */
[----:B------:R-:W-:Y:S02]  /*e320*/  UIADD3 UR9, UR9, UR7, URZ ;  /* 0x0000000709097290 */ /* 0x000fe4000fffe03f */
        /* <DEDUP_REMOVED lines=34> */
.L_x_5195:
[----:B------:R-:W1:Y:S01]  /*e550*/  LDC R81, c[0x0][0xce8] ;  /* 0x00033a00ff517b82 */ /* 0x000e620000000800 */
[----:B------:R-:W-:Y:S01]  /*e560*/  ULDC UR12, c[0x0][0xbc8] ;  /* 0x0002f200000c7ab9 */ /* 0x000fe20000000800 */
[----:B------:R-:W-:Y:S01]  /*e570*/  ULDC.64 UR10, c[0x0][0xba0] ;  /* 0x0002e800000a7ab9 */ /* 0x000fe20000000a00 */
[----:B------:R-:W-:Y:S01]  /*e580*/  ISETP.GE.AND P0, PT, R196, UR12, PT ;  /* 0x0000000cc4007c0c */ /* 0x000fe2000bf06270 */
[----:B0-----:R-:W5:Y:S01]  /*e590*/  LD.E.128 R8, desc[UR44][R10.64] ;  /* 0x0000002c0a087980 */ /* 0x001f62000c101d00 */
        /* <DEDUP_REMOVED lines=15> */
[----:B------:R-:W0:Y:S01]  /*e690*/  @P2 LDC R19, c[0x0][0xcec] ;  /* 0x00033b00ff132b82 */ /* 0x000e220000000800 */
[----:B------:R-:W-:Y:S01]  /*e6a0*/  IMAD.SHL.U32 R3, R3, 0x4, RZ ;  /* 0x0000000403037824 */ /* 0x000fe200078e00ff */
[----:B------:R-:W-:Y:S01]  /*e6b0*/  ISETP.GE.AND P0, PT, R194, UR12, PT ;  /* 0x0000000cc2007c0c */ /* 0x000fe2000bf06270 */
[----:B------:R-:W-:Y:S01]  /*e6c0*/  UIMAD UR7, UR14, UR10, URZ ;  /* 0x0000000a0e0772a4 */ /* 0x000fe2000f8e023f */
[----:B------:R-:W5:Y:S04]  /*e6d0*/  LD.E.128 R48, desc[UR44][R48.64] ;  /* 0x0000002c30307980 */ /* 0x000f68000c101d00 */
[----:B------:R-:W1:Y:S01]  /*e6e0*/  @P2 LDC R21, c[0x0][0xcf0] ;  /* 0x00033c00ff152b82 */ /* 0x000e620000000800 */
        /* <DEDUP_REMOVED lines=8> */
[----:B------:R-:W-:Y:S01]  /*e770*/  IMAD.SHL.U32 R6, R5, 0x8, RZ ;  /* 0x0000000805067824 */ /* 0x000fe200078e00ff */
[----:B------:R-:W-:Y:S01]  /*e780*/  UIMAD UR4, UR15, UR10, URZ ;  /* 0x0000000a0f0472a4 */ /* 0x000fe2000f8e023f */
[----:B------:R-:W-:Y:S01]  /*e790*/  VIADD R82, R0, UR38 ;  /* 0x0000002600527c36 */ /* 0x000fe20008000000 */
[----:B------:R-:W-:Y:S01]  /*e7a0*/  SEL R0, RZ, 0xffffffff, P0 ;  /* 0xffffffffff007807 */ /* 0x000fe20000000000 */
[----:B------:R-:W-:Y:S01]  /*e7b0*/  UIMAD.WIDE.U32 UR8, UR39, UR10, UR8 ;  /* 0x0000000a270872a5 */ /* 0x000fe2000f8e0008 */
[----:B------:R-:W-:Y:S01]  /*e7c0*/  LOP3.LUT R5, R6, 0x8, R3, 0xe2, !PT ;  /* 0x0000000806057812 */ /* 0x000fe200078ee203 */
[----:B------:R-:W-:Y:S01]  /*e7d0*/  UIMAD UR4, UR39, UR11, UR4 ;  /* 0x0000000b270472a4 */ /* 0x000fe2000f8e0204 */
[----:B------:R-:W5:Y:S01]  /*e7e0*/  LD.E.128 R52, desc[UR44][R52.64] ;  /* 0x0000002c34347980 */ /* 0x000f62000c101d00 */
[----:B------:R-:W-:Y:S01]  /*e7f0*/  IMAD.SHL.U32 R6, R0, 0x10, RZ ;  /* 0x0000001000067824 */ /* 0x000fe200078e00ff */
[----:B------:R-:W-:Y:S01]  /*e800*/  ULDC.64 UR10, c[0x0][0xbf0] ;  /* 0x0002fc00000a7ab9 */ /* 0x000fe20000000a00 */
[----:B0-----:R-:W-:Y:S01]  /*e810*/  @P2 IMAD.HI.U32 R0, R82, R19, RZ ;  /* 0x0000001352002227 */ /* 0x001fe200078e00ff */
[----:B------:R-:W-:Y:S01]  /*e820*/  UIADD3 UR9, UR9, UR4, URZ ;  /* 0x0000000409097290 */ /* 0x000fe2000fffe03f */
[----:B------:R-:W5:Y:S01]  /*e830*/  LD.E.128 R56, desc[UR44][R56.64] ;  /* 0x0000002c38387980 */ /* 0x000f62000c101d00 */
[----:B------:R-:W-:Y:S01]  /*e840*/  UIMAD UR4, UR40, UR10, URZ ;  /* 0x0000000a280472a4 */ /* 0x000fe2000f8e023f */
[----:B------:R-:W-:Y:S01]  /*e850*/  IMAD.MOV.U32 R3, RZ, RZ, R82 ;  /* 0x000000ffff037224 */ /* 0x000fe200078e0052 */
[----:B------:R-:W-:Y:S01]  /*e860*/  UIMAD.WIDE.U32 UR8, UR41, UR10, UR8 ;  /* 0x0000000a290872a5 */ /* 0x000fe2000f8e0008 */
[----:B-1----:R-:W-:Y:S01]  /*e870*/  @P2 SHF.R.U32.HI R3, RZ, R21, R0 ;  /* 0x00000015ff032219 */ /* 0x002fe20000011600 */
        /* <DEDUP_REMOVED lines=20> */
[----:B------:R-:W-:Y:S01]  /*e9c0*/  IMAD R19, R3, UR9, R80 ;  /* 0x0000000903137c24 */ /* 0x000fe2000f8e0250 */
[----:B------:R-:W-:Y:S01]  /*e9d0*/  ISETP.GE.AND P0, PT, R201, UR12, PT ;  /* 0x0000000cc9007c0c */ /* 0x000fe2000bf06270 */
[----:B------:R-:W-:Y:S01]  /*e9e0*/  IMAD.WIDE.U32 R20, R3, UR8, R20 ;  /* 0x0000000803147c25 */ /* 0x000fe2000f8e0014 */
[----:B------:R-:W-:Y:S01]  /*e9f0*/  @!PT LDS RZ, [RZ] ;  /* 0x00000000fffff984 */ /* 0x000fe20000000800 */
[----:B------:R-:W-:Y:S01]  /*ea00*/  @!PT LDS RZ, [RZ] ;  /* 0x00000000fffff984 */ /* 0x000fe20000000800 */
[----:B------:R-:W-:Y:S01]  /*ea10*/  @!PT LDS RZ, [RZ] ;  /* 0x00000000fffff984 */ /* 0x000fe20000000800 */
[----:B------:R-:W-:Y:S01]  /*ea20*/  @!PT LDS RZ, [RZ] ;  /* 0x00000000fffff984 */ /* 0x000fe20000000800 */
[----:B------:R0:W-:Y:S06]  /*ea30*/  MEMBAR.ALL.CTA ;  /* 0x0000000000007992 */ /* 0x0001ec0000008000 */
[----:B0-----:R-:W0:Y:S01]  /*ea40*/  FENCE.VIEW.ASYNC.S ;  /* 0x00000000000073c6 */ /* 0x001e220000000000 */
[----:B------:R-:W-:Y:S01]  /*ea50*/  ULDC.64 UR8, c[0x0][0xbd8] ;  /* 0x0002f60000087ab9 */ /* 0x000fe20000000a00 */
[----:B------:R-:W-:Y:S01]  /*ea60*/  LOP3.LUT R6, R83, 0x20, R6, 0xe2, !PT ;  /* 0x0000002053067812 */ /* 0x000fe200078ee206 */
[----:B------:R-:W-:Y:S01]  /*ea70*/  IMAD R0, R0, UR8, RZ ;  /* 0x0000000800007c24 */ /* 0x000fe2000f8e02ff */
[----:B------:R-:W-:Y:S01]  /*ea80*/  SEL R3, RZ, 0x40, P0 ;  /* 0x00000040ff037807 */ /* 0x000fe20000000000 */
[----:B------:R-:W-:Y:S01]  /*ea90*/  IMAD.IADD R21, R21, 0x1, R19 ;  /* 0x0000000115157824 */ /* 0x000fe200078e0213 */
[----:B------:R-:W-:Y:S01]  /*eaa0*/  ISETP.GE.AND P0, PT, R200, UR12, PT ;  /* 0x0000000cc8007c0c */ /* 0x000fe2000bf06270 */
[----:B-----5:R-:W-:Y:S01]  /*eab0*/  IMAD R88, R4, R81, RZ ;  /* 0x0000005104587224 */ /* 0x020fe200078e02ff */
        /* <DEDUP_REMOVED lines=8> */
[----:B------:R-:W-:Y:S01]  /*eb40*/  LOP3.LUT R6, R3, R6, RZ, 0xfc, !PT ;  /* 0x0000000603067212 */ /* 0x000fe200078efcff */
[----:B------:R-:W-:Y:S01]  /*eb50*/  IMAD.IADD R5, R5, 0x1, R19 ;  /* 0x0000000105057824 */ /* 0x000fe200078e0213 */
[----:B------:R-:W-:Y:S01]  /*eb60*/  LEA R19, P2, R4, UR8, 0x1 ;  /* 0x0000000804137c11 */ /* 0x000fe2000f8408ff */
[----:B------:R-:W-:-:S03]  /*eb70*/  VIADD R0, R17, 0x38820 ;  /* 0x0003882011007836 */ /* 0x000fc60000000000 */
[----:B------:R-:W-:Y:S01]  /*eb80*/  LEA.HI.X R86, R4, UR9, R5, 0x1, P2 ;  /* 0x0000000904567c11 */ /* 0x000fe200090f0c05 */
[----:B0-----:R0:W1:Y:S01]  /*eb90*/  SHFL.IDX PT, R20, R19, RZ, 0x181f ;  /* 0x00181fff13147589 */ /* 0x00106200000e0000 */
[----:B------:R-:W-:-:S03]  /*eba0*/  PRMT R0, RZ, 0x654, R0 ;  /* 0x00000654ff007816 */ /* 0x000fc60000000000 */
[----:B------:R0:W2:Y:S01]  /*ebb0*/  SHFL.IDX PT, R21, R86, RZ, 0x181f ;  /* 0x00181fff56157589 */ /* 0x0000a200000e0000 */
[----:B------:R0:W-:Y:S01]  /*ebc0*/  SYNCS.ARRIVE.TRANS64.RED.A1T0 RZ, [R0+URZ], RZ ;  /* 0x000000ff00ff79a7 */ /* 0x0001e2000810043f */
        /* <DEDUP_REMOVED lines=32> */
.L_x_5197:
[----:B------:R-:W-:Y:S05]  /*edd0*/  BSYNC B1 ;  /* 0x0000000000017941 */ /* 0x000fea0003800000 */
.L_x_5196:
[----:B0-----:R-:W-:Y:S01]  /*ede0*/  VIADD R0, R87, 0x20 ;  /* 0x0000002057007836 */ /* 0x001fe20000000000 */
[----:B---3--:R0:W3:Y:S04]  /*edf0*/  SHFL.IDX PT, R9, R86, 0x1, 0x181f ;  /* 0x00381f0056097f89 */ /* 0x0080e800000e0000 */
[----:B------:R-:W-:Y:S01]  /*ee00*/  ISETP.GE.AND P0, PT, R0, R88, PT ;  /* 0x000000580000720c */ /* 0x000fe20003f06270 */
[----:B------:R0:W4:-:S12]  /*ee10*/  SHFL.IDX PT, R8, R19, 0x1, 0x181f ;  /* 0x00381f0013087f89 */ /* 0x00011800000e0000 */
[----:B0-----:R-:W-:Y:S05]  /*ee20*/  @P0 BRA `(.L_x_5198) ;  /* 0x0000001000040947 */ /* 0x001fea0003800000 */
[----:B------:R-:W-:Y:S02]  /*ee30*/  ISETP.GE.AND P0, PT, R23, UR12, PT ;  /* 0x0000000c17007c0c */ /* 0x000fe4000bf06270 */
[----:B------:R-:W-:Y:S02]  /*ee40*/  ISETP.GE.AND P5, PT, R196, UR12, PT ;  /* 0x0000000cc4007c0c */ /* 0x000fe4000bfa6270 */
[----:B------:R-:W-:Y:S02]  /*ee50*/  ISETP.GE.AND P3, PT, R195, UR12, PT ;  /* 0x0000000cc3007c0c */ /* 0x000fe4000bf66270 */
[----:B------:R-:W-:Y:S02]  /*ee60*/  ISETP.GE.AND P2, PT, R194, UR12, PT ;  /* 0x0000000cc2007c0c */ /* 0x000fe4000bf46270 */
[----:B------:R-:W-:-:S05]  /*ee70*/  ISETP.GE.AND P1, PT, R193, UR12, PT ;  /* 0x0000000cc1007c0c */ /* 0x000fca000bf26270 */
[----:B---34-:R-:W-:Y:S02]  /*ee80*/  @!P0 IMAD.WIDE R4, R23, 0x2, R8 ;  /* 0x0000000217048825 */ /* 0x018fe400078e0208 */
        /* <DEDUP_REMOVED lines=27> */
.L_x_5193:
        /* <DEDUP_REMOVED lines=31> */
.L_x_5199:
        /* <DEDUP_REMOVED lines=45> */
.L_x_5201:
[----:B------:R-:W-:Y:S05]  /*f500*/  BSYNC B1 ;  /* 0x0000000000017941 */ /* 0x000fea0003800000 */
.L_x_5200:
        /* <DEDUP_REMOVED lines=110> */
.L_x_5203:
[----:B------:R-:W-:Y:S05]  /*fbf0*/  BSYNC B1 ;  /* 0x0000000000017941 */ /* 0x000fea0003800000 */
.L_x_5202:
        /* <DEDUP_REMOVED lines=36> */
.L_x_5198:
[----:B------:R-:W-:Y:S05]  /*fe40*/  BSYNC B0 ;  /* 0x0000000000007941 */ /* 0x000fea0003800000 */
.L_x_5192:
[----:B------:R-:W-:Y:S02]  /*fe50*/  ULDC UR4, c[0x0][0xd3c] ;  /* 0x00034f0000047ab9 */ /* 0x000fe40000000800 */
[----:B------:R-:W-:-:S13]  /*fe60*/  ISETP.GE.AND P0, PT, R7, UR4, PT ;  /* 0x0000000407007c0c */ /* 0x000fda000bf06270 */
[----:B------:R-:W-:Y:S05]  /*fe70*/  @!P0 BRA `(.L_x_5204) ;  /* 0xffffff1000808947 */ /* 0x000fea000383ffff */
[----:B------:R-:W-:Y:S05]  /*fe80*/  EXIT ;  /* 0x000000000000794d */ /* 0x000fea0003800000 */
.L_x_5152:
        /* <DEDUP_REMOVED lines=18> */
.L_x_5205:
[----:B------:R-:W1:Y:S01]  /*ffb0*/  S2R R0, SR_TID.X ;  /* 0x0000000000007919 */ /* 0x000e620000002100 */
[----:B------:R-:W-:Y:S01]  /*ffc0*/  ULDC UR4, c[0x0][0xd3c] ;  /* 0x00034f0000047ab9 */ /* 0x000fe20000000800 */
[----:B------:R-:W2:Y:S01]  /*ffd0*/  S2UR UR6, SR_CTAID.X ;  /* 0x00000000000679c3 */ /* 0x000ea20000002500 */
[----:B------:R-:W-:Y:S01]  /*ffe0*/  ULDC UR5, c[0x0][0xd38] ;  /* 0x00034e0000057ab9 */ /* 0x000fe20000000800 */
[----:B-1----:R-:W-:-:S04]  /*fff0*/  LOP3.LUT R0, R0, 0x1f, RZ, 0xc0, !PT ;  /* 0x0000001f00007812 */ /* 0x002fc800078ec0ff */
[----:B------:R-:W-:-:S04]  /*10000*/  ISETP.NE.AND P0, PT, R0, 0x1f, PT ;  /* 0x0000001f0000780c */ /* 0x000fc80003f05270 */
[----:B------:R-:W-:-:S13]  /*10010*/  ISETP.GE.OR P1, PT, R0, UR4, !P0 ;  /* 0x0000000400007c0c */ /* 0x000fda000c726670 */
[----:B0-----:R-:W0:Y:S02]  /*10020*/  @!P1 LDC.64 R2, c[0x0][0xd80] ;  /* 0x00036000ff029b82 */ /* 0x001e240000000a00 */
[----:B0-----:R-:W-:-:S05]  /*10030*/  @!P1 IMAD.WIDE.U32 R2, R0, 0x4, R2 ;  /* 0x0000000400029825 */ /* 0x001fca00078e0002 */
[----:B------:R-:W3:Y:S01]  /*10040*/  @!P1 LDG.E R4, desc[UR44][R2.64] ;  /* 0x0000002c02049981 */ /* 0x000ee2000c1e1900 */
[C---:B------:R-:W-:Y:S01]  /*10050*/  ISETP.NE.AND P1, PT, R0.reuse, RZ, PT ;  /* 0x000000ff0000720c */ /* 0x040fe20003f25270 */
[----:B------:R-:W-:Y:S01]  /*10060*/  UMOV UR4, URZ ;  /* 0x0000003f00047c82 */ /* 0x000fe20008000000 */
[C---:B------:R-:W-:Y:S01]  /*10070*/  ISETP.GE.U32.AND P2, PT, R0.reuse, 0x2, PT ;  /* 0x000000020000780c */ /* 0x040fe20003f46070 */
[----:B------:R-:W-:Y:S01]  /*10080*/  IMAD.MOV.U32 R16, RZ, RZ, RZ ;  /* 0x000000ffff107224 */ /* 0x000fe200078e00ff */
[C---:B------:R-:W-:Y:S02]  /*10090*/  ISETP.GE.U32.AND P3, PT, R0.reuse, 0x4, PT ;  /* 0x000000040000780c */ /* 0x040fe40003f66070 */
[C---:B------:R-:W-:Y:S02]  /*100a0*/  ISETP.GE.U32.AND P4, PT, R0.reuse, 0x8, PT ;  /* 0x000000080000780c */ /* 0x040fe40003f86070 */
[----:B------:R-:W-:Y:S01]  /*100b0*/  ISETP.GE.U32.AND P5, PT, R0, 0x10, PT ;  /* 0x000000100000780c */ /* 0x000fe20003fa6070 */
[----:B---3--:R-:W0:Y:S02]  /*100c0*/  SHFL.UP PT, R5, R4, 0x1, RZ ;  /* 0x0420000004057989 */ /* 0x008e2400000e00ff */
        /* <DEDUP_REMOVED lines=17> */
[----:B--2---:R-:W-:-:S13]  /*101e0*/  ISETP.GT.AND P6, PT, R6, UR6, PT ;  /* 0x0000000606007c0c */ /* 0x004fda000bfc4270 */
[----:B------:R-:W-:Y:S05]  /*101f0*/  @P6 BRA `(.L_x_5207) ;  /* 0x00000000009c6947 */ /* 0x000fea0003800000 */
[----:B------:R-:W0:Y:S01]  /*10200*/  LDC R5, c[0x0][0xd3c] ;  /* 0x00034f00ff057b82 */ /* 0x000e220000000800 */
[----:B------:R-:W-:Y:S01]  /*10210*/  IMAD.MOV.U32 R6, RZ, RZ, R3 ;  /* 0x000000ffff067224 */ /* 0x000fe200078e0003 */
[----:B------:R-:W-:Y:S01]  /*10220*/  UMOV UR4, URZ ;  /* 0x0000003f00047c82 */ /* 0x000fe20008000000 */
[----:B------:R-:W-:Y:S01]  /*10230*/  ULDC UR7, c[0x0][0xd3c] ;  /* 0x00034f0000077ab9 */ /* 0x000fe20000000800 */
[----:B------:R-:W-:-:S05]  /*10240*/  ULDC UR5, c[0x0][0xd38] ;  /* 0x00034e0000057ab9 */ /* 0x000fca0000000800 */
.L_x_5211:
        /* <DEDUP_REMOVED lines=12> */
.L_x_5210:
[----:B------:R-:W-:Y:S05]  /*10310*/  BSYNC B0 ;  /* 0x0000000000007941 */ /* 0x000fea0003800000 */
.L_x_5209:
        /* <DEDUP_REMOVED lines=21> */
.L_x_5207:
        /* <DEDUP_REMOVED lines=20> */
.L_x_5212:
        /* <DEDUP_REMOVED lines=56> */
.L_x_5208:
[----:B------:R-:W-:Y:S02]  /*10930*/  IMAD.MOV.U32 R17, RZ, RZ, RZ ;  /* 0x000000ffff117224 */ /* 0x000fe400078e00ff */
[----:B------:R-:W-:Y:S02]  /*10940*/  IMAD.U32 R16, RZ, RZ, UR6 ;  /* 0x00000006ff107e24 */ /* 0x000fe4000f8e00ff */
[----:B------:R-:W-:-:S07]  /*10950*/  IMAD.MOV.U32 R18, RZ, RZ, RZ ;  /* 0x000000ffff127224 */ /* 0x000fce00078e00ff */
.L_x_5213:
[----:B------:R-:W-:-:S13]  /*10960*/  ISETP.NE.AND P0, PT, R0, RZ, PT ;  /* 0x000000ff0000720c */ /* 0x000fda0003f05270 */
[----:B------:R-:W1:Y:S01]  /*10970*/  @!P0 S2R R3, SR_CgaCtaId ;  /* 0x0000000000038919 */ /* 0x000e620000008800 */
[----:B------:R-:W-:-:S04]  /*10980*/  @!P0 MOV R0, 0x400 ;  /* 0x0000040000008802 */ /* 0x000fc80000000f00 */
[----:B-1----:R-:W-:-:S05]  /*10990*/  @!P0 LEA R0, R3, R0, 0x18 ;  /* 0x0000000003008211 */ /* 0x002fca00078ec0ff */
[----:B------:R2:W-:Y:S01]  /*109a0*/  @!P0 STS.128 [R0+0x388d0], R16 ;  /* 0x0388d01000008388 */ /* 0x0005e20000000c00 */
[----:B------:R-:W-:Y:S06]  /*109b0*/  BAR.ARV 0x5, 0x180 ;  /* 0x0146000000007b1d */ /* 0x000fec0000002000 */
.L_x_5206:
        /* <DEDUP_REMOVED lines=11> */
[----:B------:R-:W-:Y:S01]  /*10a70*/  ULDC UR37, c[0x0][0xc] ;  /* 0x0000030000257ab9 */ /* 0x000fe20000000800 */
[----:B------:R-:W-:Y:S01]  /*10a80*/  ULDC.64 UR38, c[0x0][0x198] ;  /* 0x0000660000267ab9 */ /* 0x000fe20000000a00 */
        /* <DEDUP_REMOVED lines=26> */
.L_x_5338:
        /* <DEDUP_REMOVED lines=56> */
.L_x_5215:
        /* <DEDUP_REMOVED lines=12> */
.L_x_5216:
[----:B------:R-:W-:Y:S05]  /*11070*/  @!P0 BRA `(.L_x_5217) ;  /* 0x00000000000c8947 */ /* 0x000fea0003800000 */
[----:B------:R-:W2:Y:S04]  /*11080*/  LDG.E R6, desc[UR44][R4.64] ;  /* 0x0000002c04067981 */ /* 0x000ea8000c1e1900 */
[----:B------:R-:W2:Y:S02]  /*11090*/  LDG.E R4, desc[UR44][R4.64+0x4] ;  /* 0x0000042c04047981 */ /* 0x000ea4000c1e1900 */
[----:B--2---:R-:W-:-:S07]  /*110a0*/  IMAD.IADD R6, R4, 0x1, -R6 ;  /* 0x0000000104067824 */ /* 0x004fce00078e0a06 */
.L_x_5217:
        /* <DEDUP_REMOVED lines=9> */
[----:B----4-:R-:W-:Y:S01]  /*11140*/  @P0 SHF.R.U32.HI R0, RZ, R3, R2 ;  /* 0x00000003ff000219 */ /* 0x010fe20000011602 */
[C---:B------:R-:W-:Y:S01]  /*11150*/  VIADD R3, R6.reuse, 0x3f ;  /* 0x0000003f06037836 */ /* 0x040fe20000000000 */
[----:B------:R-:W-:-:S05]  /*11160*/  IADD3 R2, R6, 0x40, -R9 ;  /* 0x0000004006027810 */ /* 0x000fca0007ffe809 */
[----:B------:R-:W-:Y:S01]  /*11170*/  IMAD.IADD R0, R2, 0x1, R0 ;  /* 0x0000000102007824 */ /* 0x000fe200078e0200 */
[----:B------:R-:W-:-:S04]  /*11180*/  SHF.R.S32.HI R2, RZ, 0x1f, R3 ;  /* 0x0000001fff027819 */ /* 0x000fc80000011403 */
[----:B------:R-:W-:Y:S02]  /*11190*/  LEA.HI R3, R2, R3, RZ, 0x6 ;  /* 0x0000000302037211 */ /* 0x000fe400078f30ff */
[----:B------:R-:W-:Y:S02]  /*111a0*/  SHF.R.S32.HI R2, RZ, 0x1f, R0 ;  /* 0x0000001fff027819 */ /* 0x000fe40000011400 */
[----:B------:R-:W-:Y:S02]  /*111b0*/  SHF.R.S32.HI R3, RZ, 0x6, R3 ;  /* 0x00000006ff037819 */ /* 0x000fe40000011403 */
[----:B------:R-:W-:-:S04]  /*111c0*/  LEA.HI R2, R2, R0, RZ, 0x6 ;  /* 0x0000000002027211 */ /* 0x000fc800078f30ff */
        /* <DEDUP_REMOVED lines=10> */
[----:B------:R-:W-:Y:S02]  /*11270*/  VOTEU.ANY UR4, UPT, PT ;  /* 0x0000000000047886 */ /* 0x000fe400038e0100 */
[----:B------:R-:W3:Y:S08]  /*11280*/  FLO.U32 R0, UR4 ;  /* 0x0000000400007d00 */ /* 0x000ef000080e0000 */
[----:B------:R-:W4:Y:S01]  /*11290*/  POPC R4, UR4 ;  /* 0x0000000400047d09 */ /* 0x000f220008000000 */
[----:B---3--:R-:W-:-:S02]  /*112a0*/  ISETP.EQ.U32.AND P0, PT, R0, R2, PT ;  /* 0x000000020000720c */ /* 0x008fc40003f02070 */
[----:B------:R-:W4:Y:S11]  /*112b0*/  LDC.64 R2, c[0x0][0xd60] ;  /* 0x00035800ff027b82 */ /* 0x000f360000000a00 */
[----:B----4-:R-:W3:Y:S04]  /*112c0*/  @P0 ATOMG.E.ADD.STRONG.GPU PT, R2, desc[UR44][R2.64], R4 ;  /* 0x00000004020209a8 */ /* 0x010ee800081ee1ec */
[----:B---3--:R3:W4:Y:S02]  /*112d0*/  SHFL.IDX PT, R2, R2, R0, 0x1f ;  /* 0x00001f0002027589 */ /* 0x00872400000e0000 */
[----:B---3--:R-:W3:Y:S02]  /*112e0*/  S2R R0, SR_LTMASK ;  /* 0x0000000000007919 */ /* 0x008ee40000003900 */
[----:B---3--:R-:W-:-:S06]  /*112f0*/  LOP3.LUT R0, R0, UR4, RZ, 0xc0, !PT ;  /* 0x0000000400007c12 */ /* 0x008fcc000f8ec0ff */
[----:B------:R-:W4:Y:S02]  /*11300*/  POPC R0, R0 ;  /* 0x0000000000007309 */ /* 0x000f240000000000 */
[----:B----4-:R-:W-:Y:S01]  /*11310*/  IADD3 R16, R2, UR37, R0 ;  /* 0x0000002502107c10 */ /* 0x010fe2000fffe000 */
[----:B------:R-:W-:Y:S06]  /*11320*/  BRA `(.L_x_5220) ;  /* 0x0000005c00847947 */ /* 0x000fec0003800000 */
.L_x_5219:
        /* <DEDUP_REMOVED lines=21> */
.L_x_5222:
[----:B------:R-:W-:Y:S05]  /*11480*/  BSYNC B6 ;  /* 0x0000000000067941 */ /* 0x000fea0003800000 */
.L_x_5221:
        /* <DEDUP_REMOVED lines=21> */
.L_x_5225:
        /* <DEDUP_REMOVED lines=16> */
.L_x_5224:
[----:B------:R-:W-:Y:S05]  /*116e0*/  BSYNC B6 ;  /* 0x0000000000067941 */ /* 0x000fea0003800000 */
.L_x_5223:
        /* <DEDUP_REMOVED lines=25> */
.L_x_5355:
[----:B--2---:R-:W2:Y:S01]  /*11880*/  LDL.LU R5, [R1+0x8] ;  /* 0x0000080001057983 */ /* 0x004ea20000300800 */
[----:B------:R-:W-:Y:S02]  /*11890*/  PLOP3.LUT P1, PT, PT, PT, PT, 0x8, 0x0 ;  /* 0x000000000000781c */ /* 0x000fe40003f2e170 */
[----:B---3--:R-:W-:Y:S01]  /*118a0*/  ISETP.NE.AND P0, PT, R14, RZ, PT ;  /* 0x000000ff0e00720c */ /* 0x008fe20003f05270 */
[----:B------:R3:W-:Y:S04]  /*118b0*/  STL [R1], R0 ;  /* 0x0000000001007387 */ /* 0x0007e80000100800 */
[----:B------:R3:W-:Y:S01]  /*118c0*/  STL [R1+0x2c], R4 ;  /* 0x00002c0401007387 */ /* 0x0007e20000100800 */
[----:B--2---:R-:W-:-:S05]  /*118d0*/  LOP3.LUT R5, R5, 0xfffffffe, RZ, 0xc0, !PT ;  /* 0xfffffffe05057812 */ /* 0x004fca00078ec0ff */
[----:B------:R-:W-:-:S05]  /*118e0*/  @P1 LOP3.LUT R5, R5, 0x1, RZ, 0xfc, !PT ;  /* 0x0000000105051812 */ /* 0x000fca00078efcff */
[----:B------:R3:W-:Y:S01]  /*118f0*/  STL [R1+0x8], R5 ;  /* 0x0000080501007387 */ /* 0x0007e20000100800 */
[----:B------:R-:W-:Y:S05]  /*11900*/  @P0 BRA `(.L_x_5227) ;  /* 0x0000000400240947 */ /* 0x000fea0003800000 */
[----:B------:R-:W-:-:S03]  /*11910*/  UMOV UR4, 0xffffffff ;  /* 0xffffffff00047882 */ /* 0x000fc60000000000 */
[----:B------:R-:W-:Y:S05]  /*11920*/  BRA.DIV UR4, `(.L_x_5228) ;  /* 0x0000006a04ec7947 */ /* 0x000fea000b800000 */
[----:B------:R-:W-:-:S13]  /*11930*/  ELECT P6, URZ, PT ;  /* 0x00000000003f782f */ /* 0x000fda00038c0000 */
.L_x_5358:
[----:B------:R-:W-:Y:S05]  /*11940*/  @!P6 BRA `(.L_x_5227) ;  /* 0x000000040014e947 */ /* 0x000fea0003800000 */
[----:B------:R-:W-:-:S04]  /*11950*/  ISETP.NE.U32.AND P0, PT, R2, RZ, PT ;  /* 0x000000ff0200720c */ /* 0x000fc80003f05070 */
[----:B------:R-:W-:-:S13]  /*11960*/  ISETP.NE.AND.EX P0, PT, R3, RZ, PT, P0 ;  /* 0x000000ff0300720c */ /* 0x000fda0003f05300 */
[----:B------:R-:W-:Y:S05]  /*11970*/  @!P0 BRA `(.L_x_5229) ;  /* 0x0000000000548947 */ /* 0x000fea0003800000 */
[----:B------:R-:W2:Y:S01]  /*11980*/  LDC R6, c[0x0][0x43c] ;  /* 0x00010f00ff067b82 */ /* 0x000ea20000000800 */
[----:B01----:R-:W-:Y:S01]  /*11990*/  IMAD.MOV.U32 R9, RZ, RZ, R4 ;  /* 0x000000ffff097224 */ /* 0x003fe200078e0004 */
[----:B------:R-:W-:-:S03]  /*119a0*/  ULDC.64 UR4, c[0x0][0x428] ;  /* 0x00010a0000047ab9 */ /* 0x000fc60000000a00 */
[----:B---3--:R-:W-:Y:S01]  /*119b0*/  IMAD.MOV.U32 R0, RZ, RZ, R9 ;  /* 0x000000ffff007224 */ /* 0x008fe200078e0009 */
        /* <DEDUP_REMOVED lines=17> */
.L_x_5229:
[----:B------:R-:W4:Y:S04]  /*11ad0*/  LDL R7, [R1+0x4] ;  /* 0x0000040001077983 */ /* 0x000f280000100800 */
[----:B--23--:R-:W4:Y:S04]  /*11ae0*/  LDL R0, [R1+0xc] ;  /* 0x00000c0001007983 */ /* 0x00cf280000100800 */
[----:B------:R-:W2:Y:S01]  /*11af0*/  LDL R2, [R1+0x18] ;  /* 0x0000180001027983 */ /* 0x000ea20000100800 */
[----:B----4-:R-:W-:Y:S01]  /*11b00*/  IMAD R0, R0, 0x8, R7 ;  /* 0x0000000800007824 */ /* 0x010fe200078e0207 */
[----:B--2---:R-:W-:-:S04]  /*11b10*/  SHF.L.U32 R2, R2, 0x1f, RZ ;  /* 0x0000001f02027819 */ /* 0x004fc800000006ff */
[----:B------:R-:W2:Y:S02]  /*11b20*/  SYNCS.PHASECHK.TRANS64.TRYWAIT P0, [R0+URZ+0x38840], R2 ;  /* 0x03884002000075a7 */ /* 0x000ea4000800017f */
[----:B--2---:R-:W-:Y:S05]  /*11b30*/  @!P0 BRA `(.L_x_5230) ;  /* 0x0000006800888947 */ /* 0x004fea0003800000 */
.L_x_5359:
        /* <DEDUP_REMOVED lines=11> */
.L_x_5231:
[----:B------:R-:W3:Y:S04]  /*11bf0*/  LDL R6, [R1+0x4] ;  /* 0x0000040001067983 */ /* 0x000ee80000100800 */
[----:B------:R-:W3:Y:S04]  /*11c00*/  LDL R5, [R1+0xc] ;  /* 0x00000c0001057983 */ /* 0x000ee80000100800 */
[----:B------:R-:W4:Y:S04]  /*11c10*/  LDL R7, [R1+0x2c] ;  /* 0x00002c0001077983 */ /* 0x000f280000100800 */
[----:B------:R-:W5:Y:S04]  /*11c20*/  LDL R4, [R1+0x20] ;  /* 0x0000200001047983 */ /* 0x000f680000100800 */
[----:B------:R-:W5:Y:S04]  /*11c30*/  LDL R3, [R1] ;  /* 0x0000000001037983 */ /* 0x000f680000100800 */
[----:B--2---:R-:W2:Y:S01]  /*11c40*/  LDL.LU R2, [R1+0x8] ;  /* 0x0000080001027983 */ /* 0x004ea20000300800 */
        /* <DEDUP_REMOVED lines=8> */
[----:B---3--:R-:W-:Y:S01]  /*11cd0*/  IMAD R0, R5, 0x2000, R6 ;  /* 0x0000200005007824 */ /* 0x008fe200078e0206 */
[----:B----4-:R-:W-:-:S04]  /*11ce0*/  R2UR UR11, R7 ;  /* 0x00000000070b72ca */ /* 0x010fc800000e0000 */
[----:B------:R-:W-:Y:S02]  /*11cf0*/  R2UR UR8, R0 ;  /* 0x00000000000872ca */ /* 0x000fe400000e0000 */
[----:B-----5:R-:W-:Y:S02]  /*11d00*/  R2UR UR4, R4 ;  /* 0x00000000040472ca */ /* 0x020fe400000e0000 */
[----:B------:R-:W-:Y:S02]  /*11d10*/  R2UR UR13, R3 ;  /* 0x00000000030d72ca */ /* 0x000fe400000e0000 */
[----:B--2---:R-:W-:-:S07]  /*11d20*/  LOP3.LUT R2, R2, 0xfffffffe, RZ, 0xc0, !PT ;  /* 0xfffffffe02027812 */ /* 0x004fce00078ec0ff */
[----:B------:R-:W-:Y:S02]  /*11d30*/  UIADD3 UR8, UR8, 0x22400, URZ ;  /* 0x0002240008087890 */ /* 0x000fe4000fffe03f */
[----:B------:R-:W-:Y:S01]  /*11d40*/  ULEA UR11, UR11, UR4, 0x6 ;  /* 0x000000040b0b7291 */ /* 0x000fe2000f8e303f */
[----:B------:R-:W-:Y:S02]  /*11d50*/  @P0 LOP3.LUT R2, R2, 0x1, RZ, 0xfc, !PT ;  /* 0x0000000102020812 */ /* 0x000fe400078efcff */
[----:B------:R-:W-:-:S03]  /*11d60*/  UMOV UR4, 0x0 ;  /* 0x0000000000047882 */ /* 0x000fc60000000000 */
[----:B------:R2:W-:Y:S03]  /*11d70*/  STL [R1+0x8], R2 ;  /* 0x0000080201007387 */ /* 0x0005e60000100800 */
[----:B------:R2:W-:Y:S01]  /*11d80*/  UTMALDG.4D [UR8], [UR6], desc[UR4] ;  /* 0x00000408060075b4 */ /* 0x0005e20008019000 */
[----:B------:R-:W-:Y:S02]  /*11d90*/  NOP ;  /* 0x0000000000007918 */ /* 0x000fe40000000000 */
.L_x_5227:
[----:B---3--:R-:W3:Y:S04]  /*11da0*/  LDL R0, [R1+0x4] ;  /* 0x0000040001007983 */ /* 0x008ee80000100800 */
        /* <DEDUP_REMOVED lines=16> */
[----:B---3--:R-:W-:-:S05]  /*11eb0*/  SHF.R.S32.HI R0, RZ, 0x1f, R18 ;  /* 0x0000001fff007819 */ /* 0x008fca0000011412 */
        /* <DEDUP_REMOVED lines=19> */
.L_x_5233:
[----:B------:R-:W-:Y:S05]  /*11ff0*/  BSYNC B6 ;  /* 0x0000000000067941 */ /* 0x000fea0003800000 */
.L_x_5232:
[----:B------:R-:W3:Y:S01]  /*12000*/  LDL R4, [R1+0x40] ;  /* 0x0000400001047983 */ /* 0x000ee20000100800 */
[----:B------:R-:W4:Y:S01]  /*12010*/  LDC R7, c[0x0][0x448] ;  /* 0x00011200ff077b82 */ /* 0x000f220000000800 */
[----:B------:R-:W-:Y:S01]  /*12020*/  ULDC.64 UR4, c[0x0][0x298] ;  /* 0x0000a60000047ab9 */ /* 0x000fe20000000a00 */
[----:B------:R-:W-:Y:S01]  /*12030*/  ULDC.64 UR6, c[0x0][0x280] ;  /* 0x0000a00000067ab9 */ /* 0x000fe20000000a00 */
[----:B------:R-:W3:Y:S04]  /*12040*/  LDL R10, [R1+0x28] ;  /* 0x00002800010a7983 */ /* 0x000ee80000100800 */
[----:B01----:R-:W3:Y:S01]  /*12050*/  LDL R9, [R1+0x4c] ;  /* 0x00004c0001097983 */ /* 0x003ee20000100800 */
[----:B--2---:R-:W0:Y:S01]  /*12060*/  S2R R2, SR_TID.X ;  /* 0x0000000000027919 */ /* 0x004e220000002100 */
[----:B------:R-:W1:Y:S02]  /*12070*/  S2R R0, SR_TID.X ;  /* 0x0000000000007919 */ /* 0x000e640000002100 */
[----:B------:R-:W2:Y:S04]  /*12080*/  LDL R8, [R1+0x50] ;  /* 0x0000500001087983 */ /* 0x000ea80000100800 */
[----:B------:R-:W2:Y:S01]  /*12090*/  LDL R6, [R1+0x38] ;  /* 0x0000380001067983 */ /* 0x000ea20000100800 */
[----:B----4-:R-:W-:-:S13]  /*120a0*/  ISETP.NE.AND P0, PT, R7, 0x1, PT ;  /* 0x000000010700780c */ /* 0x010fda0003f05270 */
[----:B------:R-:W4:Y:S01]  /*120b0*/  @P0 LDC R3, c[0x0][0x450] ;  /* 0x00011400ff030b82 */ /* 0x000f220000000800 */
[----:B0-----:R-:W-:-:S04]  /*120c0*/  LOP3.LUT R2, R2, 0x7f, RZ, 0xc0, !PT ;  /* 0x0000007f02027812 */ /* 0x001fc800078ec0ff */
[----:B------:R-:W-:Y:S01]  /*120d0*/  SHF.R.U32.HI R2, RZ, 0x3, R2 ;  /* 0x00000003ff027819 */ /* 0x000fe20000011602 */
[----:B-1----:R-:W-:-:S05]  /*120e0*/  IMAD.SHL.U32 R0, R0, 0x10, RZ ;  /* 0x0000001000007824 */ /* 0x002fca00078e00ff */
[----:B------:R-:W-:Y:S02]  /*120f0*/  LOP3.LUT R0, R2, 0x70, R0, 0xf8, !PT ;  /* 0x0000007002007812 */ /* 0x000fe400078ef800 */
[----:B------:R-:W0:Y:S03]  /*12100*/  @P0 LDC R2, c[0x0][0x44c] ;  /* 0x00011300ff020b82 */ /* 0x000e260000000800 */
[----:B------:R-:W-:-:S04]  /*12110*/  IMAD R5, R17, 0x40, R0 ;  /* 0x0000004011057824 */ /* 0x000fc800078e0200 */
[----:B------:R-:W-:Y:S01]  /*12120*/  IMAD.MOV.U32 R0, RZ, RZ, R5 ;  /* 0x000000ffff007224 */ /* 0x000fe200078e0005 */
[----:B------:R1:W-:Y:S01]  /*12130*/  STL [R1+0x24], R5 ;  /* 0x0000240501007387 */ /* 0x0003e20000100800 */
[----:B0-----:R-:W-:-:S05]  /*12140*/  @P0 IMAD.HI.U32 R2, R5, R2, RZ ;  /* 0x0000000205020227 */ /* 0x001fca00078e00ff */
[----:B----4-:R-:W-:Y:S01]  /*12150*/  @P0 SHF.R.U32.HI R0, RZ, R3, R2 ;  /* 0x00000003ff000219 */ /* 0x010fe20000011602 */
[----:B---3--:R-:W-:-:S04]  /*12160*/  IMAD R2, R4, UR4, RZ ;  /* 0x0000000404027c24 */ /* 0x008fc8000f8e02ff */
[C---:B------:R-:W-:Y:S02]  /*12170*/  IMAD R4, R10.reuse, UR5, R2 ;  /* 0x000000050a047c24 */ /* 0x040fe4000f8e0202 */
        /* <DEDUP_REMOVED lines=9> */
[----:B--2---:R-:W-:Y:S02]  /*12210*/  IMAD R4, R8, UR4, RZ ;  /* 0x0000000408047c24 */ /* 0x004fe4000f8e02ff */
[----:B------:R-:W2:Y:S01]  /*12220*/  S2R R8, SR_TID.X ;  /* 0x0000000000087919 */ /* 0x000ea20000002100 */
        /* <DEDUP_REMOVED lines=15> */
[----:B-1----:R-:W-:Y:S01]  /*12320*/  IMAD.WIDE.U32 R4, R0, UR4, R2 ;  /* 0x0000000400047c25 */ /* 0x002fe2000f8e0002 */
        /* <DEDUP_REMOVED lines=47> */
.L_x_5368:
        /* <DEDUP_REMOVED lines=12> */
.L_x_5235:
        /* <DEDUP_REMOVED lines=38> */
.L_x_5237:
[----:B------:R-:W-:Y:S05]  /*12940*/  BSYNC B6 ;  /* 0x0000000000067941 */ /* 0x000fea0003800000 */
.L_x_5236:
        /* <DEDUP_REMOVED lines=188> */
.L_x_5378:
        /* <DEDUP_REMOVED lines=31> */
.L_x_5240:
[----:B------:R-:W-:Y:S05]  /*13700*/  BSYNC B0 ;  /* 0x0000000000007941 */ /* 0x000fea0003800000 */
.L_x_5239:
[----:B--2---:R2:W5:Y:S01]  /*13710*/  LDL R0, [R1+0x4] ;  /* 0x0000040001007983 */ /* 0x0045620000100800 */
[----:B------:R-:W-:Y:S01]  /*13720*/  PLOP3.LUT P0, PT, PT, PT, PT, 0x80, 0x0 ;  /* 0x000000000000781c */ /* 0x000fe20003f0f070 */
[----:B------:R-:W-:-:S12]  /*13730*/  NOP ;  /* 0x0000000000007918 */ /* 0x000fd80000000000 */
.L_x_5241:
        /* <DEDUP_REMOVED lines=19> */
.L_x_5379:
[----:B------:R-:W-:Y:S05]  /*13870*/  BSYNC B0 ;  /* 0x0000000000007941 */ /* 0x000fea0003800000 */
.L_x_5242:
        /* <DEDUP_REMOVED lines=8> */
[----:B------:R-:W3:Y:S02]  /*13900*/  LDL R2, [R1+0x18] ;  /* 0x0000180001027983 */ /* 0x000ee40000100800 */
[----:B----4-:R-:W-:Y:S01]  /*13910*/  IMAD R0, R4, 0x8, R5 ;  /* 0x0000000804007824 */ /* 0x010fe200078e0205 */
[----:B0-----:R-:W-:Y:S01]  /*13920*/  LOP3.LUT R3, R3, 0x7f, RZ, 0xc0, !PT ;  /* 0x0000007f03037812 */ /* 0x001fe200078ec0ff */
[----:B------:R-:W-:Y:S03]  /*13930*/  BSSY B1, `(.L_x_5246) ;  /* 0x0000005000017945 */ /* 0x000fe60003800000 */
[----:B------:R-:W-:-:S02]  /*13940*/  ISETP.NE.AND P1, PT, R3, RZ, PT ;  /* 0x000000ff0300720c */ /* 0x000fc40003f25270 */
[----:B---3--:R-:W-:-:S04]  /*13950*/  SHF.L.U32 R2, R2, 0x1f, RZ ;  /* 0x0000001f02027819 */ /* 0x008fc800000006ff */
[----:B------:R-:W0:Y:S02]  /*13960*/  SYNCS.PHASECHK.TRANS64.TRYWAIT P0, [R0+URZ+0x38860], R2 ;  /* 0x03886002000075a7 */ /* 0x000e24000800017f */
[----:B0-----:R-:W-:Y:S05]  /*13970*/  @!P0 BRA `(.L_x_5247) ;  /* 0x0000005c00588947 */ /* 0x001fea0003800000 */
.L_x_5380:
[----:B------:R-:W-:Y:S05]  /*13980*/  BSYNC B1 ;  /* 0x0000000000017941 */ /* 0x000fea0003800000 */
.L_x_5246:
        /* <DEDUP_REMOVED lines=9> */
.L_x_5249:
[----:B------:R-:W-:Y:S05]  /*13a20*/  BSYNC B1 ;  /* 0x0000000000017941 */ /* 0x000fea0003800000 */
.L_x_5248:
[----:B------:R-:W3:Y:S04]  /*13a30*/  LDL R5, [R1+0x20] ;  /* 0x0000200001057983 */ /* 0x000ee80000100800 */
[----:B------:R-:W3:Y:S04]  /*13a40*/  LDL.LU R3, [R1+0x2c] ;  /* 0x00002c0001037983 */ /* 0x000ee80000300800 */
[----:B------:R-:W4:Y:S04]  /*13a50*/  LDL R4, [R1+0x4] ;  /* 0x0000040001047983 */ /* 0x000f280000100800 */
        /* <DEDUP_REMOVED lines=11> */
.L_x_5250:
        /* <DEDUP_REMOVED lines=16> */
.L_x_5251:
        /* <DEDUP_REMOVED lines=16> */
.L_x_5252:
        /* <DEDUP_REMOVED lines=16> */
.L_x_5253:
        /* <DEDUP_REMOVED lines=16> */
.L_x_5254:
        /* <DEDUP_REMOVED lines=16> */
.L_x_5255:
        /* <DEDUP_REMOVED lines=16> */
.L_x_5256:
        /* <DEDUP_REMOVED lines=16> */
.L_x_5257:
        /* <DEDUP_REMOVED lines=11> */
.L_x_5245:
[----:B------:R-:W-:Y:S05]  /*142c0*/  BSYNC B0 ;  /* 0x0000000000007941 */ /* 0x000fea0003800000 */
.L_x_5244:
[----:B-1----:R-:W3:Y:S01]  /*142d0*/  LDL R4, [R1+0x30] ;  /* 0x0000300001047983 */ /* 0x002ee20000100800 */
[----:B------:R-:W-:Y:S01]  /*142e0*/  BSSY B0, `(.L_x_5258) ;  /* 0x00002ca000007945 */ /* 0x000fe20003800000 */
[----:B---3--:R-:W-:-:S13]  /*142f0*/  ISETP.GE.AND P0, PT, R4, 0x2, PT ;  /* 0x000000020400780c */ /* 0x008fda0003f06270 */
[----:B------:R-:W-:Y:S05]  /*14300*/  @!P0 BRA `(.L_x_5259) ;  /* 0x0000002c001c8947 */ /* 0x000fea0003800000 */
[C---:B------:R-:W-:Y:S01]  /*14310*/  LOP3.LUT R0, R4.reuse, 0x1, RZ, 0xc0, !PT ;  /* 0x0000000104007812 */ /* 0x040fe200078ec0ff */
[----:B------:R-:W-:Y:S01]  /*14320*/  VIADD R4, R4, 0xfffffffe ;  /* 0xfffffffe04047836 */ /* 0x000fe20000000000 */
[----:B------:R-:W-:Y:S02]  /*14330*/  BSSY B2, `(.L_x_5260) ;  /* 0x00000f0000027945 */ /* 0x000fe40003800000 */
[----:B------:R-:W-:Y:S01]  /*14340*/  ISETP.NE.U32.AND P0, PT, R0, 0x1, PT ;  /* 0x000000010000780c */ /* 0x000fe20003f05070 */
[----:B------:R-:W-:-:S12]  /*14350*/  IMAD.MOV.U32 R0, RZ, RZ, R4 ;  /* 0x000000ffff007224 */ /* 0x000fd800078e0004 */
[----:B------:R-:W-:Y:S05]  /*14360*/  @!P0 BRA `(.L_x_5261) ;  /* 0x0000000c00b08947 */ /* 0x000fea0003800000 */
        /* <DEDUP_REMOVED lines=38> */
.L_x_5264:
        /* <DEDUP_REMOVED lines=9> */
.L_x_5381:
[----:B------:R-:W-:Y:S05]  /*14660*/  BSYNC B3 ;  /* 0x0000000000037941 */ /* 0x000fea0003800000 */
.L_x_5265:
        /* <DEDUP_REMOVED lines=9> */
.L_x_5268:
[----:B------:R-:W-:Y:S05]  /*14700*/  BSYNC B3 ;  /* 0x0000000000037941 */ /* 0x000fea0003800000 */
.L_x_5267:
[----:B------:R-:W3:Y:S04]  /*14710*/  LDL R7, [R1+0x4] ;  /* 0x0000040001077983 */ /* 0x000ee80000100800 */
[----:B------:R-:W3:Y:S04]  /*14720*/  LDL R5, [R1+0xc] ;  /* 0x00000c0001057983 */ /* 0x000ee80000100800 */
[----:B------:R-:W4:Y:S01]  /*14730*/  LDL R6, [R1+0x20] ;  /* 0x0000200001067983 */ /* 0x000f220000100800 */
[----:B0-----:R-:W-:Y:S01]  /*14740*/  IMAD.MOV.U32 R8, RZ, RZ, RZ ;  /* 0x000000ffff087224 */ /* 0x001fe200078e00ff */
        /* <DEDUP_REMOVED lines=10> */
.L_x_5269:
        /* <DEDUP_REMOVED lines=14> */
.L_x_5382:
[----:B------:R-:W-:Y:S05]  /*148d0*/  BSYNC B3 ;  /* 0x0000000000037941 */ /* 0x000fea0003800000 */
.L_x_5270:
        /* <DEDUP_REMOVED lines=11> */
.L_x_5273:
[----:B------:R-:W-:Y:S05]  /*14990*/  BSYNC B3 ;  /* 0x0000000000037941 */ /* 0x000fea0003800000 */
.L_x_5272:
        /* <DEDUP_REMOVED lines=11> */
.L_x_5274:
        /* <DEDUP_REMOVED lines=16> */
.L_x_5275:
        /* <DEDUP_REMOVED lines=16> */
.L_x_5276:
        /* <DEDUP_REMOVED lines=16> */
.L_x_5277:
        /* <DEDUP_REMOVED lines=16> */
.L_x_5278:
        /* <DEDUP_REMOVED lines=16> */
.L_x_5279:
        /* <DEDUP_REMOVED lines=16> */
.L_x_5280:
        /* <DEDUP_REMOVED lines=16> */
.L_x_5281:
        /* <DEDUP_REMOVED lines=11> */
.L_x_5263:
[----:B------:R-:W-:Y:S05]  /*15200*/  BSYNC B1 ;  /* 0x0000000000017941 */ /* 0x000fea0003800000 */
.L_x_5262:
[----:B------:R-:W3:Y:S02]  /*15210*/  LDL.LU R5, [R1+0x30] ;  /* 0x0000300001057983 */ /* 0x000ee40000300800 */
[----:B---3--:R-:W-:-:S07]  /*15220*/  VIADD R0, R5, 0xfffffffd ;  /* 0xfffffffd05007836 */ /* 0x008fce0000000000 */
.L_x_5261:
[----:B------:R-:W-:Y:S05]  /*15230*/  BSYNC B2 ;  /* 0x0000000000027941 */ /* 0x000fea0003800000 */
.L_x_5260:
[----:B------:R-:W-:-:S13]  /*15240*/  ISETP.NE.AND P0, PT, R4, RZ, PT ;  /* 0x000000ff0400720c */ /* 0x000fda0003f05270 */
[----:B------:R-:W-:Y:S05]  /*15250*/  @!P0 BRA `(.L_x_5259) ;  /* 0x0000001c00488947 */ /* 0x000fea0003800000 */
.L_x_5322:
[----:B------:R-:W3:Y:S04]  /*15260*/  LDL R4, [R1+0x8] ;  /* 0x0000080001047983 */ /* 0x000ee80000100800 */
[----:B------:R-:W4:Y:S04]  /*15270*/  LDL.LU R3, [R1+0xc] ;  /* 0x00000c0001037983 */ /* 0x000f280000300800 */
[----:B------:R-:W5:Y:S01]  /*15280*/  LDL.LU R2, [R1+0x18] ;  /* 0x0000180001027983 */ /* 0x000f620000300800 */
[----:B------:R-:W-:Y:S05]  /*15290*/  YIELD ;  /* 0x0000000000007946 */ /* 0x000fea0003800000 */
[----:B------:R-:W-:Y:S01]  /*152a0*/  BSSY B1, `(.L_x_5282) ;  /* 0x00000e2000017945 */ /* 0x000fe20003800000 */
[----:B---3--:R-:W-:Y:S01]  /*152b0*/  LOP3.LUT P1, RZ, R4, 0x1, RZ, 0xc0, !PT ;  /* 0x0000000104ff7812 */ /* 0x008fe2000782c0ff */
[----:B----4-:R-:W-:-:S05]  /*152c0*/  VIADD R7, R3, 0x1 ;  /* 0x0000000103077836 */ /* 0x010fca0000000000 */
[----:B------:R-:W-:-:S04]  /*152d0*/  ISETP.NE.AND P0, PT, R7, 0x2, PT ;  /* 0x000000020700780c */ /* 0x000fc80003f05270 */
[----:B------:R-:W-:Y:S02]  /*152e0*/  SEL R6, RZ, 0x1, P0 ;  /* 0x00000001ff067807 */ /* 0x000fe40000000000 */
[----:B------:R-:W-:Y:S02]  /*152f0*/  SEL R7, R7, RZ, P0 ;  /* 0x000000ff07077207 */ /* 0x000fe40000000000 */
[----:B-----5:R-:W-:Y:S01]  /*15300*/  LOP3.LUT R6, R2, R6, RZ, 0x3c, !PT ;  /* 0x0000000602067212 */ /* 0x020fe200078e3cff */
[----:B------:R-:W-:Y:S06]  /*15310*/  @!P1 BRA `(.L_x_5283) ;  /* 0x0000000c00689947 */ /* 0x000fec0003800000 */
[----:B------:R-:W-:Y:S01]  /*15320*/  ULDC.64 UR4, c[0x0][0x418] ;  /* 0x0001060000047ab9 */ /* 0x000fe20000000a00 */
[----:B0-----:R-:W-:Y:S01]  /*15330*/  IMAD.MOV.U32 R8, RZ, RZ, R0 ;  /* 0x000000ffff087224 */ /* 0x001fe200078e0000 */
        /* <DEDUP_REMOVED lines=23> */
.L_x_5284:
        /* <DEDUP_REMOVED lines=9> */
.L_x_5383:
[----:B------:R-:W-:Y:S05]  /*15540*/  BSYNC B2 ;  /* 0x0000000000027941 */ /* 0x000fea0003800000 */
.L_x_5285:
        /* <DEDUP_REMOVED lines=9> */
.L_x_5288:
[----:B------:R-:W-:Y:S05]  /*155e0*/  BSYNC B2 ;  /* 0x0000000000027941 */ /* 0x000fea0003800000 */
.L_x_5287:
        /* <DEDUP_REMOVED lines=13> */
.L_x_5289:
        /* <DEDUP_REMOVED lines=14> */
.L_x_5384:
[----:B------:R-:W-:Y:S05]  /*157a0*/  BSYNC B2 ;  /* 0x0000000000027941 */ /* 0x000fea0003800000 */
.L_x_5290:
        /* <DEDUP_REMOVED lines=11> */
.L_x_5293:
[----:B------:R-:W-:Y:S05]  /*15860*/  BSYNC B2 ;  /* 0x0000000000027941 */ /* 0x000fea0003800000 */
.L_x_5292:
        /* <DEDUP_REMOVED lines=10> */
.L_x_5294:
        /* <DEDUP_REMOVED lines=16> */
.L_x_5295:
        /* <DEDUP_REMOVED lines=16> */
.L_x_5296:
        /* <DEDUP_REMOVED lines=16> */
.L_x_5297:
        /* <DEDUP_REMOVED lines=16> */
.L_x_5298:
        /* <DEDUP_REMOVED lines=16> */
.L_x_5299:
        /* <DEDUP_REMOVED lines=16> */
.L_x_5300:
        /* <DEDUP_REMOVED lines=16> */
.L_x_5301:
        /* <DEDUP_REMOVED lines=11> */
.L_x_5283:
[----:B------:R-:W-:Y:S05]  /*160c0*/  BSYNC B1 ;  /* 0x0000000000017941 */ /* 0x000fea0003800000 */
.L_x_5282:
[----:B------:R-:W3:Y:S01]  /*160d0*/  LDL R2, [R1+0x8] ;  /* 0x0000080001027983 */ /* 0x000ee20000100800 */
[----:B------:R-:W-:Y:S01]  /*160e0*/  VIADD R7, R7, 0x1 ;  /* 0x0000000107077836 */ /* 0x000fe20000000000 */
[----:B------:R-:W-:Y:S04]  /*160f0*/  BSSY B1, `(.L_x_5302) ;  /* 0x00000e5000017945 */ /* 0x000fe80003800000 */
[----:B------:R-:W-:-:S04]  /*16100*/  ISETP.NE.AND P0, PT, R7, 0x2, PT ;  /* 0x000000020700780c */ /* 0x000fc80003f05270 */
[----:B0-----:R-:W-:Y:S02]  /*16110*/  SEL R9, R7, RZ, P0 ;  /* 0x000000ff07097207 */ /* 0x001fe40000000000 */
        /* <DEDUP_REMOVED lines=31> */
.L_x_5304:
        /* <DEDUP_REMOVED lines=9> */
.L_x_5385:
[----:B------:R-:W-:Y:S05]  /*163a0*/  BSYNC B2 ;  /* 0x0000000000027941 */ /* 0x000fea0003800000 */
.L_x_5305:
        /* <DEDUP_REMOVED lines=9> */
.L_x_5308:
[----:B------:R-:W-:Y:S05]  /*16440*/  BSYNC B2 ;  /* 0x0000000000027941 */ /* 0x000fea0003800000 */
.L_x_5307:
        /* <DEDUP_REMOVED lines=14> */
.L_x_5309:
        /* <DEDUP_REMOVED lines=14> */
.L_x_5386:
[----:B------:R-:W-:Y:S05]  /*16610*/  BSYNC B2 ;  /* 0x0000000000027941 */ /* 0x000fea0003800000 */
.L_x_5310:
        /* <DEDUP_REMOVED lines=11> */
.L_x_5313:
[----:B------:R-:W-:Y:S05]  /*166d0*/  BSYNC B2 ;  /* 0x0000000000027941 */ /* 0x000fea0003800000 */
.L_x_5312:
        /* <DEDUP_REMOVED lines=11> */
.L_x_5314:
        /* <DEDUP_REMOVED lines=16> */
.L_x_5315:
        /* <DEDUP_REMOVED lines=16> */
.L_x_5316:
        /* <DEDUP_REMOVED lines=16> */
.L_x_5317:
        /* <DEDUP_REMOVED lines=16> */
.L_x_5318:
        /* <DEDUP_REMOVED lines=16> */
.L_x_5319:
        /* <DEDUP_REMOVED lines=16> */
.L_x_5320:
        /* <DEDUP_REMOVED lines=16> */
.L_x_5321:
        /* <DEDUP_REMOVED lines=11> */
.L_x_5303:
[----:B------:R-:W-:Y:S05]  /*16f40*/  BSYNC B1 ;  /* 0x0000000000017941 */ /* 0x000fea0003800000 */
.L_x_5302:
[C---:B------:R-:W-:Y:S01]  /*16f50*/  ISETP.GT.AND P0, PT, R0.reuse, 0x1, PT ;  /* 0x000000010000780c */ /* 0x040fe20003f04270 */
[----:B------:R-:W-:-:S12]  /*16f60*/  VIADD R0, R0, 0xfffffffe ;  /* 0xfffffffe00007836 */ /* 0x000fd80000000000 */
[----:B------:R-:W-:Y:S05]  /*16f70*/  @P0 BRA `(.L_x_5322) ;  /* 0xffffffe000b80947 */ /* 0x000fea000383ffff */
.L_x_5259:
[----:B------:R-:W-:Y:S05]  /*16f80*/  BSYNC B0 ;  /* 0x0000000000007941 */ /* 0x000fea0003800000 */
.L_x_5258:
        /* <DEDUP_REMOVED lines=12> */
[----:B------:R-:W3:Y:S01]  /*17050*/  S2R R2, SR_LANEID ;  /* 0x0000000000027919 */ /* 0x000ee20000000000 */
[----:B------:R-:W-:Y:S02]  /*17060*/  VOTEU.ANY UR4, UPT, PT ;  /* 0x0000000000047886 */ /* 0x000fe400038e0100 */
[----:B------:R-:W3:Y:S08]  /*17070*/  FLO.U32 R4, UR4 ;  /* 0x0000000400047d00 */ /* 0x000ef000080e0000 */
[----:B------:R-:W4:Y:S01]  /*17080*/  POPC R5, UR4 ;  /* 0x0000000400057d09 */ /* 0x000f220008000000 */
[----:B---3--:R-:W-:-:S02]  /*17090*/  ISETP.EQ.U32.AND P1, PT, R4, R2, PT ;  /* 0x000000020400720c */ /* 0x008fc40003f22070 */
[----:B-1----:R-:W4:Y:S11]  /*170a0*/  LDC.64 R2, c[0x0][0xd60] ;  /* 0x00035800ff027b82 */ /* 0x002f360000000a00 */
[----:B----4-:R1:W3:Y:S02]  /*170b0*/  @P1 ATOMG.E.ADD.STRONG.GPU PT, R2, desc[UR44][R2.64], R5 ;  /* 0x00000005020219a8 */ /* 0x0102e400081ee1ec */
[----:B-1----:R-:W1:Y:S02]  /*170c0*/  S2R R3, SR_LTMASK ;  /* 0x0000000000037919 */ /* 0x002e640000003900 */
[----:B-1----:R-:W-:-:S06]  /*170d0*/  LOP3.LUT R3, R3, UR4, RZ, 0xc0, !PT ;  /* 0x0000000403037c12 */ /* 0x002fcc000f8ec0ff */
[----:B------:R-:W1:Y:S01]  /*170e0*/  POPC R3, R3 ;  /* 0x0000000300037309 */ /* 0x000e620000000000 */
[----:B---3--:R-:W1:Y:S02]  /*170f0*/  SHFL.IDX PT, R2, R2, R4, 0x1f ;  /* 0x00001f0402027589 */ /* 0x008e6400000e0000 */
[----:B-1----:R-:W-:-:S07]  /*17100*/  IADD3 R16, R2, UR37, R3 ;  /* 0x0000002502107c10 */ /* 0x002fce000fffe003 */
.L_x_5324:
[----:B------:R-:W-:Y:S05]  /*17110*/  BSYNC B0 ;  /* 0x0000000000007941 */ /* 0x000fea0003800000 */
.L_x_5323:
[----:B------:R-:W-:-:S05]  /*17120*/  SEL R0, R0, RZ, P0 ;  /* 0x000000ff00007207 */ /* 0x000fca0000000000 */
[----:B------:R3:W-:Y:S02]  /*17130*/  STL [R1+0xc], R0 ;  /* 0x00000c0001007387 */ /* 0x0007e40000100800 */
.L_x_5220:
[----:B------:R-:W-:Y:S05]  /*17140*/  BSYNC B7 ;  /* 0x0000000000077941 */ /* 0x000fea0003800000 */
.L_x_5218:
        /* <DEDUP_REMOVED lines=13> */
.L_x_5325:
        /* <DEDUP_REMOVED lines=36> */
.L_x_5396:
[----:B------:R-:W-:Y:S02]  /*17460*/  ULDC UR4, c[0x0][0xd38] ;  /* 0x00034e0000047ab9 */ /* 0x000fe40000000800 */
[----:B------:R-:W-:-:S04]  /*17470*/  IMAD.U32 R4, RZ, RZ, UR4 ;  /* 0x00000004ff047e24 */ /* 0x000fc8000f8e00ff */
[----:B---3--:R-:W-:-:S04]  /*17480*/  IMAD R16, R16, R4, RZ ;  /* 0x0000000410107224 */ /* 0x008fc800078e02ff */
[----:B------:R-:W-:-:S05]  /*17490*/  IMAD.IADD R5, R5, 0x1, R16 ;  /* 0x0000000105057824 */ /* 0x000fca00078e0210 */
[----:B------:R-:W-:-:S13]  /*174a0*/  ISETP.GT.AND P6, PT, R5, R0, PT ;  /* 0x000000000500720c */ /* 0x000fda0003fc4270 */
[----:B------:R-:W-:Y:S05]  /*174b0*/  @P6 BRA `(.L_x_5328) ;  /* 0x00000000009c6947 */ /* 0x000fea0003800000 */
.L_x_5333:
        /* <DEDUP_REMOVED lines=14> */
.L_x_5331:
[----:B------:R-:W-:Y:S05]  /*175a0*/  BSYNC B0 ;  /* 0x0000000000007941 */ /* 0x000fea0003800000 */
.L_x_5330:
        /* <DEDUP_REMOVED lines=18> */
.L_x_5404:
[----:B------:R-:W-:Y:S02]  /*176d0*/  ULDC UR4, c[0x0][0xd38] ;  /* 0x00034e0000047ab9 */ /* 0x000fe40000000800 */
[----:B------:R-:W-:-:S04]  /*176e0*/  IMAD.U32 R4, RZ, RZ, UR4 ;  /* 0x00000004ff047e24 */ /* 0x000fc8000f8e00ff */
[----:B---3--:R-:W-:-:S04]  /*176f0*/  IMAD R16, R16, R4, RZ ;  /* 0x0000000410107224 */ /* 0x008fc800078e02ff */
[----:B------:R-:W-:-:S05]  /*17700*/  IMAD.IADD R5, R16, 0x1, R5 ;  /* 0x0000000110057824 */ /* 0x000fca00078e0205 */
[----:B------:R-:W-:-:S13]  /*17710*/  ISETP.GT.AND P6, PT, R5, R0, PT ;  /* 0x000000000500720c */ /* 0x000fda0003fc4270 */
[----:B------:R-:W-:Y:S05]  /*17720*/  @!P6 BRA `(.L_x_5333) ;  /* 0xfffffffc0064e947 */ /* 0x000fea000383ffff */
.L_x_5328:
        /* <DEDUP_REMOVED lines=8> */
.L_x_5408:
[----:B------:R-:W-:Y:S01]  /*177b0*/  ISETP.NE.AND P0, PT, R5, RZ, PT ;  /* 0x000000ff0500720c */ /* 0x000fe20003f05270 */
[----:B------:R-:W-:-:S12]  /*177c0*/  IMAD.MOV.U32 R5, RZ, RZ, RZ ;  /* 0x000000ffff057224 */ /* 0x000fd800078e00ff */
[----:B------:R-:W-:Y:S05]  /*177d0*/  @!P0 BRA `(.L_x_5335) ;  /* 0x0000000000148947 */ /* 0x000fea0003800000 */
[----:B------:R-:W-:Y:S01]  /*177e0*/  UMOV UR4, 0xffffffff ;  /* 0xffffffff00047882 */ /* 0x000fe20000000000 */
[----:B------:R-:W-:Y:S02]  /*177f0*/  VIADD R12, R6, 0xffffffff ;  /* 0xffffffff060c7836 */ /* 0x000fe40000000000 */
[----:B------:R-:W-:Y:S05]  /*17800*/  BRA.DIV UR4, `(.L_x_5336) ;  /* 0x0000002a049c7947 */ /* 0x000fea000b800000 */
[----:B-1----:R1:W0:Y:S02]  /*17810*/  SHFL.IDX PT, R3, R3, R12, 0x1f ;  /* 0x00001f0c03037589 */ /* 0x00222400000e0000 */
.L_x_5411:
[----:B0-----:R-:W-:-:S07]  /*17820*/  IMAD.MOV.U32 R5, RZ, RZ, R3 ;  /* 0x000000ffff057224 */ /* 0x001fce00078e0003 */
.L_x_5335:
[----:B-1-3--:R-:W1:Y:S01]  /*17830*/  LDC.64 R2, c[0x0][0xd90] ;  /* 0x00036400ff027b82 */ /* 0x00ae620000000a00 */
[----:B------:R-:W-:-:S04]  /*17840*/  IMAD.IADD R19, R6, 0x1, R19 ;  /* 0x0000000106137824 */ /* 0x000fc800078e0213 */
[----:B-1----:R-:W-:-:S05]  /*17850*/  IMAD.WIDE R2, R19, 0x4, R2 ;  /* 0x0000000413027825 */ /* 0x002fca00078e0202 */
[----:B--2---:R-:W4:Y:S01]  /*17860*/  LDG.E R7, desc[UR44][R2.64] ;  /* 0x0000002c02077981 */ /* 0x004f22000c1e1900 */
[----:B------:R-:W-:-:S04]  /*17870*/  IMAD R16, R5, R4, R16 ;  /* 0x0000000405107224 */ /* 0x000fc800078e0210 */
[----:B------:R-:W-:Y:S02]  /*17880*/  IMAD.IADD R0, R0, 0x1, -R16 ;  /* 0x0000000100007824 */ /* 0x000fe400078e0a10 */
[----:B----4-:R-:W-:-:S05]  /*17890*/  IMAD R6, R17, R7, RZ ;  /* 0x0000000711067224 */ /* 0x010fca00078e02ff */
[----:B0-----:R-:W-:-:S04]  /*178a0*/  IABS R8, R6 ;  /* 0x0000000600087213 */ /* 0x001fc80000000000 */
        /* <DEDUP_REMOVED lines=58> */
.L_x_5329:
[----:B------:R-:W-:Y:S01]  /*17c50*/  UMOV UR4, URZ ;  /* 0x0000003f00047c82 */ /* 0x000fe20008000000 */
[----:B------:R-:W-:Y:S01]  /*17c60*/  UMOV UR5, URZ ;  /* 0x0000003f00057c82 */ /* 0x000fe20008000000 */
[----:B------:R-:W-:Y:S01]  /*17c70*/  ULDC UR6, c[0x0][0xd3c] ;  /* 0x00034f0000067ab9 */ /* 0x000fe20000000800 */
[----:B------:R-:W-:Y:S02]  /*17c80*/  IMAD.MOV.U32 R16, RZ, RZ, R0 ;  /* 0x000000ffff107224 */ /* 0x000fe400078e0000 */
[----:B------:R-:W-:Y:S02]  /*17c90*/  IMAD.U32 R17, RZ, RZ, UR4 ;  /* 0x00000004ff117e24 */ /* 0x000fe4000f8e00ff */
[----:B------:R-:W-:Y:S02]  /*17ca0*/  IMAD.U32 R18, RZ, RZ, UR5 ;  /* 0x00000005ff127e24 */ /* 0x000fe4000f8e00ff */
[----:B------:R-:W-:-:S07]  /*17cb0*/  IMAD.U32 R19, RZ, RZ, UR6 ;  /* 0x00000006ff137e24 */ /* 0x000fce000f8e00ff */
.L_x_5337:
[----:B-1----:R1:W3:Y:S01]  /*17cc0*/  LDL R3, [R1+0x4] ;  /* 0x0000040001037983 */ /* 0x0022e20000100800 */
        /* <DEDUP_REMOVED lines=11> */
.L_x_5326:
[----:B------:R-:W-:Y:S02]  /*17d80*/  ULDC UR4, c[0x0][0xd3c] ;  /* 0x00034f0000047ab9 */ /* 0x000fe40000000800 */
[----:B----4-:R-:W-:-:S13]  /*17d90*/  ISETP.GE.AND P0, PT, R19, UR4, PT ;  /* 0x0000000413007c0c */ /* 0x010fda000bf06270 */
[----:B------:R-:W-:Y:S05]  /*17da0*/  @!P0 BRA `(.L_x_5338) ;  /* 0xffffff8c00a08947 */ /* 0x000fea000383ffff */
[----:B------:R-:W-:Y:S05]  /*17db0*/  BSYNC B8 ;  /* 0x0000000000087941 */ /* 0x000fea0003800000 */
.L_x_5214:
        /* <DEDUP_REMOVED lines=12> */
.L_x_5412:
[----:B------:R-:W-:Y:S05]  /*17e80*/  BSYNC B0 ;  /* 0x0000000000007941 */ /* 0x000fea0003800000 */
.L_x_5339:
[----:B------:R-:W-:-:S03]  /*17e90*/  UMOV UR4, 0xffffffff ;  /* 0xffffffff00047882 */ /* 0x000fc60000000000 */
[----:B------:R-:W-:Y:S05]  /*17ea0*/  BRA.DIV UR4, `(.L_x_5341) ;  /* 0x0000002604307947 */ /* 0x000fea000b800000 */
[----:B------:R-:W1:Y:S02]  /*17eb0*/  S2R R2, SR_TID.X ;  /* 0x0000000000027919 */ /* 0x000e640000002100 */
[----:B-1----:R-:W-:-:S04]  /*17ec0*/  SHF.R.U32.HI R2, RZ, 0x5, R2 ;  /* 0x00000005ff027819 */ /* 0x002fc80000011602 */
[----:B------:R-:W-:-:S05]  /*17ed0*/  LOP3.LUT R2, R2, 0x3, RZ, 0xc0, !PT ;  /* 0x0000000302027812 */ /* 0x000fca00078ec0ff */
[----:B------:R1:W3:Y:S02]  /*17ee0*/  SHFL.IDX PT, R14, R2, RZ, 0x1f ;  /* 0x00001fff020e7589 */ /* 0x0002e400000e0000 */
.L_x_5415:
[----:B---3--:R-:W-:Y:S01]  /*17ef0*/  ISETP.NE.AND P0, PT, R14, RZ, PT ;  /* 0x000000ff0e00720c */ /* 0x008fe20003f05270 */
[----:B------:R-:W-:-:S12]  /*17f00*/  BSSY B0, `(.L_x_5342) ;  /* 0x0000027000007945 */ /* 0x000fd80003800000 */
[----:B------:R-:W-:Y:S05]  /*17f10*/  @P0 BRA `(.L_x_5343) ;  /* 0x0000000000940947 */ /* 0x000fea0003800000 */
[----:B------:R-:W-:-:S03]  /*17f20*/  UMOV UR4, 0xffffffff ;  /* 0xffffffff00047882 */ /* 0x000fc60000000000 */
[----:B------:R-:W-:Y:S05]  /*17f30*/  BRA.DIV UR4, `(.L_x_5344) ;  /* 0x0000002604407947 */ /* 0x000fea000b800000 */
[----:B------:R-:W-:-:S13]  /*17f40*/  ELECT P6, URZ, PT ;  /* 0x00000000003f782f */ /* 0x000fda00038c0000 */
.L_x_5418:
[----:B------:R-:W-:Y:S05]  /*17f50*/  @!P6 BRA `(.L_x_5343) ;  /* 0x000000000084e947 */ /* 0x000fea0003800000 */
[----:B------:R-:W-:-:S06]  /*17f60*/  ULOP3.LUT UR4, UR36, 0x2, URZ, 0xfc, !UPT ;  /* 0x0000000224047892 */ /* 0x000fcc000f8efc3f */
[----:B-1----:R-:W-:-:S05]  /*17f70*/  IMAD.U32 R2, RZ, RZ, UR4 ;  /* 0x00000004ff027e24 */ /* 0x002fca000f8e00ff */
[----:B------:R-:W-:-:S13]  /*17f80*/  ISETP.NE.AND P2, PT, R2, 0x3, PT ;  /* 0x000000030200780c */ /* 0x000fda0003f45270 */
[----:B------:R-:W-:Y:S05]  /*17f90*/  @!P2 BRA `(.L_x_5345) ;  /* 0x000000000004a947 */ /* 0x000fea0003800000 */
[----:B------:R-:W-:Y:S01]  /*17fa0*/  BPT.TRAP 0x1 ;  /* 0x000000040000795c */ /* 0x000fe20000300000 */
.L_x_5345:
        /* <DEDUP_REMOVED lines=14> */
.L_x_5419:
[----:B------:R-:W1:Y:S02]  /*18090*/  SYNCS.PHASECHK.TRANS64.TRYWAIT P0, [R7+URZ], R2 ;  /* 0x00000002070075a7 */ /* 0x000e64000800017f */
[----:B-1----:R-:W-:Y:S05]  /*180a0*/  @!P0 BRA `(.L_x_5347) ;  /* 0x0000002400188947 */ /* 0x002fea0003800000 */
.L_x_5420:
[----:B------:R-:W-:Y:S05]  /*180b0*/  @!P2 BRA `(.L_x_5348) ;  /* 0x000000000004a947 */ /* 0x000fea0003800000 */
[----:B------:R-:W-:Y:S01]  /*180c0*/  BPT.TRAP 0x1 ;  /* 0x000000040000795c */ /* 0x000fe20000300000 */
.L_x_5348:
[----:B------:R-:W2:Y:S01]  /*180d0*/  LDL.LU R4, [R1+0xc] ;  /* 0x00000c0001047983 */ /* 0x000ea20000300800 */
[----:B------:R-:W-:-:S04]  /*180e0*/  VIADD R0, R0, 0x38860 ;  /* 0x0003886000007836 */ /* 0x000fc80000000000 */
[----:B--2---:R-:W-:-:S04]  /*180f0*/  IMAD R4, R4, 0x8, R0 ;  /* 0x0000000804047824 */ /* 0x004fc800078e0200 */
[----:B------:R-:W2:Y:S02]  /*18100*/  SYNCS.PHASECHK.TRANS64.TRYWAIT P0, [R4+URZ], R5 ;  /* 0x00000005040075a7 */ /* 0x000ea4000800017f */
[----:B--2---:R-:W-:Y:S05]  /*18110*/  @!P0 BRA `(.L_x_5349) ;  /* 0x0000002400108947 */ /* 0x004fea0003800000 */
.L_x_5421:
[----:B------:R-:W-:-:S07]  /*18120*/  IMAD R3, R3, 0x8, R0 ;  /* 0x0000000803037824 */ /* 0x000fce00078e0200 */
.L_x_5350:
[----:B---3--:R3:W4:Y:S02]  /*18130*/  SYNCS.PHASECHK.TRANS64.TRYWAIT P0, [R3+URZ], R2 ;  /* 0x00000002030075a7 */ /* 0x008724000800017f */
[----:B----4-:R-:W-:Y:S05]  /*18140*/  @!P0 NANOSLEEP.SYNCS 0x989680 ;  /* 0x009896800000895d */ /* 0x010fea0003900000 */
[----:B------:R-:W4:Y:S02]  /*18150*/  @!P0 SYNCS.PHASECHK.TRANS64 P0, [R3+URZ], R2 ;  /* 0x00000002030085a7 */ /* 0x000f24000800007f */
[----:B----4-:R-:W-:Y:S05]  /*18160*/  @!P0 BRA `(.L_x_5350) ;  /* 0xfffffffc00f08947 */ /* 0x010fea000383ffff */
.L_x_5343:
[----:B------:R-:W-:Y:S05]  /*18170*/  BSYNC B0 ;  /* 0x0000000000007941 */ /* 0x000fea0003800000 */
.L_x_5342:
[----:B------:R-:W-:Y:S05]  /*18180*/  EXIT ;  /* 0x000000000000794d */ /* 0x000fea0003800000 */
.L_x_5162:
[----:B0-----:R0:W1:Y:S02]  /*18190*/  SYNCS.PHASECHK.TRANS64.TRYWAIT P1, [R17+URZ+0x38800], R4 ;  /* 0x03880004110075a7 */ /* 0x001064000802017f */
[----:B-1----:R-:W-:Y:S05]  /*181a0*/  @!P1 NANOSLEEP.SYNCS 0x989680 ;  /* 0x009896800000995d */ /* 0x002fea0003900000 */
[----:B------:R-:W1:Y:S02]  /*181b0*/  @!P1 SYNCS.PHASECHK.TRANS64 P1, [R17+URZ+0x38800], R4 ;  /* 0x03880004110095a7 */ /* 0x000e64000802007f */
[----:B-1----:R-:W-:Y:S05]  /*181c0*/  @!P1 BRA `(.L_x_5162) ;  /* 0xfffffffc00f09947 */ /* 0x002fea000383ffff */
[----:B------:R-:W-:Y:S05]  /*181d0*/  BRA `(.L_x_5351) ;  /* 0xfffffeb400fc7947 */ /* 0x000fea000383ffff */
.L_x_5166:
[----:B--2---:R2:W3:Y:S02]  /*181e0*/  SYNCS.PHASECHK.TRANS64.TRYWAIT P1, [R5+URZ+0x38830], R8 ;  /* 0x03883008050075a7 */ /* 0x0044e4000802017f */
[----:B---3--:R-:W-:Y:S05]  /*181f0*/  @!P1 NANOSLEEP.SYNCS 0x989680 ;  /* 0x009896800000995d */ /* 0x008fea0003900000 */
[----:B------:R-:W3:Y:S02]  /*18200*/  @!P1 SYNCS.PHASECHK.TRANS64 P1, [R5+URZ+0x38830], R8 ;  /* 0x03883008050095a7 */ /* 0x000ee4000802007f */
[----:B---3--:R-:W-:Y:S05]  /*18210*/  @!P1 BRA `(.L_x_5166) ;  /* 0xfffffffc00f09947 */ /* 0x008fea000383ffff */
[----:B------:R-:W-:Y:S05]  /*18220*/  BRA `(.L_x_5165) ;  /* 0xfffffeb8001c7947 */ /* 0x000fea000383ffff */
.L_x_5167:
[----:B---3--:R3:W4:Y:S02]  /*18230*/  SYNCS.PHASECHK.TRANS64.TRYWAIT P1, [R17+URZ+0x38810], R4 ;  /* 0x03881004110075a7 */ /* 0x008724000802017f */
[----:B----4-:R-:W-:Y:S05]  /*18240*/  @!P1 NANOSLEEP.SYNCS 0x989680 ;  /* 0x009896800000995d */ /* 0x010fea0003900000 */
[----:B------:R-:W4:Y:S02]  /*18250*/  @!P1 SYNCS.PHASECHK.TRANS64 P1, [R17+URZ+0x38810], R4 ;  /* 0x03881004110095a7 */ /* 0x000f24000802007f */
[----:B----4-:R-:W-:Y:S05]  /*18260*/  @!P1 BRA `(.L_x_5167) ;  /* 0xfffffffc00f09947 */ /* 0x010fea000383ffff */
[----:B------:R-:W-:Y:S05]  /*18270*/  BRA `(.L_x_5352) ;  /* 0xfffffeb800a87947 */ /* 0x000fea000383ffff */
.L_x_5171:
[----:B0-----:R0:W3:Y:S02]  /*18280*/  SYNCS.PHASECHK.TRANS64.TRYWAIT P1, [R5+URZ+0x38850], R8 ;  /* 0x03885008050075a7 */ /* 0x0010e4000802017f */
[----:B---3--:R-:W-:Y:S05]  /*18290*/  @!P1 NANOSLEEP.SYNCS 0x989680 ;  /* 0x009896800000995d */ /* 0x008fea0003900000 */
[----:B------:R-:W3:Y:S02]  /*182a0*/  @!P1 SYNCS.PHASECHK.TRANS64 P1, [R5+URZ+0x38850], R8 ;  /* 0x03885008050095a7 */ /* 0x000ee4000802007f */
[----:B---3--:R-:W-:Y:S05]  /*182b0*/  @!P1 BRA `(.L_x_5171) ;  /* 0xfffffffc00f09947 */ /* 0x008fea000383ffff */
[----:B------:R-:W-:Y:S05]  /*182c0*/  BRA `(.L_x_5170) ;  /* 0xfffffeb800d87947 */ /* 0x000fea000383ffff */
.L_x_5176:
[----:B-1----:R1:W2:Y:S02]  /*182d0*/  SYNCS.PHASECHK.TRANS64.TRYWAIT P3, [R9+URZ+0x38830], R8 ;  /* 0x03883008090075a7 */ /* 0x0022a4000806017f */
[----:B--2---:R-:W-:Y:S05]  /*182e0*/  @!P3 NANOSLEEP.SYNCS 0x989680 ;  /* 0x009896800000b95d */ /* 0x004fea0003900000 */
[----:B------:R-:W2:Y:S02]  /*182f0*/  @!P3 SYNCS.PHASECHK.TRANS64 P3, [R9+URZ+0x38830], R8 ;  /* 0x038830080900b5a7 */ /* 0x000ea4000806007f */
[----:B--2---:R-:W-:Y:S05]  /*18300*/  @!P3 BRA `(.L_x_5176) ;  /* 0xfffffffc00f0b947 */ /* 0x004fea000383ffff */
[----:B------:R-:W-:Y:S05]  /*18310*/  BRA `(.L_x_5175) ;  /* 0xfffffee000d87947 */ /* 0x000fea000383ffff */
.L_x_5180:
[----:B---3--:R3:W4:Y:S02]  /*18320*/  SYNCS.PHASECHK.TRANS64.TRYWAIT P3, [R9+URZ+0x38850], R8 ;  /* 0x03885008090075a7 */ /* 0x008724000806017f */
[----:B----4-:R-:W-:Y:S05]  /*18330*/  @!P3 NANOSLEEP.SYNCS 0x989680 ;  /* 0x009896800000b95d */ /* 0x010fea0003900000 */
[----:B------:R-:W4:Y:S02]  /*18340*/  @!P3 SYNCS.PHASECHK.TRANS64 P3, [R9+URZ+0x38850], R8 ;  /* 0x038850080900b5a7 */ /* 0x000f24000806007f */
[----:B----4-:R-:W-:Y:S05]  /*18350*/  @!P3 BRA `(.L_x_5180) ;  /* 0xfffffffc00f0b947 */ /* 0x010fea000383ffff */
[----:B------:R-:W-:Y:S05]  /*18360*/  BRA `(.L_x_5179) ;  /* 0xfffffee400347947 */ /* 0x000fea000383ffff */
.L_x_5186:
[----:B-1----:R1:W2:Y:S02]  /*18370*/  SYNCS.PHASECHK.TRANS64.TRYWAIT P1, [R9+URZ+0x38830], R8 ;  /* 0x03883008090075a7 */ /* 0x0022a4000802017f */
[----:B--2---:R-:W-:Y:S05]  /*18380*/  @!P1 NANOSLEEP.SYNCS 0x989680 ;  /* 0x009896800000995d */ /* 0x004fea0003900000 */
[----:B------:R-:W2:Y:S02]  /*18390*/  @!P1 SYNCS.PHASECHK.TRANS64 P1, [R9+URZ+0x38830], R8 ;  /* 0x03883008090095a7 */ /* 0x000ea4000802007f */
[----:B--2---:R-:W-:Y:S05]  /*183a0*/  @!P1 BRA `(.L_x_5186) ;  /* 0xfffffffc00f09947 */ /* 0x004fea000383ffff */
[----:B------:R-:W-:Y:S05]  /*183b0*/  BRA `(.L_x_5185) ;  /* 0xffffff1400407947 */ /* 0x000fea000383ffff */
.L_x_5190:
[----:B---3--:R3:W4:Y:S02]  /*183c0*/  SYNCS.PHASECHK.TRANS64.TRYWAIT P1, [R9+URZ+0x38850], R8 ;  /* 0x03885008090075a7 */ /* 0x008724000802017f */
[----:B----4-:R-:W-:Y:S05]  /*183d0*/  @!P1 NANOSLEEP.SYNCS 0x989680 ;  /* 0x009896800000995d */ /* 0x010fea0003900000 */
[----:B------:R-:W4:Y:S02]  /*183e0*/  @!P1 SYNCS.PHASECHK.TRANS64 P1, [R9+URZ+0x38850], R8 ;  /* 0x03885008090095a7 */ /* 0x000f24000802007f */
[----:B----4-:R-:W-:Y:S05]  /*183f0*/  @!P1 BRA `(.L_x_5190) ;  /* 0xfffffffc00f09947 */ /* 0x010fea000383ffff */
[----:B------:R-:W-:Y:S05]  /*18400*/  BRA `(.L_x_5189) ;  /* 0xffffff14009c7947 */ /* 0x000fea000383ffff */
.L_x_5226:
        /* <DEDUP_REMOVED lines=11> */
.L_x_5354:
[----:B------:R-:W-:Y:S05]  /*184c0*/  BSYNC B0 ;  /* 0x0000000000007941 */ /* 0x000fea0003800000 */
.L_x_5353:
[----:B------:R-:W-:Y:S05]  /*184d0*/  BRA `(.L_x_5355) ;  /* 0xffffff9000e87947 */ /* 0x000fea000383ffff */
.L_x_5228:
[----:B------:R-:W-:Y:S01]  /*184e0*/  BSSY B0, `(.L_x_5356) ;  /* 0x0000006000007945 */ /* 0x000fe20003800000 */
[----:B------:R-:W-:-:S07]  /*184f0*/  IMAD.MOV.U32 R15, RZ, RZ, -0x1 ;  /* 0xffffffffff0f7424 */ /* 0x000fce00078e00ff */
[----:B01-3--:R-:W-:Y:S05]  /*18500*/  WARPSYNC.COLLECTIVE R15, `(.L_x_5357) ;  /* 0x000000000f0c7348 */ /* 0x00bfea0003c00000 */
[----:B------:R-:W-:Y:S02]  /*18510*/  ELECT P6, UR62, PT ;  /* 0x00000000003e782f */ /* 0x000fe400038c0000 */
[----:B------:R-:W-:Y:S01]  /*18520*/  MOV R14, UR62 ;  /* 0x0000003e000e7c02 */ /* 0x000fe20008000f00 */
[----:B01-3--:R-:W-:Y:S10]  /*18530*/  ENDCOLLECTIVE ;  /* 0x000000000000791b */ /* 0x00bff40003800000 */
.L_x_5357:
[----:B------:R-:W-:Y:S05]  /*18540*/  BSYNC B0 ;  /* 0x0000000000007941 */ /* 0x000fea0003800000 */
.L_x_5356:
[----:B------:R-:W-:Y:S05]  /*18550*/  BRA `(.L_x_5358) ;  /* 0xffffff9000f87947 */ /* 0x000fea000383ffff */
.L_x_5230:
[----:B--2---:R2:W3:Y:S02]  /*18560*/  SYNCS.PHASECHK.TRANS64.TRYWAIT P0, [R0+URZ+0x38840], R2 ;  /* 0x03884002000075a7 */ /* 0x0044e4000800017f */
[----:B---3--:R-:W-:Y:S05]  /*18570*/  @!P0 NANOSLEEP.SYNCS 0x989680 ;  /* 0x009896800000895d */ /* 0x008fea0003900000 */
[----:B------:R-:W3:Y:S02]  /*18580*/  @!P0 SYNCS.PHASECHK.TRANS64 P0, [R0+URZ+0x38840], R2 ;  /* 0x03884002000085a7 */ /* 0x000ee4000800007f */
[----:B---3--:R-:W-:Y:S05]  /*18590*/  @!P0 BRA `(.L_x_5230) ;  /* 0xfffffffc00f08947 */ /* 0x008fea000383ffff */
[----:B------:R-:W-:Y:S05]  /*185a0*/  BRA `(.L_x_5359) ;  /* 0xffffff9400647947 */ /* 0x000fea000383ffff */
.L_x_5234:
        /* <DEDUP_REMOVED lines=9> */
.L_x_5360:
[----:B------:R-:W-:Y:S02]  /*18640*/  IMAD.MOV.U32 R13, RZ, RZ, R3 ;  /* 0x000000ffff0d7224 */ /* 0x000fe400078e0003 */
[----:B------:R-:W-:-:S07]  /*18650*/  IMAD.MOV.U32 R4, RZ, RZ, R14 ;  /* 0x000000ffff047224 */ /* 0x000fce00078e000e */
[----:B------:R-:W-:Y:S05]  /*18660*/  WARPSYNC.COLLECTIVE R15, `(.L_x_5361) ;  /* 0x000000000f087348 */ /* 0x000fea0003c00000 */
[----:B------:R0:W1:Y:S02]  /*18670*/  SHFL.IDX P6, R14, R13, R12, R11 ;  /* 0x0000000c0d0e7389 */ /* 0x00006400000c000b */
[----:B01----:R-:W-:Y:S01]  /*18680*/  ENDCOLLECTIVE ;  /* 0x000000000000791b */ /* 0x003fe20003800000 */
.L_x_5361:
[----:B------:R-:W-:Y:S02]  /*18690*/  IMAD.MOV.U32 R13, RZ, RZ, R2 ;  /* 0x000000ffff0d7224 */ /* 0x000fe400078e0002 */
[----:B------:R-:W-:Y:S02]  /*186a0*/  IMAD.MOV.U32 R12, RZ, RZ, 0x1 ;  /* 0x00000001ff0c7424 */ /* 0x000fe400078e00ff */
[----:B------:R-:W-:-:S07]  /*186b0*/  IMAD.MOV.U32 R5, RZ, RZ, R14 ;  /* 0x000000ffff057224 */ /* 0x000fce00078e000e */
[----:B------:R-:W-:Y:S05]  /*186c0*/  WARPSYNC.COLLECTIVE R15, `(.L_x_5362) ;  /* 0x000000000f087348 */ /* 0x000fea0003c00000 */
[----:B------:R0:W1:Y:S02]  /*186d0*/  SHFL.IDX P6, R14, R13, R12, R11 ;  /* 0x0000000c0d0e7389 */ /* 0x00006400000c000b */
[----:B01----:R-:W-:Y:S01]  /*186e0*/  ENDCOLLECTIVE ;  /* 0x000000000000791b */ /* 0x003fe20003800000 */
.L_x_5362:
[----:B------:R-:W-:Y:S02]  /*186f0*/  IMAD.MOV.U32 R13, RZ, RZ, R3 ;  /* 0x000000ffff0d7224 */ /* 0x000fe400078e0003 */
[----:B------:R-:W-:Y:S02]  /*18700*/  IMAD R0, R6, R7, RZ ;  /* 0x0000000706007224 */ /* 0x000fe400078e02ff */
[----:B------:R-:W-:-:S07]  /*18710*/  IMAD.MOV.U32 R6, RZ, RZ, R14 ;  /* 0x000000ffff067224 */ /* 0x000fce00078e000e */
[----:B------:R-:W-:Y:S05]  /*18720*/  WARPSYNC.COLLECTIVE R15, `(.L_x_5363) ;  /* 0x000000000f087348 */ /* 0x000fea0003c00000 */
[----:B------:R0:W1:Y:S02]  /*18730*/  SHFL.IDX P6, R14, R13, R12, R11 ;  /* 0x0000000c0d0e7389 */ /* 0x00006400000c000b */
[----:B01----:R-:W-:Y:S01]  /*18740*/  ENDCOLLECTIVE ;  /* 0x000000000000791b */ /* 0x003fe20003800000 */
.L_x_5363:
        /* <DEDUP_REMOVED lines=21> */
.L_x_5364:
        /* <DEDUP_REMOVED lines=10> */
.L_x_5365:
        /* <DEDUP_REMOVED lines=11> */
.L_x_5366:
        /* <DEDUP_REMOVED lines=14> */
.L_x_5367:
[----:B------:R-:W-:Y:S01]  /*18ad0*/  IMAD.MOV.U32 R3, RZ, RZ, R14 ;  /* 0x000000ffff037224 */ /* 0x000fe200078e000e */
[----:B------:R-:W-:Y:S06]  /*18ae0*/  BRA `(.L_x_5368) ;  /* 0xffffff9800cc7947 */ /* 0x000fec000383ffff */
.L_x_5238:
        /* <DEDUP_REMOVED lines=27> */
.L_x_5370:
[----:B------:R-:W-:Y:S05]  /*18ca0*/  BSYNC B0 ;  /* 0x0000000000007941 */ /* 0x000fea0003800000 */
.L_x_5369:
        /* <DEDUP_REMOVED lines=11> */
.L_x_5371:
        /* <DEDUP_REMOVED lines=43> */
.L_x_5372:
        /* <DEDUP_REMOVED lines=18> */
.L_x_5373:
        /* <DEDUP_REMOVED lines=29> */
.L_x_5374:
        /* <DEDUP_REMOVED lines=13> */
.L_x_5375:
        /* <DEDUP_REMOVED lines=32> */
.L_x_5376:
        /* <DEDUP_REMOVED lines=9> */
.L_x_5377:
[----:B------:R-:W-:Y:S01]  /*19660*/  IMAD.MOV.U32 R0, RZ, RZ, R14 ;  /* 0x000000ffff007224 */ /* 0x000fe200078e000e */
[----:B------:R-:W-:Y:S06]  /*19670*/  BRA `(.L_x_5378) ;  /* 0xffffff9c00a47947 */ /* 0x000fec000383ffff */
.L_x_5243:
[----:B0-----:R-:W3:Y:S02]  /*19680*/  LDL R2, [R1+0x4] ;  /* 0x0000040001027983 */ /* 0x001ee40000100800 */
[----:B---3--:R0:W3:Y:S02]  /*19690*/  SYNCS.PHASECHK.TRANS64.TRYWAIT P0, [R2+URZ+0x38820], R0 ;  /* 0x03882000020075a7 */ /* 0x0080e4000800017f */
[----:B---3--:R-:W-:Y:S05]  /*196a0*/  @!P0 NANOSLEEP.SYNCS 0x989680 ;  /* 0x009896800000895d */ /* 0x008fea0003900000 */
[----:B------:R-:W3:Y:S02]  /*196b0*/  @!P0 SYNCS.PHASECHK.TRANS64 P0, [R2+URZ+0x38820], R0 ;  /* 0x03882000020085a7 */ /* 0x000ee4000800007f */
[----:B---3--:R-:W-:Y:S05]  /*196c0*/  @!P0 BRA `(.L_x_5243) ;  /* 0xfffffffc00ec8947 */ /* 0x008fea000383ffff */
[----:B------:R-:W-:Y:S05]  /*196d0*/  BRA `(.L_x_5379) ;  /* 0xffffffa000647947 */ /* 0x000fea000383ffff */
.L_x_5247:
[----:B0-----:R0:W1:Y:S02]  /*196e0*/  SYNCS.PHASECHK.TRANS64.TRYWAIT P0, [R0+URZ+0x38860], R2 ;  /* 0x03886002000075a7 */ /* 0x001064000800017f */
[----:B-1----:R-:W-:Y:S05]  /*196f0*/  @!P0 NANOSLEEP.SYNCS 0x989680 ;  /* 0x009896800000895d */ /* 0x002fea0003900000 */
[----:B------:R-:W1:Y:S02]  /*19700*/  @!P0 SYNCS.PHASECHK.TRANS64 P0, [R0+URZ+0x38860], R2 ;  /* 0x03886002000085a7 */ /* 0x000e64000800007f */
[----:B-1----:R-:W-:Y:S05]  /*19710*/  @!P0 BRA `(.L_x_5247) ;  /* 0xfffffffc00f08947 */ /* 0x002fea000383ffff */
[----:B------:R-:W-:Y:S05]  /*19720*/  BRA `(.L_x_5380) ;  /* 0xffffffa000947947 */ /* 0x000fea000383ffff */
.L_x_5266:
[----:B-1----:R1:W3:Y:S02]  /*19730*/  SYNCS.PHASECHK.TRANS64.TRYWAIT P0, [R3+URZ+0x38840], R2 ;  /* 0x03884002030075a7 */ /* 0x0022e4000800017f */
[----:B---3--:R-:W-:Y:S05]  /*19740*/  @!P0 NANOSLEEP.SYNCS 0x989680 ;  /* 0x009896800000895d */ /* 0x008fea0003900000 */
[----:B------:R-:W3:Y:S02]  /*19750*/  @!P0 SYNCS.PHASECHK.TRANS64 P0, [R3+URZ+0x38840], R2 ;  /* 0x03884002030085a7 */ /* 0x000ee4000800007f */
[----:B---3--:R-:W-:Y:S05]  /*19760*/  @!P0 BRA `(.L_x_5266) ;  /* 0xfffffffc00f08947 */ /* 0x008fea000383ffff */
[----:B------:R-:W-:Y:S05]  /*19770*/  BRA `(.L_x_5381) ;  /* 0xffffffac00b87947 */ /* 0x000fea000383ffff */
.L_x_5271:
[----:B0-----:R0:W3:Y:S02]  /*19780*/  SYNCS.PHASECHK.TRANS64.TRYWAIT P0, [R3+URZ+0x38860], R2 ;  /* 0x03886002030075a7 */ /* 0x0010e4000800017f */
[----:B---3--:R-:W-:Y:S05]  /*19790*/  @!P0 NANOSLEEP.SYNCS 0x989680 ;  /* 0x009896800000895d */ /* 0x008fea0003900000 */
[----:B------:R-:W3:Y:S02]  /*197a0*/  @!P0 SYNCS.PHASECHK.TRANS64 P0, [R3+URZ+0x38860], R2 ;  /* 0x03886002030085a7 */ /* 0x000ee4000800007f */
[----:B---3--:R-:W-:Y:S05]  /*197b0*/  @!P0 BRA `(.L_x_5271) ;  /* 0xfffffffc00f08947 */ /* 0x008fea000383ffff */
[----:B------:R-:W-:Y:S05]  /*197c0*/  BRA `(.L_x_5382) ;  /* 0xffffffb000407947 */ /* 0x000fea000383ffff */
.L_x_5286:
[----:B0-----:R0:W1:Y:S02]  /*197d0*/  SYNCS.PHASECHK.TRANS64.TRYWAIT P0, [R4+URZ+0x38840], R2 ;  /* 0x03884002040075a7 */ /* 0x001064000800017f */
[----:B-1----:R-:W-:Y:S05]  /*197e0*/  @!P0 NANOSLEEP.SYNCS 0x989680 ;  /* 0x009896800000895d */ /* 0x002fea0003900000 */
[----:B------:R-:W1:Y:S02]  /*197f0*/  @!P0 SYNCS.PHASECHK.TRANS64 P0, [R4+URZ+0x38840], R2 ;  /* 0x03884002040085a7 */ /* 0x000e64000800007f */
[----:B-1----:R-:W-:Y:S05]  /*19800*/  @!P0 BRA `(.L_x_5286) ;  /* 0xfffffffc00f08947 */ /* 0x002fea000383ffff */
[----:B------:R-:W-:Y:S05]  /*19810*/  BRA `(.L_x_5383) ;  /* 0xffffffbc00487947 */ /* 0x000fea000383ffff */
.L_x_5291:
[----:B-1----:R1:W3:Y:S02]  /*19820*/  SYNCS.PHASECHK.TRANS64.TRYWAIT P0, [R4+URZ+0x38860], R2 ;  /* 0x03886002040075a7 */ /* 0x0022e4000800017f */
[----:B---3--:R-:W-:Y:S05]  /*19830*/  @!P0 NANOSLEEP.SYNCS 0x989680 ;  /* 0x009896800000895d */ /* 0x008fea0003900000 */
[----:B------:R-:W3:Y:S02]  /*19840*/  @!P0 SYNCS.PHASECHK.TRANS64 P0, [R4+URZ+0x38860], R2 ;  /* 0x03886002040085a7 */ /* 0x000ee4000800007f */
[----:B---3--:R-:W-:Y:S05]  /*19850*/  @!P0 BRA `(.L_x_5291) ;  /* 0xfffffffc00f08947 */ /* 0x008fea000383ffff */
[----:B------:R-:W-:Y:S05]  /*19860*/  BRA `(.L_x_5384) ;  /* 0xffffffbc00cc7947 */ /* 0x000fea000383ffff */
.L_x_5306:
[----:B-1----:R1:W3:Y:S02]  /*19870*/  SYNCS.PHASECHK.TRANS64.TRYWAIT P0, [R4+URZ+0x38840], R2 ;  /* 0x03884002040075a7 */ /* 0x0022e4000800017f */
[----:B---3--:R-:W-:Y:S05]  /*19880*/  @!P0 NANOSLEEP.SYNCS 0x989680 ;  /* 0x009896800000895d */ /* 0x008fea0003900000 */
[----:B------:R-:W3:Y:S02]  /*19890*/  @!P0 SYNCS.PHASECHK.TRANS64 P0, [R4+URZ+0x38840], R2 ;  /* 0x03884002040085a7 */ /* 0x000ee4000800007f */
[----:B---3--:R-:W-:Y:S05]  /*198a0*/  @!P0 BRA `(.L_x_5306) ;  /* 0xfffffffc00f08947 */ /* 0x008fea000383ffff */
[----:B------:R-:W-:Y:S05]  /*198b0*/  BRA `(.L_x_5385) ;  /* 0xffffffc800b87947 */ /* 0x000fea000383ffff */
.L_x_5311:
[----:B0-----:R0:W3:Y:S02]  /*198c0*/  SYNCS.PHASECHK.TRANS64.TRYWAIT P0, [R4+URZ+0x38860], R2 ;  /* 0x03886002040075a7 */ /* 0x0010e4000800017f */
[----:B---3--:R-:W-:Y:S05]  /*198d0*/  @!P0 NANOSLEEP.SYNCS 0x989680 ;  /* 0x009896800000895d */ /* 0x008fea0003900000 */
[----:B------:R-:W3:Y:S02]  /*198e0*/  @!P0 SYNCS.PHASECHK.TRANS64 P0, [R4+URZ+0x38860], R2 ;  /* 0x03886002040085a7 */ /* 0x000ee4000800007f */
[----:B---3--:R-:W-:Y:S05]  /*198f0*/  @!P0 BRA `(.L_x_5311) ;  /* 0xfffffffc00f08947 */ /* 0x008fea000383ffff */
[----:B------:R-:W-:Y:S05]  /*19900*/  BRA `(.L_x_5386) ;  /* 0xffffffcc00407947 */ /* 0x000fea000383ffff */
.L_x_5327:
        /* <DEDUP_REMOVED lines=8> */
.L_x_5388:
[----:B------:R-:W-:Y:S05]  /*19990*/  BSYNC B0 ;  /* 0x0000000000007941 */ /* 0x000fea0003800000 */
.L_x_5387:
        /* <DEDUP_REMOVED lines=9> */
.L_x_5389:
        /* <DEDUP_REMOVED lines=18> */
.L_x_5390:
        /* <DEDUP_REMOVED lines=8> */
.L_x_5391:
        /* <DEDUP_REMOVED lines=8> */
.L_x_5392:
        /* <DEDUP_REMOVED lines=8> */
.L_x_5393:
        /* <DEDUP_REMOVED lines=8> */
.L_x_5394:
        /* <DEDUP_REMOVED lines=9> */
.L_x_5395:
[----:B------:R-:W-:Y:S01]  /*19de0*/  IMAD.MOV.U32 R16, RZ, RZ, R14 ;  /* 0x000000ffff107224 */ /* 0x000fe200078e000e */
[----:B------:R-:W-:Y:S06]  /*19df0*/  BRA `(.L_x_5396) ;  /* 0xffffffd400987947 */ /* 0x000fec000383ffff */
.L_x_5332:
        /* <DEDUP_REMOVED lines=8> */
.L_x_5398:
[----:B------:R-:W-:Y:S05]  /*19e80*/  BSYNC B0 ;  /* 0x0000000000007941 */ /* 0x000fea0003800000 */
.L_x_5397:
        /* <DEDUP_REMOVED lines=10> */
.L_x_5399:
        /* <DEDUP_REMOVED lines=8> */
.L_x_5400:
        /* <DEDUP_REMOVED lines=8> */
.L_x_5401:
        /* <DEDUP_REMOVED lines=8> */
.L_x_5402:
        /* <DEDUP_REMOVED lines=9> */
.L_x_5403:
[----:B------:R-:W-:Y:S01]  /*1a140*/  IMAD.MOV.U32 R16, RZ, RZ, R14 ;  /* 0x000000ffff107224 */ /* 0x000fe200078e000e */
[----:B------:R-:W-:Y:S06]  /*1a150*/  BRA `(.L_x_5404) ;  /* 0xffffffd4005c7947 */ /* 0x000fec000383ffff */
.L_x_5334:
[----:B------:R-:W-:Y:S01]  /*1a160*/  BSSY B0, `(.L_x_5405) ;  /* 0x0000006000007945 */ /* 0x000fe20003800000 */
[----:B------:R-:W-:Y:S01]  /*1a170*/  PLOP3.LUT P6, PT, P6, PT, PT, 0x8, 0x0 ;  /* 0x000000000000781c */ /* 0x000fe200037ce170 */
[----:B------:R-:W-:-:S12]  /*1a180*/  IMAD.MOV.U32 R15, RZ, RZ, -0x1 ;  /* 0xffffffffff0f7424 */ /* 0x000fd800078e00ff */
[----:B012---:R-:W-:Y:S05]  /*1a190*/  WARPSYNC.COLLECTIVE R15, `(.L_x_5406) ;  /* 0x000000000f087348 */ /* 0x007fea0003c00000 */
[----:B------:R-:W-:Y:S01]  /*1a1a0*/  VOTE.ANY R14, PT, P6 ;  /* 0x00000000000e7806 */ /* 0x000fe200030e0100 */
[----:B012---:R-:W-:Y:S06]  /*1a1b0*/  ENDCOLLECTIVE ;  /* 0x000000000000791b */ /* 0x007fec0003800000 */
.L_x_5406:
[----:B------:R-:W-:Y:S05]  /*1a1c0*/  BSYNC B0 ;  /* 0x0000000000007941 */ /* 0x000fea0003800000 */
.L_x_5405:
        /* <DEDUP_REMOVED lines=9> */
.L_x_5407:
[----:B------:R-:W-:Y:S01]  /*1a260*/  IMAD.MOV.U32 R17, RZ, RZ, R14 ;  /* 0x000000ffff117224 */ /* 0x000fe200078e000e */
[----:B------:R-:W-:Y:S06]  /*1a270*/  BRA `(.L_x_5408) ;  /* 0xffffffd4004c7947 */ /* 0x000fec000383ffff */
.L_x_5336:
[----:B------:R-:W-:Y:S01]  /*1a280*/  BSSY B0, `(.L_x_5409) ;  /* 0x0000007000007945 */ /* 0x000fe20003800000 */
[----:B------:R-:W-:Y:S02]  /*1a290*/  IMAD.MOV.U32 R13, RZ, RZ, R3 ;  /* 0x000000ffff0d7224 */ /* 0x000fe400078e0003 */
[----:B------:R-:W-:Y:S02]  /*1a2a0*/  IMAD.MOV.U32 R11, RZ, RZ, 0x1f ;  /* 0x0000001fff0b7424 */ /* 0x000fe400078e00ff */
[----:B------:R-:W-:-:S07]  /*1a2b0*/  IMAD.MOV.U32 R15, RZ, RZ, -0x1 ;  /* 0xffffffffff0f7424 */ /* 0x000fce00078e00ff */
[----:B01234-:R-:W-:Y:S05]  /*1a2c0*/  WARPSYNC.COLLECTIVE R15, `(.L_x_5410) ;  /* 0x000000000f087348 */ /* 0x01ffea0003c00000 */
[----:B------:R0:W0:Y:S02]  /*1a2d0*/  SHFL.IDX P6, R14, R13, R12, R11 ;  /* 0x0000000c0d0e7389 */ /* 0x00002400000c000b */
[----:B01234-:R-:W-:Y:S01]  /*1a2e0*/  ENDCOLLECTIVE ;  /* 0x000000000000791b */ /* 0x01ffe20003800000 */
.L_x_5410:
[----:B------:R-:W-:Y:S05]  /*1a2f0*/  BSYNC B0 ;  /* 0x0000000000007941 */ /* 0x000fea0003800000 */
.L_x_5409:
[----:B------:R-:W-:Y:S01]  /*1a300*/  IMAD.MOV.U32 R3, RZ, RZ, R14 ;  /* 0x000000ffff037224 */ /* 0x000fe200078e000e */
[----:B------:R-:W-:Y:S06]  /*1a310*/  BRA `(.L_x_5411) ;  /* 0xffffffd400407947 */ /* 0x000fec000383ffff */
.L_x_5340:
[----:B0-----:R0:W1:Y:S02]  /*1a320*/  SYNCS.PHASECHK.TRANS64.TRYWAIT P0, [R0+URZ+0x38820], R3 ;  /* 0x03882003000075a7 */ /* 0x001064000800017f */
[----:B-1----:R-:W-:Y:S05]  /*1a330*/  @!P0 NANOSLEEP.SYNCS 0x989680 ;  /* 0x009896800000895d */ /* 0x002fea0003900000 */
[----:B------:R-:W1:Y:S02]  /*1a340*/  @!P0 SYNCS.PHASECHK.TRANS64 P0, [R0+URZ+0x38820], R3 ;  /* 0x03882003000085a7 */ /* 0x000e64000800007f */
[----:B-1----:R-:W-:Y:S05]  /*1a350*/  @!P0 BRA `(.L_x_5340) ;  /* 0xfffffffc00f08947 */ /* 0x002fea000383ffff */
[----:B------:R-:W-:Y:S05]  /*1a360*/  BRA `(.L_x_5412) ;  /* 0xffffffd800c47947 */ /* 0x000fea000383ffff */
.L_x_5341:
        /* <DEDUP_REMOVED lines=11> */
.L_x_5414:
[----:B------:R-:W-:Y:S05]  /*1a420*/  BSYNC B0 ;  /* 0x0000000000007941 */ /* 0x000fea0003800000 */
.L_x_5413:
[----:B------:R-:W-:Y:S05]  /*1a430*/  BRA `(.L_x_5415) ;  /* 0xffffffd800ac7947 */ /* 0x000fea000383ffff */
.L_x_5344:
[----:B------:R-:W-:Y:S01]  /*1a440*/  BSSY B1, `(.L_x_5416) ;  /* 0x0000006000017945 */ /* 0x000fe20003800000 */
[----:B------:R-:W-:-:S07]  /*1a450*/  IMAD.MOV.U32 R15, RZ, RZ, -0x1 ;  /* 0xffffffffff0f7424 */ /* 0x000fce00078e00ff */
[----:B012---:R-:W-:Y:S05]  /*1a460*/  WARPSYNC.COLLECTIVE R15, `(.L_x_5417) ;  /* 0x000000000f0c7348 */ /* 0x007fea0003c00000 */
[----:B------:R-:W-:Y:S02]  /*1a470*/  ELECT P6, UR62, PT ;  /* 0x00000000003e782f */ /* 0x000fe400038c0000 */
[----:B------:R-:W-:Y:S01]  /*1a480*/  MOV R14, UR62 ;  /* 0x0000003e000e7c02 */ /* 0x000fe20008000f00 */
[----:B012---:R-:W-:Y:S10]  /*1a490*/  ENDCOLLECTIVE ;  /* 0x000000000000791b */ /* 0x007ff40003800000 */
.L_x_5417:
[----:B------:R-:W-:Y:S05]  /*1a4a0*/  BSYNC B1 ;  /* 0x0000000000017941 */ /* 0x000fea0003800000 */
.L_x_5416:
[----:B------:R-:W-:Y:S05]  /*1a4b0*/  BRA `(.L_x_5418) ;  /* 0xffffffd800a47947 */ /* 0x000fea000383ffff */
.L_x_5346:
[----:B0-----:R0:W1:Y:S02]  /*1a4c0*/  SYNCS.PHASECHK.TRANS64.TRYWAIT P0, [R6+URZ], R5 ;  /* 0x00000005060075a7 */ /* 0x001064000800017f */
[----:B-1----:R-:W-:Y:S05]  /*1a4d0*/  @!P0 NANOSLEEP.SYNCS 0x989680 ;  /* 0x009896800000895d */ /* 0x002fea0003900000 */
[----:B------:R-:W1:Y:S02]  /*1a4e0*/  @!P0 SYNCS.PHASECHK.TRANS64 P0, [R6+URZ], R5 ;  /* 0x00000005060085a7 */ /* 0x000e64000800007f */
[----:B-1----:R-:W-:Y:S05]  /*1a4f0*/  @!P0 BRA `(.L_x_5346) ;  /* 0xfffffffc00f08947 */ /* 0x002fea000383ffff */
[----:B------:R-:W-:Y:S05]  /*1a500*/  BRA `(.L_x_5419) ;  /* 0xffffffd800e07947 */ /* 0x000fea000383ffff */
.L_x_5347:
[----:B-1----:R1:W2:Y:S02]  /*1a510*/  SYNCS.PHASECHK.TRANS64.TRYWAIT P0, [R7+URZ], R2 ;  /* 0x00000002070075a7 */ /* 0x0022a4000800017f */
[----:B--2---:R-:W-:Y:S05]  /*1a520*/  @!P0 NANOSLEEP.SYNCS 0x989680 ;  /* 0x009896800000895d */ /* 0x004fea0003900000 */
[----:B------:R-:W2:Y:S02]  /*1a530*/  @!P0 SYNCS.PHASECHK.TRANS64 P0, [R7+URZ], R2 ;  /* 0x00000002070085a7 */ /* 0x000ea4000800007f */
[----:B--2---:R-:W-:Y:S05]  /*1a540*/  @!P0 BRA `(.L_x_5347) ;  /* 0xfffffffc00f08947 */ /* 0x004fea000383ffff */
[----:B------:R-:W-:Y:S05]  /*1a550*/  BRA `(.L_x_5420) ;  /* 0xffffffd800d47947 */ /* 0x000fea000383ffff */
.L_x_5349:
[----:B--2---:R2:W3:Y:S02]  /*1a560*/  SYNCS.PHASECHK.TRANS64.TRYWAIT P0, [R4+URZ], R5 ;  /* 0x00000005040075a7 */ /* 0x0044e4000800017f */
[----:B---3--:R-:W-:Y:S05]  /*1a570*/  @!P0 NANOSLEEP.SYNCS 0x989680 ;  /* 0x009896800000895d */ /* 0x008fea0003900000 */
[----:B------:R-:W3:Y:S02]  /*1a580*/  @!P0 SYNCS.PHASECHK.TRANS64 P0, [R4+URZ], R5 ;  /* 0x00000005040085a7 */ /* 0x000ee4000800007f */
[----:B---3--:R-:W-:Y:S05]  /*1a590*/  @!P0 BRA `(.L_x_5349) ;  /* 0xfffffffc00f08947 */ /* 0x008fea000383ffff */
[----:B------:R-:W-:Y:S05]  /*1a5a0*/  BRA `(.L_x_5421) ;  /* 0xffffffd800dc7947 */ /* 0x000fea000383ffff */
.L_x_5422:
        /* <DEDUP_REMOVED lines=13> */
.L_x_5883:


//--------------------- .text._ZN7cutlass13device_kernelIN5flash11enable_sm90INS1_16FlashAttnFwdSm90INS1_25CollectiveMainloopFwdSm90ILi2EN4cute5tupleIJNS5_1CILi1EEES8_S8_EEENS6_IJNS7_ILi64EEESA_SA_EEELi512ENS_6half_tEfNS_4arch4Sm90ELb1ELb0ELb0ELb1ELb0ELb1ELb1ELb0ELb0ELb1ELb0ELb0EEENS1_21CollectiveEpilogueFwdINS6_IJSA_NS7_ILi512EEESA_EEES9_SC_SE_Li256ELb1ELb1ELb0ELb0EEENS1_36VarlenDynamicPersistentTileSchedulerILi64ELi64ELi256ELi128ELb0ELb1ELb1ELb1ELb1ELb1EEEEEEEEEvNT_6ParamsE --------------------------
	.section	.text._ZN7cutlass13device_kernelIN5flash11enable_sm90INS1_16FlashAttnFwdSm90INS1_25CollectiveMainloopFwdSm90ILi2EN4cute5tupleIJNS5_1CILi1EEES8_S8_EEENS6_IJNS7_ILi64EEESA_SA_EEELi512ENS_6half_tEfNS_4arch4Sm90ELb1ELb0ELb0ELb1ELb0ELb1ELb1ELb0ELb0ELb1ELb0ELb0EEENS1_21CollectiveEpilogueFwdINS6_IJSA_NS7_ILi512EEESA_EEES9_SC_SE_Li256ELb1ELb1ELb0ELb0EEENS1_36VarlenDynamicPersistentTileSchedulerILi64ELi64ELi256ELi128ELb0ELb1ELb1ELb1ELb1ELb1EEEEEEEEEvNT_6ParamsE,"ax",@progbits
	.align	128
.text._ZN7cutlass13device_kernelIN5flash11enable_sm90INS1_16FlashAttnFwdSm90INS1_25CollectiveMainloopFwdSm90ILi2EN4cute5tupleIJNS5_1CILi1EEES8_S8_EEENS6_IJNS7_ILi64EEESA_SA_EEELi512ENS_6half_tEfNS_4arch4Sm90ELb1ELb0ELb0ELb1ELb0ELb1ELb1ELb0ELb0ELb1ELb0ELb0EEENS1_21CollectiveEpilogueFwdINS6_IJSA_NS7_ILi512EEESA_EEES9_SC_SE_Li256ELb1ELb1ELb0ELb0EEENS1_36VarlenDynamicPersistentTileSchedulerILi64ELi64ELi256ELi128ELb0ELb1ELb1ELb1ELb1ELb1EEEEEEEEEvNT_6ParamsE:
        .type           _ZN7cutlass13device_kernelIN5flash11enable_sm90INS1_16FlashAttnFwdSm90INS1_25CollectiveMainloopFwdSm90ILi2EN4cute5tupleIJNS5_1CILi1EEES8_S8_EEENS6_IJNS7_ILi64EEESA_SA_EEELi512ENS_6half_tEfNS_4arch4Sm90ELb1ELb0ELb0ELb1ELb0ELb1ELb1ELb0ELb0ELb1ELb0ELb0EEENS1_21CollectiveEpilogueFwdINS6_IJSA_NS7_ILi512EEESA_EEES9_SC_SE_Li256ELb1ELb1ELb0ELb0EEENS1_36VarlenDynamicPersistentTileSchedulerILi64ELi64ELi256ELi128ELb0ELb1ELb1ELb1ELb1ELb1EEEEEEEEEvNT_6ParamsE,@function
        .size           _ZN7cutlass13device_kernelIN5flash11enable_sm90INS1_16FlashAttnFwdSm90INS1_25CollectiveMainloopFwdSm90ILi2EN4cute5tupleIJNS5_1CILi1EEES8_S8_EEENS6_IJNS7_ILi64EEESA_SA_EEELi512ENS_6half_tEfNS_4arch4Sm90ELb1ELb0ELb0ELb1ELb0ELb1ELb1ELb0ELb0ELb1ELb0ELb0EEENS1_21CollectiveEpilogueFwdINS6_IJSA_NS7_ILi512EEESA_EEES9_SC_SE_Li256ELb1ELb1ELb0ELb0EEENS1_36VarlenDynamicPersistentTileSchedulerILi64ELi64ELi256ELi128ELb0ELb1ELb1ELb1ELb1ELb1EEEEEEEEEvNT_6ParamsE,(.L_x_5884 - _ZN7cutlass13device_kernelIN5flash11enable_sm90INS1_16FlashAttnFwdSm90INS1_25CollectiveMainloopFwdSm90ILi2EN4cute5tupleIJNS5_1CILi1EEES8_S8_EEENS6_IJNS7_ILi64EEESA_SA_EEELi512ENS_6half_tEfNS_4arch4Sm90ELb1ELb0ELb0ELb1ELb0ELb1ELb1ELb0ELb0ELb1ELb0ELb0EEENS1_21CollectiveEpilogueFwdINS6_IJSA_NS7_ILi512EEESA_EEES9_SC_SE_Li256ELb1ELb1ELb0ELb0EEENS1_36VarlenDynamicPersistentTileSchedulerILi64ELi64ELi256ELi128ELb0ELb1ELb1ELb1ELb1ELb1EEEEEEEEEvNT_6ParamsE)
        .other          _ZN7cutlass13device_kernelIN5flash11enable_sm90INS1_16FlashAttnFwdSm90INS1_25CollectiveMainloopFwdSm90ILi2EN4cute5tupleIJNS5_1CILi1EEES8_S8_EEENS6_IJNS7_ILi64EEESA_SA_EEELi512ENS_6half_tEfNS_4arch4Sm90ELb1ELb0ELb0ELb1ELb0ELb1ELb1ELb0ELb0ELb1ELb0ELb0EEENS1_21CollectiveEpilogueFwdINS6_IJSA_NS7_ILi512EEESA_EEES9_SC_SE_Li256ELb1ELb1ELb0ELb0EEENS1_36VarlenDynamicPersistentTileSchedulerILi64ELi64ELi256ELi128ELb0ELb1ELb1ELb1ELb1ELb1EEEEEEEEEvNT_6ParamsE,@"STO_CUDA_ENTRY STV_DEFAULT"
_ZN7cutlass13device_kernelIN5flash11enable_sm90INS1_16FlashAttnFwdSm90INS1_25CollectiveMainloopFwdSm90ILi2EN4cute5tupleIJNS5_1CILi1EEES8_S8_EEENS6_IJNS7_ILi64EEESA_SA_EEELi512ENS_6half_tEfNS_4arch4Sm90ELb1ELb0ELb0ELb1ELb0ELb1ELb1ELb0ELb0ELb1ELb0ELb0EEENS1_21CollectiveEpilogueFwdINS6_IJSA_NS7_ILi512EEESA_EEES9_SC_SE_Li256ELb1ELb1ELb0ELb0EEENS1_36VarlenDynamicPersistentTileSchedulerILi64ELi64ELi256ELi128ELb0ELb1ELb1ELb1ELb1ELb1EEEEEEEEEvNT_6ParamsE:
        /* <DEDUP_REMOVED lines=23> */
.L_x_5424:
[----:B------:R-:W-:Y:S05]  /*0170*/  BSYNC B0 ;  /* 0x0000000000007941 */ /* 0x000fea0003800000 */
.L_x_5423:
        /* <DEDUP_REMOVED lines=39> */
.L_x_5425:
        /* <DEDUP_REMOVED lines=22> */
.L_x_5426:
        /* <DEDUP_REMOVED lines=18> */
.L_x_5427:
        /* <DEDUP_REMOVED lines=22> */
.L_x_5428:
        /* <DEDUP_REMOVED lines=22> */
.L_x_5429:
        /* <DEDUP_REMOVED lines=9> */
.L_x_5432:
        /* <DEDUP_REMOVED lines=25> */
[-C--:B------:R-:W-:Y:S02]  /*0b50*/  LEA.HI R5, R0, R16.reuse, RZ, 0x4 ;  /* 0x0000001000057211 */ /* 0x080fe400078f20ff */
[----:B------:R-:W-:Y:S02]  /*0b60*/  LOP3.LUT R3, R4, 0xffffff80, RZ, 0xc0, !PT ;  /* 0xffffff8004037812 */ /* 0x000fe400078ec0ff */
[C---:B------:R-:W-:Y:S02]  /*0b70*/  LOP3.LUT R6, R5.reuse, 0xfffffff0, RZ, 0xc0, !PT ;  /* 0xfffffff005067812 */ /* 0x040fe400078ec0ff */
[----:B------:R-:W-:Y:S01]  /*0b80*/  SHF.R.S32.HI R12, RZ, 0x4, R5 ;  /* 0x00000004ff0c7819 */ /* 0x000fe20000011405 */
[----:B------:R-:W-:Y:S01]  /*0b90*/  IMAD.IADD R3, R16, 0x1, -R3 ;  /* 0x0000000110037824 */ /* 0x000fe200078e0a03 */
[----:B------:R-:W-:Y:S01]  /*0ba0*/  LEA.HI R7, R0, R16, RZ, 0x5 ;  /* 0x0000001000077211 */ /* 0x000fe200078f28ff */
[----:B------:R-:W-:Y:S01]  /*0bb0*/  IMAD.IADD R10, R16, 0x1, -R6 ;  /* 0x00000001100a7824 */ /* 0x000fe200078e0a06 */
[----:B------:R-:W-:-:S02]  /*0bc0*/  LEA.HI R8, R5, R12, RZ, 0x1 ;  /* 0x0000000c05087211 */ /* 0x000fc400078f08ff */
[----:B------:R-:W-:Y:S02]  /*0bd0*/  SHF.R.S32.HI R6, RZ, 0x1f, R3 ;  /* 0x0000001fff067819 */ /* 0x000fe40000011403 */
[--C-:B------:R-:W-:Y:S02]  /*0be0*/  SHF.R.S32.HI R215, RZ, 0x5, R7.reuse ;  /* 0x00000005ffd77819 */ /* 0x100fe40000011407 */
[----:B------:R-:W-:Y:S02]  /*0bf0*/  SHF.R.S32.HI R14, RZ, 0x1f, R7 ;  /* 0x0000001fff0e7819 */ /* 0x000fe40000011407 */
[----:B------:R-:W-:Y:S02]  /*0c00*/  SHF.R.S32.HI R7, RZ, 0x1f, R10 ;  /* 0x0000001fff077819 */ /* 0x000fe4000001140a */
[----:B------:R-:W-:Y:S02]  /*0c10*/  LEA.HI R5, R6, R3, RZ, 0x2 ;  /* 0x0000000306057211 */ /* 0x000fe400078f10ff */
[----:B------:R-:W-:-:S02]  /*0c20*/  LOP3.LUT R13, R8, 0x1ffffffe, RZ, 0xc0, !PT ;  /* 0x1ffffffe080d7812 */ /* 0x000fc400078ec0ff */
[----:B------:R-:W-:Y:S02]  /*0c30*/  LEA.HI R9, R7, R10, RZ, 0x3 ;  /* 0x0000000a07097211 */ /* 0x000fe400078f18ff */
[----:B------:R-:W-:Y:S01]  /*0c40*/  SHF.R.S32.HI R7, RZ, 0x2, R5 ;  /* 0x00000002ff077819 */ /* 0x000fe20000011405 */
[----:B------:R-:W-:Y:S01]  /*0c50*/  IMAD.IADD R13, R12, 0x1, -R13 ;  /* 0x000000010c0d7824 */ /* 0x000fe200078e0a0d */
[----:B------:R-:W-:Y:S02]  /*0c60*/  SHF.R.S32.HI R8, RZ, 0x1f, R5 ;  /* 0x0000001fff087819 */ /* 0x000fe40000011405 */
[----:B------:R-:W-:Y:S02]  /*0c70*/  LOP3.LUT R12, R5, 0x7ffffffc, RZ, 0xc0, !PT ;  /* 0x7ffffffc050c7812 */ /* 0x000fe400078ec0ff */
[----:B------:R-:W-:Y:S02]  /*0c80*/  LEA.HI R8, R8, R7, RZ, 0x3 ;  /* 0x0000000708087211 */ /* 0x000fe400078f18ff */
[----:B------:R-:W-:Y:S01]  /*0c90*/  LEA.HI R6, R6, R3, RZ, 0x5 ;  /* 0x0000000306067211 */ /* 0x000fe200078f28ff */
[----:B------:R-:W-:Y:S01]  /*0ca0*/  IMAD.IADD R12, R3, 0x1, -R12 ;  /* 0x00000001030c7824 */ /* 0x000fe200078e0a0c */
[----:B------:R-:W-:-:S02]  /*0cb0*/  LOP3.LUT R8, R8, 0xfffffff8, RZ, 0xc0, !PT ;  /* 0xfffffff808087812 */ /* 0x000fc400078ec0ff */
[CC--:B------:R-:W-:Y:S02]  /*0cc0*/  LEA.HI R3, R0.reuse, R16.reuse, RZ, 0x3 ;  /* 0x0000001000037211 */ /* 0x0c0fe400078f18ff */
[----:B------:R-:W-:Y:S01]  /*0cd0*/  LEA.HI R0, R0, R16, RZ, 0x2 ;  /* 0x0000001000007211 */ /* 0x000fe200078f10ff */
[----:B------:R-:W-:Y:S01]  /*0ce0*/  IMAD.IADD R7, R7, 0x1, -R8 ;  /* 0x0000000107077824 */ /* 0x000fe200078e0a08 */
[----:B------:R-:W-:Y:S02]  /*0cf0*/  SHF.R.S32.HI R6, RZ, 0x5, R6 ;  /* 0x00000005ff067819 */ /* 0x000fe40000011406 */
[----:B------:R-:W-:Y:S02]  /*0d00*/  SHF.R.S32.HI R22, RZ, 0x2, R0 ;  /* 0x00000002ff167819 */ /* 0x000fe40000011400 */
[----:B------:R-:W-:Y:S01]  /*0d10*/  LEA.HI R14, R14, R215, RZ, 0x2 ;  /* 0x000000d70e0e7211 */ /* 0x000fe200078f10ff */
[----:B------:R-:W-:Y:S01]  /*0d20*/  IMAD R190, R6, 0x10, R7 ;  /* 0x0000001006be7824 */ /* 0x000fe200078e0207 */
[----:B------:R-:W-:Y:S01]  /*0d30*/  SHF.R.S32.HI R231, RZ, 0x7, R4 ;  /* 0x00000007ffe77819 */ /* 0x000fe20000011404 */
[----:B------:R-:W-:Y:S01]  /*0d40*/  VIADD R6, R22, 0x20 ;  /* 0x0000002016067836 */ /* 0x000fe20000000000 */
[----:B------:R-:W-:-:S02]  /*0d50*/  LOP3.LUT R228, R3, 0xfffffff8, RZ, 0xc0, !PT ;  /* 0xfffffff803e47812 */ /* 0x000fc400078ec0ff */
[----:B------:R-:W-:Y:S02]  /*0d60*/  LOP3.LUT R11, R9, 0xfffffff8, RZ, 0xc0, !PT ;  /* 0xfffffff8090b7812 */ /* 0x000fe400078ec0ff */
[----:B------:R-:W-:Y:S01]  /*0d70*/  LOP3.LUT R14, R14, 0x3ffffc, RZ, 0xc0, !PT ;  /* 0x003ffffc0e0e7812 */ /* 0x000fe200078ec0ff */
[----:B------:R-:W-:Y:S01]  /*0d80*/  IMAD.IADD R228, R16, 0x1, -R228 ;  /* 0x0000000110e47824 */ /* 0x000fe200078e0ae4 */
[----:B------:R-:W-:Y:S01]  /*0d90*/  LEA.HI R4, R4, R231, RZ, 0x1 ;  /* 0x000000e704047211 */ /* 0x000fe200078f08ff */
[----:B------:R-:W-:Y:S01]  /*0da0*/  IMAD.IADD R11, R10, 0x1, -R11 ;  /* 0x000000010a0b7824 */ /* 0x000fe200078e0a0b */
[----:B------:R-:W-:Y:S01]  /*0db0*/  SHF.R.S32.HI R5, RZ, 0x1f, R6 ;  /* 0x0000001fff057819 */ /* 0x000fe20000011406 */
[----:B------:R-:W-:Y:S02]  /*0dc0*/  IMAD R15, R231, 0x100, R10 ;  /* 0x00000100e70f7824 */ /* 0x000fe400078e020a */
[----:B------:R-:W-:Y:S01]  /*0dd0*/  IMAD.IADD R14, R215, 0x1, -R14 ;  /* 0x00000001d70e7824 */ /* 0x000fe200078e0a0e */
[----:B------:R-:W-:Y:S01]  /*0de0*/  LOP3.LUT R4, R4, 0xfffffe, RZ, 0xc0, !PT ;  /* 0x00fffffe04047812 */ /* 0x000fe200078ec0ff */
[----:B------:R-:W-:Y:S01]  /*0df0*/  IMAD.SHL.U32 R192, R228, 0x8, RZ ;  /* 0x00000008e4c07824 */ /* 0x000fe200078e00ff */
[----:B------:R-:W-:Y:S01]  /*0e00*/  LEA.HI R5, R5, R6, RZ, 0x3 ;  /* 0x0000000605057211 */ /* 0x000fe200078f18ff */
[----:B------:R-:W-:-:S02]  /*0e10*/  IMAD.SHL.U32 R10, R11, 0x40, RZ ;  /* 0x000000400b0a7824 */ /* 0x000fc400078e00ff */
[----:B------:R-:W-:Y:S02]  /*0e20*/  IMAD R14, R14, 0x10, R15 ;  /* 0x000000100e0e7824 */ /* 0x000fe400078e020f */
[----:B------:R-:W-:Y:S02]  /*0e30*/  IMAD.SHL.U32 R13, R13, 0x8, RZ ;  /* 0x000000080d0d7824 */ /* 0x000fe400078e00ff */
[----:B------:R-:W-:Y:S02]  /*0e40*/  IMAD.IADD R4, R231, 0x1, -R4 ;  /* 0x00000001e7047824 */ /* 0x000fe400078e0a04 */
[----:B------:R-:W-:Y:S01]  /*0e50*/  VIADD R224, R192, 0x80 ;  /* 0x00000080c0e07836 */ /* 0x000fe20000000000 */
[----:B------:R-:W-:Y:S01]  /*0e60*/  LOP3.LUT R10, R10, 0x1c0, RZ, 0xc0, !PT ;  /* 0x000001c00a0a7812 */ /* 0x000fe200078ec0ff */
[----:B------:R-:W-:Y:S02]  /*0e70*/  IMAD.U32 R8, R14, 0x40, R13 ;  /* 0x000000400e087824 */ /* 0x000fe400078e000d */
[----:B------:R-:W-:-:S02]  /*0e80*/  VIADD R221, R192, 0x140 ;  /* 0x00000140c0dd7836 */ /* 0x000fc40000000000 */
[----:B------:R-:W-:Y:S02]  /*0e90*/  IMAD.SHL.U32 R9, R9, 0x40, RZ ;  /* 0x0000004009097824 */ /* 0x000fe400078e00ff */
[----:B------:R-:W-:Y:S02]  /*0ea0*/  IMAD.SHL.U32 R5, R5, 0x40, RZ ;  /* 0x0000004005057824 */ /* 0x000fe400078e00ff */
[----:B------:R-:W-:Y:S01]  /*0eb0*/  IMAD.SHL.U32 R195, R4, 0x100, RZ ;  /* 0x0000010004c37824 */ /* 0x000fe200078e00ff */
[----:B------:R-:W-:Y:S01]  /*0ec0*/  SHF.R.S32.HI R4, RZ, 0x1f, R224 ;  /* 0x0000001fff047819 */ /* 0x000fe200000114e0 */
[----:B------:R0:W-:Y:S01]  /*0ed0*/  STL [R1+0xc], R8 ;  /* 0x00000c0801007387 */ /* 0x0001e20000100800 */
[----:B------:R-:W-:Y:S02]  /*0ee0*/  LOP3.LUT R13, R10, 0x8, R13, 0xf8, !PT ;  /* 0x000000080a0d7812 */ /* 0x000fe400078ef80d */
[----:B------:R-:W-:Y:S02]  /*0ef0*/  SHF.R.S32.HI R4, RZ, 0x1f, R221 ;  /* 0x0000001fff047819 */ /* 0x000fe400000114dd */
[----:B------:R-:W-:-:S02]  /*0f00*/  SHF.R.U32.HI R10, RZ, 0x3, R10 ;  /* 0x00000003ff0a7819 */ /* 0x000fc4000001160a */
[----:B------:R-:W-:Y:S02]  /*0f10*/  SHF.R.S32.HI R229, RZ, 0x3, R3 ;  /* 0x00000003ffe57819 */ /* 0x000fe40000011403 */
[----:B------:R-:W-:Y:S02]  /*0f20*/  LOP3.LUT R4, R5, 0xfffffe00, RZ, 0xc0, !PT ;  /* 0xfffffe0005047812 */ /* 0x000fe400078ec0ff */
[----:B0-----:R-:W-:Y:S02]  /*0f30*/  LOP3.LUT R8, R9, 0x7ffffe00, RZ, 0xc0, !PT ;  /* 0x7ffffe0009087812 */ /* 0x001fe400078ec0ff */
[----:B------:R-:W-:Y:S02]  /*0f40*/  SHF.R.S32.HI R3, RZ, 0x1f, R0 ;  /* 0x0000001fff037819 */ /* 0x000fe40000011400 */
[----:B------:R-:W-:Y:S01]  /*0f50*/  LOP3.LUT R234, R0, 0xfffffffc, RZ, 0xc0, !PT ;  /* 0xfffffffc00ea7812 */ /* 0x000fe200078ec0ff */
[----:B------:R-:W-:Y:S01]  /*0f60*/  IMAD R8, R215, 0x400, R8 ;  /* 0x00000400d7087824 */ /* 0x000fe200078e0208 */
[----:B------:R-:W-:Y:S01]  /*0f70*/  LOP3.LUT R13, R13, R10, RZ, 0x3c, !PT ;  /* 0x0000000a0d0d7212 */ /* 0x000fe200078e3cff */
[----:B------:R0:W-:Y:S01]  /*0f80*/  STL [R1+0x8], R4 ;  /* 0x0000080401007387 */ /* 0x0001e20000100800 */
[----:B------:R-:W-:Y:S01]  /*0f90*/  LEA.HI R3, R3, R22, RZ, 0x3 ;  /* 0x0000001603037211 */ /* 0x000fe200078f18ff */
[----:B------:R-:W-:Y:S01]  /*0fa0*/  IMAD.IADD R234, R16, 0x1, -R234 ;  /* 0x0000000110ea7824 */ /* 0x000fe200078e0aea */
[----:B------:R-:W-:Y:S01]  /*0fb0*/  R2P PR, R11, 0x6 ;  /* 0x000000060b007804 */ /* 0x000fe20000000000 */
[----:B------:R-:W-:Y:S01]  /*0fc0*/  IMAD.SHL.U32 R237, R6, 0x40, RZ ;  /* 0x0000004006ed7824 */ /* 0x000fe200078e00ff */
[----:B------:R-:W-:Y:S01]  /*0fd0*/  LOP3.LUT R3, R3, 0xfffffff8, RZ, 0xc0, !PT ;  /* 0xfffffff803037812 */ /* 0x000fe200078ec0ff */
[----:B------:R-:W-:Y:S01]  /*0fe0*/  IMAD.IADD R13, R8, 0x1, R13 ;  /* 0x00000001080d7824 */ /* 0x000fe200078e020d */
[C---:B------:R-:W-:Y:S01]  /*0ff0*/  LEA.HI R0, R234.reuse, R234, RZ, 0x1 ;  /* 0x000000eaea007211 */ /* 0x040fe200078f08ff */
[----:B------:R-:W-:Y:S01]  /*1000*/  IMAD.SHL.U32 R16, R234, 0x8, RZ ;  /* 0x00000008ea107824 */ /* 0x000fe200078e00ff */
[----:B------:R-:W-:Y:S01]  /*1010*/  LOP3.LUT R237, R237, 0x1c0, RZ, 0xc0, !PT ;  /* 0x000001c0eded7812 */ /* 0x000fe200078ec0ff */
[----:B------:R-:W-:-:S02]  /*1020*/  IMAD R210, R13, 0x2, R2 ;  /* 0x000000020dd27824 */ /* 0x000fc400078e0202 */
[----:B------:R-:W-:Y:S02]  /*1030*/  IMAD.MOV.U32 R213, RZ, RZ, 0x40 ;  /* 0x00000040ffd57424 */ /* 0x000fe400078e00ff */
[----:B------:R-:W-:Y:S01]  /*1040*/  IMAD.IADD R188, R22, 0x1, -R3 ;  /* 0x0000000116bc7824 */ /* 0x000fe200078e0a03 */
[----:B------:R-:W-:Y:S01]  /*1050*/  LOP3.LUT R3, R0, 0x1ffffffe, RZ, 0xc0, !PT ;  /* 0x1ffffffe00037812 */ /* 0x000fe200078ec0ff */
[----:B------:R-:W-:Y:S01]  /*1060*/  VIADD R232, R192, 0x1c0 ;  /* 0x000001c0c0e87836 */ /* 0x000fe20000000000 */
[----:B------:R-:W-:Y:S01]  /*1070*/  LOP3.LUT R0, R237, 0x38, R16, 0xf8, !PT ;  /* 0x00000038ed007812 */ /* 0x000fe200078ef810 */
[----:B------:R-:W-:Y:S01]  /*1080*/  IMAD.SHL.U32 R184, R234, 0x4, RZ ;  /* 0x00000004eab87824 */ /* 0x000fe200078e00ff */
[----:B------:R-:W-:Y:S01]  /*1090*/  SHF.R.U32.HI R6, RZ, 0x3, R237 ;  /* 0x00000003ff067819 */ /* 0x000fe200000116ed */
[----:B------:R-:W-:Y:S01]  /*10a0*/  VIADD R214, R210, 0x36400 ;  /* 0x00036400d2d67836 */ /* 0x000fe20000000000 */
[----:B------:R-:W-:Y:S01]  /*10b0*/  SHF.R.S32.HI R5, RZ, 0x1f, R232 ;  /* 0x0000001fff057819 */ /* 0x000fe200000114e8 */
[C---:B------:R-:W-:Y:S01]  /*10c0*/  VIADD R225, R192.reuse, 0x40 ;  /* 0x00000040c0e17836 */ /* 0x040fe20000000000 */
[----:B------:R-:W-:Y:S01]  /*10d0*/  SEL R213, R213, 0xffffffc0, !P2 ;  /* 0xffffffc0d5d57807 */ /* 0x000fe20005000000 */
[----:B------:R-:W-:Y:S01]  /*10e0*/  VIADD R222, R192, 0x100 ;  /* 0x00000100c0de7836 */ /* 0x000fe20000000000 */
[----:B------:R-:W-:Y:S01]  /*10f0*/  LOP3.LUT R5, R4, R0, R6, 0xf6, !PT ;  /* 0x0000000004057212 */ /* 0x000fe200078ef606 */
[----:B------:R-:W-:-:S02]  /*1100*/  VIADD R191, R184, 0x10 ;  /* 0x00000010b8bf7836 */ /* 0x000fc40000000000 */
[C---:B------:R-:W-:Y:S02]  /*1110*/  VIADD R223, R192.reuse, 0xc0 ;  /* 0x000000c0c0df7836 */ /* 0x040fe40000000000 */
[----:B------:R-:W-:Y:S02]  /*1120*/  VIADD R233, R192, 0x180 ;  /* 0x00000180c0e97836 */ /* 0x000fe40000000000 */
[----:B------:R-:W-:Y:S02]  /*1130*/  VIADD R211, R210, 0x36420 ;  /* 0x00036420d2d37836 */ /* 0x000fe40000000000 */
[----:B------:R-:W-:Y:S02]  /*1140*/  IMAD.IADD R3, R234, 0x1, -R3 ;  /* 0x00000001ea037824 */ /* 0x000fe400078e0a03 */
[C---:B------:R-:W-:Y:S01]  /*1150*/  @P1 VIADD R211, R214.reuse, 0xffffffe0 ;  /* 0xffffffe0d6d31836 */ /* 0x040fe20000000000 */
[----:B------:R-:W-:Y:S01]  /*1160*/  SHF.R.S32.HI R7, RZ, 0x1f, R225 ;  /* 0x0000001fff077819 */ /* 0x000fe200000114e1 */
        /* <DEDUP_REMOVED lines=8> */
[----:B------:R-:W-:-:S02]  /*11f0*/  IMAD.SHL.U32 R189, R12, 0x2, RZ ;  /* 0x000000020cbd7824 */ /* 0x000fc400078e00ff */
[----:B------:R-:W-:Y:S02]  /*1200*/  IMAD R236, R5, 0x2, R2 ;  /* 0x0000000205ec7824 */ /* 0x000fe400078e0202 */
[----:B------:R-:W-:Y:S02]  /*1210*/  IMAD R216, R3, 0x8, R190 ;  /* 0x0000000803d87824 */ /* 0x000fe400078e02be */
[----:B------:R-:W-:Y:S01]  /*1220*/  IMAD.IADD R213, R213, 0x1, R211 ;  /* 0x00000001d5d57824 */ /* 0x000fe200078e02d3 */
[----:B--2---:R-:W-:Y:S02]  /*1230*/  LOP3.LUT R187, R18, 0x1, RZ, 0xfc, !PT ;  /* 0x0000000112bb7812 */ /* 0x004fe400078efcff */
[----:B0-----:R-:W-:-:S07]  /*1240*/  CS2R R18, SRZ ;  /* 0x0000000000127805 */ /* 0x001fce000001ff00 */
.L_x_5565:
        /* <DEDUP_REMOVED lines=51> */
.L_x_5434:
[----:B------:R-:W-:Y:S02]  /*1580*/  IMAD.U32 R44, RZ, RZ, UR5 ;  /* 0x00000005ff2c7e24 */ /* 0x000fe4000f8e00ff */
[----:B------:R-:W-:Y:S01]  /*1590*/  IMAD.U32 R24, RZ, RZ, UR4 ;  /* 0x00000004ff187e24 */ /* 0x000fe2000f8e00ff */
[----:B------:R-:W-:Y:S06]  /*15a0*/  @!P2 BRA `(.L_x_5435) ;  /* 0x000000000010a947 */ /* 0x000fec0003800000 */
[----:B------:R-:W-:-:S04]  /*15b0*/  IADD3 R4, P0, R218, UR8, RZ ;  /* 0x00000008da047c10 */ /* 0x000fc8000ff1e0ff */
[----:B------:R-:W-:-:S05]  /*15c0*/  IADD3.X R5, R219, UR9, RZ, P0, !PT ;  /* 0x00000009db057c10 */ /* 0x000fca00087fe4ff */
[----:B------:R0:W5:Y:S01]  /*15d0*/  LDG.E R24, desc[UR40][R4.64] ;  /* 0x0000002804187981 */ /* 0x000162000c1e1900 */
[----:B------:R-:W-:Y:S05]  /*15e0*/  BRA `(.L_x_5436) ;  /* 0x0000000000107947 */ /* 0x000fea0003800000 */
.L_x_5435:
[----:B------:R-:W-:Y:S05]  /*15f0*/  @!P0 BRA `(.L_x_5436) ;  /* 0x00000000000c8947 */ /* 0x000fea0003800000 */
[----:B------:R-:W2:Y:S04]  /*1600*/  LDG.E R5, desc[UR40][R8.64] ;  /* 0x0000002808057981 */ /* 0x000ea8000c1e1900 */
[----:B------:R-:W2:Y:S02]  /*1610*/  LDG.E R24, desc[UR40][R8.64+0x4] ;  /* 0x0000042808187981 */ /* 0x000ea4000c1e1900 */
[----:B--2---:R-:W-:-:S07]  /*1620*/  IMAD.IADD R24, R24, 0x1, -R5 ;  /* 0x0000000118187824 */ /* 0x004fce00078e0a05 */
.L_x_5436:
        /* <DEDUP_REMOVED lines=69> */
.L_x_5439:
[----:B------:R-:W-:Y:S05]  /*1a80*/  BSYNC B6 ;  /* 0x0000000000067941 */ /* 0x000fea0003800000 */
.L_x_5438:
        /* <DEDUP_REMOVED lines=20> */
.L_x_5441:
[----:B------:R-:W-:Y:S05]  /*1bd0*/  BSYNC B6 ;  /* 0x0000000000067941 */ /* 0x000fea0003800000 */
.L_x_5440:
        /* <DEDUP_REMOVED lines=29> */
[----:B------:R-:W-:Y:S01]  /*1db0*/  IMAD R3, R0, UR6, RZ ;  /* 0x0000000600037c24 */ /* 0x000fe2000f8e02ff */
[----:B------:R-:W-:Y:S01]  /*1dc0*/  IADD3 R40, P2, R22, R27, RZ ;  /* 0x0000001b16287210 */ /* 0x000fe20007f5e0ff */
        /* <DEDUP_REMOVED lines=20> */
[----:B------:R-:W-:-:S02]  /*1f10*/  IMAD R33, R22, R57, R12 ;  /* 0x0000003916217224 */ /* 0x000fc400078e020c */
[----:B------:R-:W-:-:S04]  /*1f20*/  IMAD.WIDE.U32 R12, R22, R56, R16 ;  /* 0x00000038160c7225 */ /* 0x000fc800078e0010 */
[----:B------:R-:W-:Y:S02]  /*1f30*/  IMAD.IADD R13, R33, 0x1, R13 ;  /* 0x00000001210d7824 */ /* 0x000fe400078e020d */
[----:B------:R-:W-:Y:S02]  /*1f40*/  VIADD R58, R26, 0x8 ;  /* 0x000000081a3a7836 */ /* 0x000fe40000000000 */
[----:B-----5:R-:W-:-:S04]  /*1f50*/  IMAD.WIDE.U32 R38, R30, R56, R12 ;  /* 0x000000381e267225 */ /* 0x020fc800078e000c */
[----:B------:R-:W-:Y:S02]  /*1f60*/  IMAD.SHL.U32 R59, R59, 0x2, RZ ;  /* 0x000000023b3b7824 */ /* 0x000fe400078e00ff */
[----:B------:R-:W-:Y:S01]  /*1f70*/  IMAD.X R41, R24, 0x1, R3, P2 ;  /* 0x0000000118297824 */ /* 0x000fe200010e0603 */
[----:B---3--:R-:W-:Y:S02]  /*1f80*/  SHF.R.S32.HI R0, RZ, 0x1f, R25 ;  /* 0x0000001fff007819 */ /* 0x008fe40000011419 */
        /* <DEDUP_REMOVED lines=21> */
[----:B------:R-:W-:Y:S01]  /*20e0*/  SHF.R.S32.HI R25, RZ, 0x1f, R30 ;  /* 0x0000001fff197819 */ /* 0x000fe2000001141e */
        /* <DEDUP_REMOVED lines=21> */
[----:B------:R-:W-:Y:S02]  /*2240*/  IMAD.SHL.U32 R54, R54, 0x40, RZ ;  /* 0x0000004036367824 */ /* 0x000fe400078e00ff */
[----:B------:R-:W-:Y:S02]  /*2250*/  IMAD.SHL.U32 R56, R56, 0x40, RZ ;  /* 0x0000004038387824 */ /* 0x000fe400078e00ff */
[----:B------:R-:W-:Y:S02]  /*2260*/  IMAD.IADD R61, R33, 0x1, R5 ;  /* 0x00000001213d7824 */ /* 0x000fe400078e0205 */
[----:B------:R-:W-:Y:S02]  /*2270*/  IMAD.IADD R62, R5, 0x1, R35 ;  /* 0x00000001053e7824 */ /* 0x000fe400078e0223 */
[----:B------:R-:W-:Y:S02]  /*2280*/  IMAD.IADD R65, R37, 0x1, R25 ;  /* 0x0000000125417824 */ /* 0x000fe400078e0219 */
[----:B------:R-:W-:-:S02]  /*2290*/  IMAD.IADD R67, R25, 0x1, R39 ;  /* 0x0000000119437824 */ /* 0x000fc400078e0227 */
[----:B------:R-:W-:-:S07]  /*22a0*/  IMAD R66, R215, 0x200, R4 ;  /* 0x00000200d7427824 */ /* 0x000fce00078e0204 */
.L_x_5471:
        /* <DEDUP_REMOVED lines=58> */
.L_x_5446:
[----:B------:R-:W-:Y:S05]  /*2650*/  BSYNC B1 ;  /* 0x0000000000017941 */ /* 0x000fea0003800000 */
.L_x_5445:
        /* <DEDUP_REMOVED lines=15> */
.L_x_5447:
[----:B------:R-:W-:Y:S01]  /*2750*/  IMAD R68, R23, 0x8, R2 ;  /* 0x0000000817447824 */ /* 0x000fe200078e0202 */
[----:B------:R-:W-:Y:S01]  /*2760*/  SHF.L.U32 R73, R186, 0x1f, RZ ;  /* 0x0000001fba497819 */ /* 0x000fe200000006ff */
[----:B------:R-:W-:Y:S03]  /*2770*/  BSSY B1, `(.L_x_5448) ;  /* 0x0000003000017945 */ /* 0x000fe60003800000 */
[----:B------:R-:W0:Y:S02]  /*2780*/  SYNCS.PHASECHK.TRANS64.TRYWAIT P5, [R68+URZ+0x38890], R73 ;  /* 0x03889049440075a7 */ /* 0x000e2400080a017f */
[----:B0-----:R-:W-:Y:S05]  /*2790*/  @!P5 BRA `(.L_x_5449) ;  /* 0x000001e000b4d947 */ /* 0x001fea0003800000 */
.L_x_5756:
[----:B------:R-:W-:Y:S05]  /*27a0*/  BSYNC B1 ;  /* 0x0000000000017941 */ /* 0x000fea0003800000 */
.L_x_5448:
        /* <DEDUP_REMOVED lines=48> */
.L_x_5454:
[----:B------:R-:W-:Y:S05]  /*2ab0*/  BSYNC B2 ;  /* 0x0000000000027941 */ /* 0x000fea0003800000 */
.L_x_5453:
[----:B--2---:R1:W-:Y:S02]  /*2ac0*/  STG.E.128 desc[UR40][R12.64], R4 ;  /* 0x000000040c007986 */ /* 0x0043e4000c101d28 */
.L_x_5452:
[----:B------:R-:W-:Y:S05]  /*2ad0*/  BSYNC B1 ;  /* 0x0000000000017941 */ /* 0x000fea0003800000 */
.L_x_5451:
        /* <DEDUP_REMOVED lines=51> */
.L_x_5456:
[----:B------:R-:W-:Y:S05]  /*2e10*/  BSYNC B1 ;  /* 0x0000000000017941 */ /* 0x000fea0003800000 */
.L_x_5455:
[----:B-1----:R1:W-:Y:S01]  /*2e20*/  STG.E.128 desc[UR40][R12.64+0x40], R4 ;  /* 0x000040040c007986 */ /* 0x0023e2000c101d28 */
[----:B------:R-:W-:Y:S05]  /*2e30*/  BRA `(.L_x_5450) ;  /* 0x0000000c00107947 */ /* 0x000fea0003800000 */
.L_x_5444:
        /* <DEDUP_REMOVED lines=41> */
.L_x_5457:
[----:B------:R-:W-:Y:S01]  /*30d0*/  IMAD R68, R23, 0x8, R2 ;  /* 0x0000000817447824 */ /* 0x000fe200078e0202 */
[----:B------:R-:W-:Y:S01]  /*30e0*/  SHF.L.U32 R73, R186, 0x1f, RZ ;  /* 0x0000001fba497819 */ /* 0x000fe200000006ff */
[----:B------:R-:W-:Y:S03]  /*30f0*/  BSSY B1, `(.L_x_5458) ;  /* 0x0000003000017945 */ /* 0x000fe60003800000 */
[----:B------:R-:W0:Y:S02]  /*3100*/  SYNCS.PHASECHK.TRANS64.TRYWAIT P5, [R68+URZ+0x38890], R73 ;  /* 0x03889049440075a7 */ /* 0x000e2400080a017f */
[----:B0-----:R-:W-:Y:S05]  /*3110*/  @!P5 BRA `(.L_x_5459) ;  /* 0x000001d80068d947 */ /* 0x001fea0003800000 */
.L_x_5757:
[----:B------:R-:W-:Y:S05]  /*3120*/  BSYNC B1 ;  /* 0x0000000000017941 */ /* 0x000fea0003800000 */
.L_x_5458:
        /* <DEDUP_REMOVED lines=114> */
.L_x_5461:
[----:B------:R-:W-:Y:S05]  /*3850*/  BSYNC B1 ;  /* 0x0000000000017941 */ /* 0x000fea0003800000 */
.L_x_5460:
        /* <DEDUP_REMOVED lines=10> */
.L_x_5443:
[----:B------:R-:W-:-:S13]  /*3900*/  ISETP.NE.AND P3, PT, R187, 0x3, PT ;  /* 0x00000003bb00780c */ /* 0x000fda0003f65270 */
[----:B------:R-:W-:Y:S05]  /*3910*/  @!P3 BRA `(.L_x_5462) ;  /* 0x000000000004b947 */ /* 0x000fea0003800000 */
[----:B------:R-:W-:Y:S01]  /*3920*/  BPT.TRAP 0x1 ;  /* 0x000000040000795c */ /* 0x000fe20000300000 */
.L_x_5462:
        /* <DEDUP_REMOVED lines=8> */
.L_x_5758:
[----:B------:R-:W-:Y:S05]  /*39b0*/  BSYNC B1 ;  /* 0x0000000000017941 */ /* 0x000fea0003800000 */
.L_x_5463:
        /* <DEDUP_REMOVED lines=12> */
.L_x_5450:
[----:B------:R-:W-:Y:S05]  /*3a80*/  BSYNC B0 ;  /* 0x0000000000007941 */ /* 0x000fea0003800000 */
.L_x_5442:
        /* <DEDUP_REMOVED lines=17> */
.L_x_5466:
[----:B------:R-:W-:Y:S05]  /*3ba0*/  BSYNC B0 ;  /* 0x0000000000007941 */ /* 0x000fea0003800000 */
.L_x_5465:
[----:B------:R-:W5:Y:S01]  /*3bb0*/  SYNCS.PHASECHK.TRANS64.TRYWAIT P5, [R68+URZ+0x388b0], R73 ;  /* 0x0388b049440075a7 */ /* 0x000f6200080a017f */
[----:B------:R-:W-:Y:S01]  /*3bc0*/  BSSY B0, `(.L_x_5467) ;  /* 0x0000003000007945 */ /* 0x000fe20003800000 */
[----:B------:R-:W-:-:S03]  /*3bd0*/  ISETP.GE.AND P3, PT, R22, R71, PT ;  /* 0x000000471600720c */ /* 0x000fc60003f66270 */
[----:B-----5:R-:W-:Y:S10]  /*3be0*/  @!P5 BRA `(.L_x_5468) ;  /* 0x000001cc00dcd947 */ /* 0x020ff40003800000 */
.L_x_5759:
[----:B------:R-:W-:Y:S05]  /*3bf0*/  BSYNC B0 ;  /* 0x0000000000007941 */ /* 0x000fea0003800000 */
.L_x_5467:
        /* <DEDUP_REMOVED lines=82> */
.L_x_5470:
[----:B------:R-:W-:Y:S05]  /*4120*/  BSYNC B0 ;  /* 0x0000000000007941 */ /* 0x000fea0003800000 */
.L_x_5469:
        /* <DEDUP_REMOVED lines=17> */
.L_x_5437:
[----:B------:R-:W2:Y:S01]  /*4240*/  LDL R4, [R1+0x4] ;  /* 0x0000040001047983 */ /* 0x000ea20000100800 */
[----:B------:R-:W-:Y:S01]  /*4250*/  BSSY B0, `(.L_x_5472) ;  /* 0x0000005000007945 */ /* 0x000fe20003800000 */
[----:B--2---:R-:W-:-:S03]  /*4260*/  ISETP.NE.AND P0, PT, R4, 0x1, PT ;  /* 0x000000010400780c */ /* 0x004fc60003f05270 */
[----:B------:R-:W-:Y:S10]  /*4270*/  @P3 BRA `(.L_x_5473) ;  /* 0x0000000000083947 */ /* 0x000ff40003800000 */
[----:B------:R-:W0:Y:S02]  /*4280*/  FENCE.VIEW.ASYNC.G ;  /* 0x00000000000073c6 */ /* 0x000e240000000100 */
[----:B0-----:R-:W-:Y:S06]  /*4290*/  BAR.ARV 0xc, 0x180 ;  /* 0x0306000000007b1d */ /* 0x001fec0000002000 */
.L_x_5473:
[----:B------:R-:W-:Y:S05]  /*42a0*/  BSYNC B0 ;  /* 0x0000000000007941 */ /* 0x000fea0003800000 */
.L_x_5472:
        /* <DEDUP_REMOVED lines=46> */
[----:B---3--:R-:W-:Y:S01]  /*4590*/  CS2R R76, SRZ ;  /* 0x00000000004c7805 */ /* 0x008fe2000001ff00 */
[----:B------:R-:W1:Y:S01]  /*45a0*/  @P0 LDC R4, c[0x0][0x450] ;  /* 0x00011400ff040b82 */ /* 0x000e620000000800 */
[----:B------:R-:W-:-:S02]  /*45b0*/  CS2R R74, SRZ ;  /* 0x00000000004a7805 */ /* 0x000fc4000001ff00 */
[----:B------:R-:W-:Y:S01]  /*45c0*/  CS2R R152, SRZ ;  /* 0x0000000000987805 */ /* 0x000fe2000001ff00 */
        /* <DEDUP_REMOVED lines=10> */
[----:B----4-:R-:W-:Y:S02]  /*4670*/  CS2R R50, SRZ ;  /* 0x0000000000327805 */ /* 0x010fe4000001ff00 */
[----:B------:R-:W-:-:S02]  /*4680*/  CS2R R162, SRZ ;  /* 0x0000000000a27805 */ /* 0x000fc4000001ff00 */
[----:B------:R-:W-:Y:S01]  /*4690*/  CS2R R46, SRZ ;  /* 0x00000000002e7805 */ /* 0x000fe2000001ff00 */
[----:B0-----:R-:W-:Y:S01]  /*46a0*/  @P0 IMAD.HI.U32 R3, R0, R3, RZ ;  /* 0x0000000300030227 */ /* 0x001fe200078e00ff */
[----:B------:R-:W-:Y:S02]  /*46b0*/  CS2R R164, SRZ ;  /* 0x0000000000a47805 */ /* 0x000fe4000001ff00 */
[----:B------:R-:W-:Y:S02]  /*46c0*/  CS2R R166, SRZ ;  /* 0x0000000000a67805 */ /* 0x000fe4000001ff00 */
[----:B------:R-:W-:Y:S01]  /*46d0*/  CS2R R38, SRZ ;  /* 0x0000000000267805 */ /* 0x000fe2000001ff00 */
[----:B------:R-:W-:Y:S01]  /*46e0*/  IMAD.MOV.U32 R169, RZ, RZ, RZ ;  /* 0x000000ffffa97224 */ /* 0x000fe200078e00ff */
[----:B------:R-:W-:Y:S01]  /*46f0*/  CS2R R26, SRZ ;  /* 0x00000000001a7805 */ /* 0x000fe2000001ff00 */
[----:B------:R-:W-:Y:S01]  /*4700*/  IMAD.MOV.U32 R170, RZ, RZ, RZ ;  /* 0x000000ffffaa7224 */ /* 0x000fe200078e00ff */
[----:B------:R-:W-:-:S02]  /*4710*/  CS2R R28, SRZ ;  /* 0x00000000001c7805 */ /* 0x000fc4000001ff00 */
[----:B-1----:R-:W-:Y:S01]  /*4720*/  @P0 SHF.R.U32.HI R0, RZ, R4, R3 ;  /* 0x00000004ff000219 */ /* 0x002fe20000011603 */
[----:B------:R-:W-:Y:S01]  /*4730*/  IMAD.MOV.U32 R4, RZ, RZ, RZ ;  /* 0x000000ffff047224 */ /* 0x000fe200078e00ff */
[----:B------:R-:W-:Y:S01]  /*4740*/  PLOP3.LUT P0, PT, PT, PT, PT, 0x80, 0x0 ;  /* 0x000000000000781c */ /* 0x000fe20003f0f070 */
[----:B------:R-:W-:Y:S01]  /*4750*/  IMAD.MOV.U32 R31, RZ, RZ, RZ ;  /* 0x000000ffff1f7224 */ /* 0x000fe200078e00ff */
[----:B------:R-:W-:Y:S01]  /*4760*/  CS2R R24, SRZ ;  /* 0x0000000000187805 */ /* 0x000fe2000001ff00 */
[----:B------:R-:W-:Y:S01]  /*4770*/  IMAD.IADD R0, R43, 0x1, R0 ;  /* 0x000000012b007824 */ /* 0x000fe200078e0200 */
[----:B------:R-:W-:-:S04]  /*4780*/  CS2R R42, SRZ ;  /* 0x00000000002a7805 */ /* 0x000fc8000001ff00 */
[----:B------:R-:W-:-:S04]  /*4790*/  SHF.R.S32.HI R3, RZ, 0x1f, R0 ;  /* 0x0000001fff037819 */ /* 0x000fc80000011400 */
[----:B------:R-:W-:-:S04]  /*47a0*/  LEA.HI R3, R3, R0, RZ, 0x6 ;  /* 0x0000000003037211 */ /* 0x000fc800078f30ff */
[----:B------:R-:W-:Y:S01]  /*47b0*/  SHF.R.S32.HI R0, RZ, 0x6, R3 ;  /* 0x00000006ff007819 */ /* 0x000fe20000011403 */
[----:B------:R-:W-:-:S03]  /*47c0*/  IMAD.MOV.U32 R3, RZ, RZ, RZ ;  /* 0x000000ffff037224 */ /* 0x000fc600078e00ff */
[----:B------:R-:W-:-:S04]  /*47d0*/  VIMNMX R0, R197, R0, PT ;  /* 0x00000000c5007248 */ /* 0x000fc80003fe0100 */
[----:B------:R-:W-:-:S13]  /*47e0*/  ISETP.GE.AND P1, PT, R0, 0x1, PT ;  /* 0x000000010000780c */ /* 0x000fda0003f26270 */
        /* <DEDUP_REMOVED lines=72> */
.L_x_5479:
[----:B------:R-:W-:Y:S01]  /*4c70*/  BAR.SYNC.DEFER_BLOCKING 0xe, 0x100 ;  /* 0x0384000000007b1d */ /* 0x000fe20000010000 */
[----:B01----:R-:W-:Y:S01]  /*4c80*/  IMAD R3, R18, 0x40, R190 ;  /* 0x0000004012037824 */ /* 0x003fe200078e02be */
[----:B------:R-:W-:Y:S01]  /*4c90*/  R2UR UR4, R8 ;  /* 0x00000000080472ca */ /* 0x000fe200000e0000 */
[----:B------:R-:W-:Y:S01]  /*4ca0*/  VIADD R18, R18, 0x1 ;  /* 0x0000000112127836 */ /* 0x000fe20000000000 */
[----:B------:R-:W-:Y:S01]  /*4cb0*/  R2UR UR5, R9 ;  /* 0x00000000090572ca */ /* 0x000fe200000e0000 */
[----:B------:R-:W-:Y:S01]  /*4cc0*/  IMAD R3, R3, 0x4, R2 ;  /* 0x0000000403037824 */ /* 0x000fe200078e0202 */
[----:B------:R-:W-:Y:S01]  /*4cd0*/  ISETP.GT.AND P1, PT, R0, RZ, PT ;  /* 0x000000ff0000720c */ /* 0x000fe20003f24270 */
        /* <DEDUP_REMOVED lines=176> */
.L_x_5478:
[----:B------:R-:W-:Y:S05]  /*57e0*/  BSYNC B0 ;  /* 0x0000000000007941 */ /* 0x000fea0003800000 */
.L_x_5477:
[----:B------:R-:W-:Y:S01]  /*57f0*/  BAR.SYNC.DEFER_BLOCKING 0xe, 0x100 ;  /* 0x0384000000007b1d */ /* 0x000fe20000010000 */
[C---:B01----:R-:W-:Y:S01]  /*5800*/  IMAD R3, R18.reuse, 0x40, R190 ;  /* 0x0000004012037824 */ /* 0x043fe200078e02be */
        /* <DEDUP_REMOVED lines=8> */
[----:B------:R-:W0:Y:S04]  /*5890*/  LDS R0, [R3+0x38420] ;  /* 0x0384200003007984 */ /* 0x000e280000000800 */
[----:B------:R0:W1:Y:S02]  /*58a0*/  LDS R2, [R3+0x38400] ;  /* 0x0384000003027984 */ /* 0x0000640000000800 */
[-C--:B0-----:R-:W-:Y:S01]  /*58b0*/  FMUL.FTZ R3, R27, R0.reuse ;  /* 0x000000001b037220 */ /* 0x081fe20000410000 */
        /* <DEDUP_REMOVED lines=129> */
.L_x_5475:
        /* <DEDUP_REMOVED lines=111> */
.L_x_5481:
[----:B------:R-:W-:Y:S05]  /*67c0*/  BSYNC B6 ;  /* 0x0000000000067941 */ /* 0x000fea0003800000 */
.L_x_5480:
        /* <DEDUP_REMOVED lines=12> */
.L_x_5485:
[----:B-1----:R1:W2:Y:S02]  /*6890*/  SYNCS.PHASECHK.TRANS64.TRYWAIT P0, [R2+URZ+0x38800], R3 ;  /* 0x03880003020075a7 */ /* 0x0022a4000800017f */
[----:B--2---:R-:W-:Y:S05]  /*68a0*/  @!P0 NANOSLEEP.SYNCS 0x989680 ;  /* 0x009896800000895d */ /* 0x004fea0003900000 */
[----:B------:R-:W2:Y:S02]  /*68b0*/  @!P0 SYNCS.PHASECHK.TRANS64 P0, [R2+URZ+0x38800], R3 ;  /* 0x03880003020085a7 */ /* 0x000ea4000800007f */
[----:B--2---:R-:W-:Y:S05]  /*68c0*/  @!P0 BRA `(.L_x_5485) ;  /* 0xfffffffc00f08947 */ /* 0x004fea000383ffff */
.L_x_5484:
[----:B------:R-:W-:Y:S05]  /*68d0*/  BSYNC B0 ;  /* 0x0000000000007941 */ /* 0x000fea0003800000 */
.L_x_5483:
[----:B------:R-:W-:Y:S05]  /*68e0*/  BRA `(.L_x_5486) ;  /* 0x0000002800dc7947 */ /* 0x000fea0003800000 */
.L_x_5482:
        /* <DEDUP_REMOVED lines=31> */
.L_x_5488:
[----:B------:R-:W-:Y:S05]  /*6ae0*/  BSYNC B6 ;  /* 0x0000000000067941 */ /* 0x000fea0003800000 */
.L_x_5487:
        /* <DEDUP_REMOVED lines=39> */
.L_x_5765:
        /* <DEDUP_REMOVED lines=30> */
.L_x_5493:
[----:B------:R-:W-:Y:S05]  /*6f40*/  BSYNC B1 ;  /* 0x0000000000017941 */ /* 0x000fea0003800000 */
.L_x_5492:
[----:B--2--5:R-:W-:Y:S01]  /*6f50*/  IMAD.MOV.U32 R0, RZ, RZ, R32 ;  /* 0x000000ffff007224 */ /* 0x024fe200078e0020 */
[----:B------:R-:W-:Y:S01]  /*6f60*/  UMOV UR4, 0xffffffff ;  /* 0xffffffff00047882 */ /* 0x000fe20000000000 */
[----:B-1----:R-:W-:Y:S01]  /*6f70*/  IMAD.MOV.U32 R3, RZ, RZ, R33 ;  /* 0x000000ffff037224 */ /* 0x002fe200078e0021 */
[----:B------:R-:W-:Y:S01]  /*6f80*/  CS2R R28, SRZ ;  /* 0x00000000001c7805 */ /* 0x000fe2000001ff00 */
[----:B---3--:R-:W-:Y:S02]  /*6f90*/  IMAD.MOV.U32 R5, RZ, RZ, R24 ;  /* 0x000000ffff057224 */ /* 0x008fe400078e0018 */
        /* <DEDUP_REMOVED lines=14> */
.L_x_5771:
        /* <DEDUP_REMOVED lines=34> */
.L_x_5496:
[----:B------:R-:W-:Y:S05]  /*72a0*/  BSYNC B1 ;  /* 0x0000000000017941 */ /* 0x000fea0003800000 */
.L_x_5495:
        /* <DEDUP_REMOVED lines=15> */
[----:B------:R-:W-:Y:S01]  /*73a0*/  IMAD.MOV.U32 R4, RZ, RZ, R10 ;  /* 0x000000ffff047224 */ /* 0x000fe200078e000a */
[----:B------:R-:W-:Y:S01]  /*73b0*/  PRMT R45, R45, 0x5410, R3 ;  /* 0x000054102d2d7816 */ /* 0x000fe20000000003 */
[----:B------:R-:W-:Y:S01]  /*73c0*/  IMAD R3, R215, 0x200, R0 ;  /* 0x00000200d7037824 */ /* 0x000fe200078e0200 */
[----:B------:R-:W-:Y:S01]  /*73d0*/  LOP3.LUT P2, RZ, R188, 0x4, RZ, 0xc0, !PT ;  /* 0x00000004bcff7812 */ /* 0x000fe2000784c0ff */
[----:B------:R-:W-:Y:S01]  /*73e0*/  IMAD.MOV.U32 R0, RZ, RZ, R13 ;  /* 0x000000ffff007224 */ /* 0x000fe200078e000d */
[----:B------:R-:W-:Y:S01]  /*73f0*/  PRMT R48, R4, 0x7610, R48 ;  /* 0x0000761004307816 */ /* 0x000fe20000000030 */
[----:B------:R-:W-:Y:S01]  /*7400*/  IMAD R3, R3, 0x2, R2 ;  /* 0x0000000203037824 */ /* 0x000fe200078e0202 */
[----:B------:R-:W-:Y:S01]  /*7410*/  ISETP.GE.AND P1, PT, R22, R41, PT ;  /* 0x000000291600720c */ /* 0x000fe20003f26270 */
[----:B------:R-:W-:Y:S01]  /*7420*/  IMAD.MOV.U32 R5, RZ, RZ, R11 ;  /* 0x000000ffff057224 */ /* 0x000fe200078e000b */
[----:B------:R-:W-:Y:S01]  /*7430*/  PRMT R47, R47, 0x5410, R0 ;  /* 0x000054102f2f7816 */ /* 0x000fe20000000000 */
[----:B------:R-:W-:-:S02]  /*7440*/  VIADD R4, R3, 0x20400 ;  /* 0x0002040003047836 */ /* 0x000fc40000000000 */
[----:B------:R-:W-:Y:S01]  /*7450*/  VIADD R0, R3, 0x20440 ;  /* 0x0002044003007836 */ /* 0x000fe20000000000 */
[----:B-1----:R-:W-:Y:S07]  /*7460*/  @!P0 BRA `(.L_x_5498) ;  /* 0x0000019800b08947 */ /* 0x002fee0003800000 */
.L_x_5772:
[----:B------:R-:W-:Y:S05]  /*7470*/  BSYNC B1 ;  /* 0x0000000000017941 */ /* 0x000fea0003800000 */
.L_x_5497:
        /* <DEDUP_REMOVED lines=10> */
[----:B----4-:R-:W-:Y:S02]  /*7520*/  SHF.R.U32.HI R14, RZ, 0x10, R31 ;  /* 0x00000010ff0e7819 */ /* 0x010fe4000001161f */
[----:B------:R-:W-:Y:S02]  /*7530*/  SHF.R.U32.HI R34, RZ, 0x10, R33 ;  /* 0x00000010ff227819 */ /* 0x000fe40000011621 */
[----:B------:R-:W-:Y:S01]  /*7540*/  SHF.R.U64 R39, R30, 0x10, R31 ;  /* 0x000000101e277819 */ /* 0x000fe2000000121f */
[----:B------:R-:W-:Y:S01]  /*7550*/  HADD2.F32 R31, -RZ, R43.H0_H0 ;  /* 0x2000002bff1f7230 */ /* 0x000fe20000004100 */
[----:B------:R-:W-:Y:S01]  /*7560*/  SHF.R.U64 R38, R32, 0x10, R33 ;  /* 0x0000001020267819 */ /* 0x000fe20000001221 */
[----:B------:R-:W-:Y:S02]  /*7570*/  HADD2.F32 R34, -RZ, R34.H0_H0 ;  /* 0x20000022ff227230 */ /* 0x000fe40000004100 */
[----:B------:R-:W-:-:S02]  /*7580*/  HADD2.F32 R32, -RZ, R14.H0_H0 ;  /* 0x2000000eff207230 */ /* 0x000fc40000004100 */
[----:B------:R-:W-:Y:S02]  /*7590*/  HADD2.F32 R33, -RZ, R40.H0_H0 ;  /* 0x20000028ff217230 */ /* 0x000fe40000004100 */
[--C-:B0-----:R-:W-:Y:S02]  /*75a0*/  HADD2.F32 R21, -RZ, R7.reuse.H0_H0 ;  /* 0x20000007ff157230 */ /* 0x101fe40000004100 */
        /* <DEDUP_REMOVED lines=13> */
[----:B------:R-:W-:Y:S02]  /*7680*/  HADD2.F32 R31, -RZ, R40.H1_H1 ;  /* 0x30000028ff1f7230 */ /* 0x000fe40000004100 */
        /* <DEDUP_REMOVED lines=18> */
.L_x_5502:
[----:B------:R-:W-:Y:S05]  /*77b0*/  BSYNC B2 ;  /* 0x0000000000027941 */ /* 0x000fea0003800000 */
.L_x_5501:
[----:B------:R-:W-:Y:S05]  /*77c0*/  @P1 BRA `(.L_x_5500) ;  /* 0x0000000000a81947 */ /* 0x000fea0003800000 */
[----:B-1----:R-:W0:Y:S01]  /*77d0*/  LDS.128 R4, [R0] ;  /* 0x0000000000047984 */ /* 0x002e220000000c00 */
[--C-:B------:R-:W-:Y:S02]  /*77e0*/  SHF.R.U64 R35, R26, 0x10, R27.reuse ;  /* 0x000000101a237819 */ /* 0x100fe4000000121b */
[----:B------:R-:W-:Y:S01]  /*77f0*/  SHF.R.U32.HI R26, RZ, 0x10, R27 ;  /* 0x00000010ff1a7819 */ /* 0x000fe2000001161b */
[----:B------:R-:W-:Y:S01]  /*7800*/  HADD2.F32 R27, -RZ, R42.H0_H0 ;  /* 0x2000002aff1b7230 */ /* 0x000fe20000004100 */
[--C-:B------:R-:W-:Y:S02]  /*7810*/  SHF.R.U32.HI R30, RZ, 0x10, R25.reuse ;  /* 0x00000010ff1e7819 */ /* 0x100fe40000011619 */
        /* <DEDUP_REMOVED lines=10> */
[----:B----4-:R-:W-:-:S02]  /*78c0*/  HADD2.F32 R14, -RZ, R6.H0_H0 ;  /* 0x20000006ff0e7230 */ /* 0x010fc40000004100 */
        /* <DEDUP_REMOVED lines=25> */
[----:B------:R2:W-:Y:S02]  /*7a60*/  STS.128 [R0], R4 ;  /* 0x0000000400007388 */ /* 0x0005e40000000c00 */
.L_x_5500:
[----:B------:R-:W-:Y:S05]  /*7a70*/  BSYNC B1 ;  /* 0x0000000000017941 */ /* 0x000fea0003800000 */
.L_x_5499:
[----:B-12---:R-:W-:-:S05]  /*7a80*/  VIADD R4, R22, 0x20 ;  /* 0x0000002016047836 */ /* 0x006fca0000000000 */
[----:B------:R-:W-:-:S13]  /*7a90*/  ISETP.GE.AND P0, PT, R4, R41, PT ;  /* 0x000000290400720c */ /* 0x000fda0003f06270 */
[----:B------:R-:W-:Y:S05]  /*7aa0*/  @P0 BRA `(.L_x_5503) ;  /* 0x0000001800480947 */ /* 0x000fea0003800000 */
[----:B------:R-:W1:Y:S01]  /*7ab0*/  LDC R4, c[0x0][0x3f4] ;  /* 0x0000fd00ff047b82 */ /* 0x000e620000000800 */
[----:B------:R-:W-:Y:S01]  /*7ac0*/  BSSY B1, `(.L_x_5504) ;  /* 0x000002e000017945 */ /* 0x000fe20003800000 */
[-C--:B-1----:R-:W-:Y:S02]  /*7ad0*/  ISETP.GE.AND P0, PT, R184, R4.reuse, PT ;  /* 0x00000004b800720c */ /* 0x082fe40003f06270 */
[----:B------:R-:W-:-:S11]  /*7ae0*/  ISETP.GE.AND P1, PT, R191, R4, PT ;  /* 0x00000004bf00720c */ /* 0x000fd60003f26270 */
[----:B------:R-:W-:Y:S05]  /*7af0*/  @P0 BRA `(.L_x_5505) ;  /* 0x0000000000a80947 */ /* 0x000fea0003800000 */
[----:B------:R-:W4:Y:S01]  /*7b00*/  LDS.128 R4, [R3+0x21400] ;  /* 0x0214000003047984 */ /* 0x000f220000000c00 */
[----:B------:R-:W-:Y:S01]  /*7b10*/  SHF.R.U32.HI R26, RZ, 0x10, R29 ;  /* 0x00000010ff1a7819 */ /* 0x000fe2000001161d */
[----:B------:R-:W-:Y:S01]  /*7b20*/  HADD2.F32 R25, -RZ, R45.H0_H0 ;  /* 0x2000002dff197230 */ /* 0x000fe20000004100 */
[----:B------:R-:W-:Y:S01]  /*7b30*/  SHF.R.U32.HI R24, RZ, 0x10, R13 ;  /* 0x00000010ff187819 */ /* 0x000fe2000001160d */
[----:B0-----:R-:W-:Y:S01]  /*7b40*/  HADD2.F32 R21, -RZ, R47.H0_H0 ;  /* 0x2000002fff157230 */ /* 0x001fe20000004100 */
[----:B------:R-:W-:Y:S01]  /*7b50*/  SHF.R.U64 R31, R28, 0x10, R29 ;  /* 0x000000101c1f7819 */ /* 0x000fe2000000121d */
[----:B------:R-:W-:Y:S01]  /*7b60*/  HADD2.F32 R26, -RZ, R26.H0_H0 ;  /* 0x2000001aff1a7230 */ /* 0x000fe20000004100 */
[----:B------:R-:W-:Y:S01]  /*7b70*/  SHF.R.U64 R32, R12, 0x10, R13 ;  /* 0x000000100c207819 */ /* 0x000fe2000000120d */
[----:B------:R-:W-:Y:S02]  /*7b80*/  HADD2.F32 R24, -RZ, R24.H0_H0 ;  /* 0x20000018ff187230 */ /* 0x000fe40000004100 */
[----:B----4-:R-:W-:-:S02]  /*7b90*/  HADD2.F32 R14, -RZ, R7.H0_H0 ;  /* 0x20000007ff0e7230 */ /* 0x010fc40000004100 */
[----:B------:R-:W-:Y:S02]  /*7ba0*/  HADD2.F32 R15, -RZ, R7.H1_H1 ;  /* 0x30000007ff0f7230 */ /* 0x000fe40000004100 */
[--C-:B------:R-:W-:Y:S02]  /*7bb0*/  HADD2.F32 R7, -RZ, R4.reuse.H0_H0 ;  /* 0x20000004ff077230 */ /* 0x100fe40000004100 */
[----:B------:R-:W-:Y:S02]  /*7bc0*/  HADD2.F32 R4, -RZ, R4.H1_H1 ;  /* 0x30000004ff047230 */ /* 0x000fe40000004100 */
[C---:B------:R-:W-:Y:S01]  /*7bd0*/  FMUL.FTZ R27, R15.reuse, R26 ;  /* 0x0000001a0f1b7220 */ /* 0x040fe20000410000 */
[----:B------:R-:W-:Y:S01]  /*7be0*/  FMUL.FTZ R15, R15, R24 ;  /* 0x000000180f0f7220 */ /* 0x000fe20000410000 */
[--C-:B------:R-:W-:Y:S02]  /*7bf0*/  HADD2.F32 R12, -RZ, R6.reuse.H0_H0 ;  /* 0x20000006ff0c7230 */ /* 0x100fe40000004100 */
[----:B------:R-:W-:Y:S01]  /*7c00*/  FMUL.FTZ R28, R4, R25 ;  /* 0x00000019041c7220 */ /* 0x000fe20000410000 */
[----:B------:R-:W-:-:S02]  /*7c10*/  HADD2.F32 R13, -RZ, R6.H1_H1 ;  /* 0x30000006ff0d7230 */ /* 0x000fc40000004100 */
[C---:B------:R-:W-:Y:S01]  /*7c20*/  FFMA.FTZ R29, R14.reuse, R24, -R27 ;  /* 0x000000180e1d7223 */ /* 0x040fe2000001081b */
[--C-:B------:R-:W-:Y:S02]  /*7c30*/  HADD2.F32 R6, -RZ, R5.reuse.H0_H0 ;  /* 0x20000005ff067230 */ /* 0x100fe40000004100 */
[----:B------:R-:W-:Y:S01]  /*7c40*/  FFMA.FTZ R30, R14, R26, R15 ;  /* 0x0000001a0e1e7223 */ /* 0x000fe2000001000f */
[-C--:B------:R-:W-:Y:S01]  /*7c50*/  FMUL.FTZ R24, R4, R21.reuse ;  /* 0x0000001504187220 */ /* 0x080fe20000410000 */
[C---:B------:R-:W-:Y:S01]  /*7c60*/  FFMA.FTZ R28, R7.reuse, R21, -R28 ;  /* 0x00000015071c7223 */ /* 0x040fe2000001081c */
[----:B------:R-:W-:Y:S02]  /*7c70*/  HADD2.F32 R5, -RZ, R5.H1_H1 ;  /* 0x30000005ff057230 */ /* 0x000fe40000004100 */
[----:B------:R-:W-:Y:S02]  /*7c80*/  HADD2.F32 R21, -RZ, R45.H1_H1 ;  /* 0x3000002dff157230 */ /* 0x000fe40000004100 */
[----:B------:R-:W-:Y:S01]  /*7c90*/  FFMA.FTZ R25, R7, R25, R24 ;  /* 0x0000001907197223 */ /* 0x000fe20000010018 */
[----:B------:R-:W-:-:S02]  /*7ca0*/  HADD2.F32 R14, -RZ, R47.H1_H1 ;  /* 0x3000002fff0e7230 */ /* 0x000fc40000004100 */
[----:B------:R-:W-:Y:S02]  /*7cb0*/  HADD2.F32 R15, -RZ, R31.H0_H0 ;  /* 0x2000001fff0f7230 */ /* 0x000fe40000004100 */
[C---:B------:R-:W-:Y:S01]  /*7cc0*/  FMUL.FTZ R27, R13.reuse, R21 ;  /* 0x000000150d1b7220 */ /* 0x040fe20000410000 */
[----:B------:R-:W-:Y:S02]  /*7cd0*/  HADD2.F32 R4, -RZ, R32.H0_H0 ;  /* 0x20000020ff047230 */ /* 0x000fe40000004100 */
[-C--:B------:R-:W-:Y:S01]  /*7ce0*/  FMUL.FTZ R26, R13, R14.reuse ;  /* 0x0000000e0d1a7220 */ /* 0x080fe20000410000 */
[C---:B------:R-:W-:Y:S01]  /*7cf0*/  FMUL.FTZ R7, R5.reuse, R15 ;  /* 0x0000000f05077220 */ /* 0x040fe20000410000 */
[C---:B------:R-:W-:Y:S01]  /*7d00*/  FFMA.FTZ R27, R12.reuse, R14, -R27 ;  /* 0x0000000e0c1b7223 */ /* 0x040fe2000001081b */
[-C--:B------:R-:W-:Y:S01]  /*7d10*/  FMUL.FTZ R24, R5, R4.reuse ;  /* 0x0000000405187220 */ /* 0x080fe20000410000 */
[----:B------:R-:W-:Y:S01]  /*7d20*/  FFMA.FTZ R26, R12, R21, R26 ;  /* 0x000000150c1a7223 */ /* 0x000fe2000001001a */
[----:B------:R-:W-:Y:S01]  /*7d30*/  FFMA.FTZ R5, R6, R4, -R7 ;  /* 0x0000000406057223 */ /* 0x000fe20000010807 */
[----:B------:R-:W-:Y:S01]  /*7d40*/  F2FP.F16.F32.PACK_AB R7, R30, R29 ;  /* 0x0000001d1e07723e */ /* 0x000fe200000000ff */
[----:B------:R-:W-:Y:S01]  /*7d50*/  FFMA.FTZ R24, R6, R15, R24 ;  /* 0x0000000f06187223 */ /* 0x000fe20000010018 */
[----:B------:R-:W-:-:S02]  /*7d60*/  F2FP.F16.F32.PACK_AB R4, R25, R28 ;  /* 0x0000001c1904723e */ /* 0x000fc400000000ff */
[----:B------:R-:W-:Y:S02]  /*7d70*/  F2FP.F16.F32.PACK_AB R6, R26, R27 ;  /* 0x0000001b1a06723e */ /* 0x000fe400000000ff */
[----:B------:R-:W-:-:S05]  /*7d80*/  F2FP.F16.F32.PACK_AB R5, R24, R5 ;  /* 0x000000051805723e */ /* 0x000fca00000000ff */
[----:B------:R1:W-:Y:S02]  /*7d90*/  STS.128 [R3+0x21400], R4 ;  /* 0x0214000403007388 */ /* 0x0003e40000000c00 */
.L_x_5505:
[----:B------:R-:W-:Y:S05]  /*7da0*/  BSYNC B1 ;  /* 0x0000000000017941 */ /* 0x000fea0003800000 */
.L_x_5504:
[----:B------:R-:W-:Y:S05]  /*7db0*/  @P1 BRA `(.L_x_5503) ;  /* 0x0000001400841947 */ /* 0x000fea0003800000 */
[----:B-1----:R-:W1:Y:S01]  /*7dc0*/  LDS.128 R4, [R0+0x1000] ;  /* 0x0010000000047984 */ /* 0x002e620000000c00 */
[----:B------:R-:W-:Y:S01]  /*7dd0*/  SHF.R.U32.HI R12, RZ, 0x10, R11 ;  /* 0x00000010ff0c7819 */ /* 0x000fe2000001160b */
[----:B------:R-:W-:Y:S01]  /*7de0*/  HADD2.F32 R13, -RZ, R46.H0_H0 ;  /* 0x2000002eff0d7230 */ /* 0x000fe20000004100 */
[----:B----4-:R-:W-:Y:S02]  /*7df0*/  SHF.R.U32.HI R14, RZ, 0x10, R9 ;  /* 0x00000010ff0e7819 */ /* 0x010fe40000011609 */
[----:B------:R-:W-:Y:S01]  /*7e00*/  SHF.R.U64 R26, R10, 0x10, R11 ;  /* 0x000000100a1a7819 */ /* 0x000fe2000000120b */
[----:B------:R-:W-:Y:S01]  /*7e10*/  HADD2.F32 R12, -RZ, R12.H0_H0 ;  /* 0x2000000cff0c7230 */ /* 0x000fe20000004100 */
[----:B------:R-:W-:Y:S01]  /*7e20*/  SHF.R.U64 R25, R8, 0x10, R9 ;  /* 0x0000001008197819 */ /* 0x000fe20000001209 */
[----:B------:R-:W-:Y:S02]  /*7e30*/  HADD2.F32 R14, -RZ, R14.H0_H0 ;  /* 0x2000000eff0e7230 */ /* 0x000fe40000004100 */
[----:B------:R-:W-:-:S02]  /*7e40*/  HADD2.F32 R11, -RZ, R48.H0_H0 ;  /* 0x20000030ff0b7230 */ /* 0x000fc40000004100 */
[--C-:B-1----:R-:W-:Y:S02]  /*7e50*/  HADD2.F32 R10, -RZ, R7.reuse.H1_H1 ;  /* 0x30000007ff0a7230 */ /* 0x102fe40000004100 */
        /* <DEDUP_REMOVED lines=8> */
[C---:B------:R-:W-:Y:S01]  /*7ee0*/  FFMA.FTZ R24, R9.reuse, R12, -R24 ;  /* 0x0000000c09187223 */ /* 0x040fe20000010818 */
[----:B0-----:R-:W-:Y:S01]  /*7ef0*/  FFMA.FTZ R21, R9, R14, R15 ;  /* 0x0000000e09157223 */ /* 0x001fe2000001000f */
[-C--:B------:R-:W-:Y:S01]  /*7f00*/  FMUL.FTZ R14, R4, R11.reuse ;  /* 0x0000000b040e7220 */ /* 0x080fe20000410000 */
[C---:B------:R-:W-:Y:S01]  /*7f10*/  FFMA.FTZ R12, R3.reuse, R11, -R10 ;  /* 0x0000000b030c7223 */ /* 0x040fe2000001080a */
[--C-:B------:R-:W-:Y:S02]  /*7f20*/  HADD2.F32 R6, -RZ, R5.reuse.H0_H0 ;  /* 0x20000005ff067230 */ /* 0x100fe40000004100 */
[----:B------:R-:W-:Y:S02]  /*7f30*/  HADD2.F32 R11, -RZ, R46.H1_H1 ;  /* 0x3000002eff0b7230 */ /* 0x000fe40000004100 */
        /* <DEDUP_REMOVED lines=17> */
[----:B------:R2:W-:Y:S01]  /*8050*/  STS.128 [R0+0x1000], R4 ;  /* 0x0010000400007388 */ /* 0x0005e20000000c00 */
[----:B------:R-:W-:Y:S05]  /*8060*/  BRA `(.L_x_5503) ;  /* 0x0000001000d87947 */ /* 0x000fea0003800000 */
.L_x_5490:
        /* <DEDUP_REMOVED lines=36> */
.L_x_5778:
        /* <DEDUP_REMOVED lines=16> */
.L_x_5508:
[----:B------:R-:W-:Y:S05]  /*83b0*/  BSYNC B1 ;  /* 0x0000000000017941 */ /* 0x000fea0003800000 */
.L_x_5507:
        /* <DEDUP_REMOVED lines=23> */
.L_x_5784:
        /* <DEDUP_REMOVED lines=23> */
.L_x_5511:
[----:B------:R-:W-:Y:S05]  /*86a0*/  BSYNC B1 ;  /* 0x0000000000017941 */ /* 0x000fea0003800000 */
.L_x_5510:
[----:B------:R-:W2:Y:S01]  /*86b0*/  SYNCS.PHASECHK.TRANS64.TRYWAIT P1, [R2+URZ+0x38800], R3 ;  /* 0x03880003020075a7 */ /* 0x000ea2000802017f */
[----:B-----5:R-:W-:Y:S01]  /*86c0*/  IMAD.MOV.U32 R0, RZ, RZ, R4 ;  /* 0x000000ffff007224 */ /* 0x020fe200078e0004 */
[----:B-1----:R-:W-:Y:S01]  /*86d0*/  VIADDMNMX R13, R21, -R194, 0x40, PT ;  /* 0x00000040150d7446 */ /* 0x002fe200038009c2 */
[----:B------:R-:W-:Y:S01]  /*86e0*/  IMAD.MOV.U32 R12, RZ, RZ, R5 ;  /* 0x000000ffff0c7224 */ /* 0x000fe200078e0005 */
[----:B0-----:R-:W-:Y:S01]  /*86f0*/  ISETP.GE.AND P0, PT, R16, R33, PT ;  /* 0x000000211000720c */ /* 0x001fe20003f06270 */
[----:B----4-:R-:W-:Y:S01]  /*8700*/  VIADD R14, R22, 0x20 ;  /* 0x00000020160e7836 */ /* 0x010fe20000000000 */
        /* <DEDUP_REMOVED lines=11> */
[----:B--2---:R-:W-:Y:S06]  /*87c0*/  @!P1 BRA `(.L_x_5513) ;  /* 0x0000018800dc9947 */ /* 0x004fec0003800000 */
.L_x_5785:
[----:B------:R-:W-:Y:S05]  /*87d0*/  BSYNC B1 ;  /* 0x0000000000017941 */ /* 0x000fea0003800000 */
.L_x_5512:
[----:B------:R-:W-:Y:S01]  /*87e0*/  BSSY B1, `(.L_x_5514) ;  /* 0x0000063000017945 */ /* 0x000fe20003800000 */
[----:B------:R-:W-:Y:S01]  /*87f0*/  IMAD.MOV.U32 R57, RZ, RZ, R10 ;  /* 0x000000ffff397224 */ /* 0x000fe200078e000a */
[----:B------:R-:W-:Y:S01]  /*8800*/  LOP3.LUT R0, R0, 0x38, RZ, 0xc0, !PT ;  /* 0x0000003800007812 */ /* 0x000fe200078ec0ff */
[----:B------:R-:W-:Y:S01]  /*8810*/  IMAD.MOV.U32 R58, RZ, RZ, R11 ;  /* 0x000000ffff3a7224 */ /* 0x000fe200078e000b */
[----:B------:R-:W-:Y:S06]  /*8820*/  @P2 BRA `(.L_x_5515) ;  /* 0x0000000400782947 */ /* 0x000fec0003800000 */
[----:B0-----:R-:W-:Y:S01]  /*8830*/  IMAD.SHL.U32 R3, R188, 0x40, RZ ;  /* 0x00000040bc037824 */ /* 0x001fe200078e00ff */
[----:B------:R-:W-:Y:S01]  /*8840*/  SHF.R.U64 R45, R30, 0x10, R31 ;  /* 0x000000101e2d7819 */ /* 0x000fe2000000121f */
[--C-:B------:R-:W-:Y:S01]  /*8850*/  HADD2.F32 R30, -RZ, R36.reuse.H1_H1 ;  /* 0x30000024ff1e7230 */ /* 0x100fe20000004100 */
[--C-:B------:R-:W-:Y:S01]  /*8860*/  SHF.R.U64 R49, R26, 0x10, R27.reuse ;  /* 0x000000101a317819 */ /* 0x100fe2000000121b */
[----:B------:R-:W-:Y:S01]  /*8870*/  HADD2.F32 R36, -RZ, R36.H0_H0 ;  /* 0x20000024ff247230 */ /* 0x000fe20000004100 */
[----:B------:R-:W-:Y:S02]  /*8880*/  LOP3.LUT R13, R3, 0x1c0, RZ, 0xc0, !PT ;  /* 0x000001c0030d7812 */ /* 0x000fe400078ec0ff */
[----:B------:R-:W-:Y:S02]  /*8890*/  SHF.R.U32.HI R48, RZ, 0x10, R27 ;  /* 0x00000010ff307819 */ /* 0x000fe4000001161b */
[----:B------:R-:W-:Y:S02]  /*88a0*/  LOP3.LUT R3, R13, 0x38, R16, 0xf8, !PT ;  /* 0x000000380d037812 */ /* 0x000fe400078ef810 */
[----:B------:R-:W-:-:S02]  /*88b0*/  SHF.R.U32.HI R32, RZ, 0x3, R13 ;  /* 0x00000003ff207819 */ /* 0x000fc4000001160d */
[----:B------:R-:W-:Y:S02]  /*88c0*/  SHF.R.U32.HI R38, RZ, 0x10, R29 ;  /* 0x00000010ff267819 */ /* 0x000fe4000001161d */
[----:B------:R-:W-:Y:S02]  /*88d0*/  LOP3.LUT R12, R3, R32, RZ, 0x3c, !PT ;  /* 0x00000020030c7212 */ /* 0x000fe400078e3cff */
[----:B------:R-:W-:Y:S01]  /*88e0*/  LOP3.LUT R32, R32, R0, R13, 0x1e, !PT ;  /* 0x0000000020207212 */ /* 0x000fe200078e1e0d */
[----:B------:R-:W-:Y:S01]  /*88f0*/  HADD2.F32 R38, -RZ, R38.H0_H0 ;  /* 0x20000026ff267230 */ /* 0x000fe20000004100 */
[----:B------:R-:W-:Y:S01]  /*8900*/  SHF.R.U32.HI R37, RZ, 0x10, R25 ;  /* 0x00000010ff257819 */ /* 0x000fe20000011619 */
[----:B------:R-:W-:Y:S01]  /*8910*/  IMAD R3, R215, 0x200, R12 ;  /* 0x00000200d7037824 */ /* 0x000fe200078e020c */
[----:B------:R-:W-:Y:S02]  /*8920*/  SHF.R.U64 R47, R28, 0x10, R29 ;  /* 0x000000101c2f7819 */ /* 0x000fe4000000121d */
        /* <DEDUP_REMOVED lines=14> */
[----:B------:R-:W-:Y:S01]  /*8a10*/  FMUL.FTZ R42, R27, R30 ;  /* 0x0000001e1b2a7220 */ /* 0x000fe20000410000 */
[----:B------:R-:W-:Y:S02]  /*8a20*/  HADD2.F32 R27, -RZ, R44.H0_H0 ;  /* 0x2000002cff1b7230 */ /* 0x000fe40000004100 */
[----:B------:R-:W-:Y:S01]  /*8a30*/  FMUL.FTZ R44, R33, R38 ;  /* 0x00000026212c7220 */ /* 0x000fe20000410000 */
[C---:B------:R-:W-:Y:S01]  /*8a40*/  FFMA.FTZ R40, R21.reuse, R30, -R40 ;  /* 0x0000001e15287223 */ /* 0x040fe20000010828 */
[----:B------:R-:W-:Y:S02]  /*8a50*/  HADD2.F32 R30, -RZ, R37.H0_H0 ;  /* 0x20000025ff1e7230 */ /* 0x000fe40000004100 */
[----:B------:R-:W-:Y:S01]  /*8a60*/  FFMA.FTZ R42, R21, R36, R42 ;  /* 0x00000024152a7223 */ /* 0x000fe2000001002a */
[----:B------:R-:W-:Y:S02]  /*8a70*/  HADD2.F32 R21, -RZ, R46.H0_H0 ;  /* 0x2000002eff157230 */ /* 0x000fe40000004100 */
[----:B------:R-:W-:Y:S01]  /*8a80*/  FMUL.FTZ R37, R29, R27 ;  /* 0x0000001b1d257220 */ /* 0x000fe20000410000 */
[----:B------:R-:W-:-:S02]  /*8a90*/  HADD2.F32 R35, -RZ, R35.H1_H1 ;  /* 0x30000023ff237230 */ /* 0x000fc40000004100 */
[-C--:B------:R-:W-:Y:S01]  /*8aa0*/  FFMA.FTZ R31, R13, R30.reuse, -R44 ;  /* 0x0000001e0d1f7223 */ /* 0x080fe2000001082c */
[----:B------:R-:W-:Y:S01]  /*8ab0*/  FMUL.FTZ R46, R33, R30 ;  /* 0x0000001e212e7220 */ /* 0x000fe20000410000 */
[----:B------:R-:W-:Y:S02]  /*8ac0*/  HADD2.F32 R36, -RZ, R39.H0_H0 ;  /* 0x20000027ff247230 */ /* 0x000fe40000004100 */
[-C--:B------:R-:W-:Y:S01]  /*8ad0*/  FMUL.FTZ R44, R29, R21.reuse ;  /* 0x000000151d2c7220 */ /* 0x080fe20000410000 */
[----:B------:R-:W-:Y:S02]  /*8ae0*/  HADD2.F32 R25, -RZ, R15.H1_H1 ;  /* 0x3000000fff197230 */ /* 0x000fe40000004100 */
[----:B------:R-:W-:Y:S01]  /*8af0*/  FFMA.FTZ R33, R13, R38, R46 ;  /* 0x000000260d217223 */ /* 0x000fe2000001002e */
[C---:B------:R-:W-:Y:S01]  /*8b00*/  FFMA.FTZ R37, R24.reuse, R21, -R37 ;  /* 0x0000001518257223 */ /* 0x040fe20000010825 */
[----:B------:R-:W-:Y:S02]  /*8b10*/  HADD2.F32 R30, -RZ, R48.H0_H0 ;  /* 0x20000030ff1e7230 */ /* 0x000fe40000004100 */
[----:B------:R-:W-:Y:S01]  /*8b20*/  FFMA.FTZ R44, R24, R27, R44 ;  /* 0x0000001b182c7223 */ /* 0x000fe2000001002c */
[----:B------:R-:W-:-:S02]  /*8b30*/  HADD2.F32 R26, -RZ, R32.H0_H0 ;  /* 0x20000020ff1a7230 */ /* 0x000fc40000004100 */
[C---:B------:R-:W-:Y:S01]  /*8b40*/  FMUL.FTZ R38, R35.reuse, R36 ;  /* 0x0000002423267220 */ /* 0x040fe20000410000 */
[----:B------:R-:W-:Y:S02]  /*8b50*/  HADD2.F32 R13, -RZ, R52.H0_H0 ;  /* 0x20000034ff0d7230 */ /* 0x000fe40000004100 */
[-C--:B------:R-:W-:Y:S01]  /*8b60*/  FMUL.FTZ R46, R35, R30.reuse ;  /* 0x0000001e232e7220 */ /* 0x080fe20000410000 */
[--C-:B------:R-:W-:Y:S02]  /*8b70*/  HADD2.F32 R24, -RZ, R51.reuse.H0_H0 ;  /* 0x20000033ff187230 */ /* 0x100fe40000004100 */
[----:B------:R-:W-:Y:S01]  /*8b80*/  FFMA.FTZ R38, R25, R30, -R38 ;  /* 0x0000001e19267223 */ /* 0x000fe20000010826 */
[----:B------:R-:W-:Y:S02]  /*8b90*/  HADD2.F32 R28, -RZ, R34.H0_H0 ;  /* 0x20000022ff1c7230 */ /* 0x000fe40000004100 */
[----:B------:R-:W-:Y:S01]  /*8ba0*/  FMUL.FTZ R29, R26, R13 ;  /* 0x0000000d1a1d7220 */ /* 0x000fe20000410000 */
[----:B------:R-:W-:-:S02]  /*8bb0*/  HADD2.F32 R27, -RZ, R51.H1_H1 ;  /* 0x30000033ff1b7230 */ /* 0x000fc40000004100 */
[----:B------:R-:W-:Y:S01]  /*8bc0*/  FMUL.FTZ R30, R26, R24 ;  /* 0x000000181a1e7220 */ /* 0x000fe20000410000 */
[----:B------:R-:W-:Y:S02]  /*8bd0*/  HADD2.F32 R15, -RZ, R14.H0_H0 ;  /* 0x2000000eff0f7230 */ /* 0x000fe40000004100 */
[----:B------:R-:W-:Y:S01]  /*8be0*/  FFMA.FTZ R39, R25, R36, R46 ;  /* 0x0000002419277223 */ /* 0x000fe2000001002e */
[----:B------:R-:W-:Y:S02]  /*8bf0*/  HADD2.F32 R21, -RZ, R52.H1_H1 ;  /* 0x30000034ff157230 */ /* 0x000fe40000004100 */
[C---:B------:R-:W-:Y:S01]  /*8c00*/  FMUL.FTZ R26, R28.reuse, R27 ;  /* 0x0000001b1c1a7220 */ /* 0x040fe20000410000 */
[----:B------:R-:W-:Y:S02]  /*8c10*/  HADD2.F32 R3, -RZ, R12.H0_H0 ;  /* 0x2000000cff037230 */ /* 0x000fe40000004100 */
[----:B------:R-:W-:Y:S02]  /*8c20*/  HADD2.F32 R32, -RZ, R32.H1_H1 ;  /* 0x30000020ff207230 */ /* 0x000fe40000004100 */
[-C--:B------:R-:W-:Y:S01]  /*8c30*/  FMUL.FTZ R28, R28, R21.reuse ;  /* 0x000000151c1c7220 */ /* 0x080fe20000410000 */
[----:B------:R-:W-:Y:S01]  /*8c40*/  FFMA.FTZ R26, R15, R21, -R26 ;  /* 0x000000150f1a7223 */ /* 0x000fe2000001081a */
[----:B------:R-:W-:-:S02]  /*8c50*/  HADD2.F32 R34, -RZ, R34.H1_H1 ;  /* 0x30000022ff227230 */ /* 0x000fc40000004100 */
[C---:B------:R-:W-:Y:S01]  /*8c60*/  FFMA.FTZ R30, R3.reuse, R13, -R30 ;  /* 0x0000000d031e7223 */ /* 0x040fe2000001081e */
[----:B------:R-:W-:Y:S01]  /*8c70*/  FFMA.FTZ R24, R3, R24, R29 ;  /* 0x0000001803187223 */ /* 0x000fe2000001001d */
        /* <DEDUP_REMOVED lines=25> */
.L_x_5515:
[----:B------:R-:W-:Y:S05]  /*8e10*/  BSYNC B1 ;  /* 0x0000000000017941 */ /* 0x000fea0003800000 */
.L_x_5514:
[----:B------:R-:W-:Y:S01]  /*8e20*/  PRMT R40, R57, 0x5410, R58 ;  /* 0x0000541039287816 */ /* 0x000fe2000000003a */
[----:B------:R-:W-:Y:S06]  /*8e30*/  @P0 BRA `(.L_x_5503) ;  /* 0x0000000400640947 */ /* 0x000fec0003800000 */
[----:B0-----:R-:W2:Y:S01]  /*8e40*/  LDL R3, [R1+0x8] ;  /* 0x0000080001037983 */ /* 0x001ea20000100800 */
[----:B-1----:R-:W-:-:S04]  /*8e50*/  SHF.R.U32.HI R12, RZ, 0x3, R237 ;  /* 0x00000003ff0c7819 */ /* 0x002fc800000116ed */
[----:B------:R-:W-:Y:S02]  /*8e60*/  LOP3.LUT R0, R12, R0, R237, 0x1e, !PT ;  /* 0x000000000c007212 */ /* 0x000fe400078e1eed */
[----:B------:R-:W0:Y:S01]  /*8e70*/  LDS.128 R12, [R236+0x20400] ;  /* 0x02040000ec0c7984 */ /* 0x000e220000000c00 */
[----:B------:R-:W-:Y:S01]  /*8e80*/  SHF.R.U64 R39, R8, 0x10, R9 ;  /* 0x0000001008277819 */ /* 0x000fe20000001209 */
[----:B------:R-:W-:Y:S01]  /*8e90*/  HADD2.F32 R21, -RZ, R53.H1_H1 ;  /* 0x30000035ff157230 */ /* 0x000fe20000004100 */
[--C-:B------:R-:W-:Y:S02]  /*8ea0*/  SHF.R.U64 R38, R10, 0x10, R11.reuse ;  /* 0x000000100a267819 */ /* 0x100fe4000000120b */
[----:B------:R-:W-:Y:S01]  /*8eb0*/  SHF.R.U32.HI R36, RZ, 0x10, R11 ;  /* 0x00000010ff247819 */ /* 0x000fe2000001160b */
[----:B------:R-:W-:Y:S01]  /*8ec0*/  HADD2.F32 R11, -RZ, R55.H1_H1 ;  /* 0x30000037ff0b7230 */ /* 0x000fe20000004100 */
[--C-:B------:R-:W-:Y:S02]  /*8ed0*/  SHF.R.U32.HI R28, RZ, 0x10, R5.reuse ;  /* 0x00000010ff1c7819 */ /* 0x100fe40000011605 */
[----:B------:R-:W-:-:S02]  /*8ee0*/  SHF.R.U64 R37, R4, 0x10, R5 ;  /* 0x0000001004257819 */ /* 0x000fc40000001205 */
[----:B------:R-:W-:Y:S01]  /*8ef0*/  SHF.R.U32.HI R30, RZ, 0x10, R9 ;  /* 0x00000010ff1e7819 */ /* 0x000fe20000011609 */
[----:B------:R-:W-:Y:S01]  /*8f00*/  HADD2.F32 R28, -RZ, R28.H0_H0 ;  /* 0x2000001cff1c7230 */ /* 0x000fe20000004100 */
[--C-:B------:R-:W-:Y:S02]  /*8f10*/  SHF.R.U64 R35, R6, 0x10, R7.reuse ;  /* 0x0000001006237819 */ /* 0x100fe40000001207 */
[----:B------:R-:W-:Y:S01]  /*8f20*/  SHF.R.U32.HI R33, RZ, 0x10, R7 ;  /* 0x00000010ff217819 */ /* 0x000fe20000011607 */
[--C-:B0-----:R-:W-:Y:S02]  /*8f30*/  HADD2.F32 R4, -RZ, R13.reuse.H0_H0 ;  /* 0x2000000dff047230 */ /* 0x101fe40000004100 */
[----:B------:R-:W-:Y:S02]  /*8f40*/  HADD2.F32 R13, -RZ, R13.H1_H1 ;  /* 0x3000000dff0d7230 */ /* 0x000fe40000004100 */
[----:B------:R-:W-:Y:S02]  /*8f50*/  HADD2.F32 R5, -RZ, R14.H0_H0 ;  /* 0x2000000eff057230 */ /* 0x000fe40000004100 */
[----:B------:R-:W-:-:S02]  /*8f60*/  HADD2.F32 R6, -RZ, R15.H0_H0 ;  /* 0x2000000fff067230 */ /* 0x000fc40000004100 */
[----:B------:R-:W-:Y:S02]  /*8f70*/  HADD2.F32 R15, -RZ, R15.H1_H1 ;  /* 0x3000000fff0f7230 */ /* 0x000fe40000004100 */
[----:B------:R-:W-:Y:S02]  /*8f80*/  HADD2.F32 R14, -RZ, R14.H1_H1 ;  /* 0x3000000eff0e7230 */ /* 0x000fe40000004100 */
[----:B--2---:R-:W-:-:S04]  /*8f90*/  IMAD.IADD R3, R3, 0x1, R0 ;  /* 0x0000000103037824 */ /* 0x004fc800078e0200 */
[----:B------:R-:W-:-:S05]  /*8fa0*/  IMAD R3, R3, 0x2, R2 ;  /* 0x0000000203037824 */ /* 0x000fca00078e0202 */
[----:B------:R-:W0:Y:S01]  /*8fb0*/  LDS.128 R24, [R3+0x20400] ;  /* 0x0204000003187984 */ /* 0x000e220000000c00 */
[--C-:B------:R-:W-:Y:S02]  /*8fc0*/  HADD2.F32 R0, -RZ, R12.reuse.H0_H0 ;  /* 0x2000000cff007230 */ /* 0x100fe40000004100 */
[----:B------:R-:W-:Y:S02]  /*8fd0*/  HADD2.F32 R12, -RZ, R12.H1_H1 ;  /* 0x3000000cff0c7230 */ /* 0x000fe40000004100 */
[--C-:B0-----:R-:W-:Y:S02]  /*8fe0*/  HADD2.F32 R8, -RZ, R25.reuse.H0_H0 ;  /* 0x20000019ff087230 */ /* 0x101fe40000004100 */
[----:B------:R-:W-:-:S03]  /*8ff0*/  HADD2.F32 R25, -RZ, R25.H1_H1 ;  /* 0x30000019ff197230 */ /* 0x000fc60000004100 */
[C---:B------:R-:W-:Y:S01]  /*9000*/  FMUL.FTZ R29, R8.reuse, R21 ;  /* 0x00000015081d7220 */ /* 0x040fe20000410000 */
[-C--:B------:R-:W-:Y:S01]  /*9010*/  FMUL.FTZ R31, R8, R11.reuse ;  /* 0x0000000b081f7220 */ /* 0x080fe20000410000 */
[----:B------:R-:W-:Y:S02]  /*9020*/  HADD2.F32 R7, -RZ, R24.H0_H0 ;  /* 0x20000018ff077230 */ /* 0x000fe40000004100 */
[C---:B------:R-:W-:Y:S01]  /*9030*/  FFMA.FTZ R29, R4.reuse, R11, -R29 ;  /* 0x0000000b041d7223 */ /* 0x040fe2000001081d */
[----:B------:R-:W-:Y:S02]  /*9040*/  HADD2.F32 R8, -RZ, R30.H0_H0 ;  /* 0x2000001eff087230 */ /* 0x000fe40000004100 */
[----:B------:R-:W-:Y:S01]  /*9050*/  FFMA.FTZ R31, R4, R21, R31 ;  /* 0x00000015041f7223 */ /* 0x000fe2000001001f */
[----:B------:R-:W-:Y:S02]  /*9060*/  HADD2.F32 R11, -RZ, R53.H0_H0 ;  /* 0x20000035ff0b7230 */ /* 0x000fe40000004100 */
[----:B------:R-:W-:Y:S01]  /*9070*/  FMUL.FTZ R30, R25, R28 ;  /* 0x0000001c191e7220 */ /* 0x000fe20000410000 */
[----:B------:R-:W-:-:S02]  /*9080*/  HADD2.F32 R4, -RZ, R55.H0_H0 ;  /* 0x20000037ff047230 */ /* 0x000fc40000004100 */
[-C--:B------:R-:W-:Y:S01]  /*9090*/  FMUL.FTZ R34, R25, R8.reuse ;  /* 0x0000000819227220 */ /* 0x080fe20000410000 */
[----:B------:R-:W-:Y:S02]  /*90a0*/  HADD2.F32 R9, -RZ, R26.H0_H0 ;  /* 0x2000001aff097230 */ /* 0x000fe40000004100 */
[----:B------:R-:W-:Y:S01]  /*90b0*/  FFMA.FTZ R32, R13, R8, -R30 ;  /* 0x000000080d207223 */ /* 0x000fe2000001081e */
[CC--:B------:R-:W-:Y:S01]  /*90c0*/  FMUL.FTZ R21, R7.reuse, R11.reuse ;  /* 0x0000000b07157220 */ /* 0x0c0fe20000410000 */
[----:B------:R-:W-:Y:S02]  /*90d0*/  HADD2.F32 R8, -RZ, R54.H0_H0 ;  /* 0x20000036ff087230 */ /* 0x000fe40000004100 */
[-C--:B------:R-:W-:Y:S01]  /*90e0*/  FMUL.FTZ R30, R7, R4.reuse ;  /* 0x00000004071e7220 */ /* 0x080fe20000410000 */
[C---:B------:R-:W-:Y:S01]  /*90f0*/  FFMA.FTZ R21, R0.reuse, R4, -R21 ;  /* 0x0000000400157223 */ /* 0x040fe20000010815 */
[----:B------:R-:W-:Y:S02]  /*9100*/  HADD2.F32 R4, -RZ, R40.H0_H0 ;  /* 0x20000028ff047230 */ /* 0x000fe40000004100 */
[----:B------:R-:W-:Y:S01]  /*9110*/  FFMA.FTZ R30, R0, R11, R30 ;  /* 0x0000000b001e7223 */ /* 0x000fe2000001001e */
[----:B------:R-:W-:Y:S01]  /*9120*/  FMUL.FTZ R0, R9, R8 ;  /* 0x0000000809007220 */ /* 0x000fe20000410000 */
[----:B------:R-:W-:-:S02]  /*9130*/  HADD2.F32 R10, -RZ, R27.H0_H0 ;  /* 0x2000001bff0a7230 */ /* 0x000fc40000004100 */
[----:B------:R-:W-:Y:S02]  /*9140*/  HADD2.F32 R7, -RZ, R40.H1_H1 ;  /* 0x30000028ff077230 */ /* 0x000fe40000004100 */
[----:B------:R-:W-:Y:S02]  /*9150*/  HADD2.F32 R11, -RZ, R54.H1_H1 ;  /* 0x30000036ff0b7230 */ /* 0x000fe40000004100 */
[----:B------:R-:W-:Y:S01]  /*9160*/  FFMA.FTZ R34, R13, R28, R34 ;  /* 0x0000001c0d227223 */ /* 0x000fe20000010022 */
[-C--:B------:R-:W-:Y:S01]  /*9170*/  FFMA.FTZ R25, R5, R4.reuse, -R0 ;  /* 0x0000000405197223 */ /* 0x080fe20000010800 */
[----:B------:R-:W-:Y:S01]  /*9180*/  FMUL.FTZ R28, R9, R4 ;  /* 0x00000004091c7220 */ /* 0x000fe20000410000 */
[----:B------:R-:W-:Y:S02]  /*9190*/  HADD2.F32 R0, -RZ, R36.H0_H0 ;  /* 0x20000024ff007230 */ /* 0x000fe40000004100 */
[----:B------:R-:W-:Y:S01]  /*91a0*/  FMUL.FTZ R9, R10, R11 ;  /* 0x0000000b0a097220 */ /* 0x000fe20000410000 */
[----:B------:R-:W-:-:S02]  /*91b0*/  HADD2.F32 R27, -RZ, R27.H1_H1 ;  /* 0x3000001bff1b7230 */ /* 0x000fc40000004100 */
[-C--:B------:R-:W-:Y:S01]  /*91c0*/  FMUL.FTZ R36, R10, R7.reuse ;  /* 0x000000070a247220 */ /* 0x080fe20000410000 */
[----:B------:R-:W-:Y:S02]  /*91d0*/  HADD2.F32 R4, -RZ, R33.H0_H0 ;  /* 0x20000021ff047230 */ /* 0x000fe40000004100 */
[----:B------:R-:W-:Y:S01]  /*91e0*/  FFMA.FTZ R10, R5, R8, R28 ;  /* 0x00000008050a7223 */ /* 0x000fe2000001001c */
[C---:B------:R-:W-:Y:S01]  /*91f0*/  FFMA.FTZ R8, R6.reuse, R7, -R9 ;  /* 0x0000000706087223 */ /* 0x040fe20000010809 */
[----:B------:R-:W-:Y:S01]  /*9200*/  FFMA.FTZ R36, R6, R11, R36 ;  /* 0x0000000b06247223 */ /* 0x000fe20000010024 */
[----:B------:R-:W-:Y:S02]  /*9210*/  HADD2.F32 R24, -RZ, R24.H1_H1 ;  /* 0x30000018ff187230 */ /* 0x000fe40000004100 */
[C---:B------:R-:W-:Y:S01]  /*9220*/  FMUL.FTZ R28, R27.reuse, R4 ;  /* 0x000000041b1c7220 */ /* 0x040fe20000410000 */
[----:B------:R-:W-:Y:S02]  /*9230*/  HADD2.F32 R26, -RZ, R26.H1_H1 ;  /* 0x3000001aff1a7230 */ /* 0x000fe40000004100 */
[----:B------:R-:W-:Y:S01]  /*9240*/  FMUL.FTZ R6, R27, R0 ;  /* 0x000000001b067220 */ /* 0x000fe20000410000 */
[----:B------:R-:W-:-:S02]  /*9250*/  HADD2.F32 R9, -RZ, R37.H0_H0 ;  /* 0x20000025ff097230 */ /* 0x000fc40000004100 */
[----:B------:R-:W-:Y:S02]  /*9260*/  HADD2.F32 R11, -RZ, R35.H0_H0 ;  /* 0x20000023ff0b7230 */ /* 0x000fe40000004100 */
[----:B------:R-:W-:Y:S02]  /*9270*/  HADD2.F32 R5, -RZ, R39.H0_H0 ;  /* 0x20000027ff057230 */ /* 0x000fe40000004100 */
[----:B------:R-:W-:Y:S02]  /*9280*/  HADD2.F32 R7, -RZ, R38.H0_H0 ;  /* 0x20000026ff077230 */ /* 0x000fe40000004100 */
[C---:B------:R-:W-:Y:S01]  /*9290*/  FFMA.FTZ R27, R15.reuse, R0, -R28 ;  /* 0x000000000f1b7223 */ /* 0x040fe2000001081c */
[----:B------:R-:W-:Y:S01]  /*92a0*/  FFMA.FTZ R33, R15, R4, R6 ;  /* 0x000000040f217223 */ /* 0x000fe20000010006 */
[----:B------:R-:W-:Y:S01]  /*92b0*/  FMUL.FTZ R13, R24, R9 ;  /* 0x00000009180d7220 */ /* 0x000fe20000410000 */
[----:B------:R-:W-:Y:S01]  /*92c0*/  FMUL.FTZ R15, R26, R11 ;  /* 0x0000000b1a0f7220 */ /* 0x000fe20000410000 */
[----:B------:R-:W-:Y:S01]  /*92d0*/  FMUL.FTZ R24, R24, R5 ;  /* 0x0000000518187220 */ /* 0x000fe20000410000 */
        /* <DEDUP_REMOVED lines=15> */
.L_x_5503:
[----:B------:R-:W-:Y:S05]  /*93d0*/  BSYNC B0 ;  /* 0x0000000000007941 */ /* 0x000fea0003800000 */
.L_x_5489:
        /* <DEDUP_REMOVED lines=8> */
.L_x_5486:
[----:B------:R-:W-:-:S13]  /*9460*/  ISETP.NE.AND P0, PT, R187, 0x3, PT ;  /* 0x00000003bb00780c */ /* 0x000fda0003f05270 */
[----:B------:R-:W-:Y:S05]  /*9470*/  @!P0 BRA `(.L_x_5516) ;  /* 0x0000000000048947 */ /* 0x000fea0003800000 */
[----:B------:R-:W-:Y:S01]  /*9480*/  BPT.TRAP 0x1 ;  /* 0x000000040000795c */ /* 0x000fe20000300000 */
.L_x_5516:
[----:B0-----:R-:W-:Y:S01]  /*9490*/  IMAD R21, R18, 0x8, R2 ;  /* 0x0000000812157824 */ /* 0x001fe200078e0202 */
[----:B-1--4-:R-:W-:-:S04]  /*94a0*/  SHF.L.U32 R14, R19, 0x1f, RZ ;  /* 0x0000001f130e7819 */ /* 0x012fc800000006ff */
[----:B------:R0:W1:Y:S01]  /*94b0*/  SYNCS.PHASECHK.TRANS64.TRYWAIT P1, [R21+URZ+0x38830], R14 ;  /* 0x0388300e150075a7 */ /* 0x000062000802017f */
[----:B------:R-:W-:Y:S05]  /*94c0*/  @!P0 BRA `(.L_x_5517) ;  /* 0x0000000000048947 */ /* 0x000fea0003800000 */
[----:B------:R-:W-:Y:S01]  /*94d0*/  BPT.TRAP 0x1 ;  /* 0x000000040000795c */ /* 0x000fe20000300000 */
.L_x_5517:
[C---:B--2---:R-:W-:Y:S02]  /*94e0*/  VIADD R0, R2.reuse, 0x22400 ;  /* 0x0002240002007836 */ /* 0x044fe40000000000 */
[----:B---3--:R-:W-:-:S03]  /*94f0*/  VIADD R3, R2, 0x20400 ;  /* 0x0002040002037836 */ /* 0x008fc60000000000 */
[----:B------:R-:W-:Y:S02]  /*9500*/  SHF.R.U32.HI R0, RZ, 0x4, R0 ;  /* 0x00000004ff007819 */ /* 0x000fe40000011600 */
[----:B------:R-:W-:Y:S02]  /*9510*/  SHF.R.U32.HI R3, RZ, 0x4, R3 ;  /* 0x00000004ff037819 */ /* 0x000fe40000011603 */
[----:B------:R-:W-:Y:S02]  /*9520*/  LOP3.LUT R0, R0, 0x3fff, RZ, 0xc0, !PT ;  /* 0x00003fff00007812 */ /* 0x000fe400078ec0ff */
[----:B------:R-:W-:Y:S02]  /*9530*/  LOP3.LUT R3, R3, 0x3fff, RZ, 0xc0, !PT ;  /* 0x00003fff03037812 */ /* 0x000fe400078ec0ff */
[----:B------:R-:W-:Y:S01]  /*9540*/  LOP3.LUT R15, R0, 0x10000, RZ, 0xfc, !PT ;  /* 0x00010000000f7812 */ /* 0x000fe200078efcff */
[----:B-1----:R-:W-:Y:S06]  /*9550*/  @P1 BRA `(.L_x_5518) ;  /* 0x0000000000081947 */ /* 0x002fec0003800000 */
[----:B------:R-:W1:Y:S02]  /*9560*/  SYNCS.PHASECHK.TRANS64.TRYWAIT P1, [R21+URZ+0x38830], R14 ;  /* 0x0388300e150075a7 */ /* 0x000e64000802017f */
[----:B-1----:R-:W-:Y:S05]  /*9570*/  @!P1 BRA `(.L_x_5519) ;  /* 0x0000017c00849947 */ /* 0x002fea0003800000 */
.L_x_5518:
        /* <DEDUP_REMOVED lines=13> */
[----:B------:R-:W-:Y:S01]  /*9650*/  SHF.L.U32 R3, R20, 0x1f, RZ ;  /* 0x0000001f14037819 */ /* 0x000fe200000006ff */
[----:B------:R-:W-:Y:S01]  /*9660*/  IMAD.MOV.U32 R9, RZ, RZ, 0x40000040 ;  /* 0x40000040ff097424 */ /* 0x000fe200078e00ff */
[----:B------:R-:W-:Y:S01]  /*9670*/  BSSY B0, `(.L_x_5520) ;  /* 0x0000022000007945 */ /* 0x000fe20003800000 */
[----:B------:R-:W-:-:S02]  /*9680*/  VIADD R10, R4, 0x4 ;  /* 0x00000004040a7836 */ /* 0x000fc40000000000 */
[----:B------:R-:W-:Y:S02]  /*9690*/  IMAD.MOV.U32 R11, RZ, RZ, 0x40000040 ;  /* 0x40000040ff0b7424 */ /* 0x000fe400078e00ff */
[----:B------:R-:W-:-:S04]  /*96a0*/  IMAD.MOV.U32 R7, RZ, RZ, 0x40000040 ;  /* 0x40000040ff077424 */ /* 0x000fc800078e00ff */
[----:B------:R-:W-:Y:S01]  /*96b0*/  HGMMA.64x64x16.F32 R24, gdesc[UR4], RZ, !UPT, gsb0 ;  /* 0x00e00000041879f0 */ /* 0x000fe2000c0008ff */
        /* <DEDUP_REMOVED lines=27> */
[----:B------:R-:W2:Y:S02]  /*9870*/  SYNCS.PHASECHK.TRANS64.TRYWAIT P1, [R2+URZ+0x38810], R3 ;  /* 0x03881003020075a7 */ /* 0x000ea4000802017f */
[----:B--2---:R-:W-:Y:S05]  /*9880*/  @!P1 BRA `(.L_x_5521) ;  /* 0x0000017800d49947 */ /* 0x004fea0003800000 */
.L_x_5786:
[----:B------:R-:W-:Y:S05]  /*9890*/  BSYNC B0 ;  /* 0x0000000000007941 */ /* 0x000fea0003800000 */
.L_x_5520:
[----:B------:R-:W-:Y:S05]  /*98a0*/  @!P0 BRA `(.L_x_5522) ;  /* 0x0000000000048947 */ /* 0x000fea0003800000 */
[----:B------:R-:W-:Y:S01]  /*98b0*/  BPT.TRAP 0x1 ;  /* 0x000000040000795c */ /* 0x000fe20000300000 */
.L_x_5522:
[----:B------:R3:W4:Y:S01]  /*98c0*/  SYNCS.PHASECHK.TRANS64.TRYWAIT P2, [R21+URZ+0x38850], R14 ;  /* 0x0388500e150075a7 */ /* 0x000722000804017f */
[----:B------:R-:W-:Y:S05]  /*98d0*/  @!P0 BRA `(.L_x_5523) ;  /* 0x0000000000048947 */ /* 0x000fea0003800000 */
[----:B------:R-:W-:Y:S01]  /*98e0*/  BPT.TRAP 0x1 ;  /* 0x000000040000795c */ /* 0x000fe20000300000 */
.L_x_5523:
[----:B------:R-:W2:Y:S01]  /*98f0*/  S2R R0, SR_TID.X ;  /* 0x0000000000007919 */ /* 0x000ea20000002100 */
[----:B------:R-:W-:Y:S01]  /*9900*/  BSSY B0, `(.L_x_5524) ;  /* 0x0000009000007945 */ /* 0x000fe20003800000 */
[----:B--2---:R-:W-:Y:S01]  /*9910*/  LOP3.LUT R3, R0, 0x7f, RZ, 0xc0, !PT ;  /* 0x0000007f00037812 */ /* 0x004fe200078ec0ff */
[----:B------:R-:W-:-:S03]  /*9920*/  VIADD R0, R2, 0x400 ;  /* 0x0000040002007836 */ /* 0x000fc60000000000 */
[----:B------:R-:W-:Y:S02]  /*9930*/  ISETP.NE.AND P1, PT, R3, RZ, PT ;  /* 0x000000ff0300720c */ /* 0x000fe40003f25270 */
[----:B------:R-:W-:-:S04]  /*9940*/  SHF.R.U32.HI R0, RZ, 0x4, R0 ;  /* 0x00000004ff007819 */ /* 0x000fc80000011600 */
[----:B------:R-:W-:Y:S01]  /*9950*/  LOP3.LUT R0, R0, 0x3fff, RZ, 0xc0, !PT ;  /* 0x00003fff00007812 */ /* 0x000fe200078ec0ff */
[----:B----4-:R-:W-:Y:S06]  /*9960*/  @P2 BRA `(.L_x_5525) ;  /* 0x0000000000082947 */ /* 0x010fec0003800000 */
[----:B------:R-:W2:Y:S02]  /*9970*/  SYNCS.PHASECHK.TRANS64.TRYWAIT P2, [R21+URZ+0x38850], R14 ;  /* 0x0388500e150075a7 */ /* 0x000ea4000804017f */
[----:B--2---:R-:W-:Y:S05]  /*9980*/  @!P2 BRA `(.L_x_5526) ;  /* 0x0000017800a8a947 */ /* 0x004fea0003800000 */
.L_x_5525:
[----:B------:R-:W-:Y:S05]  /*9990*/  BSYNC B0 ;  /* 0x0000000000007941 */ /* 0x000fea0003800000 */
.L_x_5524:
[----:B------:R-:W-:Y:S05]  /*99a0*/  WARPSYNC.ALL ;  /* 0x0000000000007948 */ /* 0x000fea0003800000 */
[----:B------:R-:W-:Y:S01]  /*99b0*/  LOP3.LUT R20, R0, 0x10000, RZ, 0xfc, !PT ;  /* 0x0001000000147812 */ /* 0x000fe200078efcff */
[----:B------:R-:W-:Y:S01]  /*99c0*/  VIADD R0, R2, 0x26400 ;  /* 0x0002640002007836 */ /* 0x000fe20000000000 */
[----:B------:R-:W-:-:S03]  /*99d0*/  WARPGROUP.ARRIVE ;  /* 0x00000000000079c5 */ /* 0x000fc60000000000 */
[----:B------:R-:W-:-:S03]  /*99e0*/  IMAD R58, R18, 0x1000, R20 ;  /* 0x00001000123a7824 */ /* 0x000fc600078e0214 */
[----:B------:R-:W4:Y:S01]  /*99f0*/  S2R R3, SR_TID.X ;  /* 0x0000000000037919 */ /* 0x000f220000002100 */
        /* <DEDUP_REMOVED lines=15> */
[----:B------:R-:W-:Y:S01]  /*9af0*/  ULDC UR36, c[0x0][0xa80] ;  /* 0x0002a00000247ab9 */ /* 0x000fe20000000800 */
[----:B------:R-:W-:Y:S01]  /*9b00*/  IMAD.MOV.U32 R69, RZ, RZ, 0x40000040 ;  /* 0x40000040ff457424 */ /* 0x000fe200078e00ff */
[----:B------:R-:W-:Y:S01]  /*9b10*/  ULDC UR37, c[0x0][0xa80] ;  /* 0x0002a00000257ab9 */ /* 0x000fe20000000800 */
[----:B------:R-:W-:Y:S01]  /*9b20*/  IMAD.MOV.U32 R67, RZ, RZ, 0x40000040 ;  /* 0x40000040ff437424 */ /* 0x000fe200078e00ff */
[----:B------:R-:W-:Y:S01]  /*9b30*/  BSSY B0, `(.L_x_5527) ;  /* 0x000061f000007945 */ /* 0x000fe20003800000 */
[----:B------:R-:W-:-:S06]  /*9b40*/  IMAD.MOV.U32 R171, RZ, RZ, 0x40000040 ;  /* 0x40000040ffab7424 */ /* 0x000fcc00078e00ff */
        /* <DEDUP_REMOVED lines=9> */
[----:B----4-:R-:W-:-:S05]  /*9be0*/  SHF.R.U32.HI R3, RZ, 0x7, R3 ;  /* 0x00000007ff037819 */ /* 0x010fca0000011603 */
[----:B------:R4:W5:Y:S02]  /*9bf0*/  SHFL.IDX PT, R0, R3, RZ, 0x1f ;  /* 0x00001fff03007589 */ /* 0x00096400000e0000 */
[----:B----4-:R-:W-:Y:S01]  /*9c00*/  VIADD R3, R6, 0x800 ;  /* 0x0000080006037836 */ /* 0x010fe20000000000 */
[----:B-----5:R-:W-:-:S04]  /*9c10*/  ISETP.GT.AND P2, PT, R0, 0x7f, PT ;  /* 0x0000007f0000780c */ /* 0x020fc80003f44270 */
[----:B------:R-:W-:Y:S02]  /*9c20*/  SEL R0, RZ, 0x2, !P2 ;  /* 0x00000002ff007807 */ /* 0x000fe40005000000 */
[C---:B0123--:R-:W-:Y:S02]  /*9c30*/  SEL R14, R64.reuse, 0x2, P2 ;  /* 0x00000002400e7807 */ /* 0x04ffe40001000000 */
        /* <DEDUP_REMOVED lines=177> */
[----:B------:R-:W-:-:S02]  /*a750*/  IMAD.MOV.U32 R3, RZ, RZ, 0x28 ;  /* 0x00000028ff037424 */ /* 0x000fc400078e00ff */
        /* <DEDUP_REMOVED lines=14> */
[CC--:B------:R-:W-:Y:S02]  /*a840*/  IADD3 R62, R3.reuse, R57.reuse, R6 ;  /* 0x00000039033e7210 */ /* 0x0c0fe40007ffe006 */
[----:B------:R-:W-:Y:S01]  /*a850*/  IADD3 R60, R3, R57, R58 ;  /* 0x00000039033c7210 */ /* 0x000fe20007ffe03a */
        /* <DEDUP_REMOVED lines=11> */
[----:B------:R-:W-:Y:S01]  /*a910*/  VIADD R63, R58, 0xa00 ;  /* 0x00000a003a3f7836 */ /* 0x000fe20000000000 */
[----:B------:R-:W-:Y:S02]  /*a920*/  R2UR UR6, R60 ;  /* 0x000000003c0672ca */ /* 0x000fe400000e0000 */
[----:B------:R-:W-:Y:S01]  /*a930*/  R2UR UR7, R61 ;  /* 0x000000003d0772ca */ /* 0x000fe200000e0000 */
[----:B------:R-:W-:Y:S02]  /*a940*/  VIADD R61, R6, 0xa00 ;  /* 0x00000a00063d7836 */ /* 0x000fe40000000000 */
[----:B------:R-:W-:-:S02]  /*a950*/  IMAD.IADD R68, R0, 0x1, R63 ;  /* 0x0000000100447824 */ /* 0x000fc400078e023f */
[----:B------:R-:W-:Y:S02]  /*a960*/  IMAD.IADD R66, R0, 0x1, R61 ;  /* 0x0000000100427824 */ /* 0x000fe400078e023d */
[C---:B------:R-:W-:Y:S02]  /*a970*/  IMAD.IADD R62, R64.reuse, 0x1, R63 ;  /* 0x00000001403e7824 */ /* 0x040fe400078e023f */
[----:B------:R-:W-:Y:S01]  /*a980*/  IMAD.IADD R60, R64, 0x1, R61 ;  /* 0x00000001403c7824 */ /* 0x000fe200078e023d */
        /* <DEDUP_REMOVED lines=11> */
[----:B------:R-:W-:-:S02]  /*aa40*/  IMAD.MOV.U32 R63, RZ, RZ, 0x40000040 ;  /* 0x40000040ff3f7424 */ /* 0x000fc400078e00ff */
[----:B------:R-:W-:Y:S01]  /*aa50*/  IMAD.MOV.U32 R61, RZ, RZ, 0x40000040 ;  /* 0x40000040ff3d7424 */ /* 0x000fe200078e00ff */
        /* <DEDUP_REMOVED lines=71> */
[----:B------:R-:W-:Y:S01]  /*aed0*/  VIADD R3, R6, 0xe00 ;  /* 0x00000e0006037836 */ /* 0x000fe20000000000 */
[----:B------:R-:W0:Y:S01]  /*aee0*/  LDC R57, c[0x0][0x448] ;  /* 0x00011200ff397b82 */ /* 0x000e220000000800 */
[----:B------:R-:W-:-:S02]  /*aef0*/  WARPGROUP.DEPBAR.LE gsb0, 0x0 ;  /* 0x00008000000079c5 */ /* 0x000fc40000010000 */
[----:B------:R-:W-:-:S06]  /*af00*/  WARPGROUP.ARRIVE ;  /* 0x00000000000079c5 */ /* 0x000fcc0000000000 */
[----:B------:R-:W-:Y:S01]  /*af10*/  HGMMA.64x64x16.F32 R24, gdesc[UR4], R24, gsb0 ;  /* 0x00e00000041879f0 */ /* 0x000fe20008000818 */
[----:B------:R-:W-:Y:S02]  /*af20*/  R2UR UR4, R62 ;  /* 0x000000003e0472ca */ /* 0x000fe400000e0000 */
[----:B------:R-:W-:Y:S01]  /*af30*/  R2UR UR5, R63 ;  /* 0x000000003f0572ca */ /* 0x000fe200000e0000 */
[----:B------:R-:W-:Y:S01]  /*af40*/  VIADD R63, R58, 0xe00 ;  /* 0x00000e003a3f7836 */ /* 0x000fe20000000000 */
[----:B------:R-:W-:Y:S01]  /*af50*/  R2UR UR6, R60 ;  /* 0x000000003c0672ca */ /* 0x000fe200000e0000 */
[C---:B------:R-:W-:Y:S01]  /*af60*/  IMAD.IADD R60, R0.reuse, 0x1, R3 ;  /* 0x00000001003c7824 */ /* 0x040fe200078e0203 */
[----:B------:R-:W-:Y:S01]  /*af70*/  R2UR UR7, R61 ;  /* 0x000000003d0772ca */ /* 0x000fe200000e0000 */
[----:B------:R-:W-:Y:S02]  /*af80*/  IMAD.IADD R66, R0, 0x1, R63 ;  /* 0x0000000100427824 */ /* 0x000fe400078e023f */
[----:B------:R-:W-:-:S02]  /*af90*/  IMAD.MOV.U32 R61, RZ, RZ, 0x40000040 ;  /* 0x40000040ff3d7424 */ /* 0x000fc400078e00ff */
        /* <DEDUP_REMOVED lines=13> */
[----:B------:R-:W-:-:S05]  /*b070*/  IMAD.MOV.U32 R14, RZ, RZ, 0x40 ;  /* 0x00000040ff0e7424 */ /* 0x000fca00078e00ff */
[----:B------:R-:W-:Y:S01]  /*b080*/  SEL R0, R14, 0x3e, P2 ;  /* 0x0000003e0e007807 */ /* 0x000fe20001000000 */
[C---:B------:R-:W-:Y:S02]  /*b090*/  IMAD R14, R197.reuse, -0x40, R14 ;  /* 0xffffffc0c50e7824 */ /* 0x040fe400078e020e */
[----:B------:R-:W-:Y:S01]  /*b0a0*/  VIADD R197, R197, 0xfffffffe ;  /* 0xfffffffec5c57836 */ /* 0x000fe20000000000 */
[----:B------:R-:W-:Y:S01]  /*b0b0*/  LOP3.LUT R59, R0, 0x6, RZ, 0xc0, !PT ;  /* 0x00000006003b7812 */ /* 0x000fe200078ec0ff */
[----:B------:R-:W-:Y:S01]  /*b0c0*/  IMAD.IADD R0, R216, 0x1, R194 ;  /* 0x00000001d8007824 */ /* 0x000fe200078e02c2 */
        /* <DEDUP_REMOVED lines=8> */
[----:B------:R-:W-:Y:S02]  /*b150*/  IMAD.MOV.U32 R61, RZ, RZ, 0x40000040 ;  /* 0x40000040ff3d7424 */ /* 0x000fe400078e00ff */
[----:B------:R-:W-:-:S05]  /*b160*/  IMAD.MOV.U32 R3, RZ, RZ, 0x1000 ;  /* 0x00001000ff037424 */ /* 0x000fca00078e00ff */
[----:B------:R-:W-:Y:S02]  /*b170*/  SEL R3, R3, 0xf80, P2 ;  /* 0x00000f8003037807 */ /* 0x000fe40001000000 */
[----:B0-----:R-:W-:Y:S02]  /*b180*/  ISETP.NE.AND P2, PT, R57, 0x1, PT ;  /* 0x000000013900780c */ /* 0x001fe40003f45270 */
        /* <DEDUP_REMOVED lines=12> */
[----:B------:R-:W0:Y:S02]  /*b250*/  @P2 LDC R3, c[0x0][0x44c] ;  /* 0x00011300ff032b82 */ /* 0x000e240000000800 */
[----:B0-----:R-:W-:Y:S01]  /*b260*/  @P2 IMAD.HI.U32 R3, R0, R3, RZ ;  /* 0x0000000300032227 */ /* 0x001fe200078e00ff */
[----:B------:R-:W-:-:S02]  /*b270*/  WARPGROUP.DEPBAR.LE gsb0, 0x0 ;  /* 0x00008000000079c5 */ /* 0x000fc40000010000 */
[----:B------:R-:W-:-:S06]  /*b280*/  WARPGROUP.ARRIVE ;  /* 0x00000000000079c5 */ /* 0x000fcc0000000000 */
[----:B------:R-:W-:Y:S01]  /*b290*/  HGMMA.64x64x16.F32 R24, gdesc[UR4], R24, gsb0 ;  /* 0x00e00000041879f0 */ /* 0x000fe20008000818 */
[----:B------:R-:W-:Y:S02]  /*b2a0*/  R2UR UR4, R60 ;  /* 0x000000003c0472ca */ /* 0x000fe400000e0000 */
[----:B------:R-:W-:Y:S02]  /*b2b0*/  R2UR UR5, R61 ;  /* 0x000000003d0572ca */ /* 0x000fe400000e0000 */
[----:B------:R-:W-:Y:S02]  /*b2c0*/  R2UR UR6, R58 ;  /* 0x000000003a0672ca */ /* 0x000fe400000e0000 */
[----:B------:R-:W-:Y:S01]  /*b2d0*/  R2UR UR7, R59 ;  /* 0x000000003b0772ca */ /* 0x000fe200000e0000 */
[----:B------:R-:W0:Y:S02]  /*b2e0*/  @P2 LDC R58, c[0x0][0x450] ;  /* 0x00011400ff3a2b82 */ /* 0x000e240000000800 */
[----:B0-----:R-:W-:-:S02]  /*b2f0*/  @P2 SHF.R.U32.HI R0, RZ, R58, R3 ;  /* 0x0000003aff002219 */ /* 0x001fc40000011603 */
[----:B------:R-:W-:Y:S02]  /*b300*/  IADD3 R58, R203, 0x1, R14 ;  /* 0x00000001cb3a7810 */ /* 0x000fe40007ffe00e */
[----:B------:R-:W-:Y:S01]  /*b310*/  IADD3 R14, -R189, R14, R203 ;  /* 0x0000000ebd0e7210 */ /* 0x000fe20007ffe1cb */
[----:B------:R-:W0:Y:S01]  /*b320*/  SHFL.IDX PT, R57, R0, RZ, 0x1c1f ;  /* 0x001c1fff00397589 */ /* 0x000e2200000e0000 */
[----:B------:R-:W-:-:S03]  /*b330*/  IADD3 R3, -R193, R58, -R189 ;  /* 0x0000003ac1037210 */ /* 0x000fc60007ffe9bd */
[----:B------:R-:W1:Y:S01]  /*b340*/  SHFL.IDX PT, R0, R0, 0x1, 0x1c1f ;  /* 0x003c1f0000007f89 */ /* 0x000e6200000e0000 */
[----:B0-----:R-:W-:-:S04]  /*b350*/  VIADDMNMX R57, R57, R3, R14, PT ;  /* 0x0000000339397246 */ /* 0x001fc8000380010e */
[C---:B------:R-:W-:Y:S02]  /*b360*/  ISETP.GT.AND P3, PT, R57.reuse, RZ, PT ;  /* 0x000000ff3900720c */ /* 0x040fe40003f64270 */
[C---:B------:R-:W-:Y:S02]  /*b370*/  ISETP.GT.AND P4, PT, R57.reuse, 0x1, PT ;  /* 0x000000013900780c */ /* 0x040fe40003f84270 */
[----:B------:R-:W-:Y:S02]  /*b380*/  ISETP.GT.AND P5, PT, R57, 0x8, PT ;  /* 0x000000083900780c */ /* 0x000fe40003fa4270 */
[----:B-1----:R-:W-:Y:S01]  /*b390*/  VIADDMNMX R14, R0, R3, R14, PT ;  /* 0x00000003000e7246 */ /* 0x002fe2000380010e */
[----:B------:R-:W-:Y:S02]  /*b3a0*/  WARPGROUP.DEPBAR.LE gsb0, 0x0 ;  /* 0x00008000000079c5 */ /* 0x000fe40000010000 */
[----:B------:R-:W-:-:S06]  /*b3b0*/  WARPGROUP.ARRIVE ;  /* 0x00000000000079c5 */ /* 0x000fcc0000000000 */
[----:B------:R-:W-:Y:S01]  /*b3c0*/  HGMMA.64x64x16.F32 R24, gdesc[UR4], R24, gsb0 ;  /* 0x00e00000041879f0 */ /* 0x000fe20008000818 */
[----:B------:R-:W-:Y:S01]  /*b3d0*/  ULDC UR4, c[0x0][0xa80] ;  /* 0x0002a00000047ab9 */ /* 0x000fe20000000800 */
[----:B------:R-:W-:Y:S01]  /*b3e0*/  R2UR UR7, R171 ;  /* 0x00000000ab0772ca */ /* 0x000fe200000e0000 */
        /* <DEDUP_REMOVED lines=44> */
[----:B------:R-:W-:Y:S02]  /*b6b0*/  ISETP.GT.AND P3, PT, R14, RZ, PT ;  /* 0x000000ff0e00720c */ /* 0x000fe40003f64270 */
        /* <DEDUP_REMOVED lines=10> */
[----:B------:R-:W-:Y:S02]  /*b760*/  FMNMX.FTZ R3, R30, R3, !PT ;  /* 0x000000031e037209 */ /* 0x000fe40007810000 */
[----:B------:R-:W-:Y:S02]  /*b770*/  FSEL R34, R34, -INF , P4 ;  /* 0xff80000022227808 */ /* 0x000fe40002000000 */
[C---:B------:R-:W-:Y:S02]  /*b780*/  ISETP.GT.AND P4, PT, R14.reuse, 0x18, PT ;  /* 0x000000180e00780c */ /* 0x040fe40003f84270 */
[----:B------:R-:W-:Y:S02]  /*b790*/  ISETP.GT.AND P5, PT, R14, 0x21, PT ;  /* 0x000000210e00780c */ /* 0x000fe40003fa4270 */
[----:B------:R-:W-:-:S02]  /*b7a0*/  FSEL R38, R38, -INF , P4 ;  /* 0xff80000026267808 */ /* 0x000fc40002000000 */
[C---:B------:R-:W-:Y:S02]  /*b7b0*/  ISETP.GT.AND P4, PT, R14.reuse, 0x20, PT ;  /* 0x000000200e00780c */ /* 0x040fe40003f84270 */
[----:B0-----:R-:W-:Y:S02]  /*b7c0*/  FMNMX.FTZ R29, R59, R72, !PT ;  /* 0x000000483b1d7209 */ /* 0x001fe40007810000 */
[----:B------:R-:W-:Y:S02]  /*b7d0*/  FSEL R72, R31, -INF , P3 ;  /* 0xff8000001f487808 */ /* 0x000fe40001800000 */
[----:B------:R-:W-:Y:S01]  /*b7e0*/  ISETP.GT.AND P3, PT, R14, 0x11, PT ;  /* 0x000000110e00780c */ /* 0x000fe20003f64270 */
[----:B------:R-:W0:Y:S01]  /*b7f0*/  SHFL.BFLY PT, R76, R29, 0x1, 0x1f ;  /* 0x0c201f001d4c7f89 */ /* 0x000e2200000e0000 */
[----:B------:R-:W-:Y:S02]  /*b800*/  FMNMX.FTZ R3, R72, R3, !PT ;  /* 0x0000000348037209 */ /* 0x000fe40007810000 */
[----:B------:R-:W-:-:S02]  /*b810*/  FSEL R74, R35, -INF , P3 ;  /* 0xff800000234a7808 */ /* 0x000fc40001800000 */
[----:B------:R-:W-:Y:S02]  /*b820*/  FMNMX.FTZ R3, R34, R3, !PT ;  /* 0x0000000322037209 */ /* 0x000fe40007810000 */
[----:B------:R-:W-:Y:S02]  /*b830*/  ISETP.GT.AND P3, PT, R14, 0x19, PT ;  /* 0x000000190e00780c */ /* 0x000fe40003f64270 */
[----:B------:R-:W-:Y:S02]  /*b840*/  FMNMX.FTZ R3, R74, R3, !PT ;  /* 0x000000034a037209 */ /* 0x000fe40007810000 */
[----:B------:R-:W-:Y:S02]  /*b850*/  FSEL R42, R42, -INF , P4 ;  /* 0xff8000002a2a7808 */ /* 0x000fe40002000000 */
[----:B------:R-:W-:Y:S02]  /*b860*/  ISETP.GT.AND P4, PT, R14, 0x28, PT ;  /* 0x000000280e00780c */ /* 0x000fe40003f84270 */
[----:B------:R-:W-:-:S02]  /*b870*/  FSEL R78, R43, -INF , P5 ;  /* 0xff8000002b4e7808 */ /* 0x000fc40002800000 */
[----:B------:R-:W-:Y:S02]  /*b880*/  FSEL R46, R46, -INF , P4 ;  /* 0xff8000002e2e7808 */ /* 0x000fe40002000000 */
[----:B------:R-:W-:-:S04]  /*b890*/  ISETP.GT.AND P4, PT, R14, 0x30, PT ;  /* 0x000000300e00780c */ /* 0x000fc80003f84270 */
[----:B------:R-:W-:Y:S02]  /*b8a0*/  FSEL R50, R50, -INF , P4 ;  /* 0xff80000032327808 */ /* 0x000fe40002000000 */
[----:B0-----:R-:W-:Y:S02]  /*b8b0*/  FMNMX.FTZ R0, R29, R76, !PT ;  /* 0x0000004c1d007209 */ /* 0x001fe40007810000 */
[----:B------:R-:W-:Y:S02]  /*b8c0*/  FSEL R76, R39, -INF , P3 ;  /* 0xff800000274c7808 */ /* 0x000fe40001800000 */
[----:B------:R-:W-:Y:S01]  /*b8d0*/  FMNMX.FTZ R29, R38, R3, !PT ;  /* 0x00000003261d7209 */ /* 0x000fe20007810000 */
[----:B------:R-:W-:Y:S01]  /*b8e0*/  IMAD.U32 R3, RZ, RZ, UR4 ;  /* 0x00000004ff037e24 */ /* 0x000fe2000f8e00ff */
[----:B------:R-:W-:Y:S02]  /*b8f0*/  ISETP.GT.AND P3, PT, R14, 0x29, PT ;  /* 0x000000290e00780c */ /* 0x000fe40003f64270 */
[----:B------:R-:W-:Y:S01]  /*b900*/  FMNMX.FTZ R29, R76, R29, !PT ;  /* 0x0000001d4c1d7209 */ /* 0x000fe20007810000 */
[----:B------:R-:W-:Y:S01]  /*b910*/  FMUL.FTZ R31, R0, R3 ;  /* 0x00000003001f7220 */ /* 0x000fe20000410000 */
[----:B------:R-:W-:-:S02]  /*b920*/  FSEL R80, R47, -INF , P3 ;  /* 0xff8000002f507808 */ /* 0x000fc40001800000 */
[----:B------:R-:W-:Y:S02]  /*b930*/  FMNMX.FTZ R29, R42, R29, !PT ;  /* 0x0000001d2a1d7209 */ /* 0x000fe40007810000 */
[----:B------:R-:W-:Y:S02]  /*b940*/  ISETP.GT.AND P3, PT, R14, 0x31, PT ;  /* 0x000000310e00780c */ /* 0x000fe40003f64270 */
        /* <DEDUP_REMOVED lines=32> */
[----:B------:R-:W-:-:S03]  /*bb50*/  FFMA.FTZ R173, R70, R3, -R31 ;  /* 0x0000000346ad7223 */ /* 0x000fc6000001081f */
[----:B------:R-:W-:Y:S01]  /*bb60*/  MUFU.EX2 R28, R28 ;  /* 0x0000001c001c7308 */ /* 0x000fe20000000800 */
[----:B0-----:R-:W-:-:S05]  /*bb70*/  FMNMX.FTZ R14, R29, R14, !PT ;  /* 0x0000000e1d0e7209 */ /* 0x001fca0007810000 */
[----:B-1----:R-:W0:Y:S02]  /*bb80*/  SHFL.BFLY PT, R25, R14, 0x1, 0x1f ;  /* 0x0c201f000e197f89 */ /* 0x002e2400000e0000 */
[----:B------:R-:W1:Y:S08]  /*bb90*/  MUFU.EX2 R35, R58 ;  /* 0x0000003a00237308 */ /* 0x000e700000000800 */
[----:B------:R-:W-:Y:S08]  /*bba0*/  MUFU.EX2 R32, R32 ;  /* 0x0000002000207308 */ /* 0x000ff00000000800 */
[----:B------:R-:W2:Y:S01]  /*bbb0*/  MUFU.EX2 R37, R60 ;  /* 0x0000003c00257308 */ /* 0x000ea20000000800 */
[----:B-1----:R-:W-:-:S02]  /*bbc0*/  F2FP.F16.F32.PACK_AB R154, R35, R28 ;  /* 0x0000001c239a723e */ /* 0x002fc400000000ff */
[----:B0-----:R-:W-:-:S05]  /*bbd0*/  FMNMX.FTZ R168, R14, R25, !PT ;  /* 0x000000190ea87209 */ /* 0x001fca0007810000 */
[----:B------:R-:W-:Y:S01]  /*bbe0*/  MUFU.EX2 R36, R36 ;  /* 0x0000002400247308 */ /* 0x000fe20000000800 */
[C---:B------:R-:W-:Y:S01]  /*bbf0*/  FSETP.NEU.FTZ.AND P3, PT, R168.reuse, -INF , PT ;  /* 0xff800000a800780b */ /* 0x040fe20003f7d000 */
[----:B------:R-:W-:-:S06]  /*bc00*/  FMUL.FTZ R14, R168, R3 ;  /* 0x00000003a80e7220 */ /* 0x000fcc0000410000 */
[----:B------:R-:W-:Y:S01]  /*bc10*/  MUFU.EX2 R39, R62 ;  /* 0x0000003e00277308 */ /* 0x000fe20000000800 */
[----:B------:R-:W-:Y:S01]  /*bc20*/  FSEL R25, R14, RZ, P3 ;  /* 0x000000ff0e197208 */ /* 0x000fe20001800000 */
[----:B------:R-:W-:Y:S01]  /*bc30*/  @!P1 VIADD R14, R21, 0x38840 ;  /* 0x00038840150e9836 */ /* 0x000fe20000000000 */
[----:B--2---:R-:W-:Y:S01]  /*bc40*/  F2FP.F16.F32.PACK_AB R156, R37, R32 ;  /* 0x00000020259c723e */ /* 0x004fe200000000ff */
[----:B------:R-:W-:Y:S02]  /*bc50*/  @!P1 VIADD R21, R21, 0x38860 ;  /* 0x0003886015159836 */ /* 0x000fe40000000000 */
        /* <DEDUP_REMOVED lines=14> */
[----:B------:R-:W0:Y:S01]  /*bd40*/  MUFU.EX2 R27, R27 ;  /* 0x0000001b001b7308 */ /* 0x000e220000000800 */
[-CC-:B------:R-:W-:Y:S01]  /*bd50*/  FFMA.FTZ R174, R82, R3.reuse, -R25.reuse ;  /* 0x0000000352ae7223 */ /* 0x180fe20000010819 */
[-CC-:B------:R-:W-:Y:S01]  /*bd60*/  FFMA.FTZ R175, R54, R3.reuse, -R25.reuse ;  /* 0x0000000336af7223 */ /* 0x180fe20000010819 */
[----:B------:R-:W-:Y:S01]  /*bd70*/  FFMA.FTZ R196, R84, R3, -R25 ;  /* 0x0000000354c47223 */ /* 0x000fe20000010819 */
[----:B------:R-:W-:Y:S01]  /*bd80*/  FADD.FTZ R25, R152, R33 ;  /* 0x0000002198197221 */ /* 0x000fe20000010000 */
[----:B------:R-:W-:-:S02]  /*bd90*/  @!P1 PRMT R24, RZ, 0x654, R14 ;  /* 0x00000654ff189816 */ /* 0x000fc4000000000e */
[----:B------:R-:W-:Y:S01]  /*bda0*/  LOP3.LUT R14, R56, 0x2000000, RZ, 0xfc, !PT ;  /* 0x02000000380e7812 */ /* 0x000fe200078efcff */
[----:B------:R-:W1:Y:S01]  /*bdb0*/  MUFU.EX2 R30, R30 ;  /* 0x0000001e001e7308 */ /* 0x000e620000000800 */
[----:B------:R-:W-:Y:S01]  /*bdc0*/  FADD.FTZ R42, R28, R25 ;  /* 0x000000191c2a7221 */ /* 0x000fe20000010000 */
[----:B------:R-:W-:Y:S01]  /*bdd0*/  IMAD.MOV.U32 R25, RZ, RZ, 0x40000040 ;  /* 0x40000040ff197424 */ /* 0x000fe200078e00ff */
[----:B------:R2:W-:Y:S01]  /*bde0*/  @!P1 SYNCS.ARRIVE.TRANS64.RED.A1T0 RZ, [R24+URZ], RZ ;  /* 0x000000ff18ff99a7 */ /* 0x0005e2000810043f */
[----:B------:R-:W-:Y:S01]  /*bdf0*/  IMAD R170, R18, 0x1000, R14 ;  /* 0x0000100012aa7824 */ /* 0x000fe200078e020e */
[----:B------:R-:W-:Y:S02]  /*be00*/  F2FP.F16.F32.PACK_AB R152, R33, R152 ;  /* 0x000000982198723e */ /* 0x000fe400000000ff */
[----:B------:R-:W-:Y:S01]  /*be10*/  R2UR UR11, R25 ;  /* 0x00000000190b72ca */ /* 0x000fe200000e0000 */
[----:B------:R-:W3:Y:S01]  /*be20*/  MUFU.EX2 R155, R72 ;  /* 0x00000048009b7308 */ /* 0x000ee20000000800 */
[----:B0-----:R-:W-:Y:S01]  /*be30*/  FADD.FTZ R29, R26, R27 ;  /* 0x0000001b1a1d7221 */ /* 0x001fe20000010000 */
[----:B------:R-:W-:Y:S01]  /*be40*/  F2FP.F16.F32.PACK_AB R153, R27, R26 ;  /* 0x0000001a1b99723e */ /* 0x000fe200000000ff */
[----:B--2---:R-:W-:Y:S01]  /*be50*/  VIADD R24, R170, 0x80 ;  /* 0x00000080aa187836 */ /* 0x004fe20000000000 */
[----:B------:R-:W-:-:S02]  /*be60*/  F2FP.F16.F32.PACK_AB R158, R39, R36 ;  /* 0x00000024279e723e */ /* 0x000fc400000000ff */
[----:B------:R-:W-:Y:S02]  /*be70*/  R2UR UR6, R170 ;  /* 0x00000000aa0672ca */ /* 0x000fe400000e0000 */
[----:B------:R-:W0:Y:S01]  /*be80*/  MUFU.EX2 R34, R34 ;  /* 0x0000002200227308 */ /* 0x000e220000000800 */
[----:B-1----:R-:W-:Y:S01]  /*be90*/  FADD.FTZ R44, R30, R29 ;  /* 0x0000001d1e2c7221 */ /* 0x002fe20000010000 */
[----:B------:R-:W-:Y:S01]  /*bea0*/  FADD.FTZ R29, R35, R42 ;  /* 0x0000002a231d7221 */ /* 0x000fe20000010000 */
[----:B------:R-:W-:Y:S02]  /*beb0*/  R2UR UR10, R24 ;  /* 0x00000000180a72ca */ /* 0x000fe400000e0000 */
[----:B------:R-:W-:Y:S01]  /*bec0*/  @!P1 PRMT R21, RZ, 0x654, R21 ;  /* 0x00000654ff159816 */ /* 0x000fe20000000015 */
[----:B------:R-:W-:Y:S02]  /*bed0*/  FADD.FTZ R24, R32, R29 ;  /* 0x0000001d20187221 */ /* 0x000fe40000010000 */
[----:B------:R-:W1:Y:S01]  /*bee0*/  MUFU.EX2 R157, R74 ;  /* 0x0000004a009d7308 */ /* 0x000e620000000800 */
[C---:B---3--:R-:W-:Y:S01]  /*bef0*/  FADD.FTZ R25, R155.reuse, R44 ;  /* 0x0000002c9b197221 */ /* 0x048fe20000010000 */
[----:B------:R-:W-:Y:S01]  /*bf00*/  F2FP.F16.F32.PACK_AB R155, R155, R30 ;  /* 0x0000001e9b9b723e */ /* 0x000fe200000000ff */
[----:B------:R-:W-:Y:S06]  /*bf10*/  BAR.SYNC.DEFER_BLOCKING 0xf, 0x100 ;  /* 0x03c4000000007b1d */ /* 0x000fec0000010000 */
[----:B------:R-:W2:Y:S01]  /*bf20*/  MUFU.EX2 R38, R38 ;  /* 0x0000002600267308 */ /* 0x000ea20000000800 */
[----:B0-----:R-:W-:Y:S01]  /*bf30*/  FADD.FTZ R28, R34, R25 ;  /* 0x00000019221c7221 */ /* 0x001fe20000010000 */
[----:B------:R-:W-:-:S04]  /*bf40*/  FADD.FTZ R25, R37, R24 ;  /* 0x0000001825197221 */ /* 0x000fc80000010000 */
[----:B------:R-:W-:Y:S02]  /*bf50*/  FADD.FTZ R24, R36, R25 ;  /* 0x0000001924187221 */ /* 0x000fe40000010000 */
[----:B------:R-:W0:Y:S01]  /*bf60*/  MUFU.EX2 R159, R76 ;  /* 0x0000004c009f7308 */ /* 0x000e220000000800 */
[C---:B-1----:R-:W-:Y:S01]  /*bf70*/  FADD.FTZ R27, R157.reuse, R28 ;  /* 0x0000001c9d1b7221 */ /* 0x042fe20000010000 */
[----:B------:R-:W-:Y:S01]  /*bf80*/  F2FP.F16.F32.PACK_AB R157, R157, R34 ;  /* 0x000000229d9d723e */ /* 0x000fe200000000ff */
[----:B------:R-:W-:-:S05]  /*bf90*/  FADD.FTZ R199, R39, R24 ;  /* 0x0000001827c77221 */ /* 0x000fca0000010000 */
[----:B------:R-:W1:Y:S01]  /*bfa0*/  MUFU.EX2 R40, R40 ;  /* 0x0000002800287308 */ /* 0x000e620000000800 */
[----:B--2---:R-:W-:Y:S01]  /*bfb0*/  FADD.FTZ R26, R38, R27 ;  /* 0x0000001b261a7221 */ /* 0x004fe20000010000 */
[----:B------:R2:W-:Y:S06]  /*bfc0*/  STSM.16.M88.4 [R210+0x36400], R152 ;  /* 0x03640098d2007844 */ /* 0x0005ec0000000200 */
[----:B------:R-:W3:Y:S01]  /*bfd0*/  MUFU.EX2 R181, R181 ;  /* 0x000000b500b57308 */ /* 0x000ee20000000800 */
[C---:B0-----:R-:W-:Y:S01]  /*bfe0*/  FADD.FTZ R171, R159.reuse, R26 ;  /* 0x0000001a9fab7221 */ /* 0x041fe20000010000 */
[----:B------:R-:W-:-:S05]  /*bff0*/  F2FP.F16.F32.PACK_AB R159, R159, R38 ;  /* 0x000000269f9f723e */ /* 0x000fca00000000ff */
[----:B------:R0:W-:Y:S01]  /*c000*/  STSM.16.M88.4 [R211], R156 ;  /* 0x0000009cd3007844 */ /* 0x0001e20000000200 */
[----:B------:R-:W-:Y:S01]  /*c010*/  MUFU.EX2 R182, R182 ;  /* 0x000000b600b67308 */ /* 0x000fe20000000800 */
[----:B-1----:R-:W-:-:S07]  /*c020*/  FADD.FTZ R199, R40, R199 ;  /* 0x000000c728c77221 */ /* 0x002fce0000010000 */
[----:B------:R-:W1:Y:S01]  /*c030*/  MUFU.EX2 R176, R176 ;  /* 0x000000b000b07308 */ /* 0x000e620000000800 */
[C---:B---3--:R-:W-:Y:S01]  /*c040*/  F2FP.F16.F32.PACK_AB R160, R181.reuse, R40 ;  /* 0x00000028b5a0723e */ /* 0x048fe200000000ff */
[----:B------:R-:W-:-:S06]  /*c050*/  FADD.FTZ R199, R181, R199 ;  /* 0x000000c7b5c77221 */ /* 0x000fcc0000010000 */
[----:B------:R-:W3:Y:S08]  /*c060*/  MUFU.EX2 R183, R183 ;  /* 0x000000b700b77308 */ /* 0x000ef00000000800 */
[----:B------:R-:W4:Y:S01]  /*c070*/  MUFU.EX2 R198, R198 ;  /* 0x000000c600c67308 */ /* 0x000f220000000800 */
[----:B-1----:R-:W-:Y:S01]  /*c080*/  F2FP.F16.F32.PACK_AB R162, R176, R182 ;  /* 0x000000b6b0a2723e */ /* 0x002fe200000000ff */
[----:B------:R-:W-:-:S04]  /*c090*/  FADD.FTZ R182, R182, R199 ;  /* 0x000000c7b6b67221 */ /* 0x000fc80000010000 */
[----:B------:R-:W-:Y:S02]  /*c0a0*/  FADD.FTZ R182, R176, R182 ;  /* 0x000000b6b0b67221 */ /* 0x000fe40000010000 */
[----:B------:R-:W1:Y:S01]  /*c0b0*/  MUFU.EX2 R178, R178 ;  /* 0x000000b200b27308 */ /* 0x000e620000000800 */
[----:B---3--:R-:W-:-:S07]  /*c0c0*/  FADD.FTZ R171, R183, R171 ;  /* 0x000000abb7ab7221 */ /* 0x008fce0000010000 */
[----:B------:R-:W3:Y:S01]  /*c0d0*/  MUFU.EX2 R179, R179 ;  /* 0x000000b300b37308 */ /* 0x000ee20000000800 */
[C---:B----4-:R-:W-:Y:S01]  /*c0e0*/  F2FP.F16.F32.PACK_AB R161, R198.reuse, R183 ;  /* 0x000000b7c6a1723e */ /* 0x050fe200000000ff */
[----:B------:R-:W-:Y:S02]  /*c0f0*/  FADD.FTZ R198, R198, R171 ;  /* 0x000000abc6c67221 */ /* 0x000fe40000010000 */
[----:B------:R-:W4:Y:S04]  /*c100*/  @P2 LDC R171, c[0x0][0x44c] ;  /* 0x00011300ffab2b82 */ /* 0x000f280000000800 */
[----:B------:R-:W5:Y:S01]  /*c110*/  MUFU.EX2 R177, R177 ;  /* 0x000000b100b17308 */ /* 0x000f620000000800 */
[----:B-1----:R-:W-:-:S07]  /*c120*/  FADD.FTZ R198, R178, R198 ;  /* 0x000000c6b2c67221 */ /* 0x002fce0000010000 */
[----:B------:R-:W1:Y:S01]  /*c130*/  MUFU.EX2 R169, R169 ;  /* 0x000000a900a97308 */ /* 0x000e620000000800 */
[C---:B---3--:R-:W-:Y:S01]  /*c140*/  F2FP.F16.F32.PACK_AB R163, R179.reuse, R178 ;  /* 0x000000b2b3a3723e */ /* 0x048fe200000000ff */
[----:B------:R-:W-:-:S04]  /*c150*/  FADD.FTZ R179, R179, R198 ;  /* 0x000000c6b3b37221 */ /* 0x000fc80000010000 */
[----:B------:R0:W-:Y:S02]  /*c160*/  STSM.16.M88.4 [R214], R160 ;  /* 0x000000a0d6007844 */ /* 0x0001e40000000200 */
[----:B------:R-:W-:Y:S01]  /*c170*/  MUFU.EX2 R172, R172 ;  /* 0x000000ac00ac7308 */ /* 0x000fe20000000800 */
[----:B-----5:R-:W-:-:S07]  /*c180*/  FADD.FTZ R182, R177, R182 ;  /* 0x000000b6b1b67221 */ /* 0x020fce0000010000 */
[----:B------:R-:W3:Y:S01]  /*c190*/  MUFU.EX2 R173, R173 ;  /* 0x000000ad00ad7308 */ /* 0x000ee20000000800 */
[C---:B-1----:R-:W-:Y:S01]  /*c1a0*/  F2FP.F16.F32.PACK_AB R164, R169.reuse, R177 ;  /* 0x000000b1a9a4723e */ /* 0x042fe200000000ff */
[----:B------:R-:W-:-:S06]  /*c1b0*/  FADD.FTZ R169, R169, R182 ;  /* 0x000000b6a9a97221 */ /* 0x000fcc0000010000 */
[----:B------:R-:W1:Y:S08]  /*c1c0*/  MUFU.EX2 R180, R180 ;  /* 0x000000b400b47308 */ /* 0x000e700000000800 */
[----:B------:R-:W5:Y:S01]  /*c1d0*/  MUFU.EX2 R174, R174 ;  /* 0x000000ae00ae7308 */ /* 0x000f620000000800 */
[----:B---3--:R-:W-:Y:S01]  /*c1e0*/  F2FP.F16.F32.PACK_AB R166, R173, R172 ;  /* 0x000000acada6723e */ /* 0x008fe200000000ff */
[----:B------:R-:W-:-:S06]  /*c1f0*/  FADD.FTZ R172, R172, R169 ;  /* 0x000000a9acac7221 */ /* 0x000fcc0000010000 */
[----:B------:R-:W-:Y:S01]  /*c200*/  MUFU.EX2 R175, R175 ;  /* 0x000000af00af7308 */ /* 0x000fe20000000800 */
[----:B-1----:R-:W-:-:S07]  /*c210*/  FADD.FTZ R179, R180, R179 ;  /* 0x000000b3b4b37221 */ /* 0x002fce0000010000 */
[----:B------:R-:W1:Y:S01]  /*c220*/  MUFU.EX2 R196, R196 ;  /* 0x000000c400c47308 */ /* 0x000e620000000800 */
[C---:B-----5:R-:W-:Y:S01]  /*c230*/  F2FP.F16.F32.PACK_AB R165, R174.reuse, R180 ;  /* 0x000000b4aea5723e */ /* 0x060fe200000000ff */
        /* <DEDUP_REMOVED lines=8> */
[----:B------:R-:W-:Y:S01]  /*c2c0*/  WARPGROUP.ARRIVE ;  /* 0x00000000000079c5 */ /* 0x000fe20000000000 */
[----:B--2---:R-:W1:Y:S01]  /*c2d0*/  @P2 LDC R152, c[0x0][0x450] ;  /* 0x00011400ff982b82 */ /* 0x004e620000000800 */
[----:B----4-:R-:W-:-:S15]  /*c2e0*/  @P2 IMAD.HI.U32 R153, R194, R171, RZ ;  /* 0x000000abc2992227 */ /* 0x010fde00078e00ff */
[----:B------:R-:W-:-:S06]  /*c2f0*/  NOP ;  /* 0x0000000000007918 */ /* 0x000fcc0000000000 */
[----:B------:R-:W-:Y:S01]  /*c300*/  HGMMA.64x256x16.F32 R24, R156, gdesc[UR8].tnspB, R24, gsb0 ;  /* 0x43e000089c187df0 */ /* 0x000fe20008000818 */
[----:B------:R-:W-:Y:S02]  /*c310*/  IMAD.MOV.U32 R154, RZ, RZ, R194 ;  /* 0x000000ffff9a7224 */ /* 0x000fe400078e00c2 */
[----:B------:R-:W-:Y:S01]  /*c320*/  IMAD.MOV.U32 R171, RZ, RZ, 0x40000040 ;  /* 0x40000040ffab7424 */ /* 0x000fe200078e00ff */
[----:B-1----:R-:W-:Y:S01]  /*c330*/  @P2 SHF.R.U32.HI R154, RZ, R152, R153 ;  /* 0x00000098ff9a2219 */ /* 0x002fe20000011699 */
[C---:B------:R-:W-:Y:S02]  /*c340*/  VIADD R152, R170.reuse, 0x100 ;  /* 0x00000100aa987836 */ /* 0x040fe40000000000 */
[----:B------:R-:W-:Y:S02]  /*c350*/  IMAD.MOV.U32 R153, RZ, RZ, 0x40000040 ;  /* 0x40000040ff997424 */ /* 0x000fe400078e00ff */
[----:B------:R-:W-:Y:S01]  /*c360*/  VIADD R170, R170, 0x180 ;  /* 0x00000180aaaa7836 */ /* 0x000fe20000000000 */
[----:B------:R-:W-:-:S02]  /*c370*/  R2UR UR6, R152 ;  /* 0x00000000980672ca */ /* 0x000fc400000e0000 */
[----:B------:R-:W-:Y:S02]  /*c380*/  R2UR UR7, R153 ;  /* 0x00000000990772ca */ /* 0x000fe400000e0000 */
[----:B------:R-:W-:-:S04]  /*c390*/  IADD3 R152, R154, R203, -R193 ;  /* 0x000000cb9a987210 */ /* 0x000fc80007ffe8c1 */
[----:B------:R-:W-:-:S04]  /*c3a0*/  SHF.R.S32.HI R153, RZ, 0x1f, R152 ;  /* 0x0000001fff997819 */ /* 0x000fc80000011498 */
[----:B------:R-:W-:-:S04]  /*c3b0*/  LEA.HI R153, R153, R152, RZ, 0x6 ;  /* 0x0000009899997211 */ /* 0x000fc800078f30ff */
[----:B------:R-:W-:-:S04]  /*c3c0*/  SHF.R.S32.HI R153, RZ, 0x6, R153 ;  /* 0x00000006ff997819 */ /* 0x000fc80000011499 */
[----:B------:R-:W-:-:S04]  /*c3d0*/  VIMNMX R212, RZ, R153, !PT ;  /* 0x00000099ffd47248 */ /* 0x000fc80007fe0100 */
[----:B------:R-:W-:Y:S01]  /*c3e0*/  ISETP.GE.AND P3, PT, R197, R212, PT ;  /* 0x000000d4c500720c */ /* 0x000fe20003f66270 */
[----:B------:R-:W-:Y:S02]  /*c3f0*/  WARPGROUP.DEPBAR.LE gsb0, 0x0 ;  /* 0x00008000000079c5 */ /* 0x000fe40000010000 */
[----:B------:R-:W-:-:S06]  /*c400*/  WARPGROUP.ARRIVE ;  /* 0x00000000000079c5 */ /* 0x000fcc0000000000 */
        /* <DEDUP_REMOVED lines=19> */
[----:B------:R-:W-:Y:S01]  /*c540*/  BSSY B1, `(.L_x_5528) ;  /* 0x000037d000017945 */ /* 0x000fe20003800000 */
[----:B------:R-:W-:Y:S02]  /*c550*/  IMAD.MOV.U32 R201, RZ, RZ, R168 ;  /* 0x000000ffffc97224 */ /* 0x000fe400078e00a8 */
[----:B------:R-:W-:Y:S02]  /*c560*/  IMAD.MOV.U32 R199, RZ, RZ, R0 ;  /* 0x000000ffffc77224 */ /* 0x000fe400078e0000 */
[----:B------:R-:W-:Y:S02]  /*c570*/  IMAD.MOV.U32 R198, RZ, RZ, R197 ;  /* 0x000000ffffc67224 */ /* 0x000fe400078e00c5 */
[----:B------:R-:W-:-:S07]  /*c580*/  IMAD.MOV.U32 R200, RZ, RZ, R18 ;  /* 0x000000ffffc87224 */ /* 0x000fce00078e0012 */
.L_x_5539:
[----:B------:R-:W-:-:S05]  /*c590*/  VIADD R18, R200, 0x1 ;  /* 0x00000001c8127836 */ /* 0x000fca0000000000 */
[----:B------:R-:W-:-:S04]  /*c5a0*/  ISETP.NE.AND P3, PT, R18, 0x2, PT ;  /* 0x000000021200780c */ /* 0x000fc80003f65270 */
[----:B------:R-:W-:Y:S02]  /*c5b0*/  SEL R0, RZ, 0x1, P3 ;  /* 0x00000001ff007807 */ /* 0x000fe40001800000 */
[----:B------:R-:W-:Y:S02]  /*c5c0*/  SEL R18, R18, RZ, P3 ;  /* 0x000000ff12127207 */ /* 0x000fe40001800000 */
[----:B------:R-:W-:Y:S01]  /*c5d0*/  LOP3.LUT R19, R19, R0, RZ, 0x3c, !PT ;  /* 0x0000000013137212 */ /* 0x000fe200078e3cff */
[----:B------:R-:W-:Y:S06]  /*c5e0*/  @!P0 BRA `(.L_x_5529) ;  /* 0x0000000000048947 */ /* 0x000fec0003800000 */
[----:B------:R-:W-:Y:S01]  /*c5f0*/  BPT.TRAP 0x1 ;  /* 0x000000040000795c */ /* 0x000fe20000300000 */
.L_x_5529:
[----:B------:R-:W-:Y:S01]  /*c600*/  IMAD R197, R18, 0x8, R2 ;  /* 0x0000000812c57824 */ /* 0x000fe200078e0202 */
[----:B------:R-:W-:-:S04]  /*c610*/  SHF.L.U32 R0, R19, 0x1f, RZ ;  /* 0x0000001f13007819 */ /* 0x000fc800000006ff */
[----:B------:R0:W1:Y:S01]  /*c620*/  SYNCS.PHASECHK.TRANS64.TRYWAIT P3, [R197+URZ+0x38830], R0 ;  /* 0x03883000c50075a7 */ /* 0x000062000806017f */
[----:B------:R-:W-:Y:S05]  /*c630*/  @!P0 BRA `(.L_x_5530) ;  /* 0x0000000000048947 */ /* 0x000fea0003800000 */
[----:B------:R-:W-:Y:S01]  /*c640*/  BPT.TRAP 0x1 ;  /* 0x000000040000795c */ /* 0x000fe20000300000 */
.L_x_5530:
[----:B------:R-:W-:Y:S01]  /*c650*/  BSSY B2, `(.L_x_5531) ;  /* 0x0000006000027945 */ /* 0x000fe20003800000 */
[----:B------:R-:W-:Y:S02]  /*c660*/  IMAD R156, R18, 0x200, R15 ;  /* 0x00000200129c7824 */ /* 0x000fe400078e020f */
[----:B------:R-:W-:Y:S01]  /*c670*/  IMAD.MOV.U32 R157, RZ, RZ, 0x40000040 ;  /* 0x40000040ff9d7424 */ /* 0x000fe200078e00ff */
[----:B-1----:R-:W-:Y:S06]  /*c680*/  @P3 BRA `(.L_x_5532) ;  /* 0x0000000000083947 */ /* 0x002fec0003800000 */
[----:B------:R-:W1:Y:S02]  /*c690*/  SYNCS.PHASECHK.TRANS64.TRYWAIT P3, [R197+URZ+0x38830], R0 ;  /* 0x03883000c50075a7 */ /* 0x000e64000806017f */
[----:B-1----:R-:W-:Y:S05]  /*c6a0*/  @!P3 BRA `(.L_x_5533) ;  /* 0x0000014c0074b947 */ /* 0x002fea0003800000 */
.L_x_5532:
[----:B------:R-:W-:Y:S05]  /*c6b0*/  BSYNC B2 ;  /* 0x0000000000027941 */ /* 0x000fea0003800000 */
.L_x_5531:
        /* <DEDUP_REMOVED lines=36> */
.L_x_5534:
[----:B------:R2:W3:Y:S01]  /*c900*/  SYNCS.PHASECHK.TRANS64.TRYWAIT P3, [R197+URZ+0x38850], R0 ;  /* 0x03885000c50075a7 */ /* 0x0004e2000806017f */
[----:B------:R-:W-:Y:S05]  /*c910*/  @!P0 BRA `(.L_x_5535) ;  /* 0x0000000000048947 */ /* 0x000fea0003800000 */
[----:B------:R-:W-:Y:S01]  /*c920*/  BPT.TRAP 0x1 ;  /* 0x000000040000795c */ /* 0x000fe20000300000 */
.L_x_5535:
[----:B------:R-:W-:Y:S04]  /*c930*/  BSSY B2, `(.L_x_5536) ;  /* 0x0000004000027945 */ /* 0x000fe80003800000 */
[----:B---3--:R-:W-:Y:S05]  /*c940*/  @P3 BRA `(.L_x_5537) ;  /* 0x0000000000083947 */ /* 0x008fea0003800000 */
[----:B------:R-:W3:Y:S02]  /*c950*/  SYNCS.PHASECHK.TRANS64.TRYWAIT P3, [R197+URZ+0x38850], R0 ;  /* 0x03885000c50075a7 */ /* 0x000ee4000806017f */
[----:B---3--:R-:W-:Y:S05]  /*c960*/  @!P3 BRA `(.L_x_5538) ;  /* 0x0000014800d8b947 */ /* 0x008fea0003800000 */
.L_x_5537:
[----:B------:R-:W-:Y:S05]  /*c970*/  BSYNC B2 ;  /* 0x0000000000027941 */ /* 0x000fea0003800000 */
.L_x_5536:
        /* <DEDUP_REMOVED lines=346> */
[----:B------:R-:W0:Y:S02]  /*df20*/  @P2 LDC R0, c[0x0][0x44c] ;  /* 0x00011300ff002b82 */ /* 0x000e240000000800 */
        /* <DEDUP_REMOVED lines=10> */
[----:B------:R-:W-:Y:S02]  /*dfd0*/  IMAD.MOV.U32 R207, RZ, RZ, 0x40000040 ;  /* 0x40000040ffcf7424 */ /* 0x000fe400078e00ff */
[----:B------:R-:W-:Y:S01]  /*dfe0*/  IMAD.IADD R208, R3, 0x1, R208 ;  /* 0x0000000103d07824 */ /* 0x000fe200078e02d0 */
[----:B------:R-:W-:Y:S01]  /*dff0*/  R2UR UR6, R206 ;  /* 0x00000000ce0672ca */ /* 0x000fe200000e0000 */
[----:B------:R-:W-:Y:S01]  /*e000*/  IMAD.IADD R206, R205, 0x1, R3 ;  /* 0x00000001cdce7824 */ /* 0x000fe200078e0203 */
[----:B------:R-:W-:Y:S01]  /*e010*/  R2UR UR7, R207 ;  /* 0x00000000cf0772ca */ /* 0x000fe200000e0000 */
[----:B------:R-:W-:Y:S01]  /*e020*/  IMAD.MOV.U32 R207, RZ, RZ, 0x40000040 ;  /* 0x40000040ffcf7424 */ /* 0x000fe200078e00ff */
[----:B------:R-:W1:Y:S01]  /*e030*/  @P2 LDC R3, c[0x0][0x450] ;  /* 0x00011400ff032b82 */ /* 0x000e620000000800 */
[----:B------:R-:W-:-:S04]  /*e040*/  IMAD.IADD R202, R216, 0x1, R194 ;  /* 0x00000001d8ca7824 */ /* 0x000fc800078e02c2 */
[----:B0-----:R-:W-:-:S04]  /*e050*/  @P2 IMAD.HI.U32 R205, R202, R0, RZ ;  /* 0x00000000cacd2227 */ /* 0x001fc800078e00ff */
[----:B------:R-:W-:Y:S01]  /*e060*/  IMAD.MOV.U32 R0, RZ, RZ, R202 ;  /* 0x000000ffff007224 */ /* 0x000fe200078e00ca */
[----:B-1----:R-:W-:Y:S01]  /*e070*/  @P2 SHF.R.U32.HI R0, RZ, R3, R205 ;  /* 0x00000003ff002219 */ /* 0x002fe200000116cd */
[----:B------:R-:W-:Y:S02]  /*e080*/  IMAD.MOV.U32 R205, RZ, RZ, 0x40000040 ;  /* 0x40000040ffcd7424 */ /* 0x000fe400078e00ff */
[----:B------:R-:W-:-:S04]  /*e090*/  IMAD.MOV.U32 R3, RZ, RZ, -0x40 ;  /* 0xffffffc0ff037424 */ /* 0x000fc800078e00ff */
[----:B------:R-:W-:-:S05]  /*e0a0*/  IMAD R3, R198, R3, 0x1 ;  /* 0x00000001c6037424 */ /* 0x000fca00078e0203 */
[----:B------:R-:W-:-:S05]  /*e0b0*/  IADD3 R3, R203, R3, -R189 ;  /* 0x00000003cb037210 */ /* 0x000fca0007ffe8bd */
[----:B------:R-:W-:Y:S01]  /*e0c0*/  IMAD.IADD R3, R3, 0x1, -R193 ;  /* 0x0000000103037824 */ /* 0x000fe200078e0ac1 */
[----:B------:R-:W-:Y:S02]  /*e0d0*/  WARPGROUP.DEPBAR.LE gsb0, 0x0 ;  /* 0x00008000000079c5 */ /* 0x000fe40000010000 */
[----:B------:R-:W-:-:S06]  /*e0e0*/  WARPGROUP.ARRIVE ;  /* 0x00000000000079c5 */ /* 0x000fcc0000000000 */
[----:B------:R-:W-:Y:S01]  /*e0f0*/  HGMMA.64x64x16.F32 R152, gdesc[UR4], R152, gsb0 ;  /* 0x00e00000049879f0 */ /* 0x000fe20008000898 */
[----:B------:R-:W-:Y:S01]  /*e100*/  R2UR UR4, R206 ;  /* 0x00000000ce0472ca */ /* 0x000fe200000e0000 */
[----:B------:R-:W-:Y:S01]  /*e110*/  IMAD.MOV.U32 R206, RZ, RZ, 0x40 ;  /* 0x00000040ffce7424 */ /* 0x000fe200078e00ff */
[----:B------:R-:W-:Y:S01]  /*e120*/  R2UR UR5, R207 ;  /* 0x00000000cf0572ca */ /* 0x000fe200000e0000 */
[----:B------:R-:W-:Y:S01]  /*e130*/  IMAD.MOV.U32 R207, RZ, RZ, 0x1000 ;  /* 0x00001000ffcf7424 */ /* 0x000fe200078e00ff */
[----:B------:R-:W-:Y:S02]  /*e140*/  R2UR UR6, R208 ;  /* 0x00000000d00672ca */ /* 0x000fe400000e0000 */
[----:B------:R-:W-:Y:S02]  /*e150*/  R2UR UR7, R209 ;  /* 0x00000000d10772ca */ /* 0x000fe400000e0000 */
[----:B------:R-:W-:Y:S02]  /*e160*/  SEL R206, R206, 0x3e, P3 ;  /* 0x0000003ecece7807 */ /* 0x000fe40001800000 */
[----:B------:R-:W-:-:S02]  /*e170*/  SEL R207, R207, 0xf80, P3 ;  /* 0x00000f80cfcf7807 */ /* 0x000fc40001800000 */
[----:B------:R-:W-:Y:S02]  /*e180*/  LOP3.LUT R206, R206, 0x6, RZ, 0xc0, !PT ;  /* 0x00000006cece7812 */ /* 0x000fe400078ec0ff */
        /* <DEDUP_REMOVED lines=8> */
[----:B------:R-:W-:Y:S02]  /*e210*/  R2UR UR5, R207 ;  /* 0x00000000cf0572ca */ /* 0x000fe400000e0000 */
[----:B------:R-:W-:Y:S02]  /*e220*/  R2UR UR6, R204 ;  /* 0x00000000cc0672ca */ /* 0x000fe400000e0000 */
[----:B------:R-:W-:Y:S02]  /*e230*/  R2UR UR7, R205 ;  /* 0x00000000cd0772ca */ /* 0x000fe400000e0000 */
[----:B------:R-:W0:Y:S02]  /*e240*/  SHFL.IDX PT, R205, R0, RZ, 0x1c1f ;  /* 0x001c1fff00cd7589 */ /* 0x000e2400000e0000 */
[----:B0-----:R-:W-:-:S05]  /*e250*/  IMAD.IADD R205, R3, 0x1, R205 ;  /* 0x0000000103cd7824 */ /* 0x001fca00078e02cd */
[C---:B------:R-:W-:Y:S02]  /*e260*/  ISETP.GT.AND P3, PT, R205.reuse, RZ, PT ;  /* 0x000000ffcd00720c */ /* 0x040fe40003f64270 */
[C---:B------:R-:W-:Y:S02]  /*e270*/  ISETP.GT.AND P4, PT, R205.reuse, 0x1, PT ;  /* 0x00000001cd00780c */ /* 0x040fe40003f84270 */
[C---:B------:R-:W-:Y:S02]  /*e280*/  ISETP.GT.AND P6, PT, R205.reuse, 0x28, PT ;  /* 0x00000028cd00780c */ /* 0x040fe40003fc4270 */
        /* <DEDUP_REMOVED lines=32> */
[----:B------:R-:W-:-:S02]  /*e490*/  FSEL R202, R172, -INF , P6 ;  /* 0xff800000acca7808 */ /* 0x000fc40003000000 */
[----:B------:R-:W-:Y:S02]  /*e4a0*/  FMNMX.FTZ R172, R169, R204, !PT ;  /* 0x000000cca9ac7209 */ /* 0x000fe40007810000 */
[----:B------:R-:W-:Y:S02]  /*e4b0*/  ISETP.GT.AND P3, PT, R205, 0x30, PT ;  /* 0x00000030cd00780c */ /* 0x000fe40003f64270 */
[----:B------:R-:W-:Y:S02]  /*e4c0*/  FSEL R204, R173, -INF , P5 ;  /* 0xff800000adcc7808 */ /* 0x000fe40002800000 */
[----:B------:R-:W-:Y:S01]  /*e4d0*/  FMNMX.FTZ R172, R202, R172, !PT ;  /* 0x000000accaac7209 */ /* 0x000fe20007810000 */
[----:B------:R-:W0:Y:S01]  /*e4e0*/  SHFL.IDX PT, R173, R0, 0x1, 0x1c1f ;  /* 0x003c1f0000ad7f89 */ /* 0x000e2200000e0000 */
        /* <DEDUP_REMOVED lines=10> */
[----:B------:R-:W-:Y:S01]  /*e590*/  FMNMX.FTZ R172, R180, R172, !PT ;  /* 0x000000acb4ac7209 */ /* 0x000fe20007810000 */
[----:B0-----:R-:W-:-:S03]  /*e5a0*/  IMAD.IADD R3, R3, 0x1, R173 ;  /* 0x0000000103037824 */ /* 0x001fc600078e02ad */
[----:B------:R-:W-:Y:S01]  /*e5b0*/  FMNMX.FTZ R205, R181, R172, !PT ;  /* 0x000000acb5cd7209 */ /* 0x000fe20007810000 */
[----:B------:R-:W-:Y:S02]  /*e5c0*/  IMAD.MOV.U32 R173, RZ, RZ, 0x40000040 ;  /* 0x40000040ffad7424 */ /* 0x000fe400078e00ff */
[----:B------:R-:W-:Y:S01]  /*e5d0*/  IMAD R172, R18, 0x1000, R14 ;  /* 0x0000100012ac7824 */ /* 0x000fe200078e020e */
[C---:B------:R-:W-:Y:S01]  /*e5e0*/  ISETP.GT.AND P4, PT, R3.reuse, RZ, PT ;  /* 0x000000ff0300720c */ /* 0x040fe20003f84270 */
[----:B------:R-:W0:Y:S01]  /*e5f0*/  SHFL.BFLY PT, R0, R205, 0x2, 0x1f ;  /* 0x0c401f00cd007f89 */ /* 0x000e2200000e0000 */
[C---:B------:R-:W-:Y:S02]  /*e600*/  ISETP.GT.AND P5, PT, R3.reuse, 0x1, PT ;  /* 0x000000010300780c */ /* 0x040fe40003fa4270 */
[----:B------:R-:W-:Y:S02]  /*e610*/  FSEL R154, R154, -INF , P4 ;  /* 0xff8000009a9a7808 */ /* 0x000fe40002000000 */
[----:B------:R-:W-:-:S02]  /*e620*/  ISETP.GT.AND P4, PT, R3, 0x10, PT ;  /* 0x000000100300780c */ /* 0x000fc40003f84270 */
[C---:B------:R-:W-:Y:S02]  /*e630*/  ISETP.GT.AND P6, PT, R3.reuse, 0x8, PT ;  /* 0x000000080300780c */ /* 0x040fe40003fc4270 */
[----:B------:R-:W-:Y:S02]  /*e640*/  FSEL R162, R162, -INF , P4 ;  /* 0xff800000a2a27808 */ /* 0x000fe40002000000 */
[----:B------:R-:W-:Y:S02]  /*e650*/  ISETP.GT.AND P4, PT, R3, 0x20, PT ;  /* 0x000000200300780c */ /* 0x000fe40003f84270 */
[----:B------:R-:W-:Y:S02]  /*e660*/  FSEL R155, R155, -INF , P5 ;  /* 0xff8000009b9b7808 */ /* 0x000fe40002800000 */
[----:B------:R-:W-:Y:S02]  /*e670*/  FMNMX.FTZ R206, R154, R201, !PT ;  /* 0x000000c99ace7209 */ /* 0x000fe40007810000 */
[----:B------:R-:W-:-:S02]  /*e680*/  ISETP.GT.AND P3, PT, R3, 0x9, PT ;  /* 0x000000090300780c */ /* 0x000fc40003f64270 */
[----:B------:R-:W-:Y:S02]  /*e690*/  FSEL R158, R158, -INF , P6 ;  /* 0xff8000009e9e7808 */ /* 0x000fe40003000000 */
[----:B------:R-:W-:Y:S02]  /*e6a0*/  FSEL R159, R159, -INF , P3 ;  /* 0xff8000009f9f7808 */ /* 0x000fe40001800000 */
[----:B------:R-:W-:Y:S02]  /*e6b0*/  ISETP.GT.AND P5, PT, R3, 0x11, PT ;  /* 0x000000110300780c */ /* 0x000fe40003fa4270 */
[----:B0-----:R-:W-:Y:S02]  /*e6c0*/  FMNMX.FTZ R0, R205, R0, !PT ;  /* 0x00000000cd007209 */ /* 0x001fe40007810000 */
        /* <DEDUP_REMOVED lines=14> */
[----:B------:R-:W-:Y:S02]  /*e7b0*/  ISETP.GT.AND P6, PT, R3, 0x28, PT ;  /* 0x000000280300780c */ /* 0x000fe40003fc4270 */
[----:B------:R-:W-:Y:S02]  /*e7c0*/  FSEL R206, R171, -INF , P5 ;  /* 0xff800000abce7808 */ /* 0x000fe40002800000 */
[----:B------:R-:W-:Y:S02]  /*e7d0*/  FMNMX.FTZ R170, R205, R170, !PT ;  /* 0x000000aacdaa7209 */ /* 0x000fe40007810000 */
[----:B------:R-:W-:Y:S02]  /*e7e0*/  R2UR UR7, R173 ;  /* 0x00000000ad0772ca */ /* 0x000fe400000e0000 */
        /* <DEDUP_REMOVED lines=13> */
[----:B------:R-:W-:Y:S01]  /*e8c0*/  ISETP.GT.AND P3, PT, R3, 0x39, PT ;  /* 0x000000390300780c */ /* 0x000fe20003f64270 */
[----:B------:R-:W-:Y:S01]  /*e8d0*/  IMAD.U32 R3, RZ, RZ, UR37 ;  /* 0x00000025ff037e24 */ /* 0x000fe2000f8e00ff */
[----:B------:R-:W-:-:S02]  /*e8e0*/  FSEL R226, R182, -INF , P6 ;  /* 0xff800000b6e27808 */ /* 0x000fc40003000000 */
[----:B------:R-:W-:Y:S02]  /*e8f0*/  FMNMX.FTZ R170, R179, R170, !PT ;  /* 0x000000aab3aa7209 */ /* 0x000fe40007810000 */
[----:B------:R-:W-:Y:S02]  /*e900*/  FSEL R183, R183, -INF , P3 ;  /* 0xff800000b7b77808 */ /* 0x000fe40001800000 */
[----:B------:R-:W-:Y:S02]  /*e910*/  FMNMX.FTZ R170, R226, R170, !PT ;  /* 0x000000aae2aa7209 */ /* 0x000fe40007810000 */
[----:B0-----:R-:W-:Y:S02]  /*e920*/  FMNMX.FTZ R0, R0, R173, !PT ;  /* 0x000000ad00007209 */ /* 0x001fe40007810000 */
[----:B------:R-:W-:Y:S02]  /*e930*/  FMNMX.FTZ R173, R183, R170, !PT ;  /* 0x000000aab7ad7209 */ /* 0x000fe40007810000 */
[C---:B------:R-:W-:Y:S01]  /*e940*/  FSETP.NEU.FTZ.AND P4, PT, R0.reuse, -INF , PT ;  /* 0xff8000000000780b */ /* 0x040fe20003f9d000 */
[----:B------:R-:W-:Y:S01]  /*e950*/  FMUL.FTZ R178, R0, R3 ;  /* 0x0000000300b27220 */ /* 0x000fe20000410000 */
[----:B------:R-:W-:Y:S01]  /*e960*/  R2UR UR6, R172 ;  /* 0x00000000ac0672ca */ /* 0x000fe200000e0000 */
[----:B------:R-:W0:Y:S03]  /*e970*/  SHFL.BFLY PT, R174, R173, 0x2, 0x1f ;  /* 0x0c401f00adae7f89 */ /* 0x000e2600000e0000 */
[----:B------:R-:W-:-:S05]  /*e980*/  FSEL R178, R178, RZ, P4 ;  /* 0x000000ffb2b27208 */ /* 0x000fca0002000000 */
        /* <DEDUP_REMOVED lines=14> */
[----:B0-----:R-:W-:Y:S01]  /*ea70*/  FMNMX.FTZ R168, R173, R174, !PT ;  /* 0x000000aeada87209 */ /* 0x001fe20007810000 */
[-CC-:B------:R-:W-:Y:S01]  /*ea80*/  FFMA.FTZ R173, R202, R3.reuse, -R178.reuse ;  /* 0x00000003caad7223 */ /* 0x180fe200000108b2 */
[-CC-:B------:R-:W-:Y:S01]  /*ea90*/  FFMA.FTZ R174, R204, R3.reuse, -R178.reuse ;  /* 0x00000003ccae7223 */ /* 0x180fe200000108b2 */
[----:B------:R-:W-:-:S02]  /*eaa0*/  FFMA.FTZ R178, R181, R3, -R178 ;  /* 0x00000003b5b27223 */ /* 0x000fc400000108b2 */
[----:B------:R-:W0:Y:S02]  /*eab0*/  SHFL.BFLY PT, R164, R168, 0x1, 0x1f ;  /* 0x0c201f00a8a47f89 */ /* 0x000e2400000e0000 */
[----:B------:R-:W-:Y:S08]  /*eac0*/  MUFU.EX2 R152, R152 ;  /* 0x0000009800987308 */ /* 0x000ff00000000800 */
[----:B------:R-:W-:Y:S08]  /*ead0*/  MUFU.EX2 R153, R153 ;  /* 0x0000009900997308 */ /* 0x000ff00000000800 */
[----:B------:R-:W-:Y:S01]  /*eae0*/  MUFU.EX2 R156, R156 ;  /* 0x0000009c009c7308 */ /* 0x000fe20000000800 */
[----:B0-----:R-:W-:-:S07]  /*eaf0*/  FMNMX.FTZ R168, R168, R164, !PT ;  /* 0x000000a4a8a87209 */ /* 0x001fce0007810000 */
[----:B------:R-:W-:Y:S01]  /*eb00*/  MUFU.EX2 R157, R157 ;  /* 0x0000009d009d7308 */ /* 0x000fe20000000800 */
[C---:B------:R-:W-:Y:S01]  /*eb10*/  FSETP.NEU.FTZ.AND P3, PT, R168.reuse, -INF , PT ;  /* 0xff800000a800780b */ /* 0x040fe20003f7d000 */
[----:B------:R-:W-:-:S06]  /*eb20*/  FMUL.FTZ R164, R168, R3 ;  /* 0x00000003a8a47220 */ /* 0x000fcc0000410000 */
[----:B------:R-:W-:Y:S01]  /*eb30*/  MUFU.EX2 R161, R161 ;  /* 0x000000a100a17308 */ /* 0x000fe20000000800 */
[----:B------:R-:W-:-:S05]  /*eb40*/  FSEL R164, R164, RZ, P3 ;  /* 0x000000ffa4a47208 */ /* 0x000fca0001800000 */
[-CC-:B------:R-:W-:Y:S01]  /*eb50*/  FFMA.FTZ R180, R166, R3.reuse, -R164.reuse ;  /* 0x00000003a6b47223 */ /* 0x180fe200000108a4 */
[----:B------:R-:W-:Y:S01]  /*eb60*/  FSEL R166, R168, RZ, P3 ;  /* 0x000000ffa8a67208 */ /* 0x000fe20001800000 */
[-CC-:B------:R-:W-:Y:S01]  /*eb70*/  FFMA.FTZ R165, R155, R3.reuse, -R164.reuse ;  /* 0x000000039ba57223 */ /* 0x180fe200000108a4 */
[-CC-:B------:R-:W-:Y:S01]  /*eb80*/  FFMA.FTZ R155, R158, R3.reuse, -R164.reuse ;  /* 0x000000039e9b7223 */ /* 0x180fe200000108a4 */
[-CC-:B------:R-:W-:Y:S01]  /*eb90*/  FFMA.FTZ R158, R162, R3.reuse, -R164.reuse ;  /* 0x00000003a29e7223 */ /* 0x180fe200000108a4 */
[-CC-:B------:R-:W-:Y:S01]  /*eba0*/  FFMA.FTZ R162, R163, R3.reuse, -R164.reuse ;  /* 0x00000003a3a27223 */ /* 0x180fe200000108a4 */
[----:B------:R-:W-:Y:S01]  /*ebb0*/  FSEL R163, R0, RZ, P4 ;  /* 0x000000ff00a37208 */ /* 0x000fe20002000000 */
[----:B------:R-:W-:Y:S01]  /*ebc0*/  FADD.FTZ R166, -R166, R201 ;  /* 0x000000c9a6a67221 */ /* 0x000fe20000010100 */
[-CC-:B------:R-:W-:Y:S01]  /*ebd0*/  FFMA.FTZ R154, R154, R3.reuse, -R164.reuse ;  /* 0x000000039a9a7223 */ /* 0x180fe200000108a4 */
[----:B------:R-:W-:Y:S01]  /*ebe0*/  FFMA.FTZ R181, R167, R3, -R164 ;  /* 0x00000003a7b57223 */ /* 0x000fe200000108a4 */
[----:B------:R-:W-:-:S02]  /*ebf0*/  IMAD.MOV R167, RZ, RZ, -R195 ;  /* 0x000000ffffa77224 */ /* 0x000fc400078e0ac3 */
[-C--:B------:R-:W-:Y:S01]  /*ec00*/  FMUL.FTZ R166, R166, R3.reuse ;  /* 0x00000003a6a67220 */ /* 0x080fe20000410000 */
[----:B------:R-:W-:Y:S01]  /*ec10*/  FADD.FTZ R163, -R163, R199 ;  /* 0x000000c7a3a37221 */ /* 0x000fe20000010100 */
[----:B------:R-:W-:Y:S01]  /*ec20*/  MUFU.EX2 R165, R165 ;  /* 0x000000a500a57308 */ /* 0x000fe20000000800 */
[--C-:B------:R-:W-:Y:S01]  /*ec30*/  FFMA.FTZ R159, R159, R3, -R164.reuse ;  /* 0x000000039f9f7223 */ /* 0x100fe200000108a4 */
[----:B------:R-:W-:Y:S01]  /*ec40*/  ISETP.NE.AND P3, PT, R189, R167, PT ;  /* 0x000000a7bd00720c */ /* 0x000fe20003f65270 */
[-C--:B------:R-:W-:Y:S01]  /*ec50*/  FMUL.FTZ R163, R163, R3.reuse ;  /* 0x00000003a3a37220 */ /* 0x080fe20000410000 */
[----:B------:R-:W-:Y:S02]  /*ec60*/  @!P1 VIADD R167, R197, 0x38840 ;  /* 0x00038840c5a79836 */ /* 0x000fe40000000000 */
[-CC-:B------:R-:W-:Y:S01]  /*ec70*/  FFMA.FTZ R205, R205, R3.reuse, -R164.reuse ;  /* 0x00000003cdcd7223 */ /* 0x180fe200000108a4 */
[-CC-:B------:R-:W-:Y:S01]  /*ec80*/  FFMA.FTZ R201, R206, R3.reuse, -R164.reuse ;  /* 0x00000003cec97223 */ /* 0x180fe200000108a4 */
[-CC-:B------:R-:W-:Y:S01]  /*ec90*/  FFMA.FTZ R208, R208, R3.reuse, -R164.reuse ;  /* 0x00000003d0d07223 */ /* 0x180fe200000108a4 */
[----:B------:R-:W-:Y:S01]  /*eca0*/  MUFU.EX2 R154, R154 ;  /* 0x0000009a009a7308 */ /* 0x000fe20000000800 */
[----:B------:R-:W-:Y:S01]  /*ecb0*/  @!P1 PRMT R167, RZ, 0x654, R167 ;  /* 0x00000654ffa79816 */ /* 0x000fe200000000a7 */
[-CC-:B------:R-:W-:Y:S01]  /*ecc0*/  FFMA.FTZ R209, R209, R3.reuse, -R164.reuse ;  /* 0x00000003d1d17223 */ /* 0x180fe200000108a4 */
[-CC-:B------:R-:W-:Y:S01]  /*ecd0*/  FFMA.FTZ R226, R226, R3.reuse, -R164.reuse ;  /* 0x00000003e2e27223 */ /* 0x180fe200000108a4 */
[----:B------:R-:W-:Y:S01]  /*ece0*/  FFMA.FTZ R202, R183, R3, -R164 ;  /* 0x00000003b7ca7223 */ /* 0x000fe200000108a4 */
[----:B------:R0:W-:Y:S01]  /*ecf0*/  @!P1 SYNCS.ARRIVE.TRANS64.RED.A1T0 RZ, [R167+URZ], RZ ;  /* 0x000000ffa7ff99a7 */ /* 0x0001e2000810043f */
[----:B------:R-:W-:-:S02]  /*ed00*/  @!P1 VIADD R197, R197, 0x38860 ;  /* 0x00038860c5c59836 */ /* 0x000fc40000000000 */
[----:B------:R-:W1:Y:S01]  /*ed10*/  MUFU.EX2 R166, R166 ;  /* 0x000000a600a67308 */ /* 0x000e620000000800 */
[----:B------:R-:W-:Y:S02]  /*ed20*/  @!P3 IMAD R204, R200, 0x40, R190 ;  /* 0x00000040c8ccb824 */ /* 0x000fe400078e02be */
[-CC-:B------:R-:W-:Y:S01]  /*ed30*/  FFMA.FTZ R200, R207, R3.reuse, -R164.reuse ;  /* 0x00000003cfc87223 */ /* 0x180fe200000108a4 */
[----:B------:R-:W-:Y:S01]  /*ed40*/  @!P1 PRMT R197, RZ, 0x654, R197 ;  /* 0x00000654ffc59816 */ /* 0x000fe200000000c5 */
[----:B0-----:R-:W-:Y:S01]  /*ed50*/  FFMA.FTZ R167, R179, R3, -R164 ;  /* 0x00000003b3a77223 */ /* 0x001fe200000108a4 */
[----:B------:R-:W-:Y:S02]  /*ed60*/  @!P3 IMAD R204, R204, 0x4, R2 ;  /* 0x00000004ccccb824 */ /* 0x000fe400078e0202 */
[----:B------:R-:W0:Y:S08]  /*ed70*/  MUFU.EX2 R163, R163 ;  /* 0x000000a300a37308 */ /* 0x000e300000000800 */
[----:B------:R-:W2:Y:S01]  /*ed80*/  MUFU.EX2 R155, R155 ;  /* 0x0000009b009b7308 */ /* 0x000ea20000000800 */
[----:B-1----:R-:W-:Y:S01]  /*ed90*/  FFMA.FTZ R196, R166, R196, R154 ;  /* 0x000000c4a6c47223 */ /* 0x002fe2000001009a */
[----:B------:R-:W-:Y:S01]  /*eda0*/  @!P3 STS [R204+0x38420], R166 ;  /* 0x038420a6cc00b388 */ /* 0x000fe20000000800 */
[-C--:B------:R-:W-:Y:S01]  /*edb0*/  FMUL.FTZ R26, R26, R166.reuse ;  /* 0x000000a61a1a7220 */ /* 0x080fe20000410000 */
[-C--:B------:R-:W-:Y:S01]  /*edc0*/  FMUL.FTZ R27, R27, R166.reuse ;  /* 0x000000a61b1b7220 */ /* 0x080fe20000410000 */
[----:B------:R-:W-:Y:S01]  /*edd0*/  FADD.FTZ R196, R165, R196 ;  /* 0x000000c4a5c47221 */ /* 0x000fe20000010000 */
[-C--:B------:R-:W-:Y:S01]  /*ede0*/  FMUL.FTZ R30, R30, R166.reuse ;  /* 0x000000a61e1e7220 */ /* 0x080fe20000410000 */
[----:B------:R-:W-:Y:S01]  /*edf0*/  FMUL.FTZ R31, R31, R166 ;  /* 0x000000a61f1f7220 */ /* 0x000fe20000410000 */
[----:B------:R-:W1:Y:S01]  /*ee00*/  MUFU.EX2 R159, R159 ;  /* 0x0000009f009f7308 */ /* 0x000e620000000800 */
[----:B0-----:R-:W-:Y:S01]  /*ee10*/  FFMA.FTZ R164, R163, R21, R152 ;  /* 0x00000015a3a47223 */ /* 0x001fe20000010098 */
[----:B------:R0:W-:Y:S01]  /*ee20*/  @!P3 STS [R204+0x38400], R163 ;  /* 0x038400a3cc00b388 */ /* 0x0001e20000000800 */
[C---:B------:R-:W-:Y:S01]  /*ee30*/  F2FP.F16.F32.PACK_AB R152, R153.reuse, R152 ;  /* 0x000000989998723e */ /* 0x040fe200000000ff */
[-C--:B------:R-:W-:Y:S01]  /*ee40*/  FMUL.FTZ R24, R24, R163.reuse ;  /* 0x000000a318187220 */ /* 0x080fe20000410000 */
[----:B------:R-:W-:Y:S01]  /*ee50*/  FADD.FTZ R164, R153, R164 ;  /* 0x000000a499a47221 */ /* 0x000fe20000010000 */
[----:B------:R-:W-:Y:S01]  /*ee60*/  F2FP.F16.F32.PACK_AB R153, R165, R154 ;  /* 0x0000009aa599723e */ /* 0x000fe200000000ff */
[-C--:B------:R-:W-:Y:S01]  /*ee70*/  FMUL.FTZ R25, R25, R163.reuse ;  /* 0x000000a319197220 */ /* 0x080fe20000410000 */
[----:B------:R-:W3:Y:S01]  /*ee80*/  MUFU.EX2 R158, R158 ;  /* 0x0000009e009e7308 */ /* 0x000ee20000000800 */
[----:B--2---:R-:W-:Y:S01]  /*ee90*/  FADD.FTZ R196, R155, R196 ;  /* 0x000000c49bc47221 */ /* 0x004fe20000010000 */
[----:B------:R-:W-:Y:S01]  /*eea0*/  FADD.FTZ R164, R156, R164 ;  /* 0x000000a49ca47221 */ /* 0x000fe20000010000 */
[----:B------:R-:W-:Y:S01]  /*eeb0*/  F2FP.F16.F32.PACK_AB R154, R182, R156 ;  /* 0x0000009cb69a723e */ /* 0x000fe200000000ff */
[----:B------:R-:W-:Y:S01]  /*eec0*/  FMUL.FTZ R28, R28, R163 ;  /* 0x000000a31c1c7220 */ /* 0x000fe20000410000 */
[----:B------:R-:W-:Y:S01]  /*eed0*/  F2FP.F16.F32.PACK_AB R156, R161, R157 ;  /* 0x0000009da19c723e */ /* 0x000fe200000000ff */
[----:B------:R-:W-:Y:S01]  /*eee0*/  FADD.FTZ R164, R182, R164 ;  /* 0x000000a4b6a47221 */ /* 0x000fe20000010000 */
[----:B------:R-:W-:Y:S01]  /*eef0*/  FMUL.FTZ R29, R29, R163 ;  /* 0x000000a31d1d7220 */ /* 0x000fe20000410000 */
[----:B------:R-:W2:Y:S01]  /*ef00*/  MUFU.EX2 R162, R162 ;  /* 0x000000a200a27308 */ /* 0x000ea20000000800 */
[----:B-1----:R-:W-:Y:S01]  /*ef10*/  FADD.FTZ R196, R159, R196 ;  /* 0x000000c49fc47221 */ /* 0x002fe20000010000 */
[----:B------:R-:W-:Y:S01]  /*ef20*/  FADD.FTZ R164, R157, R164 ;  /* 0x000000a49da47221 */ /* 0x000fe20000010000 */
[----:B------:R-:W-:Y:S01]  /*ef30*/  F2FP.F16.F32.PACK_AB R155, R159, R155 ;  /* 0x0000009b9f9b723e */ /* 0x000fe200000000ff */
[----:B------:R-:W-:Y:S01]  /*ef40*/  BAR.SYNC.DEFER_BLOCKING 0xf, 0x100 ;  /* 0x03c4000000007b1d */ /* 0x000fe20000010000 */
[-C--:B------:R-:W-:Y:S01]  /*ef50*/  FMUL.FTZ R32, R32, R163.reuse ;  /* 0x000000a320207220 */ /* 0x080fe20000410000 */
[----:B0-----:R-:W-:Y:S01]  /*ef60*/  FADD.FTZ R204, R161, R164 ;  /* 0x000000a4a1cc7221 */ /* 0x001fe20000010000 */
[-C--:B------:R-:W-:Y:S01]  /*ef70*/  FMUL.FTZ R33, R33, R163.reuse ;  /* 0x000000a321217220 */ /* 0x080fe20000410000 */
[-C--:B------:R-:W-:Y:S01]  /*ef80*/  FMUL.FTZ R36, R36, R163.reuse ;  /* 0x000000a324247220 */ /* 0x080fe20000410000 */
[----:B---3--:R-:W-:Y:S01]  /*ef90*/  FADD.FTZ R183, R158, R196 ;  /* 0x000000c49eb77221 */ /* 0x008fe20000010000 */
[----:B------:R-:W0:Y:S01]  /*efa0*/  MUFU.EX2 R160, R160 ;  /* 0x000000a000a07308 */ /* 0x000e220000000800 */
[-C--:B------:R-:W-:Y:S01]  /*efb0*/  FMUL.FTZ R37, R37, R163.reuse ;  /* 0x000000a325257220 */ /* 0x080fe20000410000 */
[-C--:B------:R-:W-:Y:S01]  /*efc0*/  FMUL.FTZ R40, R40, R163.reuse ;  /* 0x000000a328287220 */ /* 0x080fe20000410000 */
[-C--:B------:R-:W-:Y:S01]  /*efd0*/  FMUL.FTZ R41, R41, R163.reuse ;  /* 0x000000a329297220 */ /* 0x080fe20000410000 */
[-C--:B------:R-:W-:Y:S01]  /*efe0*/  FMUL.FTZ R44, R44, R163.reuse ;  /* 0x000000a32c2c7220 */ /* 0x080fe20000410000 */
[-C--:B------:R-:W-:Y:S01]  /*eff0*/  FMUL.FTZ R45, R45, R163.reuse ;  /* 0x000000a32d2d7220 */ /* 0x080fe20000410000 */
[-C--:B------:R-:W-:Y:S01]  /*f000*/  FMUL.FTZ R48, R48, R163.reuse ;  /* 0x000000a330307220 */ /* 0x080fe20000410000 */
[C---:B--2---:R-:W-:Y:S01]  /*f010*/  F2FP.F16.F32.PACK_AB R157, R162.reuse, R158 ;  /* 0x0000009ea29d723e */ /* 0x044fe200000000ff */
[----:B------:R-:W1:Y:S01]  /*f020*/  MUFU.EX2 R170, R170 ;  /* 0x000000aa00aa7308 */ /* 0x000e620000000800 */
[----:B------:R-:W-:Y:S01]  /*f030*/  FADD.FTZ R183, R162, R183 ;  /* 0x000000b7a2b77221 */ /* 0x000fe20000010000 */
        /* <DEDUP_REMOVED lines=58> */
[----:B0-----:R-:W-:Y:S01]  /*f3e0*/  FADD.FTZ R204, R160, R204 ;  /* 0x000000cca0cc7221 */ /* 0x001fe20000010000 */
[----:B-1----:R-:W-:Y:S01]  /*f3f0*/  F2FP.F16.F32.PACK_AB R158, R170, R160 ;  /* 0x000000a0aa9e723e */ /* 0x002fe200000000ff */
[----:B------:R-:W-:Y:S01]  /*f400*/  FMUL.FTZ R34, R34, R166 ;  /* 0x000000a622227220 */ /* 0x000fe20000410000 */
[----:B--2---:R-:W-:Y:S01]  /*f410*/  F2FP.F16.F32.PACK_AB R159, R181, R180 ;  /* 0x000000b4b59f723e */ /* 0x004fe200000000ff */
        /* <DEDUP_REMOVED lines=65> */
[-C--:B------:R-:W-:Y:S01]  /*f830*/  FMUL.FTZ R147, R147, R166.reuse ;  /* 0x000000a693937220 */ /* 0x080fe20000410000 */
[-C--:B------:R-:W-:Y:S01]  /*f840*/  FMUL.FTZ R150, R150, R166.reuse ;  /* 0x000000a696967220 */ /* 0x080fe20000410000 */
[----:B------:R-:W-:Y:S01]  /*f850*/  FMUL.FTZ R151, R151, R166 ;  /* 0x000000a697977220 */ /* 0x000fe20000410000 */
[----:B---3--:R-:W-:Y:S01]  /*f860*/  F2FP.F16.F32.PACK_AB R160, R169, R171 ;  /* 0x000000aba9a0723e */ /* 0x008fe200000000ff */
[----:B------:R3:W-:Y:S01]  /*f870*/  STSM.16.M88.4 [R210+0x36400], R152 ;  /* 0x03640098d2007844 */ /* 0x0007e20000000200 */
[----:B0-----:R-:W-:Y:S01]  /*f880*/  F2FP.F16.F32.PACK_AB R161, R201, R199 ;  /* 0x000000c7c9a1723e */ /* 0x001fe200000000ff */
[----:B------:R-:W-:Y:S01]  /*f890*/  FADD.FTZ R180, R180, R183 ;  /* 0x000000b7b4b47221 */ /* 0x000fe20000010000 */
[----:B------:R-:W-:Y:S01]  /*f8a0*/  MUFU.EX2 R196, R226 ;  /* 0x000000e200c47308 */ /* 0x000fe20000000800 */
[----:B------:R-:W-:Y:S01]  /*f8b0*/  F2FP.F16.F32.PACK_AB R162, R174, R173 ;  /* 0x000000adaea2723e */ /* 0x000fe200000000ff */
[----:B------:R0:W-:Y:S01]  /*f8c0*/  STSM.16.M88.4 [R211], R156 ;  /* 0x0000009cd3007844 */ /* 0x0001e20000000200 */
[----:B-1----:R-:W-:Y:S01]  /*f8d0*/  F2FP.F16.F32.PACK_AB R163, R179, R200 ;  /* 0x000000c8b3a3723e */ /* 0x002fe200000000ff */
[----:B------:R-:W-:Y:S01]  /*f8e0*/  FADD.FTZ R204, R170, R204 ;  /* 0x000000ccaacc7221 */ /* 0x000fe20000010000 */
[----:B--2---:R-:W-:Y:S01]  /*f8f0*/  F2FP.F16.F32.PACK_AB R164, R176, R175 ;  /* 0x000000afb0a4723e */ /* 0x004fe200000000ff */
[----:B------:R-:W-:Y:S01]  /*f900*/  FADD.FTZ R180, R181, R180 ;  /* 0x000000b4b5b47221 */ /* 0x000fe20000010000 */
[----:B----4-:R-:W-:Y:S01]  /*f910*/  F2FP.F16.F32.PACK_AB R166, R178, R177 ;  /* 0x000000b1b2a6723e */ /* 0x010fe200000000ff */
[----:B------:R-:W1:Y:S01]  /*f920*/  MUFU.EX2 R202, R202 ;  /* 0x000000ca00ca7308 */ /* 0x000e620000000800 */
[----:B-----5:R-:W-:Y:S01]  /*f930*/  F2FP.F16.F32.PACK_AB R165, R182, R21 ;  /* 0x00000015b6a5723e */ /* 0x020fe200000000ff */
[----:B------:R0:W-:Y:S01]  /*f940*/  STSM.16.M88.4 [R214], R160 ;  /* 0x000000a0d6007844 */ /* 0x0001e20000000200 */
[----:B------:R-:W-:Y:S01]  /*f950*/  FADD.FTZ R204, R171, R204 ;  /* 0x000000ccabcc7221 */ /* 0x000fe20000010000 */
[----:B------:R-:W-:Y:S01]  /*f960*/  FADD.FTZ R180, R199, R180 ;  /* 0x000000b4c7b47221 */ /* 0x000fe20000010000 */
[----:B------:R-:W-:Y:S01]  /*f970*/  ISETP.GT.AND P3, PT, R198, R212, PT ;  /* 0x000000d4c600720c */ /* 0x000fe20003f64270 */
[----:B------:R-:W-:-:S02]  /*f980*/  IMAD.MOV.U32 R199, RZ, RZ, R0 ;  /* 0x000000ffffc77224 */ /* 0x000fc400078e0000 */
[----:B------:R-:W-:Y:S01]  /*f990*/  FADD.FTZ R204, R169, R204 ;  /* 0x000000cca9cc7221 */ /* 0x000fe20000010000 */
[----:B------:R-:W-:-:S03]  /*f9a0*/  FADD.FTZ R201, R201, R180 ;  /* 0x000000b4c9c97221 */ /* 0x000fc60000010000 */
[----:B------:R-:W-:Y:S01]  /*f9b0*/  FADD.FTZ R173, R173, R204 ;  /* 0x000000ccadad7221 */ /* 0x000fe20000010000 */
[----:B------:R-:W-:Y:S01]  /*f9c0*/  FADD.FTZ R200, R200, R201 ;  /* 0x000000c9c8c87221 */ /* 0x000fe20000010000 */
[----:B------:R-:W-:Y:S02]  /*f9d0*/  IMAD.MOV.U32 R201, RZ, RZ, R168 ;  /* 0x000000ffffc97224 */ /* 0x000fe400078e00a8 */
[----:B------:R-:W-:Y:S01]  /*f9e0*/  FADD.FTZ R174, R174, R173 ;  /* 0x000000adaeae7221 */ /* 0x000fe20000010000 */
[----:B------:R-:W-:Y:S01]  /*f9f0*/  FADD.FTZ R200, R179, R200 ;  /* 0x000000c8b3c87221 */ /* 0x000fe20000010000 */
[----:B-1----:R-:W-:Y:S02]  /*fa00*/  F2FP.F16.F32.PACK_AB R167, R202, R196 ;  /* 0x000000c4caa7723e */ /* 0x002fe400000000ff */
[----:B------:R-:W-:Y:S01]  /*fa10*/  FADD.FTZ R175, R175, R174 ;  /* 0x000000aeafaf7221 */ /* 0x000fe20000010000 */
[----:B------:R-:W-:Y:S01]  /*fa20*/  FADD.FTZ R21, R21, R200 ;  /* 0x000000c815157221 */ /* 0x000fe20000010000 */
[----:B------:R-:W-:Y:S01]  /*fa30*/  IMAD.MOV.U32 R200, RZ, RZ, R18 ;  /* 0x000000ffffc87224 */ /* 0x000fe200078e0012 */
[----:B------:R0:W-:Y:S01]  /*fa40*/  STSM.16.M88.4 [R213], R164 ;  /* 0x000000a4d5007844 */ /* 0x0001e20000000200 */
[----:B------:R-:W-:Y:S01]  /*fa50*/  WARPGROUP.ARRIVE ;  /* 0x00000000000079c5 */ /* 0x000fe20000000000 */
[----:B------:R-:W-:Y:S01]  /*fa60*/  FADD.FTZ R176, R176, R175 ;  /* 0x000000afb0b07221 */ /* 0x000fe20000010000 */
[----:B------:R-:W-:-:S03]  /*fa70*/  FADD.FTZ R21, R182, R21 ;  /* 0x00000015b6157221 */ /* 0x000fc60000010000 */
[----:B------:R-:W-:Y:S01]  /*fa80*/  FADD.FTZ R177, R177, R176 ;  /* 0x000000b0b1b17221 */ /* 0x000fe20000010000 */
[----:B------:R-:W-:Y:S03]  /*fa90*/  HGMMA.64x256x16.F32 R24, R152, gdesc[UR4].tnspB, R24, gsb0 ;  /* 0x43e0000498187df0 */ /* 0x000fe60008000818 */
[----:B------:R-:W-:Y:S02]  /*faa0*/  WARPGROUP.DEPBAR.LE gsb0, 0x0 ;  /* 0x00008000000079c5 */ /* 0x000fe40000010000 */
[----:B---3--:R-:W-:Y:S01]  /*fab0*/  VIADD R152, R172, 0x80 ;  /* 0x00000080ac987836 */ /* 0x008fe20000000000 */
        /* <DEDUP_REMOVED lines=17> */
[----:B------:R-:W-:Y:S01]  /*fbd0*/  FADD.FTZ R153, R196, R21 ;  /* 0x00000015c4997221 */ /* 0x000fe20000010000 */
[----:B------:R-:W-:-:S03]  /*fbe0*/  FADD.FTZ R21, R178, R177 ;  /* 0x000000b1b2157221 */ /* 0x000fc60000010000 */
[----:B------:R-:W-:Y:S01]  /*fbf0*/  FADD.FTZ R196, R202, R153 ;  /* 0x00000099cac47221 */ /* 0x000fe20000010000 */
[----:B------:R-:W-:Y:S02]  /*fc00*/  WARPGROUP.DEPBAR.LE gsb0, 0x0 ;  /* 0x00008000000079c5 */ /* 0x000fe40000010000 */
[----:B------:R-:W-:-:S15]  /*fc10*/  WARPGROUP.ARRIVE ;  /* 0x00000000000079c5 */ /* 0x000fde0000000000 */
[----:B------:R-:W-:-:S02]  /*fc20*/  NOP ;  /* 0x0000000000007918 */ /* 0x000fc40000000000 */
        /* <DEDUP_REMOVED lines=14> */
[----:B------:R-:W-:Y:S05]  /*fd10*/  BSYNC B1 ;  /* 0x0000000000017941 */ /* 0x000fea0003800000 */
.L_x_5528:
[----:B------:R-:W-:Y:S05]  /*fd20*/  BSYNC B0 ;  /* 0x0000000000007941 */ /* 0x000fea0003800000 */
.L_x_5527:
[----:B------:R-:W-:Y:S01]  /*fd30*/  ISETP.GE.AND P2, PT, R197, RZ, PT ;  /* 0x000000ffc500720c */ /* 0x000fe20003f46270 */
[----:B------:R-:W-:-:S12]  /*fd40*/  BSSY B0, `(.L_x_5540) ;  /* 0x0000329000007945 */ /* 0x000fd80003800000 */
[----:B------:R-:W-:Y:S05]  /*fd50*/  @!P2 BRA `(.L_x_5541) ;  /* 0x00000030009ca947 */ /* 0x000fea0003800000 */
[----:B------:R-:W-:Y:S02]  /*fd60*/  IMAD.MOV.U32 R202, RZ, RZ, R168 ;  /* 0x000000ffffca7224 */ /* 0x000fe400078e00a8 */
[----:B------:R-:W-:Y:S02]  /*fd70*/  IMAD.MOV.U32 R200, RZ, RZ, R0 ;  /* 0x000000ffffc87224 */ /* 0x000fe400078e0000 */
[----:B------:R-:W-:-:S07]  /*fd80*/  IMAD.MOV.U32 R201, RZ, RZ, R18 ;  /* 0x000000ffffc97224 */ /* 0x000fce00078e0012 */
.L_x_5552:
[----:B------:R-:W-:-:S05]  /*fd90*/  VIADD R18, R201, 0x1 ;  /* 0x00000001c9127836 */ /* 0x000fca0000000000 */
[----:B------:R-:W-:-:S04]  /*fda0*/  ISETP.NE.AND P2, PT, R18, 0x2, PT ;  /* 0x000000021200780c */ /* 0x000fc80003f45270 */
[----:B------:R-:W-:Y:S02]  /*fdb0*/  SEL R0, RZ, 0x1, P2 ;  /* 0x00000001ff007807 */ /* 0x000fe40001000000 */
[----:B------:R-:W-:Y:S02]  /*fdc0*/  SEL R18, R18, RZ, P2 ;  /* 0x000000ff12127207 */ /* 0x000fe40001000000 */
[----:B------:R-:W-:Y:S01]  /*fdd0*/  LOP3.LUT R19, R19, R0, RZ, 0x3c, !PT ;  /* 0x0000000013137212 */ /* 0x000fe200078e3cff */
[----:B--2---:R-:W-:Y:S06]  /*fde0*/  @!P0 BRA `(.L_x_5542) ;  /* 0x0000000000048947 */ /* 0x004fec0003800000 */
[----:B------:R-:W-:Y:S01]  /*fdf0*/  BPT.TRAP 0x1 ;  /* 0x000000040000795c */ /* 0x000fe20000300000 */
.L_x_5542:
[----:B------:R-:W-:Y:S01]  /*fe00*/  IMAD R193, R18, 0x8, R2 ;  /* 0x0000000812c17824 */ /* 0x000fe200078e0202 */
[----:B------:R-:W-:-:S04]  /*fe10*/  SHF.L.U32 R0, R19, 0x1f, RZ ;  /* 0x0000001f13007819 */ /* 0x000fc800000006ff */
[----:B------:R0:W1:Y:S01]  /*fe20*/  SYNCS.PHASECHK.TRANS64.TRYWAIT P2, [R193+URZ+0x38830], R0 ;  /* 0x03883000c10075a7 */ /* 0x000062000804017f */
[----:B------:R-:W-:Y:S05]  /*fe30*/  @!P0 BRA `(.L_x_5543) ;  /* 0x0000000000048947 */ /* 0x000fea0003800000 */
[----:B------:R-:W-:Y:S01]  /*fe40*/  BPT.TRAP 0x1 ;  /* 0x000000040000795c */ /* 0x000fe20000300000 */
.L_x_5543:
[----:B------:R-:W-:Y:S01]  /*fe50*/  BSSY B1, `(.L_x_5544) ;  /* 0x0000006000017945 */ /* 0x000fe20003800000 */
[----:B------:R-:W-:Y:S02]  /*fe60*/  IMAD R156, R18, 0x200, R15 ;  /* 0x00000200129c7824 */ /* 0x000fe400078e020f */
[----:B------:R-:W-:Y:S01]  /*fe70*/  IMAD.MOV.U32 R157, RZ, RZ, 0x40000040 ;  /* 0x40000040ff9d7424 */ /* 0x000fe200078e00ff */
[----:B-1----:R-:W-:Y:S06]  /*fe80*/  @P2 BRA `(.L_x_5545) ;  /* 0x0000000000082947 */ /* 0x002fec0003800000 */
[----:B------:R-:W1:Y:S02]  /*fe90*/  SYNCS.PHASECHK.TRANS64.TRYWAIT P2, [R193+URZ+0x38830], R0 ;  /* 0x03883000c10075a7 */ /* 0x000e64000804017f */
[----:B-1----:R-:W-:Y:S05]  /*fea0*/  @!P2 BRA `(.L_x_5546) ;  /* 0x00000114009ca947 */ /* 0x002fea0003800000 */
.L_x_5545:
[----:B------:R-:W-:Y:S05]  /*feb0*/  BSYNC B1 ;  /* 0x0000000000017941 */ /* 0x000fea0003800000 */
.L_x_5544:
        /* <DEDUP_REMOVED lines=36> */
.L_x_5547:
[----:B------:R2:W3:Y:S01]  /*10100*/  SYNCS.PHASECHK.TRANS64.TRYWAIT P2, [R193+URZ+0x38850], R0 ;  /* 0x03885000c10075a7 */ /* 0x0004e2000804017f */
[----:B------:R-:W-:Y:S05]  /*10110*/  @!P0 BRA `(.L_x_5548) ;  /* 0x0000000000048947 */ /* 0x000fea0003800000 */
[----:B------:R-:W-:Y:S01]  /*10120*/  BPT.TRAP 0x1 ;  /* 0x000000040000795c */ /* 0x000fe20000300000 */
.L_x_5548:
[----:B------:R-:W-:Y:S04]  /*10130*/  BSSY B1, `(.L_x_5549) ;  /* 0x0000004000017945 */ /* 0x000fe80003800000 */
[----:B---3--:R-:W-:Y:S05]  /*10140*/  @P2 BRA `(.L_x_5550) ;  /* 0x0000000000082947 */ /* 0x008fea0003800000 */
[----:B------:R-:W3:Y:S02]  /*10150*/  SYNCS.PHASECHK.TRANS64.TRYWAIT P2, [R193+URZ+0x38850], R0 ;  /* 0x03885000c10075a7 */ /* 0x000ee4000804017f */
[----:B---3--:R-:W-:Y:S05]  /*10160*/  @!P2 BRA `(.L_x_5551) ;  /* 0x000001140000a947 */ /* 0x008fea0003800000 */
.L_x_5550:
[----:B------:R-:W-:Y:S05]  /*10170*/  BSYNC B1 ;  /* 0x0000000000017941 */ /* 0x000fea0003800000 */
.L_x_5549:
        /* <DEDUP_REMOVED lines=197> */
[C---:B------:R-:W-:Y:S02]  /*10dd0*/  SEL R198, R3.reuse, 0x2, P2 ;  /* 0x0000000203c67807 */ /* 0x040fe40001000000 */
[----:B------:R-:W-:-:S03]  /*10de0*/  SEL R3, R3, 0x6, !P2 ;  /* 0x0000000603037807 */ /* 0x000fc60005000000 */
[----:B------:R-:W-:Y:S01]  /*10df0*/  IMAD.IADD R206, R203, 0x1, R198 ;  /* 0x00000001cbce7824 */ /* 0x000fe200078e02c6 */
        /* <DEDUP_REMOVED lines=115> */
[----:B------:R-:W-:Y:S01]  /*11530*/  IMAD.MOV.U32 R199, RZ, RZ, 0x40000040 ;  /* 0x40000040ffc77424 */ /* 0x000fe200078e00ff */
        /* <DEDUP_REMOVED lines=29> */
[----:B------:R-:W-:Y:S02]  /*11710*/  IMAD.MOV.U32 R207, RZ, RZ, 0x40000040 ;  /* 0x40000040ffcf7424 */ /* 0x000fe400078e00ff */
[----:B------:R-:W-:Y:S01]  /*11720*/  IMAD.MOV.U32 R0, RZ, RZ, 0x1000 ;  /* 0x00001000ff007424 */ /* 0x000fe200078e00ff */
[----:B------:R-:W-:Y:S01]  /*11730*/  R2UR UR4, R206 ;  /* 0x00000000ce0472ca */ /* 0x000fe200000e0000 */
[----:B------:R-:W-:Y:S01]  /*11740*/  IMAD.IADD R206, R205, 0x1, R198 ;  /* 0x00000001cdce7824 */ /* 0x000fe200078e02c6 */
[----:B------:R-:W-:Y:S01]  /*11750*/  R2UR UR5, R207 ;  /* 0x00000000cf0572ca */ /* 0x000fe200000e0000 */
[----:B------:R-:W-:Y:S01]  /*11760*/  IMAD.MOV.U32 R207, RZ, RZ, 0x40000040 ;  /* 0x40000040ffcf7424 */ /* 0x000fe200078e00ff */
[----:B------:R-:W-:Y:S01]  /*11770*/  SEL R0, R0, 0xf80, P2 ;  /* 0x00000f8000007807 */ /* 0x000fe20001000000 */
[----:B------:R-:W-:-:S03]  /*11780*/  IMAD.IADD R198, R198, 0x1, R203 ;  /* 0x00000001c6c67824 */ /* 0x000fc600078e02cb */
        /* <DEDUP_REMOVED lines=74> */
[----:B------:R-:W-:Y:S01]  /*11c30*/  SHFL.BFLY PT, R207, R206, 0x2, 0x1f ;  /* 0x0c401f00cecf7f89 */ /* 0x000fe200000e0000 */
[----:B0-----:R-:W-:-:S05]  /*11c40*/  FMNMX.FTZ R0, R0, R3, !PT ;  /* 0x0000000300007209 */ /* 0x001fca0007810000 */
[----:B------:R-:W0:Y:S02]  /*11c50*/  SHFL.BFLY PT, R3, R0, 0x1, 0x1f ;  /* 0x0c201f0000037f89 */ /* 0x000e2400000e0000 */
[----:B0-----:R-:W-:Y:S01]  /*11c60*/  FMNMX.FTZ R0, R0, R3, !PT ;  /* 0x0000000300007209 */ /* 0x001fe20007810000 */
[----:B------:R-:W-:-:S04]  /*11c70*/  IMAD.U32 R3, RZ, RZ, UR36 ;  /* 0x00000024ff037e24 */ /* 0x000fc8000f8e00ff */
[C---:B------:R-:W-:Y:S01]  /*11c80*/  FADD.FTZ R200, -R0.reuse, R200 ;  /* 0x000000c800c87221 */ /* 0x040fe20000010100 */
[----:B------:R-:W-:-:S03]  /*11c90*/  FMUL.FTZ R204, R0, R3 ;  /* 0x0000000300cc7220 */ /* 0x000fc60000410000 */
[-C--:B------:R-:W-:Y:S01]  /*11ca0*/  FMUL.FTZ R200, R200, R3.reuse ;  /* 0x00000003c8c87220 */ /* 0x080fe20000410000 */
[-CC-:B------:R-:W-:Y:S01]  /*11cb0*/  FFMA.FTZ R205, R156, R3.reuse, -R204.reuse ;  /* 0x000000039ccd7223 */ /* 0x180fe200000108cc */
[-CC-:B------:R-:W-:Y:S01]  /*11cc0*/  FFMA.FTZ R156, R160, R3.reuse, -R204.reuse ;  /* 0x00000003a09c7223 */ /* 0x180fe200000108cc */
[-CC-:B------:R-:W-:Y:S01]  /*11cd0*/  FFMA.FTZ R160, R164, R3.reuse, -R204.reuse ;  /* 0x00000003a4a07223 */ /* 0x180fe200000108cc */
[----:B------:R0:W1:Y:S01]  /*11ce0*/  MUFU.EX2 R203, R200 ;  /* 0x000000c800cb7308 */ /* 0x0000620000000800 */
        /* <DEDUP_REMOVED lines=8> */
[--C-:B0-----:R-:W-:Y:S01]  /*11d70*/  FFMA.FTZ R200, R168, R3, -R204.reuse ;  /* 0x00000003a8c87223 */ /* 0x101fe200000108cc */
[----:B------:R-:W-:Y:S01]  /*11d80*/  FMNMX.FTZ R168, R206, R207, !PT ;  /* 0x000000cfcea87209 */ /* 0x000fe20007810000 */
[-CC-:B------:R-:W-:Y:S01]  /*11d90*/  FFMA.FTZ R173, R173, R3.reuse, -R204.reuse ;  /* 0x00000003adad7223 */ /* 0x180fe200000108cc */
[-CC-:B------:R-:W-:Y:S01]  /*11da0*/  FFMA.FTZ R176, R176, R3.reuse, -R204.reuse ;  /* 0x00000003b0b07223 */ /* 0x180fe200000108cc */
[-CC-:B------:R-:W-:Y:S01]  /*11db0*/  FFMA.FTZ R177, R177, R3.reuse, -R204.reuse ;  /* 0x00000003b1b17223 */ /* 0x180fe200000108cc */
[-CC-:B------:R-:W-:Y:S01]  /*11dc0*/  FFMA.FTZ R180, R180, R3.reuse, -R204.reuse ;  /* 0x00000003b4b47223 */ /* 0x180fe200000108cc */
[----:B------:R-:W0:Y:S01]  /*11dd0*/  SHFL.BFLY PT, R164, R168, 0x1, 0x1f ;  /* 0x0c201f00a8a47f89 */ /* 0x000e2200000e0000 */
[----:B------:R-:W-:Y:S01]  /*11de0*/  MUFU.EX2 R153, R153 ;  /* 0x0000009900997308 */ /* 0x000fe20000000800 */
[----:B------:R-:W-:Y:S01]  /*11df0*/  FFMA.FTZ R181, R181, R3, -R204 ;  /* 0x00000003b5b57223 */ /* 0x000fe200000108cc */
[-C--:B-1----:R-:W-:Y:S01]  /*11e00*/  FMUL.FTZ R24, R24, R203.reuse ;  /* 0x000000cb18187220 */ /* 0x082fe20000410000 */
        /* <DEDUP_REMOVED lines=24> */
[----:B------:R-:W-:Y:S01]  /*11f90*/  FMUL.FTZ R65, R65, R203 ;  /* 0x000000cb41417220 */ /* 0x000fe20000410000 */
[C---:B------:R-:W-:Y:S01]  /*11fa0*/  FADD.FTZ R164, -R168.reuse, R202 ;  /* 0x000000caa8a47221 */ /* 0x040fe20000010100 */
[----:B------:R-:W-:Y:S01]  /*11fb0*/  FMUL.FTZ R206, R168, R3 ;  /* 0x00000003a8ce7220 */ /* 0x000fe20000410000 */
        /* <DEDUP_REMOVED lines=17> */
[-C--:B------:R-:W-:Y:S01]  /*120d0*/  FFMA.FTZ R171, R171, R3.reuse, -R206 ;  /* 0x00000003abab7223 */ /* 0x080fe200000108ce */
        /* <DEDUP_REMOVED lines=10> */
[----:B------:R-:W-:Y:S01]  /*12180*/  FMUL.FTZ R30, R30, R164 ;  /* 0x000000a41e1e7220 */ /* 0x000fe20000410000 */
        /* <DEDUP_REMOVED lines=27> */
[----:B------:R-:W-:Y:S01]  /*12340*/  MUFU.EX2 R161, R161 ;  /* 0x000000a100a17308 */ /* 0x000fe20000000800 */
[----:B--2---:R-:W-:Y:S01]  /*12350*/  FADD.FTZ R196, R165, R196 ;  /* 0x000000c4a5c47221 */ /* 0x004fe20000010000 */
[----:B------:R-:W-:Y:S01]  /*12360*/  F2FP.F16.F32.PACK_AB R154, R157, R205 ;  /* 0x000000cd9d9a723e */ /* 0x000fe200000000ff */
[-C--:B------:R-:W-:Y:S01]  /*12370*/  FMUL.FTZ R55, R55, R164.reuse ;  /* 0x000000a437377220 */ /* 0x080fe20000410000 */
[----:B------:R-:W-:Y:S01]  /*12380*/  F2FP.F16.F32.PACK_AB R155, R165, R155 ;  /* 0x0000009ba59b723e */ /* 0x000fe200000000ff */
[----:B------:R-:W-:Y:S01]  /*12390*/  BAR.SYNC.DEFER_BLOCKING 0xf, 0x100 ;  /* 0x03c4000000007b1d */ /* 0x000fe20000010000 */
[-C--:B------:R-:W-:Y:S01]  /*123a0*/  FMUL.FTZ R58, R58, R164.reuse ;  /* 0x000000a43a3a7220 */ /* 0x080fe20000410000 */
[-C--:B------:R-:W-:Y:S01]  /*123b0*/  FMUL.FTZ R59, R59, R164.reuse ;  /* 0x000000a43b3b7220 */ /* 0x080fe20000410000 */
[-C--:B------:R-:W-:Y:S01]  /*123c0*/  FMUL.FTZ R62, R62, R164.reuse ;  /* 0x000000a43e3e7220 */ /* 0x080fe20000410000 */
[----:B---3--:R-:W-:Y:S01]  /*123d0*/  FADD.FTZ R179, R158, R196 ;  /* 0x000000c49eb37221 */ /* 0x008fe20000010000 */
        /* <DEDUP_REMOVED lines=50> */
[----:B--2---:R-:W-:Y:S01]  /*12700*/  FADD.FTZ R162, R205, R163 ;  /* 0x000000a3cda27221 */ /* 0x004fe20000010000 */
[-C--:B------:R-:W-:Y:S01]  /*12710*/  FMUL.FTZ R147, R147, R164.reuse ;  /* 0x000000a493937220 */ /* 0x080fe20000410000 */
[-C--:B------:R-:W-:Y:S01]  /*12720*/  FMUL.FTZ R150, R150, R164.reuse ;  /* 0x000000a496967220 */ /* 0x080fe20000410000 */
[----:B------:R-:W-:Y:S01]  /*12730*/  FMUL.FTZ R151, R151, R164 ;  /* 0x000000a497977220 */ /* 0x000fe20000410000 */
[----:B------:R-:W-:Y:S01]  /*12740*/  FADD.FTZ R162, R157, R162 ;  /* 0x000000a29da27221 */ /* 0x000fe20000010000 */
[----:B------:R-:W-:Y:S01]  /*12750*/  F2FP.F16.F32.PACK_AB R157, R159, R158 ;  /* 0x0000009e9f9d723e */ /* 0x000fe200000000ff */
[-C--:B------:R-:W-:Y:S01]  /*12760*/  FMUL.FTZ R72, R72, R203.reuse ;  /* 0x000000cb48487220 */ /* 0x080fe20000410000 */
[----:B------:R-:W-:Y:S01]  /*12770*/  MUFU.EX2 R169, R169 ;  /* 0x000000a900a97308 */ /* 0x000fe20000000800 */
[----:B------:R-:W-:Y:S01]  /*12780*/  FADD.FTZ R162, R156, R162 ;  /* 0x000000a29ca27221 */ /* 0x000fe20000010000 */
[----:B------:R-:W-:Y:S01]  /*12790*/  F2FP.F16.F32.PACK_AB R156, R161, R156 ;  /* 0x0000009ca19c723e */ /* 0x000fe200000000ff */
[-C--:B------:R-:W-:Y:S01]  /*127a0*/  FMUL.FTZ R73, R73, R203.reuse ;  /* 0x000000cb49497220 */ /* 0x080fe20000410000 */
[----:B-1----:R-:W-:Y:S01]  /*127b0*/  F2FP.F16.F32.PACK_AB R158, R199, R160 ;  /* 0x000000a0c79e723e */ /* 0x002fe200000000ff */
[----:B------:R-:W-:Y:S01]  /*127c0*/  FADD.FTZ R162, R161, R162 ;  /* 0x000000a2a1a27221 */ /* 0x000fe20000010000 */
[----:B0-----:R-:W-:Y:S01]  /*127d0*/  F2FP.F16.F32.PACK_AB R159, R204, R202 ;  /* 0x000000cacc9f723e */ /* 0x001fe200000000ff */
        /* <DEDUP_REMOVED lines=46> */
[----:B------:R-:W-:Y:S01]  /*12ac0*/  FADD.FTZ R179, R202, R179 ;  /* 0x000000b3cab37221 */ /* 0x000fe20000010000 */
[----:B------:R-:W-:Y:S01]  /*12ad0*/  ISETP.GT.AND P2, PT, R197, RZ, PT ;  /* 0x000000ffc500720c */ /* 0x000fe20003f44270 */
[----:B------:R-:W-:Y:S01]  /*12ae0*/  @!P1 VIADD R193, R193, 0x38860 ;  /* 0x00038860c1c19836 */ /* 0x000fe20000000000 */
[----:B------:R-:W-:Y:S01]  /*12af0*/  MUFU.EX2 R176, R176 ;  /* 0x000000b000b07308 */ /* 0x000fe20000000800 */
[----:B------:R2:W-:Y:S01]  /*12b00*/  STSM.16.M88.4 [R211], R156 ;  /* 0x0000009cd3007844 */ /* 0x0005e20000000200 */
[----:B------:R-:W-:Y:S01]  /*12b10*/  FADD.FTZ R179, R204, R179 ;  /* 0x000000b3ccb37221 */ /* 0x000fe20000010000 */
[----:B------:R-:W-:Y:S01]  /*12b20*/  IMAD.MOV.U32 R201, RZ, RZ, R18 ;  /* 0x000000ffffc97224 */ /* 0x000fe200078e0012 */
[----:B------:R-:W-:Y:S01]  /*12b30*/  @!P1 PRMT R193, RZ, 0x654, R193 ;  /* 0x00000654ffc19816 */ /* 0x000fe200000000c1 */
[----:B------:R-:W-:-:S02]  /*12b40*/  IMAD.MOV.U32 R202, RZ, RZ, R168 ;  /* 0x000000ffffca7224 */ /* 0x000fc400078e00a8 */
[----:B------:R-:W-:Y:S01]  /*12b50*/  FADD.FTZ R170, R170, R179 ;  /* 0x000000b3aaaa7221 */ /* 0x000fe20000010000 */
[----:B------:R-:W3:Y:S01]  /*12b60*/  MUFU.EX2 R177, R177 ;  /* 0x000000b100b17308 */ /* 0x000ee20000000800 */
[----:B-1----:R-:W-:Y:S02]  /*12b70*/  F2FP.F16.F32.PACK_AB R163, R175, R174 ;  /* 0x000000aeafa3723e */ /* 0x002fe400000000ff */
[----:B------:R-:W-:-:S04]  /*12b80*/  FADD.FTZ R171, R171, R170 ;  /* 0x000000aaabab7221 */ /* 0x000fc80000010000 */
[----:B------:R-:W-:Y:S01]  /*12b90*/  FADD.FTZ R174, R174, R171 ;  /* 0x000000abaeae7221 */ /* 0x000fe20000010000 */
[----:B------:R-:W-:Y:S03]  /*12ba0*/  MUFU.EX2 R180, R180 ;  /* 0x000000b400b47308 */ /* 0x000fe60000000800 */
[----:B------:R-:W-:-:S05]  /*12bb0*/  FADD.FTZ R174, R175, R174 ;  /* 0x000000aeafae7221 */ /* 0x000fca0000010000 */
[----:B------:R-:W1:Y:S01]  /*12bc0*/  MUFU.EX2 R181, R181 ;  /* 0x000000b500b57308 */ /* 0x000e620000000800 */
[----:B---3--:R-:W-:-:S07]  /*12bd0*/  F2FP.F16.F32.PACK_AB R164, R177, R176 ;  /* 0x000000b0b1a4723e */ /* 0x008fce00000000ff */
[----:B------:R-:W3:Y:S08]  /*12be0*/  MUFU.EX2 R178, R178 ;  /* 0x000000b200b27308 */ /* 0x000ef00000000800 */
[----:B------:R-:W-:Y:S01]  /*12bf0*/  MUFU.EX2 R182, R182 ;  /* 0x000000b600b67308 */ /* 0x000fe20000000800 */
[----:B-1----:R-:W-:-:S07]  /*12c00*/  F2FP.F16.F32.PACK_AB R166, R181, R180 ;  /* 0x000000b4b5a6723e */ /* 0x002fce00000000ff */
[----:B------:R1:W4:Y:S01]  /*12c10*/  MUFU.EX2 R196, R183 ;  /* 0x000000b700c47308 */ /* 0x0003220000000800 */
[----:B---3--:R-:W-:Y:S01]  /*12c20*/  F2FP.F16.F32.PACK_AB R165, R178, R21 ;  /* 0x00000015b2a5723e */ /* 0x008fe200000000ff */
[----:B------:R-:W-:-:S04]  /*12c30*/  FADD.FTZ R21, R21, R174 ;  /* 0x000000ae15157221 */ /* 0x000fc80000010000 */
[----:B------:R-:W-:Y:S01]  /*12c40*/  FADD.FTZ R21, R178, R21 ;  /* 0x00000015b2157221 */ /* 0x000fe20000010000 */
[----:B-1----:R-:W-:Y:S01]  /*12c50*/  FADD.FTZ R183, R160, R162 ;  /* 0x000000a2a0b77221 */ /* 0x002fe20000010000 */
[----:B------:R-:W-:Y:S02]  /*12c60*/  F2FP.F16.F32.PACK_AB R160, R169, R200 ;  /* 0x000000c8a9a0723e */ /* 0x000fe400000000ff */
[----:B------:R-:W-:Y:S01]  /*12c70*/  F2FP.F16.F32.PACK_AB R162, R173, R172 ;  /* 0x000000acada2723e */ /* 0x000fe200000000ff */
[----:B------:R-:W-:Y:S01]  /*12c80*/  FADD.FTZ R183, R199, R183 ;  /* 0x000000b7c7b77221 */ /* 0x000fe20000010000 */
[----:B----4-:R-:W-:-:S03]  /*12c90*/  F2FP.F16.F32.PACK_AB R167, R196, R182 ;  /* 0x000000b6c4a7723e */ /* 0x010fc600000000ff */
[----:B------:R2:W-:Y:S01]  /*12ca0*/  STSM.16.M88.4 [R214], R160 ;  /* 0x000000a0d6007844 */ /* 0x0005e20000000200 */
[----:B------:R-:W-:-:S03]  /*12cb0*/  FADD.FTZ R200, R200, R183 ;  /* 0x000000b7c8c87221 */ /* 0x000fc60000010000 */
[----:B------:R2:W-:Y:S01]  /*12cc0*/  STSM.16.M88.4 [R213], R164 ;  /* 0x000000a4d5007844 */ /* 0x0005e20000000200 */
[----:B------:R-:W-:Y:S01]  /*12cd0*/  WARPGROUP.ARRIVE ;  /* 0x00000000000079c5 */ /* 0x000fe20000000000 */
[----:B------:R-:W-:Y:S01]  /*12ce0*/  FADD.FTZ R169, R169, R200 ;  /* 0x000000c8a9a97221 */ /* 0x000fe20000010000 */
[----:B------:R-:W-:-:S03]  /*12cf0*/  IMAD.MOV.U32 R200, RZ, RZ, R0 ;  /* 0x000000ffffc87224 */ /* 0x000fc600078e0000 */
[----:B------:R-:W-:Y:S01]  /*12d00*/  FADD.FTZ R172, R172, R169 ;  /* 0x000000a9acac7221 */ /* 0x000fe20000010000 */
[----:B------:R-:W-:Y:S03]  /*12d10*/  HGMMA.64x256x16.F32 R24, R152, gdesc[UR4].tnspB, R24, gsb0 ;  /* 0x43e0000498187df0 */ /* 0x000fe60008000818 */
[----:B------:R-:W-:-:S04]  /*12d20*/  FADD.FTZ R173, R173, R172 ;  /* 0x000000acadad7221 */ /* 0x000fc80000010000 */
[----:B------:R-:W-:-:S04]  /*12d30*/  FADD.FTZ R176, R176, R173 ;  /* 0x000000adb0b07221 */ /* 0x000fc80000010000 */
[----:B------:R-:W-:-:S04]  /*12d40*/  FADD.FTZ R177, R177, R176 ;  /* 0x000000b0b1b17221 */ /* 0x000fc80000010000 */
[----:B------:R-:W-:Y:S01]  /*12d50*/  FADD.FTZ R180, R180, R177 ;  /* 0x000000b1b4b47221 */ /* 0x000fe20000010000 */
[----:B------:R-:W-:Y:S02]  /*12d60*/  WARPGROUP.DEPBAR.LE gsb0, 0x0 ;  /* 0x00008000000079c5 */ /* 0x000fe40000010000 */
[----:B0-----:R-:W-:Y:S01]  /*12d70*/  VIADD R152, R198, 0x80 ;  /* 0x00000080c6987836 */ /* 0x001fe20000000000 */
[----:B------:R-:W-:Y:S01]  /*12d80*/  WARPGROUP.ARRIVE ;  /* 0x00000000000079c5 */ /* 0x000fe20000000000 */
[----:B------:R-:W-:-:S03]  /*12d90*/  IMAD.MOV.U32 R153, RZ, RZ, 0x40000040 ;  /* 0x40000040ff997424 */ /* 0x000fc600078e00ff */
[----:B------:R-:W-:Y:S01]  /*12da0*/  R2UR UR6, R152 ;  /* 0x00000000980672ca */ /* 0x000fe200000e0000 */
[----:B------:R-:W-:Y:S01]  /*12db0*/  VIADD R152, R198, 0x100 ;  /* 0x00000100c6987836 */ /* 0x000fe20000000000 */
[----:B------:R-:W-:Y:S01]  /*12dc0*/  R2UR UR7, R153 ;  /* 0x00000000990772ca */ /* 0x000fe200000e0000 */
[----:B------:R-:W-:-:S12]  /*12dd0*/  IMAD.MOV.U32 R153, RZ, RZ, 0x40000040 ;  /* 0x40000040ff997424 */ /* 0x000fd800078e00ff */
        /* <DEDUP_REMOVED lines=9> */
[----:B------:R-:W-:Y:S01]  /*12e70*/  R2UR UR6, R152 ;  /* 0x00000000980672ca */ /* 0x000fe200000e0000 */
[----:B------:R-:W-:Y:S01]  /*12e80*/  VIADD R152, R197, 0xffffffff ;  /* 0xffffffffc5987836 */ /* 0x000fe20000000000 */
[----:B------:R-:W-:Y:S01]  /*12e90*/  R2UR UR7, R153 ;  /* 0x00000000990772ca */ /* 0x000fe200000e0000 */
[----:B------:R-:W-:Y:S01]  /*12ea0*/  FADD.FTZ R153, R182, R21 ;  /* 0x00000015b6997221 */ /* 0x000fe20000010000 */
[----:B------:R-:W-:Y:S01]  /*12eb0*/  FADD.FTZ R21, R181, R180 ;  /* 0x000000b4b5157221 */ /* 0x000fe20000010000 */
[----:B------:R-:W-:Y:S02]  /*12ec0*/  IMAD.MOV.U32 R197, RZ, RZ, R152 ;  /* 0x000000ffffc57224 */ /* 0x000fe400078e0098 */
        /* <DEDUP_REMOVED lines=16> */
.L_x_5541:
[----:B------:R-:W-:Y:S05]  /*12fd0*/  BSYNC B0 ;  /* 0x0000000000007941 */ /* 0x000fea0003800000 */
.L_x_5540:
[----:B------:R-:W0:Y:S01]  /*12fe0*/  SHFL.BFLY PT, R4, R21, 0x2, 0x1f ;  /* 0x0c401f0015047f89 */ /* 0x000e2200000e0000 */
[----:B------:R-:W-:Y:S02]  /*12ff0*/  VIADD R171, R18, 0x1 ;  /* 0x0000000112ab7836 */ /* 0x000fe40000000000 */
[----:B------:R-:W-:Y:S01]  /*13000*/  IMAD.MOV.U32 R20, RZ, RZ, -0x800000 ;  /* 0xff800000ff147424 */ /* 0x000fe200078e00ff */
[----:B------:R-:W1:Y:S01]  /*13010*/  SHFL.BFLY PT, R7, R196, 0x2, 0x1f ;  /* 0x0c401f00c4077f89 */ /* 0x000e6200000e0000 */
[----:B------:R-:W-:Y:S01]  /*13020*/  VIADD R227, R227, 0x1 ;  /* 0x00000001e3e37836 */ /* 0x000fe20000000000 */
[----:B------:R-:W-:Y:S08]  /*13030*/  BAR.ARV 0x8, 0x100 ;  /* 0x0204000000007b1d */ /* 0x000ff00000002000 */
[----:B------:R-:W-:Y:S01]  /*13040*/  BAR.SYNC.DEFER_BLOCKING 0xf, 0x100 ;  /* 0x03c4000000007b1d */ /* 0x000fe20000010000 */
[----:B------:R-:W-:-:S04]  /*13050*/  ISETP.NE.AND P1, PT, R171, 0x2, PT ;  /* 0x00000002ab00780c */ /* 0x000fc80003f25270 */
[----:B------:R-:W-:Y:S01]  /*13060*/  SEL R8, RZ, 0x1, P1 ;  /* 0x00000001ff087807 */ /* 0x000fe20000800000 */
[----:B0-----:R-:W-:-:S03]  /*13070*/  FADD.FTZ R5, R4, R21 ;  /* 0x0000001504057221 */ /* 0x001fc60000010000 */
[----:B------:R-:W-:Y:S01]  /*13080*/  LOP3.LUT R19, R19, R8, RZ, 0x3c, !PT ;  /* 0x0000000813137212 */ /* 0x000fe200078e3cff */
[----:B------:R-:W-:Y:S02]  /*13090*/  IMAD.MOV.U32 R21, RZ, RZ, -0x800000 ;  /* 0xff800000ff157424 */ /* 0x000fe400078e00ff */
[----:B-1----:R-:W-:Y:S01]  /*130a0*/  FADD.FTZ R7, R7, R196 ;  /* 0x000000c407077221 */ /* 0x002fe20000010000 */
[----:B------:R-:W0:Y:S04]  /*130b0*/  SHFL.BFLY PT, R4, R5, 0x1, 0x1f ;  /* 0x0c201f0005047f89 */ /* 0x000e2800000e0000 */
[----:B------:R-:W1:Y:S01]  /*130c0*/  SHFL.BFLY PT, R6, R7, 0x1, 0x1f ;  /* 0x0c201f0007067f89 */ /* 0x000e6200000e0000 */
[----:B0-----:R-:W-:Y:S01]  /*130d0*/  FADD.FTZ R9, R5, R4 ;  /* 0x0000000405097221 */ /* 0x001fe20000010000 */
[----:B------:R-:W-:-:S02]  /*130e0*/  IMAD.MOV.U32 R5, RZ, RZ, RZ ;  /* 0x000000ffff057224 */ /* 0x000fc400078e00ff */
[----:B-1----:R-:W-:Y:S02]  /*130f0*/  FADD.FTZ R4, R7, R6 ;  /* 0x0000000607047221 */ /* 0x002fe40000010000 */
[----:B------:R-:W-:Y:S01]  /*13100*/  FSETP.NE.FTZ.AND P2, PT, R9, RZ, PT ;  /* 0x000000ff0900720b */ /* 0x000fe20003f55000 */
[----:B------:R-:W-:Y:S02]  /*13110*/  IMAD.MOV R6, RZ, RZ, -R195 ;  /* 0x000000ffff067224 */ /* 0x000fe400078e0ac3 */
[----:B------:R-:W-:-:S03]  /*13120*/  FSETP.NE.FTZ.AND P3, PT, R4, RZ, PT ;  /* 0x000000ff0400720b */ /* 0x000fc60003f75000 */
[----:B------:R-:W-:Y:S01]  /*13130*/  ISETP.NE.AND P0, PT, R189, R6, PT ;  /* 0x00000006bd00720c */ /* 0x000fe20003f05270 */
[----:B------:R-:W-:-:S06]  /*13140*/  IMAD.MOV.U32 R6, RZ, RZ, RZ ;  /* 0x000000ffff067224 */ /* 0x000fcc00078e00ff */
[----:B------:R-:W2:Y:S06]  /*13150*/  @P2 MUFU.RCP R6, R9 ;  /* 0x0000000900062308 */ /* 0x000eac0000001000 */
[----:B------:R-:W-:Y:S02]  /*13160*/  @!P0 IMAD R7, R18, 0x40, R190 ;  /* 0x0000004012078824 */ /* 0x000fe400078e02be */
[----:B------:R-:W-:Y:S01]  /*13170*/  @P2 FMUL.FTZ R18, R3, 0.69314718246459960938 ;  /* 0x3f31721803122820 */ /* 0x000fe20000410000 */
[----:B------:R-:W0:Y:S01]  /*13180*/  @P3 MUFU.RCP R5, R4 ;  /* 0x0000000400053308 */ /* 0x000e220000001000 */
[----:B------:R-:W-:-:S07]  /*13190*/  @!P0 IMAD R7, R7, 0x4, R2 ;  /* 0x0000000407078824 */ /* 0x000fce00078e0202 */
[----:B------:R-:W1:Y:S01]  /*131a0*/  @P2 MUFU.LG2 R2, R9 ;  /* 0x0000000900022308 */ /* 0x000e620000000c00 */
[-C--:B--2---:R-:W-:Y:S01]  /*131b0*/  FMUL.FTZ R167, R33, R6.reuse ;  /* 0x0000000621a77220 */ /* 0x084fe20000410000 */
[----:B------:R2:W-:Y:S01]  /*131c0*/  @!P0 STS [R7+0x38400], R6 ;  /* 0x0384000607008388 */ /* 0x0005e20000000800 */
[-C--:B------:R-:W-:Y:S01]  /*131d0*/  FMUL.FTZ R24, R24, R6.reuse ;  /* 0x0000000618187220 */ /* 0x080fe20000410000 */
[-C--:B------:R-:W-:Y:S01]  /*131e0*/  FMUL.FTZ R25, R25, R6.reuse ;  /* 0x0000000619197220 */ /* 0x080fe20000410000 */
[-C--:B------:R-:W-:Y:S01]  /*131f0*/  FMUL.FTZ R28, R28, R6.reuse ;  /* 0x000000061c1c7220 */ /* 0x080fe20000410000 */
[-C--:B------:R-:W-:Y:S01]  /*13200*/  FMUL.FTZ R29, R29, R6.reuse ;  /* 0x000000061d1d7220 */ /* 0x080fe20000410000 */
[-C--:B------:R-:W-:Y:S01]  /*13210*/  FMUL.FTZ R170, R32, R6.reuse ;  /* 0x0000000620aa7220 */ /* 0x080fe20000410000 */
[----:B------:R-:W3:Y:S01]  /*13220*/  @P3 MUFU.LG2 R33, R4 ;  /* 0x0000000400213308 */ /* 0x000ee20000000c00 */
[----:B0-----:R0:W-:Y:S01]  /*13230*/  @!P0 STS [R7+0x38420], R5 ;  /* 0x0384200507008388 */ /* 0x0011e20000000800 */
        /* <DEDUP_REMOVED lines=59> */
[----:B-1----:R-:W-:Y:S01]  /*135f0*/  @P2 FMUL.FTZ R35, R2, 0.69314718246459960938 ;  /* 0x3f31721802232820 */ /* 0x002fe20000410000 */
[----:B------:R-:W-:Y:S01]  /*13600*/  @P3 FMUL.FTZ R32, R3, 0.69314718246459960938 ;  /* 0x3f31721803203820 */ /* 0x000fe20000410000 */
[----:B---3--:R-:W-:Y:S01]  /*13610*/  @P3 FMUL.FTZ R33, R33, 0.69314718246459960938 ;  /* 0x3f31721821213820 */ /* 0x008fe20000410000 */
[-C--:B------:R-:W-:Y:S01]  /*13620*/  FMUL.FTZ R3, R27, R5.reuse ;  /* 0x000000051b037220 */ /* 0x080fe20000410000 */
[-C--:B0-----:R-:W-:Y:S01]  /*13630*/  FMUL.FTZ R7, R54, R5.reuse ;  /* 0x0000000536077220 */ /* 0x081fe20000410000 */
        /* <DEDUP_REMOVED lines=66> */
.L_x_5476:
[----:B------:R-:W-:Y:S05]  /*13a60*/  BSYNC B7 ;  /* 0x0000000000077941 */ /* 0x000fea0003800000 */
.L_x_5474:
        /* <DEDUP_REMOVED lines=9> */
[----:B------:R-:W2:Y:S01]  /*13b00*/  LDL R0, [R1+0xc] ;  /* 0x00000c0001007983 */ /* 0x000ea20000100800 */
[----:B------:R-:W-:Y:S01]  /*13b10*/  F2FP.F16.F32.PACK_AB R24, R25, R24 ;  /* 0x000000181918723e */ /* 0x000fe200000000ff */
[----:B------:R-:W-:Y:S01]  /*13b20*/  ULDC.64 UR4, c[0x0][0xd00] ;  /* 0x0003400000047ab9 */ /* 0x000fe20000000a00 */
[----:B------:R-:W-:Y:S01]  /*13b30*/  F2FP.F16.F32.PACK_AB R25, R3, R26 ;  /* 0x0000001a0319723e */ /* 0x000fe200000000ff */
[----:B------:R-:W3:Y:S01]  /*13b40*/  S2R R5, SR_SWINHI ;  /* 0x0000000000057919 */ /* 0x000ee20000002f00 */
        /* <DEDUP_REMOVED lines=16> */
[----:B------:R-:W-:Y:S02]  /*13c50*/  MOV R36, R2 ;  /* 0x0000000200247202 */ /* 0x000fe40000000f00 */
[----:B---3--:R-:W-:Y:S02]  /*13c60*/  MOV R37, R5 ;  /* 0x0000000500257202 */ /* 0x008fe40000000f00 */
        /* <DEDUP_REMOVED lines=25> */
[----:B------:R-:W-:Y:S01]  /*13e00*/  BAR.SYNC.DEFER_BLOCKING 0x1, 0x100 ;  /* 0x0044000000007b1d */ /* 0x000fe20000010000 */
[----:B--2---:R-:W-:-:S03]  /*13e10*/  IMAD.WIDE R40, R0, 0x2, R36 ;  /* 0x0000000200287825 */ /* 0x004fc600078e0224 */
[C---:B------:R-:W-:Y:S02]  /*13e20*/  LOP3.LUT R45, R40.reuse, 0x380, RZ, 0xc0, !PT ;  /* 0x00000380282d7812 */ /* 0x040fe400078ec0ff */
[C---:B------:R-:W-:Y:S02]  /*13e30*/  IADD3 R0, P1, R40.reuse, 0x20, RZ ;  /* 0x0000002028007810 */ /* 0x040fe40007f3e0ff */
[----:B------:R-:W-:Y:S02]  /*13e40*/  SHF.R.U64 R45, R45, 0x3, RZ ;  /* 0x000000032d2d7819 */ /* 0x000fe400000012ff */
[----:B------:R-:W-:Y:S02]  /*13e50*/  IADD3 R3, P0, R40, 0x40, RZ ;  /* 0x0000004028037810 */ /* 0x000fe40007f1e0ff */
[----:B------:R-:W-:Y:S01]  /*13e60*/  LOP3.LUT R44, R45, R40, RZ, 0x3c, !PT ;  /* 0x000000282d2c7212 */ /* 0x000fe200078e3cff */
[----:B------:R-:W-:Y:S01]  /*13e70*/  IMAD.MOV.U32 R45, RZ, RZ, R41 ;  /* 0x000000ffff2d7224 */ /* 0x000fe200078e0029 */
[----:B------:R-:W-:-:S02]  /*13e80*/  LOP3.LUT R171, R0, 0x380, RZ, 0xc0, !PT ;  /* 0x0000038000ab7812 */ /* 0x000fc400078ec0ff */
[C---:B------:R-:W-:Y:S02]  /*13e90*/  IADD3 R5, P5, R40.reuse, 0x2040, RZ ;  /* 0x0000204028057810 */ /* 0x040fe40007fbe0ff */
[----:B------:R-:W-:Y:S02]  /*13ea0*/  MOV R44, R44 ;  /* 0x0000002c002c7202 */ /* 0x000fe40000000f00 */
[----:B------:R-:W-:Y:S01]  /*13eb0*/  SHF.R.U64 R171, R171, 0x3, RZ ;  /* 0x00000003abab7819 */ /* 0x000fe200000012ff */
[--C-:B------:R-:W-:Y:S01]  /*13ec0*/  IMAD.X R53, RZ, RZ, R41.reuse, P5 ;  /* 0x000000ffff357224 */ /* 0x100fe200028e0629 */
[C---:B------:R-:W-:Y:S01]  /*13ed0*/  IADD3 R48, P6, R40.reuse, 0x2020, RZ ;  /* 0x0000202028307810 */ /* 0x040fe20007fde0ff */
[----:B------:R2:W-:Y:S01]  /*13ee0*/  STSM.16.M88.4 [R44], R24 ;  /* 0x000000182c007844 */ /* 0x0005e20000000200 */
[C---:B-----5:R-:W-:Y:S02]  /*13ef0*/  IADD3 R30, P3, R40.reuse, 0x2000, RZ ;  /* 0x00002000281e7810 */ /* 0x060fe40007f7e0ff */
[C---:B------:R-:W-:Y:S01]  /*13f00*/  IADD3 R28, P4, R40.reuse, 0x60, RZ ;  /* 0x00000060281c7810 */ /* 0x040fe20007f9e0ff */
[--C-:B------:R-:W-:Y:S01]  /*13f10*/  IMAD.X R49, RZ, RZ, R41.reuse, P6 ;  /* 0x000000ffff317224 */ /* 0x100fe200030e0629 */
[----:B------:R-:W-:Y:S01]  /*13f20*/  IADD3 R56, P2, R40, 0x2060, RZ ;  /* 0x0000206028387810 */ /* 0x000fe20007f5e0ff */
[--C-:B------:R-:W-:Y:S01]  /*13f30*/  IMAD.X R31, RZ, RZ, R41.reuse, P3 ;  /* 0x000000ffff1f7224 */ /* 0x100fe200018e0629 */
[----:B------:R-:W-:Y:S01]  /*13f40*/  LOP3.LUT R173, R28, 0x380, RZ, 0xc0, !PT ;  /* 0x000003801cad7812 */ /* 0x000fe200078ec0ff */
[--C-:B------:R-:W-:Y:S01]  /*13f50*/  IMAD.X R29, RZ, RZ, R41.reuse, P4 ;  /* 0x000000ffff1d7224 */ /* 0x100fe200020e0629 */
[----:B------:R-:W-:Y:S01]  /*13f60*/  IADD3 R68, P4, R40, 0x4040, RZ ;  /* 0x0000404028447810 */ /* 0x000fe20007f9e0ff */
[----:B------:R-:W-:Y:S01]  /*13f70*/  IMAD.X R57, RZ, RZ, R41, P2 ;  /* 0x000000ffff397224 */ /* 0x000fe200010e0629 */
[----:B------:R-:W-:-:S02]  /*13f80*/  SHF.R.U64 R173, R173, 0x3, RZ ;  /* 0x00000003adad7819 */ /* 0x000fc400000012ff */
[----:B------:R-:W-:Y:S01]  /*13f90*/  IADD3 R70, P2, R40, 0x6040, RZ ;  /* 0x0000604028467810 */ /* 0x000fe20007f5e0ff */
[--C-:B------:R-:W-:Y:S01]  /*13fa0*/  IMAD.X R69, RZ, RZ, R41.reuse, P4 ;  /* 0x000000ffff457224 */ /* 0x100fe200020e0629 */
[----:B------:R-:W-:Y:S01]  /*13fb0*/  LOP3.LUT R28, R173, R28, RZ, 0x3c, !PT ;  /* 0x0000001cad1c7212 */ /* 0x000fe200078e3cff */
[--C-:B--2---:R-:W-:Y:S01]  /*13fc0*/  IMAD.X R27, RZ, RZ, R41.reuse, P0 ;  /* 0x000000ffff1b7224 */ /* 0x104fe200000e0629 */
[----:B------:R-:W-:Y:S01]  /*13fd0*/  LOP3.LUT R26, R3, 0x380, RZ, 0xc0, !PT ;  /* 0x00000380031a7812 */ /* 0x000fe200078ec0ff */
[--C-:B------:R-:W-:Y:S01]  /*13fe0*/  IMAD.X R25, RZ, RZ, R41.reuse, P1 ;  /* 0x000000ffff197224 */ /* 0x100fe200008e0629 */
[----:B------:R-:W-:Y:S01]  /*13ff0*/  LOP3.LUT R24, R171, R0, RZ, 0x3c, !PT ;  /* 0x00000000ab187212 */ /* 0x000fe200078e3cff */
[----:B------:R-:W-:Y:S01]  /*14000*/  IMAD.X R45, RZ, RZ, R41, P2 ;  /* 0x000000ffff2d7224 */ /* 0x000fe200010e0629 */
[----:B------:R-:W-:Y:S02]  /*14010*/  SHF.R.U64 R26, R26, 0x3, RZ ;  /* 0x000000031a1a7819 */ /* 0x000fe400000012ff */
[----:B------:R-:W-:-:S02]  /*14020*/  LOP3.LUT R0, R5, 0x380, RZ, 0xc0, !PT ;  /* 0x0000038005007812 */ /* 0x000fc400078ec0ff */
[----:B------:R-:W-:Y:S02]  /*14030*/  LOP3.LUT R26, R26, R3, RZ, 0x3c, !PT ;  /* 0x000000031a1a7212 */ /* 0x000fe400078e3cff */
[----:B------:R-:W-:Y:S02]  /*14040*/  LOP3.LUT R171, R48, 0x380, RZ, 0xc0, !PT ;  /* 0x0000038030ab7812 */ /* 0x000fe400078ec0ff */
[----:B------:R-:W-:Y:S02]  /*14050*/  LOP3.LUT R3, R30, 0x380, RZ, 0xc0, !PT ;  /* 0x000003801e037812 */ /* 0x000fe400078ec0ff */
[----:B------:R-:W-:Y:S02]  /*14060*/  SHF.R.U64 R0, R0, 0x3, RZ ;  /* 0x0000000300007819 */ /* 0x000fe400000012ff */
[----:B------:R-:W-:Y:S02]  /*14070*/  IADD3 R64, P0, R40, 0x4020, RZ ;  /* 0x0000402028407810 */ /* 0x000fe40007f1e0ff */
[----:B------:R-:W-:-:S02]  /*14080*/  SHF.R.U64 R171, R171, 0x3, RZ ;  /* 0x00000003abab7819 */ /* 0x000fc400000012ff */
[----:B------:R-:W-:Y:S01]  /*14090*/  SHF.R.U64 R3, R3, 0x3, RZ ;  /* 0x0000000303037819 */ /* 0x000fe200000012ff */
[--C-:B------:R-:W-:Y:S01]  /*140a0*/  IMAD.X R65, RZ, RZ, R41.reuse, P0 ;  /* 0x000000ffff417224 */ /* 0x100fe200000e0629 */
[----:B------:R-:W-:Y:S02]  /*140b0*/  IADD3 R60, P1, R40, 0x4000, RZ ;  /* 0x00004000283c7810 */ /* 0x000fe40007f3e0ff */
[----:B------:R-:W-:Y:S02]  /*140c0*/  LOP3.LUT R52, R0, R5, RZ, 0x3c, !PT ;  /* 0x0000000500347212 */ /* 0x000fe400078e3cff */
[----:B------:R-:W-:Y:S01]  /*140d0*/  LOP3.LUT R48, R171, R48, RZ, 0x3c, !PT ;  /* 0x00000030ab307212 */ /* 0x000fe200078e3cff */
[----:B------:R-:W-:Y:S01]  /*140e0*/  IMAD.X R61, RZ, RZ, R41, P1 ;  /* 0x000000ffff3d7224 */ /* 0x000fe200008e0629 */
[----:B------:R-:W-:Y:S02]  /*140f0*/  LOP3.LUT R5, R64, 0x380, RZ, 0xc0, !PT ;  /* 0x0000038040057812 */ /* 0x000fe400078ec0ff */
[----:B------:R-:W-:-:S02]  /*14100*/  LOP3.LUT R30, R3, R30, RZ, 0x3c, !PT ;  /* 0x0000001e031e7212 */ /* 0x000fc400078e3cff */
[----:B------:R-:W-:Y:S02]  /*14110*/  LOP3.LUT R171, R68, 0x380, RZ, 0xc0, !PT ;  /* 0x0000038044ab7812 */ /* 0x000fe400078ec0ff */
[----:B------:R-:W-:Y:S02]  /*14120*/  LOP3.LUT R3, R60, 0x380, RZ, 0xc0, !PT ;  /* 0x000003803c037812 */ /* 0x000fe400078ec0ff */
[----:B------:R-:W-:Y:S02]  /*14130*/  SHF.R.U64 R5, R5, 0x3, RZ ;  /* 0x0000000305057819 */ /* 0x000fe400000012ff */
[----:B------:R-:W-:Y:S02]  /*14140*/  IADD3 R44, P5, R40, 0x6020, RZ ;  /* 0x00006020282c7810 */ /* 0x000fe40007fbe0ff */
[----:B------:R-:W-:Y:S02]  /*14150*/  LOP3.LUT R173, R56, 0x380, RZ, 0xc0, !PT ;  /* 0x0000038038ad7812 */ /* 0x000fe400078ec0ff */
[----:B------:R-:W-:Y:S01]  /*14160*/  SHF.R.U64 R171, R171, 0x3, RZ ;  /* 0x00000003abab7819 */ /* 0x000fe200000012ff */
[----:B------:R-:W-:Y:S01]  /*14170*/  IMAD.X R119, RZ, RZ, R41, P5 ;  /* 0x000000ffff777224 */ /* 0x000fe200028e0629 */
[----:B------:R-:W-:-:S02]  /*14180*/  SHF.R.U64 R3, R3, 0x3, RZ ;  /* 0x0000000303037819 */ /* 0x000fc400000012ff */
[----:B-1----:R-:W-:Y:S02]  /*14190*/  IADD3 R32, P6, R40, 0x6000, RZ ;  /* 0x0000600028207810 */ /* 0x002fe40007fde0ff */
[----:B------:R-:W-:Y:S02]  /*141a0*/  LOP3.LUT R64, R5, R64, RZ, 0x3c, !PT ;  /* 0x0000004005407212 */ /* 0x000fe400078e3cff */
[----:B------:R-:W-:Y:S01]  /*141b0*/  SHF.R.U64 R173, R173, 0x3, RZ ;  /* 0x00000003adad7819 */ /* 0x000fe200000012ff */
[----:B------:R-:W-:Y:S01]  /*141c0*/  IMAD.X R115, RZ, RZ, R41, P6 ;  /* 0x000000ffff737224 */ /* 0x000fe200030e0629 */
[----:B------:R-:W-:Y:S02]  /*141d0*/  LOP3.LUT R68, R171, R68, RZ, 0x3c, !PT ;  /* 0x00000044ab447212 */ /* 0x000fe400078e3cff */
[----:B------:R-:W-:Y:S02]  /*141e0*/  LOP3.LUT R5, R44, 0x380, RZ, 0xc0, !PT ;  /* 0x000003802c057812 */ /* 0x000fe400078ec0ff */
[----:B------:R-:W-:-:S02]  /*141f0*/  IADD3 R72, P3, R40, 0x4060, RZ ;  /* 0x0000406028487810 */ /* 0x000fc40007f7e0ff */
[----:B------:R-:W-:Y:S02]  /*14200*/  LOP3.LUT R60, R3, R60, RZ, 0x3c, !PT ;  /* 0x0000003c033c7212 */ /* 0x000fe400078e3cff */
[----:B------:R-:W-:Y:S01]  /*14210*/  LOP3.LUT R171, R70, 0x380, RZ, 0xc0, !PT ;  /* 0x0000038046ab7812 */ /* 0x000fe200078ec0ff */
[----:B------:R-:W-:Y:S01]  /*14220*/  IMAD.X R73, RZ, RZ, R41, P3 ;  /* 0x000000ffff497224 */ /* 0x000fe200018e0629 */
[----:B------:R-:W-:Y:S02]  /*14230*/  LOP3.LUT R3, R32, 0x380, RZ, 0xc0, !PT ;  /* 0x0000038020037812 */ /* 0x000fe400078ec0ff */
[----:B------:R-:W-:Y:S02]  /*14240*/  LOP3.LUT R56, R173, R56, RZ, 0x3c, !PT ;  /* 0x00000038ad387212 */ /* 0x000fe400078e3cff */
[----:B------:R-:W-:Y:S02]  /*14250*/  SHF.R.U64 R5, R5, 0x3, RZ ;  /* 0x0000000305057819 */ /* 0x000fe400000012ff */
[----:B------:R-:W-:-:S02]  /*14260*/  LOP3.LUT R173, R72, 0x380, RZ, 0xc0, !PT ;  /* 0x0000038048ad7812 */ /* 0x000fc400078ec0ff */
[----:B------:R-:W-:Y:S02]  /*14270*/  SHF.R.U64 R171, R171, 0x3, RZ ;  /* 0x00000003abab7819 */ /* 0x000fe400000012ff */
[----:B------:R-:W-:Y:S02]  /*14280*/  SHF.R.U64 R3, R3, 0x3, RZ ;  /* 0x0000000303037819 */ /* 0x000fe400000012ff */
[----:B------:R-:W-:Y:S02]  /*14290*/  LOP3.LUT R118, R5, R44, RZ, 0x3c, !PT ;  /* 0x0000002c05767212 */ /* 0x000fe400078e3cff */
[----:B------:R-:W-:Y:S02]  /*142a0*/  SHF.R.U64 R173, R173, 0x3, RZ ;  /* 0x00000003adad7819 */ /* 0x000fe400000012ff */
[----:B------:R-:W-:Y:S02]  /*142b0*/  LOP3.LUT R44, R171, R70, RZ, 0x3c, !PT ;  /* 0x00000046ab2c7212 */ /* 0x000fe400078e3cff */
[----:B------:R-:W-:-:S02]  /*142c0*/  IADD3 R40, P1, R40, 0x6060, RZ ;  /* 0x0000606028287810 */ /* 0x000fc40007f3e0ff */
[----:B------:R-:W-:Y:S02]  /*142d0*/  LOP3.LUT R114, R3, R32, RZ, 0x3c, !PT ;  /* 0x0000002003727212 */ /* 0x000fe400078e3cff */
[----:B------:R-:W-:Y:S01]  /*142e0*/  MOV R70, R24 ;  /* 0x0000001800467202 */ /* 0x000fe20000000f00 */
[----:B------:R-:W-:Y:S01]  /*142f0*/  IMAD.X R41, RZ, RZ, R41, P1 ;  /* 0x000000ffff297224 */ /* 0x000fe200008e0629 */
[----:B------:R-:W-:Y:S02]  /*14300*/  MOV R168, R26 ;  /* 0x0000001a00a87202 */ /* 0x000fe40000000f00 */
[----:B------:R-:W-:Y:S02]  /*14310*/  MOV R3, R28 ;  /* 0x0000001c00037202 */ /* 0x000fe40000000f00 */
[----:B------:R-:W-:Y:S02]  /*14320*/  MOV R32, R30 ;  /* 0x0000001e00207202 */ /* 0x000fe40000000f00 */
[----:B------:R-:W-:-:S02]  /*14330*/  F2FP.F16.F32.PACK_AB R24, R167, R170 ;  /* 0x000000aaa718723e */ /* 0x000fc400000000ff */
        /* <DEDUP_REMOVED lines=8> */
[----:B------:R-:W-:Y:S02]  /*143c0*/  LOP3.LUT R72, R173, R72, RZ, 0x3c, !PT ;  /* 0x00000048ad487212 */ /* 0x000fe400078e3cff */
[----:B------:R-:W-:Y:S01]  /*143d0*/  LOP3.LUT R173, R40, 0x380, RZ, 0xc0, !PT ;  /* 0x0000038028ad7812 */ /* 0x000fe200078ec0ff */
[----:B------:R2:W-:Y:S01]  /*143e0*/  STSM.16.M88.4 [R168], R28 ;  /* 0x0000001ca8007844 */ /* 0x0005e20000000200 */
[----:B------:R-:W-:Y:S02]  /*143f0*/  F2FP.F16.F32.PACK_AB R4, R159, R162 ;  /* 0x000000a29f04723e */ /* 0x000fe400000000ff */
[----:B------:R-:W-:Y:S02]  /*14400*/  F2FP.F16.F32.PACK_AB R5, R51, R50 ;  /* 0x000000323305723e */ /* 0x000fe400000000ff */
[----:B------:R-:W-:-:S02]  /*14410*/  F2FP.F16.F32.PACK_AB R6, R157, R160 ;  /* 0x000000a09d06723e */ /* 0x000fc400000000ff */
[----:B------:R-:W-:Y:S02]  /*14420*/  MOV R48, R48 ;  /* 0x0000003000307202 */ /* 0x000fe40000000f00 */
[----:B------:R-:W-:Y:S01]  /*14430*/  MOV R52, R52 ;  /* 0x0000003400347202 */ /* 0x000fe20000000f00 */
[----:B------:R-:W-:Y:S01]  /*14440*/  STSM.16.M88.4 [R3], R4 ;  /* 0x0000000403007844 */ /* 0x000fe20000000200 */
[----:B-1----:R-:W-:Y:S02]  /*14450*/  F2FP.F16.F32.PACK_AB R24, R152, R153 ;  /* 0x000000999818723e */ /* 0x002fe400000000ff */
[----:B------:R-:W-:Y:S01]  /*14460*/  F2FP.F16.F32.PACK_AB R25, R75, R74 ;  /* 0x0000004a4b19723e */ /* 0x000fe200000000ff */
[----:B------:R1:W-:Y:S01]  /*14470*/  STSM.16.M88.4 [R32], R8 ;  /* 0x0000000820007844 */ /* 0x0003e20000000200 */
[----:B------:R-:W-:Y:S02]  /*14480*/  F2FP.F16.F32.PACK_AB R26, R77, R76 ;  /* 0x0000004c4d1a723e */ /* 0x000fe400000000ff */
[----:B------:R-:W-:Y:S01]  /*14490*/  F2FP.F16.F32.PACK_AB R27, R79, R78 ;  /* 0x0000004e4f1b723e */ /* 0x000fe200000000ff */
[----:B------:R-:W-:Y:S01]  /*144a0*/  STSM.16.M88.4 [R48], R12 ;  /* 0x0000000c30007844 */ /* 0x000fe20000000200 */
[----:B------:R-:W-:-:S02]  /*144b0*/  SHF.R.U64 R173, R173, 0x3, RZ ;  /* 0x00000003adad7819 */ /* 0x000fc400000012ff */
[----:B------:R-:W-:Y:S01]  /*144c0*/  MOV R56, R56 ;  /* 0x0000003800387202 */ /* 0x000fe20000000f00 */
[----:B------:R-:W-:Y:S01]  /*144d0*/  STSM.16.M88.4 [R52], R24 ;  /* 0x0000001834007844 */ /* 0x000fe20000000200 */
[----:B--2---:R-:W-:Y:S02]  /*144e0*/  F2FP.F16.F32.PACK_AB R28, R81, R80 ;  /* 0x00000050511c723e */ /* 0x004fe400000000ff */
[----:B------:R-:W-:Y:S02]  /*144f0*/  F2FP.F16.F32.PACK_AB R29, R83, R82 ;  /* 0x00000052531d723e */ /* 0x000fe400000000ff */
[----:B------:R-:W-:Y:S02]  /*14500*/  F2FP.F16.F32.PACK_AB R30, R85, R84 ;  /* 0x00000054551e723e */ /* 0x000fe400000000ff */
[----:B------:R-:W-:Y:S01]  /*14510*/  F2FP.F16.F32.PACK_AB R31, R87, R86 ;  /* 0x00000056571f723e */ /* 0x000fe200000000ff */
[----:B-1----:R-:W-:Y:S01]  /*14520*/  IMAD.MOV.U32 R32, RZ, RZ, RZ ;  /* 0x000000ffff207224 */ /* 0x002fe200078e00ff */
[----:B------:R-:W-:-:S02]  /*14530*/  MOV R60, R60 ;  /* 0x0000003c003c7202 */ /* 0x000fc40000000f00 */
[----:B------:R-:W-:Y:S01]  /*14540*/  MOV R64, R64 ;  /* 0x0000004000407202 */ /* 0x000fe20000000f00 */
[----:B------:R-:W-:Y:S01]  /*14550*/  STSM.16.M88.4 [R56], R28 ;  /* 0x0000001c38007844 */ /* 0x000fe20000000200 */
[----:B------:R-:W-:Y:S02]  /*14560*/  MOV R68, R68 ;  /* 0x0000004400447202 */ /* 0x000fe40000000f00 */
[----:B------:R-:W-:Y:S01]  /*14570*/  MOV R0, R114 ;  /* 0x0000007200007202 */ /* 0x000fe20000000f00 */
[----:B------:R-:W-:Y:S01]  /*14580*/  STSM.16.M88.4 [R60], R88 ;  /* 0x000000583c007844 */ /* 0x000fe20000000200 */
[----:B------:R-:W-:Y:S02]  /*14590*/  LOP3.LUT R40, R173, R40, RZ, 0x3c, !PT ;  /* 0x00000028ad287212 */ /* 0x000fe400078e3cff */
[----:B------:R-:W-:Y:S01]  /*145a0*/  MOV R72, R72 ;  /* 0x0000004800487202 */ /* 0x000fe20000000f00 */
[----:B------:R-:W-:Y:S01]  /*145b0*/  STSM.16.M88.4 [R64], R96 ;  /* 0x0000006040007844 */ /* 0x000fe20000000200 */
[----:B------:R-:W-:-:S02]  /*145c0*/  F2FP.F16.F32.PACK_AB R114, R117, R116 ;  /* 0x000000747572723e */ /* 0x000fc400000000ff */
[----:B------:R-:W-:Y:S01]  /*145d0*/  F2FP.F16.F32.PACK_AB R115, R66, R62 ;  /* 0x0000003e4273723e */ /* 0x000fe200000000ff */
[----:B------:R-:W-:Y:S01]  /*145e0*/  STSM.16.M88.4 [R68], R104 ;  /* 0x0000006844007844 */ /* 0x000fe20000000200 */
[----:B------:R-:W-:Y:S02]  /*145f0*/  ISETP.NE.U32.AND P0, PT, RZ, UR4, PT ;  /* 0x00000004ff007c0c */ /* 0x000fe4000bf05070 */
[----:B------:R-:W-:Y:S01]  /*14600*/  IADD3 R6, P1, R218, UR4, RZ ;  /* 0x00000004da067c10 */ /* 0x000fe2000ff3e0ff */
[----:B------:R-:W-:Y:S01]  /*14610*/  STSM.16.M88.4 [R72], R112 ;  /* 0x0000007048007844 */ /* 0x000fe20000000200 */
[----:B------:R-:W-:Y:S02]  /*14620*/  MOV R118, R118 ;  /* 0x0000007600767202 */ /* 0x000fe40000000f00 */
[----:B------:R-:W-:Y:S01]  /*14630*/  MOV R44, R44 ;  /* 0x0000002c002c7202 */ /* 0x000fe20000000f00 */
[----:B------:R1:W-:Y:S01]  /*14640*/  STSM.16.M88.4 [R0], R120 ;  /* 0x0000007800007844 */ /* 0x0003e20000000200 */
[----:B------:R-:W-:-:S02]  /*14650*/  MOV R40, R40 ;  /* 0x0000002800287202 */ /* 0x000fc40000000f00 */
[----:B------:R-:W-:Y:S01]  /*14660*/  ISETP.NE.AND.EX P0, PT, RZ, UR5, PT, P0 ;  /* 0x00000005ff007c0c */ /* 0x000fe2000bf05300 */
[----:B------:R-:W-:Y:S01]  /*14670*/  STSM.16.M88.4 [R118], R128 ;  /* 0x0000008076007844 */ /* 0x000fe20000000200 */
[----:B------:R-:W-:Y:S01]  /*14680*/  IADD3.X R7, R219, UR5, RZ, P1, !PT ;  /* 0x00000005db077c10 */ /* 0x000fe20008ffe4ff */
[----:B------:R-:W-:Y:S02]  /*14690*/  ULDC.64 UR4, c[0x0][0xd08] ;  /* 0x0003420000047ab9 */ /* 0x000fe40000000a00 */
[----:B------:R-:W-:Y:S01]  /*146a0*/  STSM.16.M88.4 [R44], R136 ;  /* 0x000000882c007844 */ /* 0x000fe20000000200 */
[----:B------:R-:W-:-:S03]  /*146b0*/  ISETP.NE.U32.AND P6, PT, RZ, UR4, PT ;  /* 0x00000004ff007c0c */ /* 0x000fc6000bfc5070 */
[----:B------:R2:W-:Y:S01]  /*146c0*/  STSM.16.M88.4 [R40], R144 ;  /* 0x0000009028007844 */ /* 0x0005e20000000200 */
[----:B------:R-:W-:Y:S01]  /*146d0*/  BAR.SYNC.DEFER_BLOCKING 0x1, 0x100 ;  /* 0x0044000000007b1d */ /* 0x000fe20000010000 */
        /* <DEDUP_REMOVED lines=59> */
.L_x_5555:
        /* <DEDUP_REMOVED lines=89> */
.L_x_5556:
[----:B------:R-:W2:Y:S01]  /*15020*/  LDC R85, c[0x0][0xce8] ;  /* 0x00033a00ff557b82 */ /* 0x000ea20000000800 */
[----:B------:R-:W-:Y:S01]  /*15030*/  ULDC.64 UR4, c[0x0][0xba0] ;  /* 0x0002e80000047ab9 */ /* 0x000fe20000000a00 */
[----:B-1----:R-:W5:Y:S01]  /*15040*/  LD.E.128 R4, desc[UR40][R6.64] ;  /* 0x0000002806047980 */ /* 0x002f62000c101d00 */
[----:B------:R-:W-:Y:S02]  /*15050*/  IMAD R3, R81, UR4, RZ ;  /* 0x0000000451037c24 */ /* 0x000fe4000f8e02ff */
[C---:B------:R-:W-:Y:S01]  /*15060*/  IMAD.WIDE.U32 R20, R32.reuse, UR4, RZ ;  /* 0x0000000420147c25 */ /* 0x040fe2000f8e00ff */
[----:B------:R-:W5:Y:S02]  /*15070*/  LD.E.128 R8, desc[UR40][R8.64] ;  /* 0x0000002808087980 */ /* 0x000f64000c101d00 */
[----:B------:R-:W1:Y:S02]  /*15080*/  LDC R88, c[0x0][0xbc8] ;  /* 0x0002f200ff587b82 */ /* 0x000e640000000800 */
[----:B------:R-:W5:Y:S04]  /*15090*/  LD.E.128 R12, desc[UR40][R12.64] ;  /* 0x000000280c0c7980 */ /* 0x000f68000c101d00 */
[----:B------:R-:W5:Y:S04]  /*150a0*/  LD.E.128 R24, desc[UR40][R24.64] ;  /* 0x0000002818187980 */ /* 0x000f68000c101d00 */
[----:B------:R-:W5:Y:S04]  /*150b0*/  LD.E.128 R28, desc[UR40][R28.64] ;  /* 0x000000281c1c7980 */ /* 0x000f68000c101d00 */
[----:B------:R-:W5:Y:S01]  /*150c0*/  LD.E.128 R36, desc[UR40][R36.64] ;  /* 0x0000002824247980 */ /* 0x000f62000c101d00 */
[----:B--2---:R-:W-:Y:S01]  /*150d0*/  ISETP.NE.AND P1, PT, R85, 0x1, PT ;  /* 0x000000015500780c */ /* 0x004fe20003f25270 */
[----:B------:R-:W-:Y:S01]  /*150e0*/  IMAD R3, R32, UR5, R3 ;  /* 0x0000000520037c24 */ /* 0x000fe2000f8e0203 */
[----:B------:R-:W-:Y:S01]  /*150f0*/  ULDC.64 UR4, c[0x0][0xbe8] ;  /* 0x0002fa0000047ab9 */ /* 0x000fe20000000a00 */
[----:B------:R-:W5:Y:S01]  /*15100*/  LD.E.128 R40, desc[UR40][R40.64] ;  /* 0x0000002828287980 */ /* 0x000f62000c101d00 */
[----:B------:R-:W-:-:S02]  /*15110*/  IMAD R32, R80, UR4, RZ ;  /* 0x0000000450207c24 */ /* 0x000fc4000f8e02ff */
[----:B------:R-:W-:Y:S01]  /*15120*/  IMAD.IADD R21, R21, 0x1, R3 ;  /* 0x0000000115157824 */ /* 0x000fe200078e0203 */
[----:B------:R-:W5:Y:S04]  /*15130*/  LD.E.128 R44, desc[UR40][R44.64] ;  /* 0x000000282c2c7980 */ /* 0x000f68000c101d00 */
[----:B------:R-:W5:Y:S02]  /*15140*/  LD.E.128 R48, desc[UR40][R48.64] ;  /* 0x0000002830307980 */ /* 0x000f64000c101d00 */
[----:B------:R-:W2:Y:S01]  /*15150*/  @P1 LDC R87, c[0x0][0xcec] ;  /* 0x00033b00ff571b82 */ /* 0x000ea20000000800 */
[C---:B------:R-:W-:Y:S01]  /*15160*/  IMAD R3, R217.reuse, UR5, R32 ;  /* 0x00000005d9037c24 */ /* 0x040fe2000f8e0220 */
[----:B------:R-:W5:Y:S04]  /*15170*/  LD.E.128 R52, desc[UR40][R52.64] ;  /* 0x0000002834347980 */ /* 0x000f68000c101d00 */
[----:B------:R-:W5:Y:S02]  /*15180*/  LD.E.128 R56, desc[UR40][R56.64] ;  /* 0x0000002838387980 */ /* 0x000f64000c101d00 */
[----:B------:R-:W3:Y:S01]  /*15190*/  @P1 LDC R89, c[0x0][0xcf0] ;  /* 0x00033c00ff591b82 */ /* 0x000ee20000000800 */
        /* <DEDUP_REMOVED lines=8> */
[-C--:B-1----:R-:W-:Y:S01]  /*15220*/  ISETP.GE.AND P0, PT, R225, R88.reuse, PT ;  /* 0x00000058e100720c */ /* 0x082fe20003f06270 */
[----:B------:R-:W-:Y:S01]  /*15230*/  IMAD R81, R83, UR5, R32 ;  /* 0x0000000553517c24 */ /* 0x000fe2000f8e0220 */
[----:B------:R-:W5:Y:S01]  /*15240*/  LD.E.128 R68, desc[UR40][R68.64] ;  /* 0x0000002844447980 */ /* 0x000f62000c101d00 */
[----:B--2---:R-:W-:Y:S01]  /*15250*/  @P1 IMAD.HI.U32 R32, R82, R87, RZ ;  /* 0x0000005752201227 */ /* 0x004fe200078e00ff */
[----:B------:R-:W-:Y:S02]  /*15260*/  SEL R80, RZ, 0xffffffff, P0 ;  /* 0xffffffffff507807 */ /* 0x000fe40000000000 */
[----:B------:R-:W5:Y:S01]  /*15270*/  LD.E.128 R72, desc[UR40][R72.64] ;  /* 0x0000002848487980 */ /* 0x000f62000c101d00 */
[----:B------:R-:W-:Y:S01]  /*15280*/  IMAD.MOV.U32 R3, RZ, RZ, R82 ;  /* 0x000000ffff037224 */ /* 0x000fe200078e0052 */
[----:B------:R-:W-:-:S02]  /*15290*/  ISETP.GE.AND P0, PT, R224, R88, PT ;  /* 0x00000058e000720c */ /* 0x000fc40003f06270 */
[----:B------:R-:W5:Y:S01]  /*152a0*/  LD.E.128 R76, desc[UR40][R76.64] ;  /* 0x000000284c4c7980 */ /* 0x000f62000c101d00 */
[----:B------:R-:W-:Y:S01]  /*152b0*/  IMAD.WIDE.U32 R20, R83, UR4, R20 ;  /* 0x0000000453147c25 */ /* 0x000fe2000f8e0014 */
[----:B---3--:R-:W-:Y:S01]  /*152c0*/  @P1 SHF.R.U32.HI R3, RZ, R89, R32 ;  /* 0x00000059ff031219 */ /* 0x008fe20000011620 */
[----:B------:R-:W-:Y:S01]  /*152d0*/  ULDC.64 UR4, c[0x0][0xbe0] ;  /* 0x0002f80000047ab9 */ /* 0x000fe20000000a00 */
[-C--:B------:R-:W-:Y:S01]  /*152e0*/  ISETP.GE.AND P1, PT, R192, R88.reuse, PT ;  /* 0x00000058c000720c */ /* 0x080fe20003f26270 */
[----:B------:R-:W-:Y:S01]  /*152f0*/  IMAD.SHL.U32 R83, R80, 0x2, RZ ;  /* 0x0000000250537824 */ /* 0x000fe200078e00ff */
        /* <DEDUP_REMOVED lines=58> */
[----:B------:R-:W-:Y:S02]  /*156a0*/  LOP3.LUT R32, R3, R32, RZ, 0xfc, !PT ;  /* 0x0000002003207212 */ /* 0x000fe400078efcff */
        /* <DEDUP_REMOVED lines=35> */
.L_x_5558:
[----:B------:R-:W-:Y:S05]  /*158e0*/  BSYNC B1 ;  /* 0x0000000000017941 */ /* 0x000fea0003800000 */
.L_x_5557:
        /* <DEDUP_REMOVED lines=38> */
.L_x_5554:
        /* <DEDUP_REMOVED lines=21> */
[----:B------:R-:W2:Y:S04]  /*15ca0*/  LDG.E R7, desc[UR40][R4.64] ;  /* 0x0000002804077981 */ /* 0x000ea8000c1e1900 */
[----:B-----5:R-:W2:Y:S02]  /*15cb0*/  LDG.E R0, desc[UR40][R4.64+0x4] ;  /* 0x0000042804007981 */ /* 0x020ea4000c1e1900 */
[----:B--2---:R-:W-:-:S07]  /*15cc0*/  IMAD.IADD R0, R0, 0x1, -R7 ;  /* 0x0000000100007824 */ /* 0x004fce00078e0a07 */
.L_x_5560:
        /* <DEDUP_REMOVED lines=45> */
.L_x_5562:
[----:B------:R-:W-:Y:S05]  /*15fa0*/  BSYNC B1 ;  /* 0x0000000000017941 */ /* 0x000fea0003800000 */
.L_x_5561:
[----:B---3--:R-:W-:Y:S01]  /*15fb0*/  ISETP.NE.AND P0, PT, R21, 0x1, PT ;  /* 0x000000011500780c */ /* 0x008fe20003f05270 */
[----:B------:R-:W3:Y:S01]  /*15fc0*/  LDC R24, c[0x0][0xbc8] ;  /* 0x0002f200ff187b82 */ /* 0x000ee20000000800 */
[----:B------:R-:W-:Y:S01]  /*15fd0*/  ULDC.64 UR4, c[0x0][0xba0] ;  /* 0x0002e80000047ab9 */ /* 0x000fe20000000a00 */
[----:B--2---:R-:W-:Y:S01]  /*15fe0*/  IMAD R7, R228, 0x20, R229 ;  /* 0x00000020e4077824 */ /* 0x004fe200078e02e5 */
[----:B------:R-:W-:Y:S01]  /*15ff0*/  BSSY B1, `(.L_x_5563) ;  /* 0x000006e000017945 */ /* 0x000fe20003800000 */
[----:B------:R-:W-:Y:S01]  /*16000*/  IMAD R6, R10, UR4, RZ ;  /* 0x000000040a067c24 */ /* 0x000fe2000f8e02ff */
        /* <DEDUP_REMOVED lines=10> */
[----:B------:R-:W-:Y:S01]  /*160b0*/  SHF.R.S32.HI R31, RZ, 0x1f, R223 ;  /* 0x0000001fff1f7819 */ /* 0x000fe200000114df */
[C---:B------:R-:W-:Y:S01]  /*160c0*/  IMAD R3, R217.reuse, UR5, R6 ;  /* 0x00000005d9037c24 */ /* 0x040fe2000f8e0206 */
[----:B-1----:R-:W-:Y:S01]  /*160d0*/  SHF.R.S32.HI R32, RZ, 0x1f, R224 ;  /* 0x0000001fff207819 */ /* 0x002fe200000114e0 */
[----:B------:R-:W-:Y:S01]  /*160e0*/  IMAD.WIDE.U32 R4, R217, UR4, R4 ;  /* 0x00000004d9047c25 */ /* 0x000fe2000f8e0004 */
[----:B------:R-:W1:Y:S01]  /*160f0*/  @P0 LDC R11, c[0x0][0xcf0] ;  /* 0x00033c00ff0b0b82 */ /* 0x000e620000000800 */
[----:B------:R-:W-:Y:S01]  /*16100*/  ULDC.64 UR4, c[0x0][0xbf0] ;  /* 0x0002fc0000047ab9 */ /* 0x000fe20000000a00 */
[----:B------:R-:W-:Y:S01]  /*16110*/  SHF.R.S32.HI R36, RZ, 0x1f, R225 ;  /* 0x0000001fff247819 */ /* 0x000fe200000114e1 */
[----:B------:R-:W-:Y:S01]  /*16120*/  IMAD.IADD R5, R5, 0x1, R3 ;  /* 0x0000000105057824 */ /* 0x000fe200078e0203 */
[-C--:B---3--:R-:W-:Y:S01]  /*16130*/  ISETP.GE.AND P1, PT, R225, R24.reuse, PT ;  /* 0x00000018e100720c */ /* 0x088fe20003f26270 */
[----:B------:R-:W-:Y:S01]  /*16140*/  IMAD R3, R230, UR4, RZ ;  /* 0x00000004e6037c24 */ /* 0x000fe2000f8e02ff */
[-C--:B------:R-:W-:Y:S01]  /*16150*/  ISETP.GE.AND P2, PT, R192, R24.reuse, PT ;  /* 0x00000018c000720c */ /* 0x080fe20003f46270 */
[----:B------:R-:W-:Y:S01]  /*16160*/  IMAD.IADD R8, R194, 0x1, R7 ;  /* 0x00000001c2087824 */ /* 0x000fe200078e0207 */
[----:B------:R-:W-:Y:S01]  /*16170*/  SEL R10, RZ, 0xffffffff, P1 ;  /* 0xffffffffff0a7807 */ /* 0x000fe20000800000 */
[C---:B------:R-:W-:Y:S01]  /*16180*/  IMAD R3, R13.reuse, UR5, R3 ;  /* 0x000000050d037c24 */ /* 0x040fe2000f8e0203 */
[----:B------:R-:W-:Y:S01]  /*16190*/  SEL R7, RZ, 0x1, P2 ;  /* 0x00000001ff077807 */ /* 0x000fe20001000000 */
[----:B------:R-:W-:Y:S01]  /*161a0*/  IMAD.WIDE.U32 R4, R13, UR4, R4 ;  /* 0x000000040d047c25 */ /* 0x000fe2000f8e0004 */
[-C--:B------:R-:W-:Y:S01]  /*161b0*/  ISETP.GE.AND P2, PT, R224, R24.reuse, PT ;  /* 0x00000018e000720c */ /* 0x080fe20003f46270 */
[----:B------:R-:W-:Y:S01]  /*161c0*/  ULDC.64 UR4, c[0x0][0xbe0] ;  /* 0x0002f80000047ab9 */ /* 0x000fe20000000a00 */
[----:B------:R-:W-:Y:S01]  /*161d0*/  ISETP.GE.AND P1, PT, R223, R24, PT ;  /* 0x00000018df00720c */ /* 0x000fe20003f26270 */
[----:B------:R-:W-:-:S02]  /*161e0*/  IMAD.SHL.U32 R10, R10, 0x2, RZ ;  /* 0x000000020a0a7824 */ /* 0x000fc400078e00ff */
[----:B--2---:R-:W-:-:S03]  /*161f0*/  @P0 IMAD.HI.U32 R6, R8, R9, RZ ;  /* 0x0000000908060227 */ /* 0x004fc600078e00ff */
[----:B------:R-:W-:Y:S01]  /*16200*/  LOP3.LUT R9, R10, 0x2, R7, 0xe2, !PT ;  /* 0x000000020a097812 */ /* 0x000fe200078ee207 */
[----:B------:R-:W-:Y:S01]  /*16210*/  IMAD.IADD R5, R5, 0x1, R3 ;  /* 0x0000000105057824 */ /* 0x000fe200078e0203 */
[----:B------:R-:W-:Y:S01]  /*16220*/  SEL R10, RZ, 0xffffffff, P2 ;  /* 0xffffffffff0a7807 */ /* 0x000fe20001000000 */
[----:B------:R-:W-:Y:S01]  /*16230*/  IMAD.MOV.U32 R3, RZ, RZ, R8 ;  /* 0x000000ffff037224 */ /* 0x000fe200078e0008 */
[----:B-1----:R-:W-:Y:S01]  /*16240*/  @P0 SHF.R.U32.HI R3, RZ, R11, R6 ;  /* 0x0000000bff030219 */ /* 0x002fe20000011606 */
[----:B------:R-:W-:Y:S01]  /*16250*/  IMAD R27, R0, R21, RZ ;  /* 0x00000015001b7224 */ /* 0x000fe200078e02ff */
[----:B------:R-:W-:Y:S01]  /*16260*/  SEL R11, RZ, 0xffffffff, P1 ;  /* 0xffffffffff0b7807 */ /* 0x000fe20000800000 */
[----:B------:R-:W-:Y:S01]  /*16270*/  IMAD.SHL.U32 R10, R10, 0x4, RZ ;  /* 0x000000040a0a7824 */ /* 0x000fe200078e00ff */
[--C-:B------:R-:W-:Y:S01]  /*16280*/  SHF.R.S32.HI R6, RZ, 0x1f, R3.reuse ;  /* 0x0000001fff067819 */ /* 0x100fe20000011403 */
[----:B------:R-:W-:Y:S01]  /*16290*/  IMAD.MOV R7, RZ, RZ, -R3 ;  /* 0x000000ffff077224 */ /* 0x000fe200078e0a03 */
[-C--:B------:R-:W-:Y:S01]  /*162a0*/  ISETP.GE.AND P0, PT, R222, R24.reuse, PT ;  /* 0x00000018de00720c */ /* 0x080fe20003f06270 */
[----:B------:R-:W-:Y:S01]  /*162b0*/  IMAD.SHL.U32 R11, R11, 0x8, RZ ;  /* 0x000000080b0b7824 */ /* 0x000fe200078e00ff */
[----:B------:R-:W-:Y:S01]  /*162c0*/  LOP3.LUT R0, R10, 0x4, R9, 0xe2, !PT ;  /* 0x000000040a007812 */ /* 0x000fe200078ee209 */
[----:B------:R-:W-:Y:S01]  /*162d0*/  IMAD R6, R6, UR4, RZ ;  /* 0x0000000406067c24 */ /* 0x000fe2000f8e02ff */
[----:B------:R-:W-:Y:S01]  /*162e0*/  ISETP.GE.AND P2, PT, R232, R24, PT ;  /* 0x00000018e800720c */ /* 0x000fe20003f46270 */
[----:B------:R-:W-:-:S02]  /*162f0*/  IMAD R7, R21, R7, R8 ;  /* 0x0000000715077224 */ /* 0x000fc400078e0208 */
[C---:B------:R-:W-:Y:S01]  /*16300*/  IMAD R9, R3.reuse, UR5, R6 ;  /* 0x0000000503097c24 */ /* 0x040fe2000f8e0206 */
[----:B------:R-:W-:Y:S01]  /*16310*/  SEL R6, RZ, 0xffffffff, P0 ;  /* 0xffffffffff067807 */ /* 0x000fe20000000000 */
[----:B------:R-:W-:Y:S01]  /*16320*/  IMAD.WIDE.U32 R4, R3, UR4, R4 ;  /* 0x0000000403047c25 */ /* 0x000fe2000f8e0004 */
[----:B------:R-:W-:Y:S01]  /*16330*/  LOP3.LUT R3, R11, 0x8, R0, 0xe2, !PT ;  /* 0x000000080b037812 */ /* 0x000fe200078ee200 */
[----:B------:R-:W-:Y:S01]  /*16340*/  ULDC.64 UR4, c[0x0][0xbd8] ;  /* 0x0002f60000047ab9 */ /* 0x000fe20000000a00 */
[----:B------:R-:W-:Y:S01]  /*16350*/  SHF.R.S32.HI R0, RZ, 0x1f, R7 ;  /* 0x0000001fff007819 */ /* 0x000fe20000011407 */
[----:B------:R-:W-:Y:S01]  /*16360*/  IMAD.SHL.U32 R6, R6, 0x10, RZ ;  /* 0x0000001006067824 */ /* 0x000fe200078e00ff */
[-C--:B------:R-:W-:Y:S01]  /*16370*/  ISETP.GE.AND P0, PT, R221, R24.reuse, PT ;  /* 0x00000018dd00720c */ /* 0x080fe20003f06270 */
[----:B------:R-:W-:Y:S02]  /*16380*/  IMAD.IADD R5, R5, 0x1, R9 ;  /* 0x0000000105057824 */ /* 0x000fe400078e0209 */
[----:B------:R-:W-:Y:S01]  /*16390*/  IMAD R0, R0, UR4, RZ ;  /* 0x0000000400007c24 */ /* 0x000fe2000f8e02ff */
[----:B------:R-:W-:Y:S01]  /*163a0*/  SEL R8, RZ, 0xffffffff, P0 ;  /* 0xffffffffff087807 */ /* 0x000fe20000000000 */
[----:B------:R-:W-:Y:S01]  /*163b0*/  IMAD.IADD R194, R229, 0x1, R194 ;  /* 0x00000001e5c27824 */ /* 0x000fe200078e02c2 */
        /* <DEDUP_REMOVED lines=49> */
.L_x_5564:
[----:B------:R-:W-:Y:S05]  /*166d0*/  BSYNC B1 ;  /* 0x0000000000017941 */ /* 0x000fea0003800000 */
.L_x_5563:
        /* <DEDUP_REMOVED lines=36> */
.L_x_5559:
[----:B------:R-:W-:Y:S05]  /*16920*/  BSYNC B0 ;  /* 0x0000000000007941 */ /* 0x000fea0003800000 */
.L_x_5553:
[----:B------:R-:W-:Y:S02]  /*16930*/  ULDC UR4, c[0x0][0xd3c] ;  /* 0x00034f0000047ab9 */ /* 0x000fe40000000800 */
[----:B------:R-:W-:-:S13]  /*16940*/  ISETP.GE.AND P0, PT, R35, UR4, PT ;  /* 0x0000000423007c0c */ /* 0x000fda000bf06270 */
[----:B------:R-:W-:Y:S05]  /*16950*/  @!P0 BRA `(.L_x_5565) ;  /* 0xfffffea8003c8947 */ /* 0x000fea000383ffff */
[----:B------:R-:W-:Y:S05]  /*16960*/  BRA `(.L_x_5433) ;  /* 0x000000a000387947 */ /* 0x000fea0003800000 */
.L_x_5431:
        /* <DEDUP_REMOVED lines=18> */
.L_x_5566:
        /* <DEDUP_REMOVED lines=42> */
.L_x_5572:
        /* <DEDUP_REMOVED lines=12> */
.L_x_5571:
[----:B------:R-:W-:Y:S05]  /*16df0*/  BSYNC B0 ;  /* 0x0000000000007941 */ /* 0x000fea0003800000 */
.L_x_5570:
        /* <DEDUP_REMOVED lines=21> */
.L_x_5568:
        /* <DEDUP_REMOVED lines=20> */
.L_x_5573:
[----:B-1----:R-:W-:Y:S01]  /*17090*/  IMAD.MOV R2, RZ, RZ, -R3 ;  /* 0x000000ffff027224 */ /* 0x002fe200078e0a03 */
[----:B--2---:R-:W-:Y:S01]  /*170a0*/  IABS R4, R8 ;  /* 0x0000000800047213 */ /* 0x004fe20000000000 */
        /* <DEDUP_REMOVED lines=24> */
[----:B------:R-:W-:Y:S01]  /*17230*/  VIADDMNMX R10, R3, UR5, R10, PT ;  /* 0x00000005030a7c46 */ /* 0x000fe2000b80010a */
[----:B------:R-:W-:Y:S01]  /*17240*/  IMAD.IADD R4, R7, 0x1, R4 ;  /* 0x0000000107047824 */ /* 0x000fe200078e0204 */
[----:B------:R-:W-:Y:S02]  /*17250*/  IABS R8, R7 ;  /* 0x0000000700087213 */ /* 0x000fe40000000000 */
[----:B------:R-:W-:-:S04]  /*17260*/  IABS R6, R10 ;  /* 0x0000000a00067213 */ /* 0x000fc80000000000 */
[----:B------:R-:W1:Y:S08]  /*17270*/  I2F.RP R11, R6 ;  /* 0x00000006000b7306 */ /* 0x000e700000209400 */
[----:B-1----:R-:W1:Y:S02]  /*17280*/  MUFU.RCP R11, R11 ;  /* 0x0000000b000b7308 */ /* 0x002e640000001000 */
[----:B-1----:R-:W-:-:S06]  /*17290*/  VIADD R2, R11, 0xffffffe ;  /* 0x0ffffffe0b027836 */ /* 0x002fcc0000000000 */
[----:B------:R1:W2:Y:S02]  /*172a0*/  F2I.FTZ.U32.TRUNC.NTZ R3, R2 ;  /* 0x0000000200037305 */ /* 0x0002a4000021f000 */
[----:B-1----:R-:W-:Y:S02]  /*172b0*/  IMAD.MOV.U32 R2, RZ, RZ, RZ ;  /* 0x000000ffff027224 */ /* 0x002fe400078e00ff */
[----:B--2---:R-:W-:-:S04]  /*172c0*/  IMAD.MOV R9, RZ, RZ, -R3 ;  /* 0x000000ffff097224 */ /* 0x004fc800078e0a03 */
[----:B------:R-:W-:-:S04]  /*172d0*/  IMAD R9, R9, R6, RZ ;  /* 0x0000000609097224 */ /* 0x000fc800078e02ff */
[----:B------:R-:W-:Y:S01]  /*172e0*/  IMAD.HI.U32 R3, R3, R9, R2 ;  /* 0x0000000903037227 */ /* 0x000fe200078e0002 */
[-C--:B------:R-:W-:Y:S02]  /*172f0*/  IABS R9, R10.reuse ;  /* 0x0000000a00097213 */ /* 0x080fe40000000000 */
[----:B------:R-:W-:-:S03]  /*17300*/  LOP3.LUT R2, R7, R10, RZ, 0x3c, !PT ;  /* 0x0000000a07027212 */ /* 0x000fc600078e3cff */
[----:B------:R-:W-:Y:S01]  /*17310*/  IMAD.MOV R9, RZ, RZ, -R9 ;  /* 0x000000ffff097224 */ /* 0x000fe200078e0a09 */
[----:B------:R-:W-:Y:S01]  /*17320*/  ISETP.GE.AND P2, PT, R2, RZ, PT ;  /* 0x000000ff0200720c */ /* 0x000fe20003f46270 */
[----:B------:R-:W-:-:S04]  /*17330*/  IMAD.HI.U32 R3, R3, R8, RZ ;  /* 0x0000000803037227 */ /* 0x000fc800078e00ff */
        /* <DEDUP_REMOVED lines=14> */
.L_x_5569:
[----:B------:R-:W-:Y:S02]  /*17420*/  IMAD.MOV.U32 R17, RZ, RZ, RZ ;  /* 0x000000ffff117224 */ /* 0x000fe400078e00ff */
[----:B------:R-:W-:Y:S02]  /*17430*/  IMAD.U32 R16, RZ, RZ, UR6 ;  /* 0x00000006ff107e24 */ /* 0x000fe4000f8e00ff */
[----:B------:R-:W-:-:S07]  /*17440*/  IMAD.MOV.U32 R18, RZ, RZ, RZ ;  /* 0x000000ffff127224 */ /* 0x000fce00078e00ff */
.L_x_5574:
[----:B------:R-:W-:-:S13]  /*17450*/  ISETP.NE.AND P0, PT, R0, RZ, PT ;  /* 0x000000ff0000720c */ /* 0x000fda0003f05270 */
[----:B------:R-:W1:Y:S01]  /*17460*/  @!P0 S2R R3, SR_CgaCtaId ;  /* 0x0000000000038919 */ /* 0x000e620000008800 */
[----:B------:R-:W-:-:S04]  /*17470*/  @!P0 MOV R0, 0x400 ;  /* 0x0000040000008802 */ /* 0x000fc80000000f00 */
[----:B-1----:R-:W-:-:S05]  /*17480*/  @!P0 LEA R0, R3, R0, 0x18 ;  /* 0x0000000003008211 */ /* 0x002fca00078ec0ff */
[----:B------:R2:W-:Y:S01]  /*17490*/  @!P0 STS.128 [R0+0x388d0], R16 ;  /* 0x0388d01000008388 */ /* 0x0005e20000000c00 */
[----:B------:R-:W-:Y:S06]  /*174a0*/  BAR.ARV 0x5, 0x180 ;  /* 0x0146000000007b1d */ /* 0x000fec0000002000 */
.L_x_5567:
        /* <DEDUP_REMOVED lines=41> */
.L_x_5745:
        /* <DEDUP_REMOVED lines=26> */
[C---:B------:R-:W-:Y:S01]  /*178e0*/  IADD3 R6, P5, R8.reuse, UR6, RZ ;  /* 0x0000000608067c10 */ /* 0x040fe2000ffbe0ff */
[----:B------:R-:W-:Y:S01]  /*178f0*/  IMAD.MOV.U32 R9, RZ, RZ, RZ ;  /* 0x000000ffff097224 */ /* 0x000fe200078e00ff */
        /* <DEDUP_REMOVED lines=38> */
.L_x_5576:
        /* <DEDUP_REMOVED lines=12> */
.L_x_5577:
[----:B------:R-:W-:Y:S05]  /*17c20*/  @!P0 BRA `(.L_x_5578) ;  /* 0x00000000000c8947 */ /* 0x000fea0003800000 */
[----:B------:R-:W2:Y:S04]  /*17c30*/  LDG.E R10, desc[UR40][R6.64] ;  /* 0x00000028060a7981 */ /* 0x000ea8000c1e1900 */
[----:B------:R-:W2:Y:S02]  /*17c40*/  LDG.E R6, desc[UR40][R6.64+0x4] ;  /* 0x0000042806067981 */ /* 0x000ea4000c1e1900 */
[----:B--2---:R-:W-:-:S07]  /*17c50*/  IMAD.IADD R10, R6, 0x1, -R10 ;  /* 0x00000001060a7824 */ /* 0x004fce00078e0a0a */
.L_x_5578:
[----:B------:R-:W2:Y:S01]  /*17c60*/  @P1 LDG.E R2, desc[UR40][R4.64] ;  /* 0x0000002804021981 */ /* 0x000ea2000c1e1900 */
[----:B------:R-:W3:Y:S01]  /*17c70*/  LDC R3, c[0x0][0x448] ;  /* 0x00011200ff037b82 */ /* 0x000ee20000000800 */
[----:B-----5:R-:W-:Y:S02]  /*17c80*/  IMAD.IADD R0, R10, 0x1, -R0 ;  /* 0x000000010a007824 */ /* 0x020fe400078e0a00 */
[----:B------:R4:W2:Y:S01]  /*17c90*/  @P1 LDG.E R4, desc[UR40][R4.64+0x4] ;  /* 0x0000042804041981 */ /* 0x0008a2000c1e1900 */
[----:B---3--:R-:W-:-:S13]  /*17ca0*/  ISETP.NE.AND P0, PT, R3, 0x1, PT ;  /* 0x000000010300780c */ /* 0x008fda0003f05270 */
[----:B----4-:R-:W3:Y:S01]  /*17cb0*/  @P0 LDC R5, c[0x0][0x450] ;  /* 0x00011400ff050b82 */ /* 0x010ee20000000800 */
[----:B------:R-:W-:Y:S01]  /*17cc0*/  BSSY B0, `(.L_x_5579) ;  /* 0x00001d1000007945 */ /* 0x000fe20003800000 */
[----:B--2---:R-:W-:-:S06]  /*17cd0*/  @P1 IMAD.IADD R8, R4, 0x1, -R2 ;  /* 0x0000000104081824 */ /* 0x004fcc00078e0a02 */
[----:B------:R-:W2:Y:S01]  /*17ce0*/  @P0 LDC R4, c[0x0][0x44c] ;  /* 0x00011300ff040b82 */ /* 0x000ea20000000800 */
[----:B------:R-:W-:-:S04]  /*17cf0*/  IMAD.SHL.U32 R2, R17, 0x40, RZ ;  /* 0x0000004011027824 */ /* 0x000fc800078e00ff */
[----:B------:R-:W-:-:S04]  /*17d00*/  VIADD R2, R2, 0x3f ;  /* 0x0000003f02027836 */ /* 0x000fc80000000000 */
[----:B------:R-:W-:Y:S02]  /*17d10*/  IMAD.MOV.U32 R3, RZ, RZ, R2 ;  /* 0x000000ffff037224 */ /* 0x000fe400078e0002 */
[----:B--2---:R-:W-:-:S04]  /*17d20*/  @P0 IMAD.HI.U32 R4, R2, R4, RZ ;  /* 0x0000000402040227 */ /* 0x004fc800078e00ff */
[----:B------:R-:W-:Y:S01]  /*17d30*/  IMAD.IADD R2, R0, 0x1, R8 ;  /* 0x0000000100027824 */ /* 0x000fe200078e0208 */
[----:B---3--:R-:W-:-:S03]  /*17d40*/  @P0 SHF.R.U32.HI R3, RZ, R5, R4 ;  /* 0x00000005ff030219 */ /* 0x008fc60000011604 */
[C---:B------:R-:W-:Y:S01]  /*17d50*/  VIADD R4, R2.reuse, 0x3f ;  /* 0x0000003f02047836 */ /* 0x040fe20000000000 */
[----:B------:R-:W-:-:S05]  /*17d60*/  IADD3 R21, R2, 0x40, -R14 ;  /* 0x0000004002157810 */ /* 0x000fca0007ffe80e */
[----:B------:R-:W-:Y:S01]  /*17d70*/  IMAD.IADD R2, R21, 0x1, R3 ;  /* 0x0000000115027824 */ /* 0x000fe200078e0203 */
[----:B------:R-:W-:-:S04]  /*17d80*/  SHF.R.S32.HI R3, RZ, 0x1f, R4 ;  /* 0x0000001fff037819 */ /* 0x000fc80000011404 */
[----:B------:R-:W-:Y:S02]  /*17d90*/  LEA.HI R20, R3, R4, RZ, 0x6 ;  /* 0x0000000403147211 */ /* 0x000fe400078f30ff */
[----:B------:R-:W-:-:S04]  /*17da0*/  SHF.R.S32.HI R3, RZ, 0x1f, R2 ;  /* 0x0000001fff037819 */ /* 0x000fc80000011402 */
[----:B------:R-:W-:Y:S02]  /*17db0*/  LEA.HI R2, R3, R2, RZ, 0x6 ;  /* 0x0000000203027211 */ /* 0x000fe400078f30ff */
[----:B------:R-:W-:Y:S02]  /*17dc0*/  SHF.R.S32.HI R20, RZ, 0x6, R20 ;  /* 0x00000006ff147819 */ /* 0x000fe40000011414 */
[----:B------:R-:W-:-:S04]  /*17dd0*/  SHF.R.S32.HI R2, RZ, 0x6, R2 ;  /* 0x00000006ff027819 */ /* 0x000fc80000011402 */
[----:B------:R-:W-:Y:S01]  /*17de0*/  VIMNMX R2, R20, R2, PT ;  /* 0x0000000214027248 */ /* 0x000fe20003fe0100 */
[----:B------:R-:W-:-:S04]  /*17df0*/  IMAD.MOV R3, RZ, RZ, -R0 ;  /* 0x000000ffff037224 */ /* 0x000fc800078e0a00 */
[----:B------:R-:W-:-:S05]  /*17e00*/  IMAD R2, R2, 0x40, -R0 ;  /* 0x0000004002027824 */ /* 0x000fca00078e0a00 */
[----:B------:R-:W-:Y:S02]  /*17e10*/  VIMNMX R0, R2, R8, PT ;  /* 0x0000000802007248 */ /* 0x000fe40003fe0100 */
[----:B------:R-:W-:-:S04]  /*17e20*/  VIMNMX R2, RZ, R3, !PT ;  /* 0x00000003ff027248 */ /* 0x000fc80007fe0100 */
[----:B------:R-:W-:Y:S02]  /*17e30*/  ISETP.GT.AND P0, PT, R0, R2, PT ;  /* 0x000000020000720c */ /* 0x000fe40003f04270 */
[----:B------:R-:W-:-:S11]  /*17e40*/  SHF.R.U32.HI R2, RZ, 0x6, R2 ;  /* 0x00000006ff027819 */ /* 0x000fd60000011602 */
[----:B------:R-:W-:-:S05]  /*17e50*/  @P0 VIADD R0, R0, 0x3f ;  /* 0x0000003f00000836 */ /* 0x000fca0000000000 */
[----:B------:R-:W-:Y:S01]  /*17e60*/  @P0 SHF.R.S32.HI R3, RZ, 0x1f, R0 ;  /* 0x0000001fff030819 */ /* 0x000fe20000011400 */
[----:B------:R-:W-:-:S03]  /*17e70*/  IMAD.MOV.U32 R7, RZ, RZ, R2 ;  /* 0x000000ffff077224 */ /* 0x000fc600078e0002 */
[----:B------:R-:W-:-:S04]  /*17e80*/  @P0 LEA.HI R0, R3, R0, RZ, 0x6 ;  /* 0x0000000003000211 */ /* 0x000fc800078f30ff */
[----:B------:R-:W-:-:S04]  /*17e90*/  @P0 SHF.R.S32.HI R7, RZ, 0x6, R0 ;  /* 0x00000006ff070819 */ /* 0x000fc80000011400 */
[----:B------:R-:W-:Y:S02]  /*17ea0*/  ISETP.GT.AND P2, PT, R7, R2, PT ;  /* 0x000000020700720c */ /* 0x000fe40003f44270 */
[----:B------:R-:W-:-:S11]  /*17eb0*/  PLOP3.LUT P0, PT, PT, PT, PT, 0x80, 0x0 ;  /* 0x000000000000781c */ /* 0x000fd60003f0f070 */
        /* <DEDUP_REMOVED lines=8> */
.L_x_5789:
[----:B--2---:R-:W-:Y:S02]  /*17f40*/  ISETP.NE.AND P0, PT, R14, RZ, PT ;  /* 0x000000ff0e00720c */ /* 0x004fe40003f05270 */
[----:B------:R-:W-:-:S11]  /*17f50*/  PLOP3.LUT P6, PT, PT, PT, PT, 0x8, 0x0 ;  /* 0x000000000000781c */ /* 0x000fd60003fce170 */
[----:B------:R-:W-:Y:S05]  /*17f60*/  @P0 BRA `(.L_x_5582) ;  /* 0x00000000000c0947 */ /* 0x000fea0003800000 */
[----:B------:R-:W-:-:S03]  /*17f70*/  UMOV UR4, 0xffffffff ;  /* 0xffffffff00047882 */ /* 0x000fc60000000000 */
[----:B------:R-:W-:Y:S05]  /*17f80*/  BRA.DIV UR4, `(.L_x_5583) ;  /* 0x0000009604c07947 */ /* 0x000fea000b800000 */
[----:B------:R-:W-:-:S13]  /*17f90*/  ELECT P6, URZ, PT ;  /* 0x00000000003f782f */ /* 0x000fda00038c0000 */
.L_x_5582:
        /* <DEDUP_REMOVED lines=10> */
.L_x_5792:
[----:B------:R-:W-:Y:S05]  /*18040*/  BSYNC B1 ;  /* 0x0000000000017941 */ /* 0x000fea0003800000 */
.L_x_5584:
        /* <DEDUP_REMOVED lines=14> */
.L_x_5793:
[----:B------:R-:W-:Y:S05]  /*18130*/  BSYNC B2 ;  /* 0x0000000000027941 */ /* 0x000fea0003800000 */
.L_x_5588:
        /* <DEDUP_REMOVED lines=9> */
.L_x_5591:
[----:B------:R-:W-:Y:S05]  /*181d0*/  BSYNC B2 ;  /* 0x0000000000027941 */ /* 0x000fea0003800000 */
.L_x_5590:
        /* <DEDUP_REMOVED lines=14> */
.L_x_5592:
        /* <DEDUP_REMOVED lines=13> */
.L_x_5794:
[----:B------:R-:W-:Y:S05]  /*18390*/  BSYNC B2 ;  /* 0x0000000000027941 */ /* 0x000fea0003800000 */
.L_x_5593:
[----:B------:R-:W-:Y:S01]  /*183a0*/  BSSY B2, `(.L_x_5595) ;  /* 0x000000b000027945 */ /* 0x000fe20003800000 */
[----:B------:R-:W-:Y:S02]  /*183b0*/  IMAD.MOV.U32 R10, RZ, RZ, 0x0 ;  /* 0x00000000ff0a7424 */ /* 0x000fe400078e00ff */
[----:B-1----:R-:W-:Y:S01]  /*183c0*/  IMAD.MOV.U32 R11, RZ, RZ, 0x12f00000 ;  /* 0x12f00000ff0b7424 */ /* 0x002fe200078e00ff */
[----:B------:R-:W-:Y:S06]  /*183d0*/  @P1 BRA `(.L_x_5596) ;  /* 0x00000000001c1947 */ /* 0x000fec0003800000 */
[----:B------:R-:W1:Y:S02]  /*183e0*/  S2R R5, SR_TID.X ;  /* 0x0000000000057919 */ /* 0x000e640000002100 */
[----:B-1----:R-:W-:Y:S01]  /*183f0*/  LOP3.LUT R6, R5, 0x1f, RZ, 0xc0, !PT ;  /* 0x0000001f05067812 */ /* 0x002fe200078ec0ff */
[----:B------:R-:W-:-:S03]  /*18400*/  IMAD.MOV.U32 R5, RZ, RZ, 0x10000 ;  /* 0x00010000ff057424 */ /* 0x000fc600078e00ff */
[----:B------:R-:W-:Y:S01]  /*18410*/  ISETP.NE.AND P0, PT, R6, RZ, PT ;  /* 0x000000ff0600720c */ /* 0x000fe20003f05270 */
[----:B------:R1:W-:-:S12]  /*18420*/  SYNCS.ARRIVE.TRANS64 RZ, [R4+URZ+0x388b0], R5 ;  /* 0x0388b00504ff79a7 */ /* 0x0003d8000800003f */
[----:B-1----:R-:W-:Y:S05]  /*18430*/  @!P0 BRA `(.L_x_5596) ;  /* 0x0000000000048947 */ /* 0x002fea0003800000 */
[----:B------:R-:W-:Y:S01]  /*18440*/  BPT.TRAP 0x1 ;  /* 0x000000040000795c */ /* 0x000fe20000300000 */
.L_x_5596:
[----:B------:R-:W-:Y:S05]  /*18450*/  BSYNC B2 ;  /* 0x0000000000027941 */ /* 0x000fea0003800000 */
.L_x_5595:
        /* <DEDUP_REMOVED lines=11> */
.L_x_5597:
        /* <DEDUP_REMOVED lines=15> */
.L_x_5598:
        /* <DEDUP_REMOVED lines=15> */
.L_x_5599:
        /* <DEDUP_REMOVED lines=15> */
.L_x_5600:
        /* <DEDUP_REMOVED lines=15> */
.L_x_5601:
        /* <DEDUP_REMOVED lines=15> */
.L_x_5602:
        /* <DEDUP_REMOVED lines=15> */
.L_x_5603:
        /* <DEDUP_REMOVED lines=15> */
.L_x_5604:
        /* <DEDUP_REMOVED lines=10> */
.L_x_5587:
[----:B------:R-:W-:Y:S05]  /*18c40*/  BSYNC B1 ;  /* 0x0000000000017941 */ /* 0x000fea0003800000 */
.L_x_5586:
        /* <DEDUP_REMOVED lines=13> */
.L_x_5624:
[----:B------:R-:W-:Y:S05]  /*18d20*/  YIELD ;  /* 0x0000000000007946 */ /* 0x000fea0003800000 */
[----:B------:R-:W-:Y:S04]  /*18d30*/  BSSY B1, `(.L_x_5605) ;  /* 0x00000bd000017945 */ /* 0x000fe80003800000 */
[----:B---3--:R-:W-:Y:S05]  /*18d40*/  @!P6 BRA `(.L_x_5606) ;  /* 0x0000000800ece947 */ /* 0x008fea0003800000 */
[----:B------:R-:W3:Y:S04]  /*18d50*/  LDL R7, [R1+0x4] ;  /* 0x0000040001077983 */ /* 0x000ee80000100800 */
[----:B--2---:R-:W3:Y:S04]  /*18d60*/  LDL R4, [R1+0x10] ;  /* 0x0000100001047983 */ /* 0x004ee80000100800 */
[----:B------:R-:W2:Y:S01]  /*18d70*/  LDL R5, [R1+0x20] ;  /* 0x0000200001057983 */ /* 0x000ea20000100800 */
[----:B------:R-:W0:Y:S01]  /*18d80*/  S2R R6, SR_TID.X ;  /* 0x0000000000067919 */ /* 0x000e220000002100 */
[----:B------:R-:W-:Y:S01]  /*18d90*/  BSSY B2, `(.L_x_5607) ;  /* 0x0000007000027945 */ /* 0x000fe20003800000 */
[----:B0-----:R-:W-:-:S04]  /*18da0*/  LOP3.LUT R6, R6, 0x7f, RZ, 0xc0, !PT ;  /* 0x0000007f06067812 */ /* 0x001fc800078ec0ff */
[----:B------:R-:W-:Y:S01]  /*18db0*/  ISETP.NE.AND P2, PT, R6, RZ, PT ;  /* 0x000000ff0600720c */ /* 0x000fe20003f45270 */
[----:B---3--:R-:W-:Y:S01]  /*18dc0*/  IMAD R4, R4, 0x8, R7 ;  /* 0x0000000804047824 */ /* 0x008fe200078e0207 */
[----:B--2---:R-:W-:-:S04]  /*18dd0*/  SHF.L.U32 R5, R5, 0x1f, RZ ;  /* 0x0000001f05057819 */ /* 0x004fc800000006ff */
[----:B------:R-:W0:Y:S02]  /*18de0*/  SYNCS.PHASECHK.TRANS64.TRYWAIT P1, [R4+URZ+0x388a0], R5 ;  /* 0x0388a005040075a7 */ /* 0x000e24000802017f */
[----:B0-----:R-:W-:Y:S05]  /*18df0*/  @!P1 BRA `(.L_x_5608) ;  /* 0x0000008800849947 */ /* 0x001fea0003800000 */
.L_x_5795:
[----:B------:R-:W-:Y:S05]  /*18e00*/  BSYNC B2 ;  /* 0x0000000000027941 */ /* 0x000fea0003800000 */
.L_x_5607:
        /* <DEDUP_REMOVED lines=9> */
.L_x_5610:
[----:B------:R-:W-:Y:S05]  /*18ea0*/  BSYNC B2 ;  /* 0x0000000000027941 */ /* 0x000fea0003800000 */
.L_x_5609:
        /* <DEDUP_REMOVED lines=13> */
.L_x_5611:
        /* <DEDUP_REMOVED lines=13> */
.L_x_5796:
[----:B------:R-:W-:Y:S05]  /*19050*/  BSYNC B2 ;  /* 0x0000000000027941 */ /* 0x000fea0003800000 */
.L_x_5612:
        /* <DEDUP_REMOVED lines=11> */
.L_x_5615:
[----:B------:R-:W-:Y:S05]  /*19110*/  BSYNC B2 ;  /* 0x0000000000027941 */ /* 0x000fea0003800000 */
.L_x_5614:
        /* <DEDUP_REMOVED lines=11> */
.L_x_5616:
        /* <DEDUP_REMOVED lines=15> */
.L_x_5617:
        /* <DEDUP_REMOVED lines=15> */
.L_x_5618:
        /* <DEDUP_REMOVED lines=15> */
.L_x_5619:
        /* <DEDUP_REMOVED lines=15> */
.L_x_5620:
        /* <DEDUP_REMOVED lines=15> */
.L_x_5621:
        /* <DEDUP_REMOVED lines=15> */
.L_x_5622:
        /* <DEDUP_REMOVED lines=15> */
.L_x_5623:
        /* <DEDUP_REMOVED lines=10> */
.L_x_5606:
[----:B------:R-:W-:Y:S05]  /*19900*/  BSYNC B1 ;  /* 0x0000000000017941 */ /* 0x000fea0003800000 */
.L_x_5605:
        /* <DEDUP_REMOVED lines=12> */
.L_x_5580:
[----:B------:R-:W-:Y:S05]  /*199d0*/  BSYNC B0 ;  /* 0x0000000000007941 */ /* 0x000fea0003800000 */
.L_x_5579:
        /* <DEDUP_REMOVED lines=14> */
[----:B--23--:R-:W-:-:S04]  /*19ac0*/  VIMNMX R4, R20, R0, PT ;  /* 0x0000000014047248 */ /* 0x00cfc80003fe0100 */
[----:B------:R-:W-:Y:S01]  /*19ad0*/  ISETP.GT.AND P0, PT, R4, RZ, PT ;  /* 0x000000ff0400720c */ /* 0x000fe20003f04270 */
[----:B------:R2:W-:-:S12]  /*19ae0*/  STL [R1+0x34], R4 ;  /* 0x0000340401007387 */ /* 0x0005d80000100800 */
[----:B--2---:R-:W-:Y:S05]  /*19af0*/  @P0 BRA `(.L_x_5626) ;  /* 0x0000000000440947 */ /* 0x004fea0003800000 */
[----:B------:R-:W2:Y:S02]  /*19b00*/  S2R R4, SR_TID.X ;  /* 0x0000000000047919 */ /* 0x000ea40000002100 */
        /* <DEDUP_REMOVED lines=16> */
.L_x_5626:
        /* <DEDUP_REMOVED lines=20> */
[----:B0-2---:R-:W-:Y:S05]  /*19d50*/  CALL.ABS.NOINC R2 ;  /* 0x0000000002007343 */ /* 0x005fea0003c00000 */
.L_x_5629:
[----:B------:R-:W-:Y:S05]  /*19d60*/  BSYNC B6 ;  /* 0x0000000000067941 */ /* 0x000fea0003800000 */
.L_x_5628:
        /* <DEDUP_REMOVED lines=13> */
[----:B------:R-:W-:-:S02]  /*19e40*/  IMAD.U32 R7, RZ, RZ, UR9 ;  /* 0x00000009ff077e24 */ /* 0x000fc4000f8e00ff */
[----:B------:R-:W-:Y:S02]  /*19e50*/  IMAD.U32 R10, RZ, RZ, UR4 ;  /* 0x00000004ff0a7e24 */ /* 0x000fe4000f8e00ff */
[----:B-1----:R-:W-:Y:S02]  /*19e60*/  IMAD.U32 R11, RZ, RZ, UR5 ;  /* 0x00000005ff0b7e24 */ /* 0x002fe4000f8e00ff */
[----:B------:R-:W-:Y:S02]  /*19e70*/  IMAD.MOV.U32 R8, RZ, RZ, 0x70 ;  /* 0x00000070ff087424 */ /* 0x000fe400078e00ff */
[----:B------:R-:W-:Y:S02]  /*19e80*/  IMAD.MOV.U32 R12, RZ, RZ, 0x1 ;  /* 0x00000001ff0c7424 */ /* 0x000fe400078e00ff */
[----:B--2---:R-:W-:-:S07]  /*19e90*/  IMAD.MOV.U32 R13, RZ, RZ, RZ ;  /* 0x000000ffff0d7224 */ /* 0x004fce00078e00ff */
[----:B------:R-:W-:-:S07]  /*19ea0*/  LEPC R20, `(.L_x_5632) ;  /* 0x000000001014794e */ /* 0x000fce0000000000 */
[----:B0--3--:R-:W-:Y:S05]  /*19eb0*/  CALL.ABS.NOINC R2 ;  /* 0x0000000002007343 */ /* 0x009fea0003c00000 */
.L_x_5632:
        /* <DEDUP_REMOVED lines=16> */
.L_x_5631:
[----:B------:R-:W-:Y:S05]  /*19fc0*/  BSYNC B6 ;  /* 0x0000000000067941 */ /* 0x000fea0003800000 */
.L_x_5630:
        /* <DEDUP_REMOVED lines=10> */
[----:B----4-:R2:W3:Y:S02]  /*1a070*/  @P0 LDG.E R7, desc[UR40][R2.64] ;  /* 0x0000002802070981 */ /* 0x0104e4000c1e1900 */
        /* <DEDUP_REMOVED lines=14> */
.L_x_5799:
        /* <DEDUP_REMOVED lines=12> */
.L_x_5802:
        /* <DEDUP_REMOVED lines=25> */
.L_x_5636:
[----:B------:R-:W3:Y:S04]  /*1a3b0*/  LDL R7, [R1+0x4] ;  /* 0x0000040001077983 */ /* 0x000ee80000100800 */
[----:B0-2---:R-:W3:Y:S04]  /*1a3c0*/  LDL R0, [R1+0xc] ;  /* 0x00000c0001007983 */ /* 0x005ee80000100800 */
[----:B------:R-:W2:Y:S01]  /*1a3d0*/  LDL R2, [R1+0x1c] ;  /* 0x00001c0001027983 */ /* 0x000ea20000100800 */
[----:B---3--:R-:W-:Y:S01]  /*1a3e0*/  IMAD R0, R0, 0x8, R7 ;  /* 0x0000000800007824 */ /* 0x008fe200078e0207 */
[----:B--2---:R-:W-:-:S04]  /*1a3f0*/  SHF.L.U32 R2, R2, 0x1f, RZ ;  /* 0x0000001f02027819 */ /* 0x004fc800000006ff */
[----:B------:R-:W0:Y:S02]  /*1a400*/  SYNCS.PHASECHK.TRANS64.TRYWAIT P0, [R0+URZ+0x38840], R2 ;  /* 0x03884002000075a7 */ /* 0x000e24000800017f */
[----:B0-----:R-:W-:Y:S05]  /*1a410*/  @!P0 BRA `(.L_x_5637) ;  /* 0x0000007400788947 */ /* 0x001fea0003800000 */
.L_x_5803:
        /* <DEDUP_REMOVED lines=11> */
.L_x_5638:
        /* <DEDUP_REMOVED lines=27> */
.L_x_5634:
[----:B0-----:R-:W3:Y:S04]  /*1a680*/  LDL R0, [R1+0x4] ;  /* 0x0000040001007983 */ /* 0x001ee80000100800 */
        /* <DEDUP_REMOVED lines=16> */
[----:B0-----:R-:W-:-:S05]  /*1a790*/  SHF.R.S32.HI R0, RZ, 0x1f, R18 ;  /* 0x0000001fff007819 */ /* 0x001fca0000011412 */
        /* <DEDUP_REMOVED lines=19> */
.L_x_5640:
[----:B------:R-:W-:Y:S05]  /*1a8d0*/  BSYNC B6 ;  /* 0x0000000000067941 */ /* 0x000fea0003800000 */
.L_x_5639:
[----:B------:R-:W3:Y:S01]  /*1a8e0*/  LDL R4, [R1+0x48] ;  /* 0x0000480001047983 */ /* 0x000ee20000100800 */
[----:B------:R-:W0:Y:S01]  /*1a8f0*/  LDC R7, c[0x0][0x448] ;  /* 0x00011200ff077b82 */ /* 0x000e220000000800 */
[----:B------:R-:W-:Y:S01]  /*1a900*/  ULDC.64 UR4, c[0x0][0x298] ;  /* 0x0000a60000047ab9 */ /* 0x000fe20000000a00 */
[----:B------:R-:W-:Y:S01]  /*1a910*/  ULDC.64 UR6, c[0x0][0x280] ;  /* 0x0000a00000067ab9 */ /* 0x000fe20000000a00 */
[----:B------:R-:W4:Y:S04]  /*1a920*/  LDL R10, [R1+0x38] ;  /* 0x00003800010a7983 */ /* 0x000f280000100800 */
[----:B------:R-:W4:Y:S01]  /*1a930*/  LDL R9, [R1+0x54] ;  /* 0x0000540001097983 */ /* 0x000f220000100800 */
[----:B--2---:R-:W2:Y:S01]  /*1a940*/  S2R R2, SR_TID.X ;  /* 0x0000000000027919 */ /* 0x004ea20000002100 */
[----:B------:R-:W1:Y:S02]  /*1a950*/  S2R R0, SR_TID.X ;  /* 0x0000000000007919 */ /* 0x000e640000002100 */
[----:B------:R-:W4:Y:S04]  /*1a960*/  LDL R8, [R1+0x58] ;  /* 0x0000580001087983 */ /* 0x000f280000100800 */
[----:B------:R-:W4:Y:S01]  /*1a970*/  LDL R6, [R1+0x3c] ;  /* 0x00003c0001067983 */ /* 0x000f220000100800 */
[----:B0-----:R-:W-:-:S13]  /*1a980*/  ISETP.NE.AND P0, PT, R7, 0x1, PT ;  /* 0x000000010700780c */ /* 0x001fda0003f05270 */
[----:B------:R-:W0:Y:S01]  /*1a990*/  @P0 LDC R3, c[0x0][0x450] ;  /* 0x00011400ff030b82 */ /* 0x000e220000000800 */
[----:B--2---:R-:W-:-:S04]  /*1a9a0*/  LOP3.LUT R2, R2, 0x7f, RZ, 0xc0, !PT ;  /* 0x0000007f02027812 */ /* 0x004fc800078ec0ff */
[----:B------:R-:W-:Y:S01]  /*1a9b0*/  SHF.R.U32.HI R2, RZ, 0x3, R2 ;  /* 0x00000003ff027819 */ /* 0x000fe20000011602 */
[----:B-1----:R-:W-:-:S05]  /*1a9c0*/  IMAD.SHL.U32 R0, R0, 0x10, RZ ;  /* 0x0000001000007824 */ /* 0x002fca00078e00ff */
[----:B------:R-:W-:Y:S02]  /*1a9d0*/  LOP3.LUT R0, R2, 0x70, R0, 0xf8, !PT ;  /* 0x0000007002007812 */ /* 0x000fe400078ef800 */
[----:B------:R-:W1:Y:S03]  /*1a9e0*/  @P0 LDC R2, c[0x0][0x44c] ;  /* 0x00011300ff020b82 */ /* 0x000e660000000800 */
[----:B------:R-:W-:-:S04]  /*1a9f0*/  IMAD R5, R17, 0x40, R0 ;  /* 0x0000004011057824 */ /* 0x000fc800078e0200 */
[----:B------:R-:W-:Y:S01]  /*1aa00*/  IMAD.MOV.U32 R0, RZ, RZ, R5 ;  /* 0x000000ffff007224 */ /* 0x000fe200078e0005 */
[----:B------:R2:W-:Y:S01]  /*1aa10*/  STL [R1+0x2c], R5 ;  /* 0x00002c0501007387 */ /* 0x0005e20000100800 */
[----:B-1----:R-:W-:-:S05]  /*1aa20*/  @P0 IMAD.HI.U32 R2, R5, R2, RZ ;  /* 0x0000000205020227 */ /* 0x002fca00078e00ff */
[----:B0-----:R-:W-:Y:S01]  /*1aa30*/  @P0 SHF.R.U32.HI R0, RZ, R3, R2 ;  /* 0x00000003ff000219 */ /* 0x001fe20000011602 */
        /* <DEDUP_REMOVED lines=76> */
.L_x_5812:
        /* <DEDUP_REMOVED lines=12> */
.L_x_5642:
        /* <DEDUP_REMOVED lines=38> */
.L_x_5644:
[----:B------:R-:W-:Y:S05]  /*1b220*/  BSYNC B6 ;  /* 0x0000000000067941 */ /* 0x000fea0003800000 */
.L_x_5643:
        /* <DEDUP_REMOVED lines=188> */
.L_x_5822:
        /* <DEDUP_REMOVED lines=31> */
.L_x_5647:
[----:B------:R-:W-:Y:S05]  /*1bfe0*/  BSYNC B0 ;  /* 0x0000000000007941 */ /* 0x000fea0003800000 */
.L_x_5646:
[----:B--2---:R2:W5:Y:S01]  /*1bff0*/  LDL R0, [R1+0x4] ;  /* 0x0000040001007983 */ /* 0x0045620000100800 */
[----:B------:R-:W-:Y:S01]  /*1c000*/  PLOP3.LUT P0, PT, PT, PT, PT, 0x80, 0x0 ;  /* 0x000000000000781c */ /* 0x000fe20003f0f070 */
[----:B------:R-:W-:-:S12]  /*1c010*/  NOP ;  /* 0x0000000000007918 */ /* 0x000fd80000000000 */
.L_x_5648:
        /* <DEDUP_REMOVED lines=19> */
.L_x_5823:
[----:B------:R-:W-:Y:S05]  /*1c150*/  BSYNC B0 ;  /* 0x0000000000007941 */ /* 0x000fea0003800000 */
.L_x_5649:
        /* <DEDUP_REMOVED lines=16> */
.L_x_5824:
[----:B------:R-:W-:Y:S05]  /*1c260*/  BSYNC B1 ;  /* 0x0000000000017941 */ /* 0x000fea0003800000 */
.L_x_5653:
        /* <DEDUP_REMOVED lines=9> */
.L_x_5656:
[----:B------:R-:W-:Y:S05]  /*1c300*/  BSYNC B1 ;  /* 0x0000000000017941 */ /* 0x000fea0003800000 */
.L_x_5655:
        /* <DEDUP_REMOVED lines=14> */
.L_x_5657:
        /* <DEDUP_REMOVED lines=16> */
.L_x_5658:
        /* <DEDUP_REMOVED lines=16> */
.L_x_5659:
        /* <DEDUP_REMOVED lines=16> */
.L_x_5660:
        /* <DEDUP_REMOVED lines=16> */
.L_x_5661:
        /* <DEDUP_REMOVED lines=16> */
.L_x_5662:
        /* <DEDUP_REMOVED lines=16> */
.L_x_5663:
        /* <DEDUP_REMOVED lines=16> */
.L_x_5664:
        /* <DEDUP_REMOVED lines=11> */
.L_x_5652:
[----:B------:R-:W-:Y:S05]  /*1cba0*/  BSYNC B0 ;  /* 0x0000000000007941 */ /* 0x000fea0003800000 */
.L_x_5651:
        /* <DEDUP_REMOVED lines=29> */
[----:B------:R-:W1:Y:S03]  /*1cd80*/  LDC R6, c[0x0][0x43c] ;  /* 0x00010f00ff067b82 */ /* 0x000e660000000800 */
[----:B------:R-:W4:Y:S01]  /*1cd90*/  LDL R7, [R1+0x14] ;  /* 0x0000140001077983 */ /* 0x000f220000100800 */
[----:B------:R-:W-:Y:S01]  /*1cda0*/  IMAD.MOV.U32 R0, RZ, RZ, R4 ;  /* 0x000000ffff007224 */ /* 0x000fe200078e0004 */
[----:B------:R-:W-:Y:S01]  /*1cdb0*/  ULDC.64 UR6, c[0x0][0x428] ;  /* 0x00010a0000067ab9 */ /* 0x000fe20000000a00 */
[----:B-1----:R-:W-:-:S13]  /*1cdc0*/  ISETP.NE.AND P0, PT, R6, 0x1, PT ;  /* 0x000000010600780c */ /* 0x002fda0003f05270 */
[----:B------:R-:W1:Y:S02]  /*1cdd0*/  @P0 LDC.64 R2, c[0x0][0x440] ;  /* 0x00011000ff020b82 */ /* 0x000e640000000a00 */
[----:B-1----:R-:W-:-:S05]  /*1cde0*/  @P0 IMAD.HI.U32 R2, R4, R2, RZ ;  /* 0x0000000204020227 */ /* 0x002fca00078e00ff */
[----:B------:R-:W-:-:S04]  /*1cdf0*/  @P0 SHF.R.U32.HI R0, RZ, R3, R2 ;  /* 0x00000003ff000219 */ /* 0x000fc80000011602 */
[--C-:B------:R-:W-:Y:S01]  /*1ce00*/  SHF.R.S32.HI R3, RZ, 0x1f, R0.reuse ;  /* 0x0000001fff037819 */ /* 0x100fe20000011400 */
[----:B------:R-:W-:-:S04]  /*1ce10*/  IMAD.MOV R5, RZ, RZ, -R0 ;  /* 0x000000ffff057224 */ /* 0x000fc800078e0a00 */
[----:B------:R-:W-:Y:S02]  /*1ce20*/  IMAD R5, R6, R5, R4 ;  /* 0x0000000506057224 */ /* 0x000fe400078e0204 */
[----:B---3--:R-:W-:-:S04]  /*1ce30*/  IMAD R2, R10, UR6, RZ ;  /* 0x000000060a027c24 */ /* 0x008fc8000f8e02ff */
[----:B----4-:R-:W-:Y:S02]  /*1ce40*/  IMAD R6, R7, UR7, R2 ;  /* 0x0000000707067c24 */ /* 0x010fe4000f8e0202 */
[----:B------:R-:W-:-:S04]  /*1ce50*/  IMAD.MOV.U32 R2, RZ, RZ, R0 ;  /* 0x000000ffff027224 */ /* 0x000fc800078e0000 */
[----:B------:R-:W-:-:S04]  /*1ce60*/  IMAD.WIDE.U32 R2, R7, UR6, R2 ;  /* 0x0000000607027c25 */ /* 0x000fc8000f8e0002 */
[----:B------:R-:W-:Y:S01]  /*1ce70*/  IMAD.IADD R0, R6, 0x1, R3 ;  /* 0x0000000106007824 */ /* 0x000fe200078e0203 */
[----:B------:R-:W-:-:S04]  /*1ce80*/  LEA R6, P0, R2, UR4, 0x2 ;  /* 0x0000000402067c11 */ /* 0x000fc8000f8010ff */
[----:B------:R-:W-:-:S05]  /*1ce90*/  LEA.HI.X R7, R2, UR5, R0, 0x2, P0 ;  /* 0x0000000502077c11 */ /* 0x000fca00080f1400 */
[----:B------:R-:W3:Y:S04]  /*1cea0*/  LDG.E R0, desc[UR40][R6.64] ;  /* 0x0000002806007981 */ /* 0x000ee8000c1e1900 */
[----:B---3--:R1:W-:Y:S02]  /*1ceb0*/  STL [R1], R0 ;  /* 0x0000000001007387 */ /* 0x0083e40000100800 */
.L_x_5671:
        /* <DEDUP_REMOVED lines=9> */
.L_x_5825:
[----:B------:R-:W-:Y:S05]  /*1cf50*/  BSYNC B3 ;  /* 0x0000000000037941 */ /* 0x000fea0003800000 */
.L_x_5672:
        /* <DEDUP_REMOVED lines=9> */
.L_x_5675:
[----:B------:R-:W-:Y:S05]  /*1cff0*/  BSYNC B3 ;  /* 0x0000000000037941 */ /* 0x000fea0003800000 */
.L_x_5674:
        /* <DEDUP_REMOVED lines=14> */
.L_x_5676:
        /* <DEDUP_REMOVED lines=14> */
.L_x_5826:
[----:B------:R-:W-:Y:S05]  /*1d1c0*/  BSYNC B3 ;  /* 0x0000000000037941 */ /* 0x000fea0003800000 */
.L_x_5677:
        /* <DEDUP_REMOVED lines=11> */
.L_x_5680:
[----:B------:R-:W-:Y:S05]  /*1d280*/  BSYNC B3 ;  /* 0x0000000000037941 */ /* 0x000fea0003800000 */
.L_x_5679:
        /* <DEDUP_REMOVED lines=11> */
.L_x_5681:
        /* <DEDUP_REMOVED lines=16> */
.L_x_5682:
        /* <DEDUP_REMOVED lines=16> */
.L_x_5683:
        /* <DEDUP_REMOVED lines=16> */
.L_x_5684:
        /* <DEDUP_REMOVED lines=16> */
.L_x_5685:
        /* <DEDUP_REMOVED lines=16> */
.L_x_5686:
        /* <DEDUP_REMOVED lines=16> */
.L_x_5687:
        /* <DEDUP_REMOVED lines=16> */
.L_x_5688:
        /* <DEDUP_REMOVED lines=11> */
.L_x_5670:
[----:B------:R-:W-:Y:S05]  /*1daf0*/  BSYNC B1 ;  /* 0x0000000000017941 */ /* 0x000fea0003800000 */
.L_x_5669:
[----:B------:R-:W3:Y:S02]  /*1db00*/  LDL.LU R5, [R1+0x34] ;  /* 0x0000340001057983 */ /* 0x000ee40000300800 */
[----:B---3--:R-:W-:-:S07]  /*1db10*/  VIADD R0, R5, 0xfffffffd ;  /* 0xfffffffd05007836 */ /* 0x008fce0000000000 */
.L_x_5668:
[----:B------:R-:W-:Y:S05]  /*1db20*/  BSYNC B2 ;  /* 0x0000000000027941 */ /* 0x000fea0003800000 */
.L_x_5667:
[----:B------:R-:W-:-:S13]  /*1db30*/  ISETP.NE.AND P0, PT, R4, RZ, PT ;  /* 0x000000ff0400720c */ /* 0x000fda0003f05270 */
[----:B------:R-:W-:Y:S05]  /*1db40*/  @!P0 BRA `(.L_x_5666) ;  /* 0x0000001c00488947 */ /* 0x000fea0003800000 */
.L_x_5729:
        /* <DEDUP_REMOVED lines=37> */
.L_x_5691:
        /* <DEDUP_REMOVED lines=9> */
.L_x_5827:
[----:B------:R-:W-:Y:S05]  /*1de30*/  BSYNC B2 ;  /* 0x0000000000027941 */ /* 0x000fea0003800000 */
.L_x_5692:
        /* <DEDUP_REMOVED lines=9> */
.L_x_5695:
[----:B------:R-:W-:Y:S05]  /*1ded0*/  BSYNC B2 ;  /* 0x0000000000027941 */ /* 0x000fea0003800000 */
.L_x_5694:
        /* <DEDUP_REMOVED lines=13> */
.L_x_5696:
        /* <DEDUP_REMOVED lines=14> */
.L_x_5828:
[----:B------:R-:W-:Y:S05]  /*1e090*/  BSYNC B2 ;  /* 0x0000000000027941 */ /* 0x000fea0003800000 */
.L_x_5697:
        /* <DEDUP_REMOVED lines=11> */
.L_x_5700:
[----:B------:R-:W-:Y:S05]  /*1e150*/  BSYNC B2 ;  /* 0x0000000000027941 */ /* 0x000fea0003800000 */
.L_x_5699:
        /* <DEDUP_REMOVED lines=10> */
.L_x_5701:
        /* <DEDUP_REMOVED lines=16> */
.L_x_5702:
        /* <DEDUP_REMOVED lines=16> */
.L_x_5703:
        /* <DEDUP_REMOVED lines=16> */
.L_x_5704:
        /* <DEDUP_REMOVED lines=16> */
.L_x_5705:
        /* <DEDUP_REMOVED lines=16> */
.L_x_5706:
        /* <DEDUP_REMOVED lines=16> */
.L_x_5707:
        /* <DEDUP_REMOVED lines=16> */
.L_x_5708:
        /* <DEDUP_REMOVED lines=11> */
.L_x_5690:
[----:B------:R-:W-:Y:S05]  /*1e9b0*/  BSYNC B1 ;  /* 0x0000000000017941 */ /* 0x000fea0003800000 */
.L_x_5689:
[----:B------:R-:W3:Y:S01]  /*1e9c0*/  LDL R5, [R1+0x8] ;  /* 0x0000080001057983 */ /* 0x000ee20000100800 */
[----:B------:R-:W-:Y:S01]  /*1e9d0*/  VIADD R7, R7, 0x1 ;  /* 0x0000000107077836 */ /* 0x000fe20000000000 */
[----:B------:R-:W-:Y:S04]  /*1e9e0*/  BSSY B1, `(.L_x_5709) ;  /* 0x00000e5000017945 */ /* 0x000fe80003800000 */
[----:B------:R-:W-:-:S04]  /*1e9f0*/  ISETP.NE.AND P0, PT, R7, 0x2, PT ;  /* 0x000000020700780c */ /* 0x000fc80003f05270 */
[----:B------:R-:W-:Y:S02]  /*1ea00*/  SEL R2, RZ, 0x1, P0 ;  /* 0x00000001ff027807 */ /* 0x000fe40000000000 */
[----:B0-----:R-:W-:Y:S02]  /*1ea10*/  SEL R9, R7, RZ, P0 ;  /* 0x000000ff07097207 */ /* 0x001fe40000000000 */
        /* <DEDUP_REMOVED lines=30> */
.L_x_5711:
        /* <DEDUP_REMOVED lines=9> */
.L_x_5829:
[----:B------:R-:W-:Y:S05]  /*1ec90*/  BSYNC B2 ;  /* 0x0000000000027941 */ /* 0x000fea0003800000 */
.L_x_5712:
        /* <DEDUP_REMOVED lines=9> */
.L_x_5715:
[----:B------:R-:W-:Y:S05]  /*1ed30*/  BSYNC B2 ;  /* 0x0000000000027941 */ /* 0x000fea0003800000 */
.L_x_5714:
        /* <DEDUP_REMOVED lines=14> */
.L_x_5716:
        /* <DEDUP_REMOVED lines=14> */
.L_x_5830:
[----:B------:R-:W-:Y:S05]  /*1ef00*/  BSYNC B2 ;  /* 0x0000000000027941 */ /* 0x000fea0003800000 */
.L_x_5717:
        /* <DEDUP_REMOVED lines=11> */
.L_x_5720:
[----:B------:R-:W-:Y:S05]  /*1efc0*/  BSYNC B2 ;  /* 0x0000000000027941 */ /* 0x000fea0003800000 */
.L_x_5719:
        /* <DEDUP_REMOVED lines=11> */
.L_x_5721:
        /* <DEDUP_REMOVED lines=16> */
.L_x_5722:
        /* <DEDUP_REMOVED lines=16> */
.L_x_5723:
        /* <DEDUP_REMOVED lines=16> */
.L_x_5724:
        /* <DEDUP_REMOVED lines=16> */
.L_x_5725:
        /* <DEDUP_REMOVED lines=16> */
.L_x_5726:
        /* <DEDUP_REMOVED lines=16> */
.L_x_5727:
        /* <DEDUP_REMOVED lines=16> */
.L_x_5728:
        /* <DEDUP_REMOVED lines=11> */
.L_x_5710:
[----:B------:R-:W-:Y:S05]  /*1f830*/  BSYNC B1 ;  /* 0x0000000000017941 */ /* 0x000fea0003800000 */
.L_x_5709:
[C---:B------:R-:W-:Y:S01]  /*1f840*/  ISETP.GT.AND P0, PT, R0.reuse, 0x1, PT ;  /* 0x000000010000780c */ /* 0x040fe20003f04270 */
[----:B------:R-:W-:-:S12]  /*1f850*/  VIADD R0, R0, 0xfffffffe ;  /* 0xfffffffe00007836 */ /* 0x000fd80000000000 */
[----:B------:R-:W-:Y:S05]  /*1f860*/  @P0 BRA `(.L_x_5729) ;  /* 0xffffffe000b80947 */ /* 0x000fea000383ffff */
.L_x_5666:
[----:B------:R-:W-:Y:S05]  /*1f870*/  BSYNC B0 ;  /* 0x0000000000007941 */ /* 0x000fea0003800000 */
.L_x_5665:
        /* <DEDUP_REMOVED lines=24> */
.L_x_5731:
[----:B------:R-:W-:Y:S05]  /*1fa00*/  BSYNC B0 ;  /* 0x0000000000007941 */ /* 0x000fea0003800000 */
.L_x_5730:
[----:B------:R-:W-:-:S05]  /*1fa10*/  SEL R0, R0, RZ, P0 ;  /* 0x000000ff00007207 */ /* 0x000fca0000000000 */
[----:B------:R3:W-:Y:S02]  /*1fa20*/  STL [R1+0xc], R0 ;  /* 0x00000c0001007387 */ /* 0x0007e40000100800 */
.L_x_5627:
[----:B------:R-:W-:Y:S05]  /*1fa30*/  BSYNC B7 ;  /* 0x0000000000077941 */ /* 0x000fea0003800000 */
.L_x_5625:
        /* <DEDUP_REMOVED lines=13> */
.L_x_5732:
        /* <DEDUP_REMOVED lines=36> */
.L_x_5840:
[----:B------:R-:W-:Y:S02]  /*1fd50*/  ULDC UR4, c[0x0][0xd38] ;  /* 0x00034e0000047ab9 */ /* 0x000fe40000000800 */
[----:B------:R-:W-:-:S04]  /*1fd60*/  IMAD.U32 R4, RZ, RZ, UR4 ;  /* 0x00000004ff047e24 */ /* 0x000fc8000f8e00ff */
[----:B---3--:R-:W-:-:S04]  /*1fd70*/  IMAD R16, R16, R4, RZ ;  /* 0x0000000410107224 */ /* 0x008fc800078e02ff */
[----:B------:R-:W-:-:S05]  /*1fd80*/  IMAD.IADD R5, R5, 0x1, R16 ;  /* 0x0000000105057824 */ /* 0x000fca00078e0210 */
[----:B------:R-:W-:-:S13]  /*1fd90*/  ISETP.GT.AND P6, PT, R5, R0, PT ;  /* 0x000000000500720c */ /* 0x000fda0003fc4270 */
[----:B------:R-:W-:Y:S05]  /*1fda0*/  @P6 BRA `(.L_x_5735) ;  /* 0x00000000009c6947 */ /* 0x000fea0003800000 */
.L_x_5740:
        /* <DEDUP_REMOVED lines=14> */
.L_x_5738:
[----:B------:R-:W-:Y:S05]  /*1fe90*/  BSYNC B0 ;  /* 0x0000000000007941 */ /* 0x000fea0003800000 */
.L_x_5737:
        /* <DEDUP_REMOVED lines=18> */
.L_x_5848:
[----:B------:R-:W-:Y:S02]  /*1ffc0*/  ULDC UR4, c[0x0][0xd38] ;  /* 0x00034e0000047ab9 */ /* 0x000fe40000000800 */
[----:B------:R-:W-:-:S04]  /*1ffd0*/  IMAD.U32 R4, RZ, RZ, UR4 ;  /* 0x00000004ff047e24 */ /* 0x000fc8000f8e00ff */
[----:B---3--:R-:W-:-:S04]  /*1ffe0*/  IMAD R16, R16, R4, RZ ;  /* 0x0000000410107224 */ /* 0x008fc800078e02ff */
[----:B------:R-:W-:-:S05]  /*1fff0*/  IMAD.IADD R5, R16, 0x1, R5 ;  /* 0x0000000110057824 */ /* 0x000fca00078e0205 */
[----:B------:R-:W-:-:S13]  /*20000*/  ISETP.GT.AND P6, PT, R5, R0, PT ;  /* 0x000000000500720c */ /* 0x000fda0003fc4270 */
[----:B------:R-:W-:Y:S05]  /*20010*/  @!P6 BRA `(.L_x_5740) ;  /* 0xfffffffc0064e947 */ /* 0x000fea000383ffff */
.L_x_5735:
        /* <DEDUP_REMOVED lines=8> */
.L_x_5852:
[----:B------:R-:W-:Y:S01]  /*200a0*/  ISETP.NE.AND P0, PT, R5, RZ, PT ;  /* 0x000000ff0500720c */ /* 0x000fe20003f05270 */
[----:B------:R-:W-:-:S12]  /*200b0*/  IMAD.MOV.U32 R5, RZ, RZ, RZ ;  /* 0x000000ffff057224 */ /* 0x000fd800078e00ff */
[----:B------:R-:W-:Y:S05]  /*200c0*/  @!P0 BRA `(.L_x_5742) ;  /* 0x0000000000148947 */ /* 0x000fea0003800000 */
[----:B------:R-:W-:Y:S01]  /*200d0*/  UMOV UR4, 0xffffffff ;  /* 0xffffffff00047882 */ /* 0x000fe20000000000 */
[----:B------:R-:W-:Y:S02]  /*200e0*/  VIADD R12, R6, 0xffffffff ;  /* 0xffffffff060c7836 */ /* 0x000fe40000000000 */
[----:B------:R-:W-:Y:S05]  /*200f0*/  BRA.DIV UR4, `(.L_x_5743) ;  /* 0x0000003604887947 */ /* 0x000fea000b800000 */
[----:B-1----:R1:W0:Y:S02]  /*20100*/  SHFL.IDX PT, R2, R2, R12, 0x1f ;  /* 0x00001f0c02027589 */ /* 0x00222400000e0000 */
.L_x_5855:
[----:B0-----:R-:W-:-:S07]  /*20110*/  IMAD.MOV.U32 R5, RZ, RZ, R2 ;  /* 0x000000ffff057224 */ /* 0x001fce00078e0002 */
.L_x_5742:
[----:B-1-3--:R-:W1:Y:S01]  /*20120*/  LDC.64 R2, c[0x0][0xd90] ;  /* 0x00036400ff027b82 */ /* 0x00ae620000000a00 */
[----:B------:R-:W-:-:S04]  /*20130*/  IMAD.IADD R19, R6, 0x1, R19 ;  /* 0x0000000106137824 */ /* 0x000fc800078e0213 */
[----:B-1----:R-:W-:-:S05]  /*20140*/  IMAD.WIDE R2, R19, 0x4, R2 ;  /* 0x0000000413027825 */ /* 0x002fca00078e0202 */
[----:B------:R-:W4:Y:S01]  /*20150*/  LDG.E R7, desc[UR40][R2.64] ;  /* 0x0000002802077981 */ /* 0x000f22000c1e1900 */
        /* <DEDUP_REMOVED lines=62> */
.L_x_5736:
[----:B------:R-:W-:Y:S01]  /*20540*/  UMOV UR4, URZ ;  /* 0x0000003f00047c82 */ /* 0x000fe20008000000 */
[----:B------:R-:W-:Y:S01]  /*20550*/  UMOV UR5, URZ ;  /* 0x0000003f00057c82 */ /* 0x000fe20008000000 */
[----:B------:R-:W-:Y:S01]  /*20560*/  ULDC UR6, c[0x0][0xd3c] ;  /* 0x00034f0000067ab9 */ /* 0x000fe20000000800 */
[----:B------:R-:W-:Y:S02]  /*20570*/  IMAD.MOV.U32 R16, RZ, RZ, R0 ;  /* 0x000000ffff107224 */ /* 0x000fe400078e0000 */
[----:B------:R-:W-:Y:S02]  /*20580*/  IMAD.U32 R17, RZ, RZ, UR4 ;  /* 0x00000004ff117e24 */ /* 0x000fe4000f8e00ff */
[----:B------:R-:W-:Y:S02]  /*20590*/  IMAD.U32 R18, RZ, RZ, UR5 ;  /* 0x00000005ff127e24 */ /* 0x000fe4000f8e00ff */
[----:B------:R-:W-:-:S07]  /*205a0*/  IMAD.U32 R19, RZ, RZ, UR6 ;  /* 0x00000006ff137e24 */ /* 0x000fce000f8e00ff */
.L_x_5744:
[----:B------:R1:W3:Y:S01]  /*205b0*/  LDL R3, [R1+0x4] ;  /* 0x0000040001037983 */ /* 0x0002e20000100800 */
        /* <DEDUP_REMOVED lines=11> */
.L_x_5733:
[----:B------:R-:W-:Y:S02]  /*20670*/  ULDC UR4, c[0x0][0xd3c] ;  /* 0x00034f0000047ab9 */ /* 0x000fe40000000800 */
[----:B----4-:R-:W-:-:S13]  /*20680*/  ISETP.GE.AND P0, PT, R19, UR4, PT ;  /* 0x0000000413007c0c */ /* 0x010fda000bf06270 */
[----:B------:R-:W-:Y:S05]  /*20690*/  @!P0 BRA `(.L_x_5745) ;  /* 0xffffff7000288947 */ /* 0x000fea000383ffff */
[----:B------:R-:W-:Y:S05]  /*206a0*/  BSYNC B8 ;  /* 0x0000000000087941 */ /* 0x000fea0003800000 */
.L_x_5575:
        /* <DEDUP_REMOVED lines=12> */
.L_x_5856:
[----:B------:R-:W-:Y:S05]  /*20770*/  BSYNC B0 ;  /* 0x0000000000007941 */ /* 0x000fea0003800000 */
.L_x_5746:
[----:B------:R-:W-:-:S03]  /*20780*/  UMOV UR4, 0xffffffff ;  /* 0xffffffff00047882 */ /* 0x000fc60000000000 */
[----:B------:R-:W-:Y:S05]  /*20790*/  BRA.DIV UR4, `(.L_x_5748) ;  /* 0x00000032041c7947 */ /* 0x000fea000b800000 */
[----:B------:R-:W1:Y:S02]  /*207a0*/  S2R R2, SR_TID.X ;  /* 0x0000000000027919 */ /* 0x000e640000002100 */
[----:B-1----:R-:W-:-:S04]  /*207b0*/  SHF.R.U32.HI R2, RZ, 0x5, R2 ;  /* 0x00000005ff027819 */ /* 0x002fc80000011602 */
[----:B------:R-:W-:-:S05]  /*207c0*/  LOP3.LUT R2, R2, 0x3, RZ, 0xc0, !PT ;  /* 0x0000000302027812 */ /* 0x000fca00078ec0ff */
[----:B------:R1:W3:Y:S02]  /*207d0*/  SHFL.IDX PT, R14, R2, RZ, 0x1f ;  /* 0x00001fff020e7589 */ /* 0x0002e400000e0000 */
.L_x_5859:
[----:B---3--:R-:W-:-:S13]  /*207e0*/  ISETP.NE.AND P0, PT, R14, RZ, PT ;  /* 0x000000ff0e00720c */ /* 0x008fda0003f05270 */
[----:B------:R-:W-:Y:S05]  /*207f0*/  @P0 BRA `(.L_x_5433) ;  /* 0x0000000000940947 */ /* 0x000fea0003800000 */
[----:B------:R-:W-:-:S03]  /*20800*/  UMOV UR4, 0xffffffff ;  /* 0xffffffff00047882 */ /* 0x000fc60000000000 */
[----:B------:R-:W-:Y:S05]  /*20810*/  BRA.DIV UR4, `(.L_x_5749) ;  /* 0x0000003204307947 */ /* 0x000fea000b800000 */
[----:B------:R-:W-:-:S13]  /*20820*/  ELECT P6, URZ, PT ;  /* 0x00000000003f782f */ /* 0x000fda00038c0000 */
.L_x_5862:
[----:B------:R-:W-:Y:S05]  /*20830*/  @!P6 BRA `(.L_x_5433) ;  /* 0x000000000084e947 */ /* 0x000fea0003800000 */
[----:B-1----:R-:W3:Y:S02]  /*20840*/  LDL.LU R2, [R1+0x68] ;  /* 0x0000680001027983 */ /* 0x002ee40000300800 */
[----:B---3--:R-:W-:-:S04]  /*20850*/  LOP3.LUT R2, R2, 0x2, RZ, 0xfc, !PT ;  /* 0x0000000202027812 */ /* 0x008fc800078efcff */
[----:B------:R-:W-:-:S13]  /*20860*/  ISETP.NE.AND P2, PT, R2, 0x3, PT ;  /* 0x000000030200780c */ /* 0x000fda0003f45270 */
[----:B------:R-:W-:Y:S05]  /*20870*/  @!P2 BRA `(.L_x_5750) ;  /* 0x000000000004a947 */ /* 0x000fea0003800000 */
[----:B------:R-:W-:Y:S01]  /*20880*/  BPT.TRAP 0x1 ;  /* 0x000000040000795c */ /* 0x000fe20000300000 */
.L_x_5750:
        /* <DEDUP_REMOVED lines=14> */
.L_x_5863:
[----:B------:R-:W1:Y:S02]  /*20970*/  SYNCS.PHASECHK.TRANS64.TRYWAIT P0, [R7+URZ], R2 ;  /* 0x00000002070075a7 */ /* 0x000e64000800017f */
[----:B-1----:R-:W-:Y:S05]  /*20980*/  @!P0 BRA `(.L_x_5752) ;  /* 0x0000003000088947 */ /* 0x002fea0003800000 */
.L_x_5864:
[----:B------:R-:W-:Y:S05]  /*20990*/  @!P2 BRA `(.L_x_5753) ;  /* 0x000000000004a947 */ /* 0x000fea0003800000 */
[----:B------:R-:W-:Y:S01]  /*209a0*/  BPT.TRAP 0x1 ;  /* 0x000000040000795c */ /* 0x000fe20000300000 */
.L_x_5753:
[----:B------:R-:W3:Y:S01]  /*209b0*/  LDL.LU R4, [R1+0xc] ;  /* 0x00000c0001047983 */ /* 0x000ee20000300800 */
[----:B------:R-:W-:-:S04]  /*209c0*/  VIADD R0, R0, 0x38860 ;  /* 0x0003886000007836 */ /* 0x000fc80000000000 */
[----:B---3--:R-:W-:-:S04]  /*209d0*/  IMAD R4, R4, 0x8, R0 ;  /* 0x0000000804047824 */ /* 0x008fc800078e0200 */
[----:B------:R-:W3:Y:S02]  /*209e0*/  SYNCS.PHASECHK.TRANS64.TRYWAIT P0, [R4+URZ], R5 ;  /* 0x00000005040075a7 */ /* 0x000ee4000800017f */
[----:B---3--:R-:W-:Y:S05]  /*209f0*/  @!P0 BRA `(.L_x_5754) ;  /* 0x0000003000008947 */ /* 0x008fea0003800000 */
.L_x_5865:
[----:B------:R-:W-:-:S07]  /*20a00*/  IMAD R3, R3, 0x8, R0 ;  /* 0x0000000803037824 */ /* 0x000fce00078e0200 */
.L_x_5755:
[----:B----4-:R4:W0:Y:S02]  /*20a10*/  SYNCS.PHASECHK.TRANS64.TRYWAIT P0, [R3+URZ], R2 ;  /* 0x00000002030075a7 */ /* 0x010824000800017f */
[----:B0-----:R-:W-:Y:S05]  /*20a20*/  @!P0 NANOSLEEP.SYNCS 0x989680 ;  /* 0x009896800000895d */ /* 0x001fea0003900000 */
[----:B------:R-:W0:Y:S02]  /*20a30*/  @!P0 SYNCS.PHASECHK.TRANS64 P0, [R3+URZ], R2 ;  /* 0x00000002030085a7 */ /* 0x000e24000800007f */
[----:B0-----:R-:W-:Y:S05]  /*20a40*/  @!P0 BRA `(.L_x_5755) ;  /* 0xfffffffc00f08947 */ /* 0x001fea000383ffff */
.L_x_5433:
[----:B------:R-:W-:Y:S05]  /*20a50*/  BSYNC B9 ;  /* 0x0000000000097941 */ /* 0x000fea0003800000 */
.L_x_5430:
[----:B------:R-:W-:Y:S05]  /*20a60*/  EXIT ;  /* 0x000000000000794d */ /* 0x000fea0003800000 */
.L_x_5449:
[----:B0-----:R0:W1:Y:S02]  /*20a70*/  SYNCS.PHASECHK.TRANS64.TRYWAIT P5, [R68+URZ+0x38890], R73 ;  /* 0x03889049440075a7 */ /* 0x00106400080a017f */
[----:B-1----:R-:W-:Y:S05]  /*20a80*/  @!P5 NANOSLEEP.SYNCS 0x989680 ;  /* 0x009896800000d95d */ /* 0x002fea0003900000 */
[----:B------:R-:W1:Y:S02]  /*20a90*/  @!P5 SYNCS.PHASECHK.TRANS64 P5, [R68+URZ+0x38890], R73 ;  /* 0x038890494400d5a7 */ /* 0x000e6400080a007f */
[----:B-1----:R-:W-:Y:S05]  /*20aa0*/  @!P5 BRA `(.L_x_5449) ;  /* 0xfffffffc00f0d947 */ /* 0x002fea000383ffff */
[----:B------:R-:W-:Y:S05]  /*20ab0*/  BRA `(.L_x_5756) ;  /* 0xfffffe1c00387947 */ /* 0x000fea000383ffff */
.L_x_5459:
[----:B0-----:R0:W1:Y:S02]  /*20ac0*/  SYNCS.PHASECHK.TRANS64.TRYWAIT P5, [R68+URZ+0x38890], R73 ;  /* 0x03889049440075a7 */ /* 0x00106400080a017f */
[----:B-1----:R-:W-:Y:S05]  /*20ad0*/  @!P5 NANOSLEEP.SYNCS 0x989680 ;  /* 0x009896800000d95d */ /* 0x002fea0003900000 */
[----:B------:R-:W1:Y:S02]  /*20ae0*/  @!P5 SYNCS.PHASECHK.TRANS64 P5, [R68+URZ+0x38890], R73 ;  /* 0x038890494400d5a7 */ /* 0x000e6400080a007f */
[----:B-1----:R-:W-:Y:S05]  /*20af0*/  @!P5 BRA `(.L_x_5459) ;  /* 0xfffffffc00f0d947 */ /* 0x002fea000383ffff */
[----:B------:R-:W-:Y:S05]  /*20b00*/  BRA `(.L_x_5757) ;  /* 0xfffffe2400847947 */ /* 0x000fea000383ffff */
.L_x_5464:
[----:B0-----:R0:W1:Y:S02]  /*20b10*/  SYNCS.PHASECHK.TRANS64.TRYWAIT P5, [R68+URZ+0x38890], R73 ;  /* 0x03889049440075a7 */ /* 0x00106400080a017f */
[----:B-1----:R-:W-:Y:S05]  /*20b20*/  @!P5 NANOSLEEP.SYNCS 0x989680 ;  /* 0x009896800000d95d */ /* 0x002fea0003900000 */
[----:B------:R-:W1:Y:S02]  /*20b30*/  @!P5 SYNCS.PHASECHK.TRANS64 P5, [R68+URZ+0x38890], R73 ;  /* 0x038890494400d5a7 */ /* 0x000e6400080a007f */
[----:B-1----:R-:W-:Y:S05]  /*20b40*/  @!P5 BRA `(.L_x_5464) ;  /* 0xfffffffc00f0d947 */ /* 0x002fea000383ffff */
[----:B------:R-:W-:Y:S05]  /*20b50*/  BRA `(.L_x_5758) ;  /* 0xfffffe2c00947947 */ /* 0x000fea000383ffff */
.L_x_5468:
[----:B------:R0:W0:Y:S02]  /*20b60*/  SYNCS.PHASECHK.TRANS64.TRYWAIT P5, [R68+URZ+0x388b0], R73 ;  /* 0x0388b049440075a7 */ /* 0x00002400080a017f */
[----:B0-----:R-:W-:Y:S05]  /*20b70*/  @!P5 NANOSLEEP.SYNCS 0x989680 ;  /* 0x009896800000d95d */ /* 0x001fea0003900000 */
[----:B------:R-:W0:Y:S02]  /*20b80*/  @!P5 SYNCS.PHASECHK.TRANS64 P5, [R68+URZ+0x388b0], R73 ;  /* 0x0388b0494400d5a7 */ /* 0x000e2400080a007f */
[----:B0-----:R-:W-:Y:S05]  /*20b90*/  @!P5 BRA `(.L_x_5468) ;  /* 0xfffffffc00f0d947 */ /* 0x001fea000383ffff */
[----:B------:R-:W-:Y:S05]  /*20ba0*/  BRA `(.L_x_5759) ;  /* 0xfffffe3000107947 */ /* 0x000fea000383ffff */
.L_x_5491:
        /* <DEDUP_REMOVED lines=8> */
.L_x_5761:
[----:B------:R-:W-:Y:S05]  /*20c30*/  BSYNC B1 ;  /* 0x0000000000017941 */ /* 0x000fea0003800000 */
.L_x_5760:
        /* <DEDUP_REMOVED lines=8> */
.L_x_5762:
[----:B------:R-:W-:Y:S02]  /*20cc0*/  IMAD.MOV.U32 R13, RZ, RZ, R8 ;  /* 0x000000ffff0d7224 */ /* 0x000fe400078e0008 */
[----:B------:R-:W-:-:S07]  /*20cd0*/  IMAD.MOV.U32 R0, RZ, RZ, R14 ;  /* 0x000000ffff007224 */ /* 0x000fce00078e000e */
[----:B------:R-:W-:Y:S05]  /*20ce0*/  WARPSYNC.COLLECTIVE R15, `(.L_x_5763) ;  /* 0x000000000f087348 */ /* 0x000fea0003c00000 */
[----:B------:R0:W1:Y:S02]  /*20cf0*/  SHFL.IDX P6, R14, R13, R12, R11 ;  /* 0x0000000c0d0e7389 */ /* 0x00006400000c000b */
[----:B01----:R-:W-:Y:S01]  /*20d00*/  ENDCOLLECTIVE ;  /* 0x000000000000791b */ /* 0x003fe20003800000 */
.L_x_5763:
[----:B------:R-:W-:Y:S02]  /*20d10*/  IMAD.MOV.U32 R13, RZ, RZ, R7 ;  /* 0x000000ffff0d7224 */ /* 0x000fe400078e0007 */
[----:B------:R-:W-:-:S07]  /*20d20*/  IMAD.MOV.U32 R5, RZ, RZ, R14 ;  /* 0x000000ffff057224 */ /* 0x000fce00078e000e */
[----:B------:R-:W-:Y:S05]  /*20d30*/  WARPSYNC.COLLECTIVE R15, `(.L_x_5764) ;  /* 0x000000000f087348 */ /* 0x000fea0003c00000 */
[----:B------:R0:W1:Y:S02]  /*20d40*/  SHFL.IDX P6, R14, R13, R12, R11 ;  /* 0x0000000c0d0e7389 */ /* 0x00006400000c000b */
[----:B01----:R-:W-:Y:S01]  /*20d50*/  ENDCOLLECTIVE ;  /* 0x000000000000791b */ /* 0x003fe20003800000 */
.L_x_5764:
[----:B------:R-:W-:Y:S05]  /*20d60*/  BRA `(.L_x_5765) ;  /* 0xfffffe5c00fc7947 */ /* 0x000fea000383ffff */
.L_x_5494:
        /* <DEDUP_REMOVED lines=8> */
.L_x_5767:
[----:B------:R-:W-:Y:S05]  /*20df0*/  BSYNC B1 ;  /* 0x0000000000017941 */ /* 0x000fea0003800000 */
.L_x_5766:
        /* <DEDUP_REMOVED lines=8> */
.L_x_5768:
[----:B------:R-:W-:Y:S02]  /*20e80*/  IMAD.MOV.U32 R13, RZ, RZ, R8 ;  /* 0x000000ffff0d7224 */ /* 0x000fe400078e0008 */
[----:B------:R-:W-:-:S07]  /*20e90*/  IMAD.MOV.U32 R0, RZ, RZ, R14 ;  /* 0x000000ffff007224 */ /* 0x000fce00078e000e */
[----:B------:R-:W-:Y:S05]  /*20ea0*/  WARPSYNC.COLLECTIVE R15, `(.L_x_5769) ;  /* 0x000000000f087348 */ /* 0x000fea0003c00000 */
[----:B------:R0:W1:Y:S02]  /*20eb0*/  SHFL.IDX P6, R14, R13, R12, R11 ;  /* 0x0000000c0d0e7389 */ /* 0x00006400000c000b */
[----:B01----:R-:W-:Y:S01]  /*20ec0*/  ENDCOLLECTIVE ;  /* 0x000000000000791b */ /* 0x003fe20003800000 */
.L_x_5769:
[----:B------:R-:W-:Y:S02]  /*20ed0*/  IMAD.MOV.U32 R13, RZ, RZ, R7 ;  /* 0x000000ffff0d7224 */ /* 0x000fe400078e0007 */
[----:B------:R-:W-:-:S07]  /*20ee0*/  IMAD.MOV.U32 R5, RZ, RZ, R14 ;  /* 0x000000ffff057224 */ /* 0x000fce00078e000e */
[----:B------:R-:W-:Y:S05]  /*20ef0*/  WARPSYNC.COLLECTIVE R15, `(.L_x_5770) ;  /* 0x000000000f087348 */ /* 0x000fea0003c00000 */
[----:B------:R0:W1:Y:S02]  /*20f00*/  SHFL.IDX P6, R14, R13, R12, R11 ;  /* 0x0000000c0d0e7389 */ /* 0x00006400000c000b */
[----:B01----:R-:W-:Y:S01]  /*20f10*/  ENDCOLLECTIVE ;  /* 0x000000000000791b */ /* 0x003fe20003800000 */
.L_x_5770:
[----:B------:R-:W-:Y:S05]  /*20f20*/  BRA `(.L_x_5771) ;  /* 0xfffffe6000547947 */ /* 0x000fea000383ffff */
.L_x_5498:
[----:B0-----:R0:W1:Y:S02]  /*20f30*/  SYNCS.PHASECHK.TRANS64.TRYWAIT P0, [R2+URZ+0x38800], R21 ;  /* 0x03880015020075a7 */ /* 0x001064000800017f */
[----:B-1----:R-:W-:Y:S05]  /*20f40*/  @!P0 NANOSLEEP.SYNCS 0x989680 ;  /* 0x009896800000895d */ /* 0x002fea0003900000 */
[----:B------:R-:W1:Y:S02]  /*20f50*/  @!P0 SYNCS.PHASECHK.TRANS64 P0, [R2+URZ+0x38800], R21 ;  /* 0x03880015020085a7 */ /* 0x000e64000800007f */
[----:B-1----:R-:W-:Y:S05]  /*20f60*/  @!P0 BRA `(.L_x_5498) ;  /* 0xfffffffc00f08947 */ /* 0x002fea000383ffff */
[----:B------:R-:W-:Y:S05]  /*20f70*/  BRA `(.L_x_5772) ;  /* 0xfffffe64003c7947 */ /* 0x000fea000383ffff */
.L_x_5506:
        /* <DEDUP_REMOVED lines=8> */
.L_x_5774:
[----:B------:R-:W-:Y:S05]  /*21000*/  BSYNC B1 ;  /* 0x0000000000017941 */ /* 0x000fea0003800000 */
.L_x_5773:
        /* <DEDUP_REMOVED lines=8> */
.L_x_5775:
[----:B------:R-:W-:Y:S02]  /*21090*/  IMAD.MOV.U32 R13, RZ, RZ, R7 ;  /* 0x000000ffff0d7224 */ /* 0x000fe400078e0007 */
[----:B------:R-:W-:-:S07]  /*210a0*/  IMAD.MOV.U32 R0, RZ, RZ, R14 ;  /* 0x000000ffff007224 */ /* 0x000fce00078e000e */
[----:B------:R-:W-:Y:S05]  /*210b0*/  WARPSYNC.COLLECTIVE R15, `(.L_x_5776) ;  /* 0x000000000f087348 */ /* 0x000fea0003c00000 */
[----:B------:R0:W1:Y:S02]  /*210c0*/  SHFL.IDX P6, R14, R13, R12, R11 ;  /* 0x0000000c0d0e7389 */ /* 0x00006400000c000b */
[----:B01----:R-:W-:Y:S01]  /*210d0*/  ENDCOLLECTIVE ;  /* 0x000000000000791b */ /* 0x003fe20003800000 */
.L_x_5776:
[----:B------:R-:W-:Y:S02]  /*210e0*/  IMAD.MOV.U32 R10, RZ, RZ, R0 ;  /* 0x000000ffff0a7224 */ /* 0x000fe400078e0000 */
[----:B------:R-:W-:Y:S02]  /*210f0*/  IMAD.MOV.U32 R13, RZ, RZ, R9 ;  /* 0x000000ffff0d7224 */ /* 0x000fe400078e0009 */
[----:B------:R-:W-:-:S07]  /*21100*/  IMAD.MOV.U32 R5, RZ, RZ, R14 ;  /* 0x000000ffff057224 */ /* 0x000fce00078e000e */
[----:B------:R-:W-:Y:S05]  /*21110*/  WARPSYNC.COLLECTIVE R15, `(.L_x_5777) ;  /* 0x000000000f087348 */ /* 0x000fea0003c00000 */
[----:B------:R0:W1:Y:S02]  /*21120*/  SHFL.IDX P6, R14, R13, R12, R11 ;  /* 0x0000000c0d0e7389 */ /* 0x00006400000c000b */
[----:B01----:R-:W-:Y:S01]  /*21130*/  ENDCOLLECTIVE ;  /* 0x000000000000791b */ /* 0x003fe20003800000 */
.L_x_5777:
[----:B------:R-:W-:Y:S01]  /*21140*/  IMAD.MOV.U32 R11, RZ, RZ, R3 ;  /* 0x000000ffff0b7224 */ /* 0x000fe200078e0003 */
[----:B------:R-:W-:Y:S06]  /*21150*/  BRA `(.L_x_5778) ;  /* 0xfffffe7000547947 */ /* 0x000fec000383ffff */
.L_x_5509:
        /* <DEDUP_REMOVED lines=8> */
.L_x_5780:
[----:B------:R-:W-:Y:S05]  /*211e0*/  BSYNC B1 ;  /* 0x0000000000017941 */ /* 0x000fea0003800000 */
.L_x_5779:
        /* <DEDUP_REMOVED lines=8> */
.L_x_5781:
[----:B------:R-:W-:Y:S02]  /*21270*/  IMAD.MOV.U32 R13, RZ, RZ, R7 ;  /* 0x000000ffff0d7224 */ /* 0x000fe400078e0007 */
[----:B------:R-:W-:-:S07]  /*21280*/  IMAD.MOV.U32 R0, RZ, RZ, R14 ;  /* 0x000000ffff007224 */ /* 0x000fce00078e000e */
[----:B------:R-:W-:Y:S05]  /*21290*/  WARPSYNC.COLLECTIVE R15, `(.L_x_5782) ;  /* 0x000000000f087348 */ /* 0x000fea0003c00000 */
[----:B------:R0:W1:Y:S02]  /*212a0*/  SHFL.IDX P6, R14, R13, R12, R11 ;  /* 0x0000000c0d0e7389 */ /* 0x00006400000c000b */
[----:B01----:R-:W-:Y:S01]  /*212b0*/  ENDCOLLECTIVE ;  /* 0x000000000000791b */ /* 0x003fe20003800000 */
.L_x_5782:
[----:B------:R-:W-:Y:S02]  /*212c0*/  IMAD.MOV.U32 R13, RZ, RZ, R9 ;  /* 0x000000ffff0d7224 */ /* 0x000fe400078e0009 */
[----:B------:R-:W-:-:S07]  /*212d0*/  IMAD.MOV.U32 R7, RZ, RZ, R14 ;  /* 0x000000ffff077224 */ /* 0x000fce00078e000e */
[----:B------:R-:W-:Y:S05]  /*212e0*/  WARPSYNC.COLLECTIVE R15, `(.L_x_5783) ;  /* 0x000000000f087348 */ /* 0x000fea0003c00000 */
[----:B------:R0:W1:Y:S02]  /*212f0*/  SHFL.IDX P6, R14, R13, R12, R11 ;  /* 0x0000000c0d0e7389 */ /* 0x00006400000c000b */
[----:B01----:R-:W-:Y:S01]  /*21300*/  ENDCOLLECTIVE ;  /* 0x000000000000791b */ /* 0x003fe20003800000 */
.L_x_5783:
[----:B------:R-:W-:Y:S02]  /*21310*/  IMAD.MOV.U32 R12, RZ, RZ, R0 ;  /* 0x000000ffff0c7224 */ /* 0x000fe400078e0000 */
[----:B------:R-:W-:Y:S01]  /*21320*/  IMAD.MOV.U32 R13, RZ, RZ, R3 ;  /* 0x000000ffff0d7224 */ /* 0x000fe200078e0003 */
[----:B------:R-:W-:Y:S06]  /*21330*/  BRA `(.L_x_5784) ;  /* 0xfffffe70007c7947 */ /* 0x000fec000383ffff */
.L_x_5513:
[----:B0-----:R0:W1:Y:S02]  /*21340*/  SYNCS.PHASECHK.TRANS64.TRYWAIT P1, [R2+URZ+0x38800], R3 ;  /* 0x03880003020075a7 */ /* 0x001064000802017f */
[----:B-1----:R-:W-:Y:S05]  /*21350*/  @!P1 NANOSLEEP.SYNCS 0x989680 ;  /* 0x009896800000995d */ /* 0x002fea0003900000 */
[----:B------:R-:W1:Y:S02]  /*21360*/  @!P1 SYNCS.PHASECHK.TRANS64 P1, [R2+URZ+0x38800], R3 ;  /* 0x03880003020095a7 */ /* 0x000e64000802007f */
[----:B-1----:R-:W-:Y:S05]  /*21370*/  @!P1 BRA `(.L_x_5513) ;  /* 0xfffffffc00f09947 */ /* 0x002fea000383ffff */
[----:B------:R-:W-:Y:S05]  /*21380*/  BRA `(.L_x_5785) ;  /* 0xfffffe7400107947 */ /* 0x000fea000383ffff */
.L_x_5519:
[----:B-1----:R1:W2:Y:S02]  /*21390*/  SYNCS.PHASECHK.TRANS64.TRYWAIT P1, [R21+URZ+0x38830], R14 ;  /* 0x0388300e150075a7 */ /* 0x0022a4000802017f */
[----:B--2---:R-:W-:Y:S05]  /*213a0*/  @!P1 NANOSLEEP.SYNCS 0x989680 ;  /* 0x009896800000995d */ /* 0x004fea0003900000 */
[----:B------:R-:W2:Y:S02]  /*213b0*/  @!P1 SYNCS.PHASECHK.TRANS64 P1, [R21+URZ+0x38830], R14 ;  /* 0x0388300e150095a7 */ /* 0x000ea4000802007f */
[----:B--2---:R-:W-:Y:S05]  /*213c0*/  @!P1 BRA `(.L_x_5519) ;  /* 0xfffffffc00f09947 */ /* 0x004fea000383ffff */
[----:B------:R-:W-:Y:S05]  /*213d0*/  BRA `(.L_x_5518) ;  /* 0xfffffe8000687947 */ /* 0x000fea000383ffff */
.L_x_5521:
[----:B--2---:R2:W3:Y:S02]  /*213e0*/  SYNCS.PHASECHK.TRANS64.TRYWAIT P1, [R2+URZ+0x38810], R3 ;  /* 0x03881003020075a7 */ /* 0x0044e4000802017f */
[----:B---3--:R-:W-:Y:S05]  /*213f0*/  @!P1 NANOSLEEP.SYNCS 0x989680 ;  /* 0x009896800000995d */ /* 0x008fea0003900000 */
[----:B------:R-:W3:Y:S02]  /*21400*/  @!P1 SYNCS.PHASECHK.TRANS64 P1, [R2+URZ+0x38810], R3 ;  /* 0x03881003020095a7 */ /* 0x000ee4000802007f */
[----:B---3--:R-:W-:Y:S05]  /*21410*/  @!P1 BRA `(.L_x_5521) ;  /* 0xfffffffc00f09947 */ /* 0x008fea000383ffff */
[----:B------:R-:W-:Y:S05]  /*21420*/  BRA `(.L_x_5786) ;  /* 0xfffffe8400187947 */ /* 0x000fea000383ffff */
.L_x_5526:
[----:B--2---:R2:W4:Y:S02]  /*21430*/  SYNCS.PHASECHK.TRANS64.TRYWAIT P2, [R21+URZ+0x38850], R14 ;  /* 0x0388500e150075a7 */ /* 0x004524000804017f */
[----:B----4-:R-:W-:Y:S05]  /*21440*/  @!P2 NANOSLEEP.SYNCS 0x989680 ;  /* 0x009896800000a95d */ /* 0x010fea0003900000 */
[----:B------:R-:W4:Y:S02]  /*21450*/  @!P2 SYNCS.PHASECHK.TRANS64 P2, [R21+URZ+0x38850], R14 ;  /* 0x0388500e1500a5a7 */ /* 0x000f24000804007f */
[----:B----4-:R-:W-:Y:S05]  /*21460*/  @!P2 BRA `(.L_x_5526) ;  /* 0xfffffffc00f0a947 */ /* 0x010fea000383ffff */
[----:B------:R-:W-:Y:S05]  /*21470*/  BRA `(.L_x_5525) ;  /* 0xfffffe8400447947 */ /* 0x000fea000383ffff */
.L_x_5533:
[----:B-1----:R1:W2:Y:S02]  /*21480*/  SYNCS.PHASECHK.TRANS64.TRYWAIT P3, [R197+URZ+0x38830], R0 ;  /* 0x03883000c50075a7 */ /* 0x0022a4000806017f */
[----:B--2---:R-:W-:Y:S05]  /*21490*/  @!P3 NANOSLEEP.SYNCS 0x989680 ;  /* 0x009896800000b95d */ /* 0x004fea0003900000 */
[----:B------:R-:W2:Y:S02]  /*214a0*/  @!P3 SYNCS.PHASECHK.TRANS64 P3, [R197+URZ+0x38830], R0 ;  /* 0x03883000c500b5a7 */ /* 0x000ea4000806007f */
[----:B--2---:R-:W-:Y:S05]  /*214b0*/  @!P3 BRA `(.L_x_5533) ;  /* 0xfffffffc00f0b947 */ /* 0x004fea000383ffff */
[----:B------:R-:W-:Y:S05]  /*214c0*/  BRA `(.L_x_5532) ;  /* 0xfffffeb000787947 */ /* 0x000fea000383ffff */
.L_x_5538:
[----:B---3--:R3:W4:Y:S02]  /*214d0*/  SYNCS.PHASECHK.TRANS64.TRYWAIT P3, [R197+URZ+0x38850], R0 ;  /* 0x03885000c50075a7 */ /* 0x008724000806017f */
[----:B----4-:R-:W-:Y:S05]  /*214e0*/  @!P3 NANOSLEEP.SYNCS 0x989680 ;  /* 0x009896800000b95d */ /* 0x010fea0003900000 */
[----:B------:R-:W4:Y:S02]  /*214f0*/  @!P3 SYNCS.PHASECHK.TRANS64 P3, [R197+URZ+0x38850], R0 ;  /* 0x03885000c500b5a7 */ /* 0x000f24000806007f */
[----:B----4-:R-:W-:Y:S05]  /*21500*/  @!P3 BRA `(.L_x_5538) ;  /* 0xfffffffc00f0b947 */ /* 0x010fea000383ffff */
[----:B------:R-:W-:Y:S05]  /*21510*/  BRA `(.L_x_5537) ;  /* 0xfffffeb400147947 */ /* 0x000fea000383ffff */
.L_x_5546:
[----:B-1----:R1:W2:Y:S02]  /*21520*/  SYNCS.PHASECHK.TRANS64.TRYWAIT P2, [R193+URZ+0x38830], R0 ;  /* 0x03883000c10075a7 */ /* 0x0022a4000804017f */
[----:B--2---:R-:W-:Y:S05]  /*21530*/  @!P2 NANOSLEEP.SYNCS 0x989680 ;  /* 0x009896800000a95d */ /* 0x004fea0003900000 */
[----:B------:R-:W2:Y:S02]  /*21540*/  @!P2 SYNCS.PHASECHK.TRANS64 P2, [R193+URZ+0x38830], R0 ;  /* 0x03883000c100a5a7 */ /* 0x000ea4000804007f */
[----:B--2---:R-:W-:Y:S05]  /*21550*/  @!P2 BRA `(.L_x_5546) ;  /* 0xfffffffc00f0a947 */ /* 0x004fea000383ffff */
[----:B------:R-:W-:Y:S05]  /*21560*/  BRA `(.L_x_5545) ;  /* 0xfffffee800507947 */ /* 0x000fea000383ffff */
.L_x_5551:
[----:B---3--:R3:W4:Y:S02]  /*21570*/  SYNCS.PHASECHK.TRANS64.TRYWAIT P2, [R193+URZ+0x38850], R0 ;  /* 0x03885000c10075a7 */ /* 0x008724000804017f */
[----:B----4-:R-:W-:Y:S05]  /*21580*/  @!P2 NANOSLEEP.SYNCS 0x989680 ;  /* 0x009896800000a95d */ /* 0x010fea0003900000 */
[----:B------:R-:W4:Y:S02]  /*21590*/  @!P2 SYNCS.PHASECHK.TRANS64 P2, [R193+URZ+0x38850], R0 ;  /* 0x03885000c100a5a7 */ /* 0x000f24000804007f */
[----:B----4-:R-:W-:Y:S05]  /*215a0*/  @!P2 BRA `(.L_x_5551) ;  /* 0xfffffffc00f0a947 */ /* 0x010fea000383ffff */
[----:B------:R-:W-:Y:S05]  /*215b0*/  BRA `(.L_x_5550) ;  /* 0xfffffee800ec7947 */ /* 0x000fea000383ffff */
.L_x_5581:
        /* <DEDUP_REMOVED lines=11> */
.L_x_5788:
[----:B------:R-:W-:Y:S05]  /*21670*/  BSYNC B1 ;  /* 0x0000000000017941 */ /* 0x000fea0003800000 */
.L_x_5787:
[----:B------:R-:W-:Y:S05]  /*21680*/  BRA `(.L_x_5789) ;  /* 0xffffff68002c7947 */ /* 0x000fea000383ffff */
.L_x_5583:
[----:B------:R-:W-:Y:S01]  /*21690*/  BSSY B1, `(.L_x_5790) ;  /* 0x0000006000017945 */ /* 0x000fe20003800000 */
[----:B------:R-:W-:-:S07]  /*216a0*/  IMAD.MOV.U32 R15, RZ, RZ, -0x1 ;  /* 0xffffffffff0f7424 */ /* 0x000fce00078e00ff */
[----:B01----:R-:W-:Y:S05]  /*216b0*/  WARPSYNC.COLLECTIVE R15, `(.L_x_5791) ;  /* 0x000000000f0c7348 */ /* 0x003fea0003c00000 */
[----:B------:R-:W-:Y:S02]  /*216c0*/  ELECT P6, UR62, PT ;  /* 0x00000000003e782f */ /* 0x000fe400038c0000 */
[----:B------:R-:W-:Y:S01]  /*216d0*/  MOV R14, UR62 ;  /* 0x0000003e000e7c02 */ /* 0x000fe20008000f00 */
[----:B01----:R-:W-:Y:S10]  /*216e0*/  ENDCOLLECTIVE ;  /* 0x000000000000791b */ /* 0x003ff40003800000 */
.L_x_5791:
[----:B------:R-:W-:Y:S05]  /*216f0*/  BSYNC B1 ;  /* 0x0000000000017941 */ /* 0x000fea0003800000 */
.L_x_5790:
[----:B------:R-:W-:Y:S05]  /*21700*/  BRA `(.L_x_5582) ;  /* 0xffffff6800247947 */ /* 0x000fea000383ffff */
.L_x_5585:
[----:B0-----:R-:W2:Y:S02]  /*21710*/  LDL R4, [R1+0x4] ;  /* 0x0000040001047983 */ /* 0x001ea40000100800 */
[----:B--2---:R0:W2:Y:S02]  /*21720*/  SYNCS.PHASECHK.TRANS64.TRYWAIT P0, [R4+URZ+0x38820], R3 ;  /* 0x03882003040075a7 */ /* 0x0040a4000800017f */
[----:B--2---:R-:W-:Y:S05]  /*21730*/  @!P0 NANOSLEEP.SYNCS 0x989680 ;  /* 0x009896800000895d */ /* 0x004fea0003900000 */
[----:B------:R-:W2:Y:S02]  /*21740*/  @!P0 SYNCS.PHASECHK.TRANS64 P0, [R4+URZ+0x38820], R3 ;  /* 0x03882003040085a7 */ /* 0x000ea4000800007f */
[----:B--2---:R-:W-:Y:S05]  /*21750*/  @!P0 BRA `(.L_x_5585) ;  /* 0xfffffffc00ec8947 */ /* 0x004fea000383ffff */
[----:B------:R-:W-:Y:S05]  /*21760*/  BRA `(.L_x_5792) ;  /* 0xffffff6800347947 */ /* 0x000fea000383ffff */
.L_x_5589:
[----:B0-----:R0:W2:Y:S02]  /*21770*/  SYNCS.PHASECHK.TRANS64.TRYWAIT P0, [R4+URZ+0x388a0], R8 ;  /* 0x0388a008040075a7 */ /* 0x0010a4000800017f */
[----:B--2---:R-:W-:Y:S05]  /*21780*/  @!P0 NANOSLEEP.SYNCS 0x989680 ;  /* 0x009896800000895d */ /* 0x004fea0003900000 */
[----:B------:R-:W2:Y:S02]  /*21790*/  @!P0 SYNCS.PHASECHK.TRANS64 P0, [R4+URZ+0x388a0], R8 ;  /* 0x0388a008040085a7 */ /* 0x000ea4000800007f */
[----:B--2---:R-:W-:Y:S05]  /*217a0*/  @!P0 BRA `(.L_x_5589) ;  /* 0xfffffffc00f08947 */ /* 0x004fea000383ffff */
[----:B------:R-:W-:Y:S05]  /*217b0*/  BRA `(.L_x_5793) ;  /* 0xffffff68005c7947 */ /* 0x000fea000383ffff */
.L_x_5594:
[----:B--2---:R2:W3:Y:S02]  /*217c0*/  SYNCS.PHASECHK.TRANS64.TRYWAIT P0, [R4+URZ+0x388c0], R8 ;  /* 0x0388c008040075a7 */ /* 0x0044e4000800017f */
[----:B---3--:R-:W-:Y:S05]  /*217d0*/  @!P0 NANOSLEEP.SYNCS 0x989680 ;  /* 0x009896800000895d */ /* 0x008fea0003900000 */
[----:B------:R-:W3:Y:S02]  /*217e0*/  @!P0 SYNCS.PHASECHK.TRANS64 P0, [R4+URZ+0x388c0], R8 ;  /* 0x0388c008040085a7 */ /* 0x000ee4000800007f */
[----:B---3--:R-:W-:Y:S05]  /*217f0*/  @!P0 BRA `(.L_x_5594) ;  /* 0xfffffffc00f08947 */ /* 0x008fea000383ffff */
[----:B------:R-:W-:Y:S05]  /*21800*/  BRA `(.L_x_5794) ;  /* 0xffffff6800e07947 */ /* 0x000fea000383ffff */
.L_x_5608:
[----:B0-----:R0:W2:Y:S02]  /*21810*/  SYNCS.PHASECHK.TRANS64.TRYWAIT P1, [R4+URZ+0x388a0], R5 ;  /* 0x0388a005040075a7 */ /* 0x0010a4000802017f */
[----:B--2---:R-:W-:Y:S05]  /*21820*/  @!P1 NANOSLEEP.SYNCS 0x989680 ;  /* 0x009896800000995d */ /* 0x004fea0003900000 */
[----:B------:R-:W2:Y:S02]  /*21830*/  @!P1 SYNCS.PHASECHK.TRANS64 P1, [R4+URZ+0x388a0], R5 ;  /* 0x0388a005040095a7 */ /* 0x000ea4000802007f */
[----:B--2---:R-:W-:Y:S05]  /*21840*/  @!P1 BRA `(.L_x_5608) ;  /* 0xfffffffc00f09947 */ /* 0x004fea000383ffff */
[----:B------:R-:W-:Y:S05]  /*21850*/  BRA `(.L_x_5795) ;  /* 0xffffff7400687947 */ /* 0x000fea000383ffff */
.L_x_5613:
[----:B--2---:R2:W3:Y:S02]  /*21860*/  SYNCS.PHASECHK.TRANS64.TRYWAIT P1, [R4+URZ+0x388c0], R5 ;  /* 0x0388c005040075a7 */ /* 0x0044e4000802017f */
[----:B---3--:R-:W-:Y:S05]  /*21870*/  @!P1 NANOSLEEP.SYNCS 0x989680 ;  /* 0x009896800000995d */ /* 0x008fea0003900000 */
[----:B------:R-:W3:Y:S02]  /*21880*/  @!P1 SYNCS.PHASECHK.TRANS64 P1, [R4+URZ+0x388c0], R5 ;  /* 0x0388c005040095a7 */ /* 0x000ee4000802007f */
[----:B---3--:R-:W-:Y:S05]  /*21890*/  @!P1 BRA `(.L_x_5613) ;  /* 0xfffffffc00f09947 */ /* 0x008fea000383ffff */
[----:B------:R-:W-:Y:S05]  /*218a0*/  BRA `(.L_x_5796) ;  /* 0xffffff7400e87947 */ /* 0x000fea000383ffff */
.L_x_5633:
        /* <DEDUP_REMOVED lines=11> */
.L_x_5798:
[----:B------:R-:W-:Y:S05]  /*21960*/  BSYNC B0 ;  /* 0x0000000000007941 */ /* 0x000fea0003800000 */
.L_x_5797:
[----:B------:R-:W-:Y:S05]  /*21970*/  BRA `(.L_x_5799) ;  /* 0xffffff8400f87947 */ /* 0x000fea000383ffff */
.L_x_5635:
[----:B------:R-:W-:Y:S01]  /*21980*/  BSSY B0, `(.L_x_5800) ;  /* 0x0000006000007945 */ /* 0x000fe20003800000 */
[----:B------:R-:W-:-:S07]  /*21990*/  IMAD.MOV.U32 R15, RZ, RZ, -0x1 ;  /* 0xffffffffff0f7424 */ /* 0x000fce00078e00ff */
[----:B01----:R-:W-:Y:S05]  /*219a0*/  WARPSYNC.COLLECTIVE R15, `(.L_x_5801) ;  /* 0x000000000f0c7348 */ /* 0x003fea0003c00000 */
[----:B------:R-:W-:Y:S02]  /*219b0*/  ELECT P6, UR62, PT ;  /* 0x00000000003e782f */ /* 0x000fe400038c0000 */
[----:B------:R-:W-:Y:S01]  /*219c0*/  MOV R14, UR62 ;  /* 0x0000003e000e7c02 */ /* 0x000fe20008000f00 */
[----:B01----:R-:W-:Y:S10]  /*219d0*/  ENDCOLLECTIVE ;  /* 0x000000000000791b */ /* 0x003ff40003800000 */
.L_x_5801:
[----:B------:R-:W-:Y:S05]  /*219e0*/  BSYNC B0 ;  /* 0x0000000000007941 */ /* 0x000fea0003800000 */
.L_x_5800:
[----:B------:R-:W-:Y:S05]  /*219f0*/  BRA `(.L_x_5802) ;  /* 0xffffff8800087947 */ /* 0x000fea000383ffff */
.L_x_5637:
[----:B0-----:R0:W2:Y:S02]  /*21a00*/  SYNCS.PHASECHK.TRANS64.TRYWAIT P0, [R0+URZ+0x38840], R2 ;  /* 0x03884002000075a7 */ /* 0x0010a4000800017f */
[----:B--2---:R-:W-:Y:S05]  /*21a10*/  @!P0 NANOSLEEP.SYNCS 0x989680 ;  /* 0x009896800000895d */ /* 0x004fea0003900000 */
[----:B------:R-:W2:Y:S02]  /*21a20*/  @!P0 SYNCS.PHASECHK.TRANS64 P0, [R0+URZ+0x38840], R2 ;  /* 0x03884002000085a7 */ /* 0x000ea4000800007f */
[----:B--2---:R-:W-:Y:S05]  /*21a30*/  @!P0 BRA `(.L_x_5637) ;  /* 0xfffffffc00f08947 */ /* 0x004fea000383ffff */
[----:B------:R-:W-:Y:S05]  /*21a40*/  BRA `(.L_x_5803) ;  /* 0xffffff8800747947 */ /* 0x000fea000383ffff */
.L_x_5641:
        /* <DEDUP_REMOVED lines=9> */
.L_x_5804:
[----:B------:R-:W-:Y:S02]  /*21ae0*/  IMAD.MOV.U32 R13, RZ, RZ, R3 ;  /* 0x000000ffff0d7224 */ /* 0x000fe400078e0003 */
[----:B------:R-:W-:-:S07]  /*21af0*/  IMAD.MOV.U32 R4, RZ, RZ, R14 ;  /* 0x000000ffff047224 */ /* 0x000fce00078e000e */
[----:B------:R-:W-:Y:S05]  /*21b00*/  WARPSYNC.COLLECTIVE R15, `(.L_x_5805) ;  /* 0x000000000f087348 */ /* 0x000fea0003c00000 */
[----:B------:R0:W1:Y:S02]  /*21b10*/  SHFL.IDX P6, R14, R13, R12, R11 ;  /* 0x0000000c0d0e7389 */ /* 0x00006400000c000b */
[----:B01----:R-:W-:Y:S01]  /*21b20*/  ENDCOLLECTIVE ;  /* 0x000000000000791b */ /* 0x003fe20003800000 */
.L_x_5805:
[----:B------:R-:W-:Y:S02]  /*21b30*/  IMAD.MOV.U32 R13, RZ, RZ, R2 ;  /* 0x000000ffff0d7224 */ /* 0x000fe400078e0002 */
[----:B------:R-:W-:Y:S02]  /*21b40*/  IMAD.MOV.U32 R12, RZ, RZ, 0x1 ;  /* 0x00000001ff0c7424 */ /* 0x000fe400078e00ff */
[----:B------:R-:W-:-:S07]  /*21b50*/  IMAD.MOV.U32 R5, RZ, RZ, R14 ;  /* 0x000000ffff057224 */ /* 0x000fce00078e000e */
[----:B------:R-:W-:Y:S05]  /*21b60*/  WARPSYNC.COLLECTIVE R15, `(.L_x_5806) ;  /* 0x000000000f087348 */ /* 0x000fea0003c00000 */
[----:B------:R0:W1:Y:S02]  /*21b70*/  SHFL.IDX P6, R14, R13, R12, R11 ;  /* 0x0000000c0d0e7389 */ /* 0x00006400000c000b */
[----:B01----:R-:W-:Y:S01]  /*21b80*/  ENDCOLLECTIVE ;  /* 0x000000000000791b */ /* 0x003fe20003800000 */
.L_x_5806:
[----:B------:R-:W-:Y:S02]  /*21b90*/  IMAD.MOV.U32 R13, RZ, RZ, R3 ;  /* 0x000000ffff0d7224 */ /* 0x000fe400078e0003 */
[----:B------:R-:W-:Y:S02]  /*21ba0*/  IMAD R0, R6, R7, RZ ;  /* 0x0000000706007224 */ /* 0x000fe400078e02ff */
[----:B------:R-:W-:-:S07]  /*21bb0*/  IMAD.MOV.U32 R6, RZ, RZ, R14 ;  /* 0x000000ffff067224 */ /* 0x000fce00078e000e */
[----:B------:R-:W-:Y:S05]  /*21bc0*/  WARPSYNC.COLLECTIVE R15, `(.L_x_5807) ;  /* 0x000000000f087348 */ /* 0x000fea0003c00000 */
[----:B------:R0:W1:Y:S02]  /*21bd0*/  SHFL.IDX P6, R14, R13, R12, R11 ;  /* 0x0000000c0d0e7389 */ /* 0x00006400000c000b */
[----:B01----:R-:W-:Y:S01]  /*21be0*/  ENDCOLLECTIVE ;  /* 0x000000000000791b */ /* 0x003fe20003800000 */
.L_x_5807:
        /* <DEDUP_REMOVED lines=21> */
.L_x_5808:
        /* <DEDUP_REMOVED lines=10> */
.L_x_5809:
        /* <DEDUP_REMOVED lines=11> */
.L_x_5810:
        /* <DEDUP_REMOVED lines=14> */
.L_x_5811:
[----:B------:R-:W-:Y:S01]  /*21f70*/  IMAD.MOV.U32 R3, RZ, RZ, R14 ;  /* 0x000000ffff037224 */ /* 0x000fe200078e000e */
[----:B------:R-:W-:Y:S06]  /*21f80*/  BRA `(.L_x_5812) ;  /* 0xffffff8c00dc7947 */ /* 0x000fec000383ffff */
.L_x_5645:
        /* <DEDUP_REMOVED lines=27> */
.L_x_5814:
[----:B------:R-:W-:Y:S05]  /*22140*/  BSYNC B0 ;  /* 0x0000000000007941 */ /* 0x000fea0003800000 */
.L_x_5813:
        /* <DEDUP_REMOVED lines=11> */
.L_x_5815:
        /* <DEDUP_REMOVED lines=43> */
.L_x_5816:
        /* <DEDUP_REMOVED lines=18> */
.L_x_5817:
        /* <DEDUP_REMOVED lines=29> */
.L_x_5818:
        /* <DEDUP_REMOVED lines=13> */
.L_x_5819:
        /* <DEDUP_REMOVED lines=32> */
.L_x_5820:
        /* <DEDUP_REMOVED lines=9> */
.L_x_5821:
[----:B------:R-:W-:Y:S01]  /*22b00*/  IMAD.MOV.U32 R0, RZ, RZ, R14 ;  /* 0x000000ffff007224 */ /* 0x000fe200078e000e */
[----:B------:R-:W-:Y:S06]  /*22b10*/  BRA `(.L_x_5822) ;  /* 0xffffff9000b47947 */ /* 0x000fec000383ffff */
.L_x_5650:
[----:B0-----:R-:W3:Y:S02]  /*22b20*/  LDL R2, [R1+0x4] ;  /* 0x0000040001027983 */ /* 0x001ee40000100800 */
[----:B---3--:R0:W3:Y:S02]  /*22b30*/  SYNCS.PHASECHK.TRANS64.TRYWAIT P0, [R2+URZ+0x38820], R0 ;  /* 0x03882000020075a7 */ /* 0x0080e4000800017f */
[----:B---3--:R-:W-:Y:S05]  /*22b40*/  @!P0 NANOSLEEP.SYNCS 0x989680 ;  /* 0x009896800000895d */ /* 0x008fea0003900000 */
[----:B------:R-:W3:Y:S02]  /*22b50*/  @!P0 SYNCS.PHASECHK.TRANS64 P0, [R2+URZ+0x38820], R0 ;  /* 0x03882000020085a7 */ /* 0x000ee4000800007f */
[----:B---3--:R-:W-:Y:S05]  /*22b60*/  @!P0 BRA `(.L_x_5650) ;  /* 0xfffffffc00ec8947 */ /* 0x008fea000383ffff */
[----:B------:R-:W-:Y:S05]  /*22b70*/  BRA `(.L_x_5823) ;  /* 0xffffff9400747947 */ /* 0x000fea000383ffff */
.L_x_5654:
[----:B0-----:R0:W1:Y:S02]  /*22b80*/  SYNCS.PHASECHK.TRANS64.TRYWAIT P0, [R0+URZ+0x38860], R2 ;  /* 0x03886002000075a7 */ /* 0x001064000800017f */
[----:B-1----:R-:W-:Y:S05]  /*22b90*/  @!P0 NANOSLEEP.SYNCS 0x989680 ;  /* 0x009896800000895d */ /* 0x002fea0003900000 */
[----:B------:R-:W1:Y:S02]  /*22ba0*/  @!P0 SYNCS.PHASECHK.TRANS64 P0, [R0+URZ+0x38860], R2 ;  /* 0x03886002000085a7 */ /* 0x000e64000800007f */
[----:B-1----:R-:W-:Y:S05]  /*22bb0*/  @!P0 BRA `(.L_x_5654) ;  /* 0xfffffffc00f08947 */ /* 0x002fea000383ffff */
[----:B------:R-:W-:Y:S05]  /*22bc0*/  BRA `(.L_x_5824) ;  /* 0xffffff9400a47947 */ /* 0x000fea000383ffff */
.L_x_5673:
[----:B-1----:R1:W3:Y:S02]  /*22bd0*/  SYNCS.PHASECHK.TRANS64.TRYWAIT P0, [R0+URZ+0x38840], R6 ;  /* 0x03884006000075a7 */ /* 0x0022e4000800017f */
[----:B---3--:R-:W-:Y:S05]  /*22be0*/  @!P0 NANOSLEEP.SYNCS 0x989680 ;  /* 0x009896800000895d */ /* 0x008fea0003900000 */
[----:B------:R-:W3:Y:S02]  /*22bf0*/  @!P0 SYNCS.PHASECHK.TRANS64 P0, [R0+URZ+0x38840], R6 ;  /* 0x03884006000085a7 */ /* 0x000ee4000800007f */
[----:B---3--:R-:W-:Y:S05]  /*22c00*/  @!P0 BRA `(.L_x_5673) ;  /* 0xfffffffc00f08947 */ /* 0x008fea000383ffff */
[----:B------:R-:W-:Y:S05]  /*22c10*/  BRA `(.L_x_5825) ;  /* 0xffffffa000cc7947 */ /* 0x000fea000383ffff */
.L_x_5678:
[----:B0-----:R0:W3:Y:S02]  /*22c20*/  SYNCS.PHASECHK.TRANS64.TRYWAIT P0, [R0+URZ+0x38860], R6 ;  /* 0x03886006000075a7 */ /* 0x0010e4000800017f */
[----:B---3--:R-:W-:Y:S05]  /*22c30*/  @!P0 NANOSLEEP.SYNCS 0x989680 ;  /* 0x009896800000895d */ /* 0x008fea0003900000 */
[----:B------:R-:W3:Y:S02]  /*22c40*/  @!P0 SYNCS.PHASECHK.TRANS64 P0, [R0+URZ+0x38860], R6 ;  /* 0x03886006000085a7 */ /* 0x000ee4000800007f */
[----:B---3--:R-:W-:Y:S05]  /*22c50*/  @!P0 BRA `(.L_x_5678) ;  /* 0xfffffffc00f08947 */ /* 0x008fea000383ffff */
[----:B------:R-:W-:Y:S05]  /*22c60*/  BRA `(.L_x_5826) ;  /* 0xffffffa400547947 */ /* 0x000fea000383ffff */
.L_x_5693:
[----:B0-----:R0:W1:Y:S02]  /*22c70*/  SYNCS.PHASECHK.TRANS64.TRYWAIT P0, [R2+URZ+0x38840], R3 ;  /* 0x03884003020075a7 */ /* 0x001064000800017f */
[----:B-1----:R-:W-:Y:S05]  /*22c80*/  @!P0 NANOSLEEP.SYNCS 0x989680 ;  /* 0x009896800000895d */ /* 0x002fea0003900000 */
[----:B------:R-:W1:Y:S02]  /*22c90*/  @!P0 SYNCS.PHASECHK.TRANS64 P0, [R2+URZ+0x38840], R3 ;  /* 0x03884003020085a7 */ /* 0x000e64000800007f */
[----:B-1----:R-:W-:Y:S05]  /*22ca0*/  @!P0 BRA `(.L_x_5693) ;  /* 0xfffffffc00f08947 */ /* 0x002fea000383ffff */
[----:B------:R-:W-:Y:S05]  /*22cb0*/  BRA `(.L_x_5827) ;  /* 0xffffffb0005c7947 */ /* 0x000fea000383ffff */
.L_x_5698:
[----:B-1----:R1:W3:Y:S02]  /*22cc0*/  SYNCS.PHASECHK.TRANS64.TRYWAIT P0, [R2+URZ+0x38860], R3 ;  /* 0x03886003020075a7 */ /* 0x0022e4000800017f */
[----:B---3--:R-:W-:Y:S05]  /*22cd0*/  @!P0 NANOSLEEP.SYNCS 0x989680 ;  /* 0x009896800000895d */ /* 0x008fea0003900000 */
[----:B------:R-:W3:Y:S02]  /*22ce0*/  @!P0 SYNCS.PHASECHK.TRANS64 P0, [R2+URZ+0x38860], R3 ;  /* 0x03886003020085a7 */ /* 0x000ee4000800007f */
[----:B---3--:R-:W-:Y:S05]  /*22cf0*/  @!P0 BRA `(.L_x_5698) ;  /* 0xfffffffc00f08947 */ /* 0x008fea000383ffff */
[----:B------:R-:W-:Y:S05]  /*22d00*/  BRA `(.L_x_5828) ;  /* 0xffffffb000e07947 */ /* 0x000fea000383ffff */
.L_x_5713:
[----:B0-----:R0:W1:Y:S02]  /*22d10*/  SYNCS.PHASECHK.TRANS64.TRYWAIT P0, [R2+URZ+0x38840], R3 ;  /* 0x03884003020075a7 */ /* 0x001064000800017f */
[----:B-1----:R-:W-:Y:S05]  /*22d20*/  @!P0 NANOSLEEP.SYNCS 0x989680 ;  /* 0x009896800000895d */ /* 0x002fea0003900000 */
[----:B------:R-:W1:Y:S02]  /*22d30*/  @!P0 SYNCS.PHASECHK.TRANS64 P0, [R2+URZ+0x38840], R3 ;  /* 0x03884003020085a7 */ /* 0x000e64000800007f */
[----:B-1----:R-:W-:Y:S05]  /*22d40*/  @!P0 BRA `(.L_x_5713) ;  /* 0xfffffffc00f08947 */ /* 0x002fea000383ffff */
[----:B------:R-:W-:Y:S05]  /*22d50*/  BRA `(.L_x_5829) ;  /* 0xffffffbc00cc7947 */ /* 0x000fea000383ffff */
.L_x_5718:
[----:B-1----:R1:W3:Y:S02]  /*22d60*/  SYNCS.PHASECHK.TRANS64.TRYWAIT P0, [R2+URZ+0x38860], R3 ;  /* 0x03886003020075a7 */ /* 0x0022e4000800017f */
[----:B---3--:R-:W-:Y:S05]  /*22d70*/  @!P0 NANOSLEEP.SYNCS 0x989680 ;  /* 0x009896800000895d */ /* 0x008fea0003900000 */
[----:B------:R-:W3:Y:S02]  /*22d80*/  @!P0 SYNCS.PHASECHK.TRANS64 P0, [R2+URZ+0x38860], R3 ;  /* 0x03886003020085a7 */ /* 0x000ee4000800007f */
[----:B---3--:R-:W-:Y:S05]  /*22d90*/  @!P0 BRA `(.L_x_5718) ;  /* 0xfffffffc00f08947 */ /* 0x008fea000383ffff */
[----:B------:R-:W-:Y:S05]  /*22da0*/  BRA `(.L_x_5830) ;  /* 0xffffffc000547947 */ /* 0x000fea000383ffff */
.L_x_5734:
[----:B------:R-:W-:Y:S01]  /*22db0*/  BSSY B0, `(.L_x_5831) ;  /* 0x0000008000007945 */ /* 0x000fe20003800000 */
[----:B------:R-:W-:Y:S02]  /*22dc0*/  IMAD.MOV.U32 R13, RZ, RZ, R16 ;  /* 0x000000ffff0d7224 */ /* 0x000fe400078e0010 */
[----:B------:R-:W-:Y:S02]  /*22dd0*/  IMAD.MOV.U32 R12, RZ, RZ, RZ ;  /* 0x000000ffff0c7224 */ /* 0x000fe400078e00ff */
[----:B-1----:R-:W-:Y:S02]  /*22de0*/  IMAD.MOV.U32 R11, RZ, RZ, 0x1f ;  /* 0x0000001fff0b7424 */ /* 0x002fe400078e00ff */
[----:B------:R-:W-:-:S07]  /*22df0*/  IMAD.MOV.U32 R15, RZ, RZ, -0x1 ;  /* 0xffffffffff0f7424 */ /* 0x000fce00078e00ff */
[----:B0-2---:R-:W-:Y:S05]  /*22e00*/  WARPSYNC.COLLECTIVE R15, `(.L_x_5832) ;  /* 0x000000000f087348 */ /* 0x005fea0003c00000 */
[----:B0-----:R0:W1:Y:S02]  /*22e10*/  SHFL.IDX P6, R14, R13, R12, R11 ;  /* 0x0000000c0d0e7389 */ /* 0x00106400000c000b */
[----:B012---:R-:W-:Y:S01]  /*22e20*/  ENDCOLLECTIVE ;  /* 0x000000000000791b */ /* 0x007fe20003800000 */
.L_x_5832:
[----:B------:R-:W-:Y:S05]  /*22e30*/  BSYNC B0 ;  /* 0x0000000000007941 */ /* 0x000fea0003800000 */
.L_x_5831:
        /* <DEDUP_REMOVED lines=9> */
.L_x_5833:
        /* <DEDUP_REMOVED lines=18> */
.L_x_5834:
        /* <DEDUP_REMOVED lines=8> */
.L_x_5835:
        /* <DEDUP_REMOVED lines=8> */
.L_x_5836:
        /* <DEDUP_REMOVED lines=8> */
.L_x_5837:
        /* <DEDUP_REMOVED lines=8> */
.L_x_5838:
        /* <DEDUP_REMOVED lines=9> */
.L_x_5839:
[----:B------:R-:W-:Y:S01]  /*23280*/  IMAD.MOV.U32 R16, RZ, RZ, R14 ;  /* 0x000000ffff107224 */ /* 0x000fe200078e000e */
[----:B------:R-:W-:Y:S06]  /*23290*/  BRA `(.L_x_5840) ;  /* 0xffffffc800ac7947 */ /* 0x000fec000383ffff */
.L_x_5739:
[----:B------:R-:W-:Y:S01]  /*232a0*/  BSSY B0, `(.L_x_5841) ;  /* 0x0000008000007945 */ /* 0x000fe20003800000 */
[----:B-----5:R-:W-:Y:S02]  /*232b0*/  IMAD.MOV.U32 R13, RZ, RZ, R3 ;  /* 0x000000ffff0d7224 */ /* 0x020fe400078e0003 */
[----:B------:R-:W-:Y:S02]  /*232c0*/  IMAD.MOV.U32 R12, RZ, RZ, 0x1 ;  /* 0x00000001ff0c7424 */ /* 0x000fe400078e00ff */
[----:B------:R-:W-:Y:S02]  /*232d0*/  IMAD.MOV.U32 R11, RZ, RZ, RZ ;  /* 0x000000ffff0b7224 */ /* 0x000fe400078e00ff */
[----:B------:R-:W-:-:S07]  /*232e0*/  IMAD.MOV.U32 R15, RZ, RZ, -0x1 ;  /* 0xffffffffff0f7424 */ /* 0x000fce00078e00ff */
[----:B012---:R-:W-:Y:S05]  /*232f0*/  WARPSYNC.COLLECTIVE R15, `(.L_x_5842) ;  /* 0x000000000f087348 */ /* 0x007fea0003c00000 */
[----:B0-----:R0:W3:Y:S02]  /*23300*/  SHFL.UP P6, R14, R13, R12, R11 ;  /* 0x0400000c0d0e7389 */ /* 0x0010e400000c000b */
[----:B0123--:R-:W-:Y:S01]  /*23310*/  ENDCOLLECTIVE ;  /* 0x000000000000791b */ /* 0x00ffe20003800000 */
.L_x_5842:
[----:B------:R-:W-:Y:S05]  /*23320*/  BSYNC B0 ;  /* 0x0000000000007941 */ /* 0x000fea0003800000 */
.L_x_5841:
        /* <DEDUP_REMOVED lines=10> */
.L_x_5843:
        /* <DEDUP_REMOVED lines=8> */
.L_x_5844:
        /* <DEDUP_REMOVED lines=8> */
.L_x_5845:
        /* <DEDUP_REMOVED lines=8> */
.L_x_5846:
        /* <DEDUP_REMOVED lines=9> */
.L_x_5847:
[----:B------:R-:W-:Y:S01]  /*235e0*/  IMAD.MOV.U32 R16, RZ, RZ, R14 ;  /* 0x000000ffff107224 */ /* 0x000fe200078e000e */
[----:B------:R-:W-:Y:S06]  /*235f0*/  BRA `(.L_x_5848) ;  /* 0xffffffc800707947 */ /* 0x000fec000383ffff */
.L_x_5741:
[----:B------:R-:W-:Y:S01]  /*23600*/  BSSY B0, `(.L_x_5849) ;  /* 0x0000006000007945 */ /* 0x000fe20003800000 */
[----:B------:R-:W-:Y:S01]  /*23610*/  PLOP3.LUT P6, PT, P6, PT, PT, 0x8, 0x0 ;  /* 0x000000000000781c */ /* 0x000fe200037ce170 */
[----:B------:R-:W-:-:S12]  /*23620*/  IMAD.MOV.U32 R15, RZ, RZ, -0x1 ;  /* 0xffffffffff0f7424 */ /* 0x000fd800078e00ff */
[----:B012---:R-:W-:Y:S05]  /*23630*/  WARPSYNC.COLLECTIVE R15, `(.L_x_5850) ;  /* 0x000000000f087348 */ /* 0x007fea0003c00000 */
[----:B0-----:R-:W-:Y:S01]  /*23640*/  VOTE.ANY R14, PT, P6 ;  /* 0x00000000000e7806 */ /* 0x001fe200030e0100 */
[----:B-12---:R-:W-:Y:S06]  /*23650*/  ENDCOLLECTIVE ;  /* 0x000000000000791b */ /* 0x006fec0003800000 */
.L_x_5850:
[----:B------:R-:W-:Y:S05]  /*23660*/  BSYNC B0 ;  /* 0x0000000000007941 */ /* 0x000fea0003800000 */
.L_x_5849:
        /* <DEDUP_REMOVED lines=9> */
.L_x_5851:
[----:B------:R-:W-:Y:S01]  /*23700*/  IMAD.MOV.U32 R17, RZ, RZ, R14 ;  /* 0x000000ffff117224 */ /* 0x000fe200078e000e */
[----:B------:R-:W-:Y:S06]  /*23710*/  BRA `(.L_x_5852) ;  /* 0xffffffc800607947 */ /* 0x000fec000383ffff */
.L_x_5743:
[----:B------:R-:W-:Y:S01]  /*23720*/  BSSY B0, `(.L_x_5853) ;  /* 0x0000007000007945 */ /* 0x000fe20003800000 */
[----:B------:R-:W-:Y:S02]  /*23730*/  IMAD.MOV.U32 R13, RZ, RZ, R2 ;  /* 0x000000ffff0d7224 */ /* 0x000fe400078e0002 */
[----:B------:R-:W-:Y:S02]  /*23740*/  IMAD.MOV.U32 R11, RZ, RZ, 0x1f ;  /* 0x0000001fff0b7424 */ /* 0x000fe400078e00ff */
[----:B------:R-:W-:-:S07]  /*23750*/  IMAD.MOV.U32 R15, RZ, RZ, -0x1 ;  /* 0xffffffffff0f7424 */ /* 0x000fce00078e00ff */
[----:B01234-:R-:W-:Y:S05]  /*23760*/  WARPSYNC.COLLECTIVE R15, `(.L_x_5854) ;  /* 0x000000000f087348 */ /* 0x01ffea0003c00000 */
[----:B0-----:R0:W0:Y:S02]  /*23770*/  SHFL.IDX P6, R14, R13, R12, R11 ;  /* 0x0000000c0d0e7389 */ /* 0x00102400000c000b */
[----:B01234-:R-:W-:Y:S01]  /*23780*/  ENDCOLLECTIVE ;  /* 0x000000000000791b */ /* 0x01ffe20003800000 */
.L_x_5854:
[----:B------:R-:W-:Y:S05]  /*23790*/  BSYNC B0 ;  /* 0x0000000000007941 */ /* 0x000fea0003800000 */
.L_x_5853:
[----:B------:R-:W-:Y:S01]  /*237a0*/  IMAD.MOV.U32 R2, RZ, RZ, R14 ;  /* 0x000000ffff027224 */ /* 0x000fe200078e000e */
[----:B------:R-:W-:Y:S06]  /*237b0*/  BRA `(.L_x_5855) ;  /* 0xffffffc800547947 */ /* 0x000fec000383ffff */
.L_x_5747:
[----:B0-----:R0:W1:Y:S02]  /*237c0*/  SYNCS.PHASECHK.TRANS64.TRYWAIT P0, [R0+URZ+0x38820], R3 ;  /* 0x03882003000075a7 */ /* 0x001064000800017f */
[----:B-1----:R-:W-:Y:S05]  /*237d0*/  @!P0 NANOSLEEP.SYNCS 0x989680 ;  /* 0x009896800000895d */ /* 0x002fea0003900000 */
[----:B------:R-:W1:Y:S02]  /*237e0*/  @!P0 SYNCS.PHASECHK.TRANS64 P0, [R0+URZ+0x38820], R3 ;  /* 0x03882003000085a7 */ /* 0x000e64000800007f */
[----:B-1----:R-:W-:Y:S05]  /*237f0*/  @!P0 BRA `(.L_x_5747) ;  /* 0xfffffffc00f08947 */ /* 0x002fea000383ffff */
[----:B------:R-:W-:Y:S05]  /*23800*/  BRA `(.L_x_5856) ;  /* 0xffffffcc00d87947 */ /* 0x000fea000383ffff */
.L_x_5748:
        /* <DEDUP_REMOVED lines=11> */
.L_x_5858:
[----:B------:R-:W-:Y:S05]  /*238c0*/  BSYNC B0 ;  /* 0x0000000000007941 */ /* 0x000fea0003800000 */
.L_x_5857:
[----:B------:R-:W-:Y:S05]  /*238d0*/  BRA `(.L_x_5859) ;  /* 0xffffffcc00c07947 */ /* 0x000fea000383ffff */
.L_x_5749:
[----:B------:R-:W-:Y:S01]  /*238e0*/  BSSY B0, `(.L_x_5860) ;  /* 0x0000006000007945 */ /* 0x000fe20003800000 */
[----:B------:R-:W-:-:S07]  /*238f0*/  IMAD.MOV.U32 R15, RZ, RZ, -0x1 ;  /* 0xffffffffff0f7424 */ /* 0x000fce00078e00ff */
[----:B012---:R-:W-:Y:S05]  /*23900*/  WARPSYNC.COLLECTIVE R15, `(.L_x_5861) ;  /* 0x000000000f0c7348 */ /* 0x007fea0003c00000 */
[----:B------:R-:W-:Y:S02]  /*23910*/  ELECT P6, UR62, PT ;  /* 0x00000000003e782f */ /* 0x000fe400038c0000 */
[----:B------:R-:W-:Y:S01]  /*23920*/  MOV R14, UR62 ;  /* 0x0000003e000e7c02 */ /* 0x000fe20008000f00 */
[----:B012---:R-:W-:Y:S10]  /*23930*/  ENDCOLLECTIVE ;  /* 0x000000000000791b */ /* 0x007ff40003800000 */
.L_x_5861:
[----:B------:R-:W-:Y:S05]  /*23940*/  BSYNC B0 ;  /* 0x0000000000007941 */ /* 0x000fea0003800000 */
.L_x_5860:
[----:B------:R-:W-:Y:S05]  /*23950*/  BRA `(.L_x_5862) ;  /* 0xffffffcc00b47947 */ /* 0x000fea000383ffff */
.L_x_5751:
[----:B0-----:R0:W1:Y:S02]  /*23960*/  SYNCS.PHASECHK.TRANS64.TRYWAIT P0, [R6+URZ], R5 ;  /* 0x00000005060075a7 */ /* 0x001064000800017f */
[----:B-1----:R-:W-:Y:S05]  /*23970*/  @!P0 NANOSLEEP.SYNCS 0x989680 ;  /* 0x009896800000895d */ /* 0x002fea0003900000 */
[----:B------:R-:W1:Y:S02]  /*23980*/  @!P0 SYNCS.PHASECHK.TRANS64 P0, [R6+URZ], R5 ;  /* 0x00000005060085a7 */ /* 0x000e64000800007f */
[----:B-1----:R-:W-:Y:S05]  /*23990*/  @!P0 BRA `(.L_x_5751) ;  /* 0xfffffffc00f08947 */ /* 0x002fea000383ffff */
[----:B------:R-:W-:Y:S05]  /*239a0*/  BRA `(.L_x_5863) ;  /* 0xffffffcc00f07947 */ /* 0x000fea000383ffff */
.L_x_5752:
[----:B-1----:R1:W3:Y:S02]  /*239b0*/  SYNCS.PHASECHK.TRANS64.TRYWAIT P0, [R7+URZ], R2 ;  /* 0x00000002070075a7 */ /* 0x0022e4000800017f */
[----:B---3--:R-:W-:Y:S05]  /*239c0*/  @!P0 NANOSLEEP.SYNCS 0x989680 ;  /* 0x009896800000895d */ /* 0x008fea0003900000 */
[----:B------:R-:W3:Y:S02]  /*239d0*/  @!P0 SYNCS.PHASECHK.TRANS64 P0, [R7+URZ], R2 ;  /* 0x00000002070085a7 */ /* 0x000ee4000800007f */
[----:B---3--:R-:W-:Y:S05]  /*239e0*/  @!P0 BRA `(.L_x_5752) ;  /* 0xfffffffc00f08947 */ /* 0x008fea000383ffff */
[----:B------:R-:W-:Y:S05]  /*239f0*/  BRA `(.L_x_5864) ;  /* 0xffffffcc00e47947 */ /* 0x000fea000383ffff */
.L_x_5754:
[----:B---3--:R3:W4:Y:S02]  /*23a00*/  SYNCS.PHASECHK.TRANS64.TRYWAIT P0, [R4+URZ], R5 ;  /* 0x00000005040075a7 */ /* 0x008724000800017f */
[----:B----4-:R-:W-:Y:S05]  /*23a10*/  @!P0 NANOSLEEP.SYNCS 0x989680 ;  /* 0x009896800000895d */ /* 0x010fea0003900000 */
[----:B------:R-:W4:Y:S02]  /*23a20*/  @!P0 SYNCS.PHASECHK.TRANS64 P0, [R4+URZ], R5 ;  /* 0x00000005040085a7 */ /* 0x000f24000800007f */
[----:B----4-:R-:W-:Y:S05]  /*23a30*/  @!P0 BRA `(.L_x_5754) ;  /* 0xfffffffc00f08947 */ /* 0x010fea000383ffff */
[----:B------:R-:W-:Y:S05]  /*23a40*/  BRA `(.L_x_5865) ;  /* 0xffffffcc00ec7947 */ /* 0x000fea000383ffff */
.L_x_5866:
        /* <DEDUP_REMOVED lines=11> */
.L_x_5884:


//--------------------- .nv.global.init           --------------------------
	.section	.nv.global.init,"aw",@progbits
.nv.global.init:
	.type		$str$20,@object
	.size		$str$20,($str$21 - $str$20)
$str$20:
        /*0000*/ 	.byte	0x28, 0x61, 0x64, 0x64, 0x72, 0x65, 0x73, 0x73, 0x20, 0x26, 0x20, 0x6d, 0x61, 0x73, 0x6b, 0x29
        /*0010*/ 	.byte	0x20, 0x3d, 0x3d, 0x20, 0x30, 0x00
	.type		$str$21,@object
	.size		$str$21,(__unnamed_4 - $str$21)
$str$21:
        /*0016*/ 	.byte	0x2f, 0x74, 0x6d, 0x70, 0x2f, 0x6f, 0x73, 0x73, 0x5f, 0x6b, 0x65, 0x72, 0x6e, 0x65, 0x6c, 0x73
        /*0026*/ 	.byte	0x5f, 0x73, 0x72, 0x63, 0x2f, 0x66, 0x6c, 0x61, 0x73, 0x68, 0x5f, 0x61, 0x74, 0x74, 0x65, 0x6e
        /*0036*/ 	.byte	0x74, 0x69, 0x6f, 0x6e, 0x2f, 0x63, 0x73, 0x72, 0x63, 0x2f, 0x63, 0x75, 0x74, 0x6c, 0x61, 0x73
        /*0046*/ 	.byte	0x73, 0x2f, 0x69, 0x6e, 0x63, 0x6c, 0x75, 0x64, 0x65, 0x2f, 0x63, 0x75, 0x74, 0x65, 0x2f, 0x70
        /*0056*/ 	.byte	0x6f, 0x69, 0x6e, 0x74, 0x65, 0x72, 0x5f, 0x66, 0x6c, 0x61, 0x67, 0x67, 0x65, 0x64, 0x2e, 0x68
        /*0066*/ 	.byte	0x70, 0x70, 0x00
	.type		__unnamed_4,@object
	.size		__unnamed_4,(__unnamed_5 - __unnamed_4)
__unnamed_4:
        /* <DEDUP_REMOVED lines=24> */
	.type		__unnamed_5,@object
	.size		__unnamed_5,(__unnamed_6 - __unnamed_5)
__unnamed_5:
        /* <DEDUP_REMOVED lines=23> */
        /*0355*/ 	.byte	0x43, 0x3c, 0x34, 0x30, 0x39, 0x36, 0x3e, 0x3e, 0x3e, 0x3e, 0x3e, 0x20, 0x26, 0x5d, 0x00
	.type		__unnamed_6,@object
	.size		__unnamed_6,(__unnamed_1 - __unnamed_6)
__unnamed_6:
        /* <DEDUP_REMOVED lines=28> */
        /*0524*/ 	.byte	0x3e, 0x3e, 0x3e, 0x3e, 0x3e, 0x5d, 0x00
	.type		__unnamed_1,@object
	.size		__unnamed_1,(__unnamed_3 - __unnamed_1)
__unnamed_1:
        /* <DEDUP_REMOVED lines=28> */
        /*06eb*/ 	.byte	0x3e, 0x3e, 0x3e, 0x3e, 0x3e, 0x20, 0x26, 0x5d, 0x00
	.type		__unnamed_3,@object
	.size		__unnamed_3,(__unnamed_2 - __unnamed_3)
__unnamed_3:
        /* <DEDUP_REMOVED lines=28> */
        /*08b4*/ 	.byte	0x32, 0x37, 0x36, 0x38, 0x3e, 0x3e, 0x3e, 0x3e, 0x3e, 0x5d, 0x00
	.type		__unnamed_2,@object
	.size		__unnamed_2,(.L_1 - __unnamed_2)
__unnamed_2:
        /* <DEDUP_REMOVED lines=29> */
.L_1:


//--------------------- .nv.shared._ZN7cutlass13device_kernelIN5flash11enable_sm90INS1_16FlashAttnFwdSm90INS1_25CollectiveMainloopFwdSm90ILi2EN4cute5tupleIJNS5_1CILi1EEES8_S8_EEENS6_IJNS7_ILi64EEESA_SA_EEELi512ENS_6half_tEfNS_4arch4Sm90ELb0ELb0ELb0ELb0ELb0ELb0ELb0ELb0ELb0ELb1ELb0ELb0EEENS1_21CollectiveEpilogueFwdINS6_IJSA_NS7_ILi512EEESA_EEES9_SC_SE_Li256ELb0ELb1ELb0ELb0EEENS1_29StaticPersistentTileSchedulerILb0EEEEEEEEEvNT_6ParamsE --------------------------
	.section	.nv.shared._ZN7cutlass13device_kernelIN5flash11enable_sm90INS1_16FlashAttnFwdSm90INS1_25CollectiveMainloopFwdSm90ILi2EN4cute5tupleIJNS5_1CILi1EEES8_S8_EEENS6_IJNS7_ILi64EEESA_SA_EEELi512ENS_6half_tEfNS_4arch4Sm90ELb0ELb0ELb0ELb0ELb0ELb0ELb0ELb0ELb0ELb1ELb0ELb0EEENS1_21CollectiveEpilogueFwdINS6_IJSA_NS7_ILi512EEESA_EEES9_SC_SE_Li256ELb0ELb1ELb0ELb0EEENS1_29StaticPersistentTileSchedulerILb0EEEEEEEEEvNT_6ParamsE,"aw",@nobits
	.sectionflags	@""
	.align	16
	.zero		1024


//--------------------- .nv.shared.reserved.0     --------------------------
	.section	.nv.shared.reserved.0,"aw",@nobits
	.weak		__nv_reservedSMEM_offset_0_alias
	.size		__nv_reservedSMEM_offset_0_alias, 0, 0
	.other		__nv_reservedSMEM_offset_0_alias,@"STO_CUDA_RESERVED_SHARED STV_DEFAULT"
__nv_reservedSMEM_offset_0_alias:
	.zero		0


//--------------------- .nv.global                --------------------------
	.section	.nv.global,"aw",@nobits
.nv.global:
	.type		_ZN77_INTERNAL_cc7f9397_41_flash_fwd_hdim64_512_fp16_packgqa_sm90_cu_882f9858_32804cute1_E,@object
	.size		_ZN77_INTERNAL_cc7f9397_41_flash_fwd_hdim64_512_fp16_packgqa_sm90_cu_882f9858_32804cute1_E,(_ZN77_INTERNAL_cc7f9397_41_flash_fwd_hdim64_512_fp16_packgqa_sm90_cu_882f9858_32804cuda3std3__45__cpo6cbeginE - _ZN77_INTERNAL_cc7f9397_41_flash_fwd_hdim64_512_fp16_packgqa_sm90_cu_882f9858_32804cute1_E)
_ZN77_INTERNAL_cc7f9397_41_flash_fwd_hdim64_512_fp16_packgqa_sm90_cu_882f9858_32804cute1_E:
	.zero		1
	.type		_ZN77_INTERNAL_cc7f9397_41_flash_fwd_hdim64_512_fp16_packgqa_sm90_cu_882f9858_32804cuda3std3__45__cpo6cbeginE,@object
	.size		_ZN77_INTERNAL_cc7f9397_41_flash_fwd_hdim64_512_fp16_packgqa_sm90_cu_882f9858_32804cuda3std3__45__cpo6cbeginE,(_ZN77_INTERNAL_cc7f9397_41_flash_fwd_hdim64_512_fp16_packgqa_sm90_cu_882f9858_32804cuda3std3__48in_placeE - _ZN77_INTERNAL_cc7f9397_41_flash_fwd_hdim64_512_fp16_packgqa_sm90_cu_882f9858_32804cuda3std3__45__cpo6cbeginE)
_ZN77_INTERNAL_cc7f9397_41_flash_fwd_hdim64_512_fp16_packgqa_sm90_cu_882f9858_32804cuda3std3__45__cpo6cbeginE:
	.zero		1
	.type		_ZN77_INTERNAL_cc7f9397_41_flash_fwd_hdim64_512_fp16_packgqa_sm90_cu_882f9858_32804cuda3std3__48in_placeE,@object
	.size		_ZN77_INTERNAL_cc7f9397_41_flash_fwd_hdim64_512_fp16_packgqa_sm90_cu_882f9858_32804cuda3std3__48in_placeE,(_ZN77_INTERNAL_cc7f9397_41_flash_fwd_hdim64_512_fp16_packgqa_sm90_cu_882f9858_32804cuda3std6ranges3__45__cpo9iter_moveE - _ZN77_INTERNAL_cc7f9397_41_flash_fwd_hdim64_512_fp16_packgqa_sm90_cu_882f9858_32804cuda3std3__48in_placeE)
_ZN77_INTERNAL_cc7f9397_41_flash_fwd_hdim64_512_fp16_packgqa_sm90_cu_882f9858_32804cuda3std3__48in_placeE:
	.zero		1
	.type		_ZN77_INTERNAL_cc7f9397_41_flash_fwd_hdim64_512_fp16_packgqa_sm90_cu_882f9858_32804cuda3std6ranges3__45__cpo9iter_moveE,@object
	.size		_ZN77_INTERNAL_cc7f9397_41_flash_fwd_hdim64_512_fp16_packgqa_sm90_cu_882f9858_32804cuda3std6ranges3__45__cpo9iter_moveE,(_ZN77_INTERNAL_cc7f9397_41_flash_fwd_hdim64_512_fp16_packgqa_sm90_cu_882f9858_32804cuda3std3__45__cpo5beginE - _ZN77_INTERNAL_cc7f9397_41_flash_fwd_hdim64_512_fp16_packgqa_sm90_cu_882f9858_32804cuda3std6ranges3__45__cpo9iter_moveE)
_ZN77_INTERNAL_cc7f9397_41_flash_fwd_hdim64_512_fp16_packgqa_sm90_cu_882f9858_32804cuda3std6ranges3__45__cpo9iter_moveE:
	.zero		1
	.type		_ZN77_INTERNAL_cc7f9397_41_flash_fwd_hdim64_512_fp16_packgqa_sm90_cu_882f9858_32804cuda3std3__45__cpo5beginE,@object
	.size		_ZN77_INTERNAL_cc7f9397_41_flash_fwd_hdim64_512_fp16_packgqa_sm90_cu_882f9858_32804cuda3std3__45__cpo5beginE,(_ZN77_INTERNAL_cc7f9397_41_flash_fwd_hdim64_512_fp16_packgqa_sm90_cu_882f9858_32804cuda3std3__479_GLOBAL__N__cc7f9397_41_flash_fwd_hdim64_512_fp16_packgqa_sm90_cu_882f9858_32806ignoreE - _ZN77_INTERNAL_cc7f9397_41_flash_fwd_hdim64_512_fp16_packgqa_sm90_cu_882f9858_32804cuda3std3__45__cpo5beginE)
_ZN77_INTERNAL_cc7f9397_41_flash_fwd_hdim64_512_fp16_packgqa_sm90_cu_882f9858_32804cuda3std3__45__cpo5beginE:
	.zero		1
	.type		_ZN77_INTERNAL_cc7f9397_41_flash_fwd_hdim64_512_fp16_packgqa_sm90_cu_882f9858_32804cuda3std3__479_GLOBAL__N__cc7f9397_41_flash_fwd_hdim64_512_fp16_packgqa_sm90_cu_882f9858_32806ignoreE,@object
	.size		_ZN77_INTERNAL_cc7f9397_41_flash_fwd_hdim64_512_fp16_packgqa_sm90_cu_882f9858_32804cuda3std3__479_GLOBAL__N__cc7f9397_41_flash_fwd_hdim64_512_fp16_packgqa_sm90_cu_882f9858_32806ignoreE,(_ZN77_INTERNAL_cc7f9397_41_flash_fwd_hdim64_512_fp16_packgqa_sm90_cu_882f9858_32804cute7productE - _ZN77_INTERNAL_cc7f9397_41_flash_fwd_hdim64_512_fp16_packgqa_sm90_cu_882f9858_32804cuda3std3__479_GLOBAL__N__cc7f9397_41_flash_fwd_hdim64_512_fp16_packgqa_sm90_cu_882f9858_32806ignoreE)
_ZN77_INTERNAL_cc7f9397_41_flash_fwd_hdim64_512_fp16_packgqa_sm90_cu_882f9858_32804cuda3std3__479_GLOBAL__N__cc7f9397_41_flash_fwd_hdim64_512_fp16_packgqa_sm90_cu_882f9858_32806ignoreE:
	.zero		1
	.type		_ZN77_INTERNAL_cc7f9397_41_flash_fwd_hdim64_512_fp16_packgqa_sm90_cu_882f9858_32804cute7productE,@object
	.size		_ZN77_INTERNAL_cc7f9397_41_flash_fwd_hdim64_512_fp16_packgqa_sm90_cu_882f9858_32804cute7productE,(_ZN77_INTERNAL_cc7f9397_41_flash_fwd_hdim64_512_fp16_packgqa_sm90_cu_882f9858_32804cuda3std3__45__cpo3endE - _ZN77_INTERNAL_cc7f9397_41_flash_fwd_hdim64_512_fp16_packgqa_sm90_cu_882f9858_32804cute7productE)
_ZN77_INTERNAL_cc7f9397_41_flash_fwd_hdim64_512_fp16_packgqa_sm90_cu_882f9858_32804cute7productE:
	.zero		1
	.type		_ZN77_INTERNAL_cc7f9397_41_flash_fwd_hdim64_512_fp16_packgqa_sm90_cu_882f9858_32804cuda3std3__45__cpo3endE,@object
	.size		_ZN77_INTERNAL_cc7f9397_41_flash_fwd_hdim64_512_fp16_packgqa_sm90_cu_882f9858_32804cuda3std3__45__cpo3endE,(_ZN77_INTERNAL_cc7f9397_41_flash_fwd_hdim64_512_fp16_packgqa_sm90_cu_882f9858_32804cuda3std3__419piecewise_constructE - _ZN77_INTERNAL_cc7f9397_41_flash_fwd_hdim64_512_fp16_packgqa_sm90_cu_882f9858_32804cuda3std3__45__cpo3endE)
_ZN77_INTERNAL_cc7f9397_41_flash_fwd_hdim64_512_fp16_packgqa_sm90_cu_882f9858_32804cuda3std3__45__cpo3endE:
	.zero		1
	.type		_ZN77_INTERNAL_cc7f9397_41_flash_fwd_hdim64_512_fp16_packgqa_sm90_cu_882f9858_32804cuda3std3__419piecewise_constructE,@object
	.size		_ZN77_INTERNAL_cc7f9397_41_flash_fwd_hdim64_512_fp16_packgqa_sm90_cu_882f9858_32804cuda3std3__419piecewise_constructE,(_ZN77_INTERNAL_cc7f9397_41_flash_fwd_hdim64_512_fp16_packgqa_sm90_cu_882f9858_32804cuda3std3__45__cpo4cendE - _ZN77_INTERNAL_cc7f9397_41_flash_fwd_hdim64_512_fp16_packgqa_sm90_cu_882f9858_32804cuda3std3__419piecewise_constructE)
_ZN77_INTERNAL_cc7f9397_41_flash_fwd_hdim64_512_fp16_packgqa_sm90_cu_882f9858_32804cuda3std3__419piecewise_constructE:
	.zero		1
	.type		_ZN77_INTERNAL_cc7f9397_41_flash_fwd_hdim64_512_fp16_packgqa_sm90_cu_882f9858_32804cuda3std3__45__cpo4cendE,@object
	.size		_ZN77_INTERNAL_cc7f9397_41_flash_fwd_hdim64_512_fp16_packgqa_sm90_cu_882f9858_32804cuda3std3__45__cpo4cendE,(_ZN77_INTERNAL_cc7f9397_41_flash_fwd_hdim64_512_fp16_packgqa_sm90_cu_882f9858_32804cuda3std6ranges3__45__cpo4swapE - _ZN77_INTERNAL_cc7f9397_41_flash_fwd_hdim64_512_fp16_packgqa_sm90_cu_882f9858_32804cuda3std3__45__cpo4cendE)
_ZN77_INTERNAL_cc7f9397_41_flash_fwd_hdim64_512_fp16_packgqa_sm90_cu_882f9858_32804cuda3std3__45__cpo4cendE:
	.zero		1
	.type		_ZN77_INTERNAL_cc7f9397_41_flash_fwd_hdim64_512_fp16_packgqa_sm90_cu_882f9858_32804cuda3std6ranges3__45__cpo4swapE,@object
	.size		_ZN77_INTERNAL_cc7f9397_41_flash_fwd_hdim64_512_fp16_packgqa_sm90_cu_882f9858_32804cuda3std6ranges3__45__cpo4swapE,(.L_13 - _ZN77_INTERNAL_cc7f9397_41_flash_fwd_hdim64_512_fp16_packgqa_sm90_cu_882f9858_32804cuda3std6ranges3__45__cpo4swapE)
_ZN77_INTERNAL_cc7f9397_41_flash_fwd_hdim64_512_fp16_packgqa_sm90_cu_882f9858_32804cuda3std6ranges3__45__cpo4swapE:
	.zero		1
.L_13:


//--------------------- .nv.shared._ZN7cutlass13device_kernelIN5flash11enable_sm90INS1_16FlashAttnFwdSm90INS1_25CollectiveMainloopFwdSm90ILi2EN4cute5tupleIJNS5_1CILi1EEES8_S8_EEENS6_IJNS7_ILi64EEESA_SA_EEELi512ENS_6half_tEfNS_4arch4Sm90ELb0ELb0ELb0ELb0ELb0ELb0ELb1ELb0ELb0ELb1ELb0ELb0EEENS1_21CollectiveEpilogueFwdINS6_IJSA_NS7_ILi512EEESA_EEES9_SC_SE_Li256ELb0ELb1ELb0ELb0EEENS1_29StaticPersistentTileSchedulerILb0EEEEEEEEEvNT_6ParamsE --------------------------
	.section	.nv.shared._ZN7cutlass13device_kernelIN5flash11enable_sm90INS1_16FlashAttnFwdSm90INS1_25CollectiveMainloopFwdSm90ILi2EN4cute5tupleIJNS5_1CILi1EEES8_S8_EEENS6_IJNS7_ILi64EEESA_SA_EEELi512ENS_6half_tEfNS_4arch4Sm90ELb0ELb0ELb0ELb0ELb0ELb0ELb1ELb0ELb0ELb1ELb0ELb0EEENS1_21CollectiveEpilogueFwdINS6_IJSA_NS7_ILi512EEESA_EEES9_SC_SE_Li256ELb0ELb1ELb0ELb0EEENS1_29StaticPersistentTileSchedulerILb0EEEEEEEEEvNT_6ParamsE,"aw",@nobits
	.sectionflags	@""
	.align	16
	.zero		1024


//--------------------- .nv.shared._ZN7cutlass13device_kernelIN5flash11enable_sm90INS1_16FlashAttnFwdSm90INS1_25CollectiveMainloopFwdSm90ILi2EN4cute5tupleIJNS5_1CILi1EEES8_S8_EEENS6_IJNS7_ILi64EEESA_SA_EEELi512ENS_6half_tEfNS_4arch4Sm90ELb0ELb0ELb0ELb1ELb0ELb0ELb0ELb0ELb0ELb1ELb0ELb0EEENS1_21CollectiveEpilogueFwdINS6_IJSA_NS7_ILi512EEESA_EEES9_SC_SE_Li256ELb1ELb1ELb0ELb0EEENS1_36VarlenDynamicPersistentTileSchedulerILi64ELi64ELi256ELi128ELb0ELb1ELb1ELb0ELb1ELb1EEEEEEEEEvNT_6ParamsE --------------------------
	.section	.nv.shared._ZN7cutlass13device_kernelIN5flash11enable_sm90INS1_16FlashAttnFwdSm90INS1_25CollectiveMainloopFwdSm90ILi2EN4cute5tupleIJNS5_1CILi1EEES8_S8_EEENS6_IJNS7_ILi64EEESA_SA_EEELi512ENS_6half_tEfNS_4arch4Sm90ELb0ELb0ELb0ELb1ELb0ELb0ELb0ELb0ELb0ELb1ELb0ELb0EEENS1_21CollectiveEpilogueFwdINS6_IJSA_NS7_ILi512EEESA_EEES9_SC_SE_Li256ELb1ELb1ELb0ELb0EEENS1_36VarlenDynamicPersistentTileSchedulerILi64ELi64ELi256ELi128ELb0ELb1ELb1ELb0ELb1ELb1EEEEEEEEEvNT_6ParamsE,"aw",@nobits
	.sectionflags	@""
	.align	16
	.zero		1024


//--------------------- .nv.shared._ZN7cutlass13device_kernelIN5flash11enable_sm90INS1_16FlashAttnFwdSm90INS1_25CollectiveMainloopFwdSm90ILi2EN4cute5tupleIJNS5_1CILi1EEES8_S8_EEENS6_IJNS7_ILi64EEESA_SA_EEELi512ENS_6half_tEfNS_4arch4Sm90ELb0ELb0ELb0ELb1ELb0ELb1ELb0ELb0ELb0ELb1ELb0ELb0EEENS1_21CollectiveEpilogueFwdINS6_IJSA_NS7_ILi512EEESA_EEES9_SC_SE_Li256ELb1ELb1ELb0ELb0EEENS1_36VarlenDynamicPersistentTileSchedulerILi64ELi64ELi256ELi128ELb0ELb1ELb1ELb0ELb1ELb1EEEEEEEEEvNT_6ParamsE --------------------------
	.section	.nv.shared._ZN7cutlass13device_kernelIN5flash11enable_sm90INS1_16FlashAttnFwdSm90INS1_25CollectiveMainloopFwdSm90ILi2EN4cute5tupleIJNS5_1CILi1EEES8_S8_EEENS6_IJNS7_ILi64EEESA_SA_EEELi512ENS_6half_tEfNS_4arch4Sm90ELb0ELb0ELb0ELb1ELb0ELb1ELb0ELb0ELb0ELb1ELb0ELb0EEENS1_21CollectiveEpilogueFwdINS6_IJSA_NS7_ILi512EEESA_EEES9_SC_SE_Li256ELb1ELb1ELb0ELb0EEENS1_36VarlenDynamicPersistentTileSchedulerILi64ELi64ELi256ELi128ELb0ELb1ELb1ELb0ELb1ELb1EEEEEEEEEvNT_6ParamsE,"aw",@nobits
	.sectionflags	@""
	.align	16
	.zero		1024


//--------------------- .nv.shared._ZN7cutlass13device_kernelIN5flash11enable_sm90INS1_16FlashAttnFwdSm90INS1_25CollectiveMainloopFwdSm90ILi2EN4cute5tupleIJNS5_1CILi1EEES8_S8_EEENS6_IJNS7_ILi64EEESA_SA_EEELi512ENS_6half_tEfNS_4arch4Sm90ELb0ELb0ELb0ELb1ELb0ELb0ELb1ELb0ELb0ELb1ELb0ELb0EEENS1_21CollectiveEpilogueFwdINS6_IJSA_NS7_ILi512EEESA_EEES9_SC_SE_Li256ELb1ELb1ELb0ELb0EEENS1_36VarlenDynamicPersistentTileSchedulerILi64ELi64ELi256ELi128ELb0ELb1ELb1ELb0ELb1ELb1EEEEEEEEEvNT_6ParamsE --------------------------
	.section	.nv.shared._ZN7cutlass13device_kernelIN5flash11enable_sm90INS1_16FlashAttnFwdSm90INS1_25CollectiveMainloopFwdSm90ILi2EN4cute5tupleIJNS5_1CILi1EEES8_S8_EEENS6_IJNS7_ILi64EEESA_SA_EEELi512ENS_6half_tEfNS_4arch4Sm90ELb0ELb0ELb0ELb1ELb0ELb0ELb1ELb0ELb0ELb1ELb0ELb0EEENS1_21CollectiveEpilogueFwdINS6_IJSA_NS7_ILi512EEESA_EEES9_SC_SE_Li256ELb1ELb1ELb0ELb0EEENS1_36VarlenDynamicPersistentTileSchedulerILi64ELi64ELi256ELi128ELb0ELb1ELb1ELb0ELb1ELb1EEEEEEEEEvNT_6ParamsE,"aw",@nobits
	.sectionflags	@""
	.align	16
	.zero		1024


//--------------------- .nv.shared._ZN7cutlass13device_kernelIN5flash11enable_sm90INS1_16FlashAttnFwdSm90INS1_25CollectiveMainloopFwdSm90ILi2EN4cute5tupleIJNS5_1CILi1EEES8_S8_EEENS6_IJNS7_ILi64EEESA_SA_EEELi512ENS_6half_tEfNS_4arch4Sm90ELb0ELb0ELb0ELb1ELb0ELb1ELb1ELb0ELb0ELb1ELb0ELb0EEENS1_21CollectiveEpilogueFwdINS6_IJSA_NS7_ILi512EEESA_EEES9_SC_SE_Li256ELb1ELb1ELb0ELb0EEENS1_36VarlenDynamicPersistentTileSchedulerILi64ELi64ELi256ELi128ELb0ELb1ELb1ELb0ELb1ELb1EEEEEEEEEvNT_6ParamsE --------------------------
	.section	.nv.shared._ZN7cutlass13device_kernelIN5flash11enable_sm90INS1_16FlashAttnFwdSm90INS1_25CollectiveMainloopFwdSm90ILi2EN4cute5tupleIJNS5_1CILi1EEES8_S8_EEENS6_IJNS7_ILi64EEESA_SA_EEELi512ENS_6half_tEfNS_4arch4Sm90ELb0ELb0ELb0ELb1ELb0ELb1ELb1ELb0ELb0ELb1ELb0ELb0EEENS1_21CollectiveEpilogueFwdINS6_IJSA_NS7_ILi512EEESA_EEES9_SC_SE_Li256ELb1ELb1ELb0ELb0EEENS1_36VarlenDynamicPersistentTileSchedulerILi64ELi64ELi256ELi128ELb0ELb1ELb1ELb0ELb1ELb1EEEEEEEEEvNT_6ParamsE,"aw",@nobits
	.sectionflags	@""
	.align	16
	.zero		1024


//--------------------- .nv.shared._ZN7cutlass13device_kernelIN5flash11enable_sm90INS1_16FlashAttnFwdSm90INS1_25CollectiveMainloopFwdSm90ILi2EN4cute5tupleIJNS5_1CILi1EEES8_S8_EEENS6_IJNS7_ILi64EEESA_SA_EEELi512ENS_6half_tEfNS_4arch4Sm90ELb0ELb1ELb0ELb0ELb0ELb0ELb0ELb0ELb0ELb1ELb0ELb0EEENS1_21CollectiveEpilogueFwdINS6_IJSA_NS7_ILi512EEESA_EEES9_SC_SE_Li256ELb0ELb1ELb0ELb0EEENS1_30DynamicPersistentTileSchedulerILi256ELi128ELb0ELb1ELb1EEEEEEEEEvNT_6ParamsE --------------------------
	.section	.nv.shared._ZN7cutlass13device_kernelIN5flash11enable_sm90INS1_16FlashAttnFwdSm90INS1_25CollectiveMainloopFwdSm90ILi2EN4cute5tupleIJNS5_1CILi1EEES8_S8_EEENS6_IJNS7_ILi64EEESA_SA_EEELi512ENS_6half_tEfNS_4arch4Sm90ELb0ELb1ELb0ELb0ELb0ELb0ELb0ELb0ELb0ELb1ELb0ELb0EEENS1_21CollectiveEpilogueFwdINS6_IJSA_NS7_ILi512EEESA_EEES9_SC_SE_Li256ELb0ELb1ELb0ELb0EEENS1_30DynamicPersistentTileSchedulerILi256ELi128ELb0ELb1ELb1EEEEEEEEEvNT_6ParamsE,"aw",@nobits
	.sectionflags	@""
	.align	16
	.zero		1024


//--------------------- .nv.shared._ZN7cutlass13device_kernelIN5flash11enable_sm90INS1_16FlashAttnFwdSm90INS1_25CollectiveMainloopFwdSm90ILi2EN4cute5tupleIJNS5_1CILi1EEES8_S8_EEENS6_IJNS7_ILi64EEESA_SA_EEELi512ENS_6half_tEfNS_4arch4Sm90ELb0ELb1ELb0ELb0ELb0ELb0ELb1ELb0ELb0ELb1ELb0ELb0EEENS1_21CollectiveEpilogueFwdINS6_IJSA_NS7_ILi512EEESA_EEES9_SC_SE_Li256ELb0ELb1ELb0ELb0EEENS1_30DynamicPersistentTileSchedulerILi256ELi128ELb0ELb1ELb1EEEEEEEEEvNT_6ParamsE --------------------------
	.section	.nv.shared._ZN7cutlass13device_kernelIN5flash11enable_sm90INS1_16FlashAttnFwdSm90INS1_25CollectiveMainloopFwdSm90ILi2EN4cute5tupleIJNS5_1CILi1EEES8_S8_EEENS6_IJNS7_ILi64EEESA_SA_EEELi512ENS_6half_tEfNS_4arch4Sm90ELb0ELb1ELb0ELb0ELb0ELb0ELb1ELb0ELb0ELb1ELb0ELb0EEENS1_21CollectiveEpilogueFwdINS6_IJSA_NS7_ILi512EEESA_EEES9_SC_SE_Li256ELb0ELb1ELb0ELb0EEENS1_30DynamicPersistentTileSchedulerILi256ELi128ELb0ELb1ELb1EEEEEEEEEvNT_6ParamsE,"aw",@nobits
	.sectionflags	@""
	.align	16
	.zero		1024


//--------------------- .nv.shared._ZN7cutlass13device_kernelIN5flash11enable_sm90INS1_16FlashAttnFwdSm90INS1_25CollectiveMainloopFwdSm90ILi2EN4cute5tupleIJNS5_1CILi1EEES8_S8_EEENS6_IJNS7_ILi64EEESA_SA_EEELi512ENS_6half_tEfNS_4arch4Sm90ELb0ELb1ELb0ELb1ELb0ELb0ELb0ELb0ELb0ELb1ELb0ELb0EEENS1_21CollectiveEpilogueFwdINS6_IJSA_NS7_ILi512EEESA_EEES9_SC_SE_Li256ELb1ELb1ELb0ELb0EEENS1_36VarlenDynamicPersistentTileSchedulerILi64ELi64ELi256ELi128ELb0ELb1ELb1ELb1ELb0ELb1EEEEEEEEEvNT_6ParamsE --------------------------
	.section	.nv.shared._ZN7cutlass13device_kernelIN5flash11enable_sm90INS1_16FlashAttnFwdSm90INS1_25CollectiveMainloopFwdSm90ILi2EN4cute5tupleIJNS5_1CILi1EEES8_S8_EEENS6_IJNS7_ILi64EEESA_SA_EEELi512ENS_6half_tEfNS_4arch4Sm90ELb0ELb1ELb0ELb1ELb0ELb0ELb0ELb0ELb0ELb1ELb0ELb0EEENS1_21CollectiveEpilogueFwdINS6_IJSA_NS7_ILi512EEESA_EEES9_SC_SE_Li256ELb1ELb1ELb0ELb0EEENS1_36VarlenDynamicPersistentTileSchedulerILi64ELi64ELi256ELi128ELb0ELb1ELb1ELb1ELb0ELb1EEEEEEEEEvNT_6ParamsE,"aw",@nobits
	.sectionflags	@""
	.align	16
	.zero		1024


//--------------------- .nv.shared._ZN7cutlass13device_kernelIN5flash11enable_sm90INS1_16FlashAttnFwdSm90INS1_25CollectiveMainloopFwdSm90ILi2EN4cute5tupleIJNS5_1CILi1EEES8_S8_EEENS6_IJNS7_ILi64EEESA_SA_EEELi512ENS_6half_tEfNS_4arch4Sm90ELb0ELb1ELb0ELb1ELb0ELb1ELb0ELb0ELb0ELb1ELb0ELb0EEENS1_21CollectiveEpilogueFwdINS6_IJSA_NS7_ILi512EEESA_EEES9_SC_SE_Li256ELb1ELb1ELb0ELb0EEENS1_36VarlenDynamicPersistentTileSchedulerILi64ELi64ELi256ELi128ELb0ELb1ELb1ELb1ELb0ELb1EEEEEEEEEvNT_6ParamsE --------------------------
	.section	.nv.shared._ZN7cutlass13device_kernelIN5flash11enable_sm90INS1_16FlashAttnFwdSm90INS1_25CollectiveMainloopFwdSm90ILi2EN4cute5tupleIJNS5_1CILi1EEES8_S8_EEENS6_IJNS7_ILi64EEESA_SA_EEELi512ENS_6half_tEfNS_4arch4Sm90ELb0ELb1ELb0ELb1ELb0ELb1ELb0ELb0ELb0ELb1ELb0ELb0EEENS1_21CollectiveEpilogueFwdINS6_IJSA_NS7_ILi512EEESA_EEES9_SC_SE_Li256ELb1ELb1ELb0ELb0EEENS1_36VarlenDynamicPersistentTileSchedulerILi64ELi64ELi256ELi128ELb0ELb1ELb1ELb1ELb0ELb1EEEEEEEEEvNT_6ParamsE,"aw",@nobits
	.sectionflags	@""
	.align	16
	.zero		1024


//--------------------- .nv.shared._ZN7cutlass13device_kernelIN5flash11enable_sm90INS1_16FlashAttnFwdSm90INS1_25CollectiveMainloopFwdSm90ILi2EN4cute5tupleIJNS5_1CILi1EEES8_S8_EEENS6_IJNS7_ILi64EEESA_SA_EEELi512ENS_6half_tEfNS_4arch4Sm90ELb0ELb1ELb0ELb1ELb0ELb0ELb1ELb0ELb0ELb1ELb0ELb0EEENS1_21CollectiveEpilogueFwdINS6_IJSA_NS7_ILi512EEESA_EEES9_SC_SE_Li256ELb1ELb1ELb0ELb0EEENS1_36VarlenDynamicPersistentTileSchedulerILi64ELi64ELi256ELi128ELb0ELb1ELb1ELb1ELb0ELb1EEEEEEEEEvNT_6ParamsE --------------------------
	.section	.nv.shared._ZN7cutlass13device_kernelIN5flash11enable_sm90INS1_16FlashAttnFwdSm90INS1_25CollectiveMainloopFwdSm90ILi2EN4cute5tupleIJNS5_1CILi1EEES8_S8_EEENS6_IJNS7_ILi64EEESA_SA_EEELi512ENS_6half_tEfNS_4arch4Sm90ELb0ELb1ELb0ELb1ELb0ELb0ELb1ELb0ELb0ELb1ELb0ELb0EEENS1_21CollectiveEpilogueFwdINS6_IJSA_NS7_ILi512EEESA_EEES9_SC_SE_Li256ELb1ELb1ELb0ELb0EEENS1_36VarlenDynamicPersistentTileSchedulerILi64ELi64ELi256ELi128ELb0ELb1ELb1ELb1ELb0ELb1EEEEEEEEEvNT_6ParamsE,"aw",@nobits
	.sectionflags	@""
	.align	16
	.zero		1024


//--------------------- .nv.shared._ZN7cutlass13device_kernelIN5flash11enable_sm90INS1_16FlashAttnFwdSm90INS1_25CollectiveMainloopFwdSm90ILi2EN4cute5tupleIJNS5_1CILi1EEES8_S8_EEENS6_IJNS7_ILi64EEESA_SA_EEELi512ENS_6half_tEfNS_4arch4Sm90ELb0ELb1ELb0ELb1ELb0ELb1ELb1ELb0ELb0ELb1ELb0ELb0EEENS1_21CollectiveEpilogueFwdINS6_IJSA_NS7_ILi512EEESA_EEES9_SC_SE_Li256ELb1ELb1ELb0ELb0EEENS1_36VarlenDynamicPersistentTileSchedulerILi64ELi64ELi256ELi128ELb0ELb1ELb1ELb1ELb0ELb1EEEEEEEEEvNT_6ParamsE --------------------------
	.section	.nv.shared._ZN7cutlass13device_kernelIN5flash11enable_sm90INS1_16FlashAttnFwdSm90INS1_25CollectiveMainloopFwdSm90ILi2EN4cute5tupleIJNS5_1CILi1EEES8_S8_EEENS6_IJNS7_ILi64EEESA_SA_EEELi512ENS_6half_tEfNS_4arch4Sm90ELb0ELb1ELb0ELb1ELb0ELb1ELb1ELb0ELb0ELb1ELb0ELb0EEENS1_21CollectiveEpilogueFwdINS6_IJSA_NS7_ILi512EEESA_EEES9_SC_SE_Li256ELb1ELb1ELb0ELb0EEENS1_36VarlenDynamicPersistentTileSchedulerILi64ELi64ELi256ELi128ELb0ELb1ELb1ELb1ELb0ELb1EEEEEEEEEvNT_6ParamsE,"aw",@nobits
	.sectionflags	@""
	.align	16
	.zero		1024


//--------------------- .nv.shared._ZN7cutlass13device_kernelIN5flash11enable_sm90INS1_16FlashAttnFwdSm90INS1_25CollectiveMainloopFwdSm90ILi2EN4cute5tupleIJNS5_1CILi1EEES8_S8_EEENS6_IJNS7_ILi64EEESA_SA_EEELi512ENS_6half_tEfNS_4arch4Sm90ELb1ELb0ELb0ELb0ELb0ELb0ELb0ELb0ELb0ELb1ELb0ELb0EEENS1_21CollectiveEpilogueFwdINS6_IJSA_NS7_ILi512EEESA_EEES9_SC_SE_Li256ELb0ELb1ELb0ELb0EEENS1_30DynamicPersistentTileSchedulerILi256ELi128ELb0ELb1ELb1EEEEEEEEEvNT_6ParamsE --------------------------
	.section	.nv.shared._ZN7cutlass13device_kernelIN5flash11enable_sm90INS1_16FlashAttnFwdSm90INS1_25CollectiveMainloopFwdSm90ILi2EN4cute5tupleIJNS5_1CILi1EEES8_S8_EEENS6_IJNS7_ILi64EEESA_SA_EEELi512ENS_6half_tEfNS_4arch4Sm90ELb1ELb0ELb0ELb0ELb0ELb0ELb0ELb0ELb0ELb1ELb0ELb0EEENS1_21CollectiveEpilogueFwdINS6_IJSA_NS7_ILi512EEESA_EEES9_SC_SE_Li256ELb0ELb1ELb0ELb0EEENS1_30DynamicPersistentTileSchedulerILi256ELi128ELb0ELb1ELb1EEEEEEEEEvNT_6ParamsE,"aw",@nobits
	.sectionflags	@""
	.align	16
	.zero		1024


//--------------------- .nv.shared._ZN7cutlass13device_kernelIN5flash11enable_sm90INS1_16FlashAttnFwdSm90INS1_25CollectiveMainloopFwdSm90ILi2EN4cute5tupleIJNS5_1CILi1EEES8_S8_EEENS6_IJNS7_ILi64EEESA_SA_EEELi512ENS_6half_tEfNS_4arch4Sm90ELb1ELb0ELb0ELb0ELb0ELb0ELb1ELb0ELb0ELb1ELb0ELb0EEENS1_21CollectiveEpilogueFwdINS6_IJSA_NS7_ILi512EEESA_EEES9_SC_SE_Li256ELb0ELb1ELb0ELb0EEENS1_30DynamicPersistentTileSchedulerILi256ELi128ELb0ELb1ELb1EEEEEEEEEvNT_6ParamsE --------------------------
	.section	.nv.shared._ZN7cutlass13device_kernelIN5flash11enable_sm90INS1_16FlashAttnFwdSm90INS1_25CollectiveMainloopFwdSm90ILi2EN4cute5tupleIJNS5_1CILi1EEES8_S8_EEENS6_IJNS7_ILi64EEESA_SA_EEELi512ENS_6half_tEfNS_4arch4Sm90ELb1ELb0ELb0ELb0ELb0ELb0ELb1ELb0ELb0ELb1ELb0ELb0EEENS1_21CollectiveEpilogueFwdINS6_IJSA_NS7_ILi512EEESA_EEES9_SC_SE_Li256ELb0ELb1ELb0ELb0EEENS1_30DynamicPersistentTileSchedulerILi256ELi128ELb0ELb1ELb1EEEEEEEEEvNT_6ParamsE,"aw",@nobits
	.sectionflags	@""
	.align	16
	.zero		1024


//--------------------- .nv.shared._ZN7cutlass13device_kernelIN5flash11enable_sm90INS1_16FlashAttnFwdSm90INS1_25CollectiveMainloopFwdSm90ILi2EN4cute5tupleIJNS5_1CILi1EEES8_S8_EEENS6_IJNS7_ILi64EEESA_SA_EEELi512ENS_6half_tEfNS_4arch4Sm90ELb1ELb0ELb0ELb1ELb0ELb0ELb0ELb0ELb0ELb1ELb0ELb0EEENS1_21CollectiveEpilogueFwdINS6_IJSA_NS7_ILi512EEESA_EEES9_SC_SE_Li256ELb1ELb1ELb0ELb0EEENS1_36VarlenDynamicPersistentTileSchedulerILi64ELi64ELi256ELi128ELb0ELb1ELb1ELb1ELb1ELb1EEEEEEEEEvNT_6ParamsE --------------------------
	.section	.nv.shared._ZN7cutlass13device_kernelIN5flash11enable_sm90INS1_16FlashAttnFwdSm90INS1_25CollectiveMainloopFwdSm90ILi2EN4cute5tupleIJNS5_1CILi1EEES8_S8_EEENS6_IJNS7_ILi64EEESA_SA_EEELi512ENS_6half_tEfNS_4arch4Sm90ELb1ELb0ELb0ELb1ELb0ELb0ELb0ELb0ELb0ELb1ELb0ELb0EEENS1_21CollectiveEpilogueFwdINS6_IJSA_NS7_ILi512EEESA_EEES9_SC_SE_Li256ELb1ELb1ELb0ELb0EEENS1_36VarlenDynamicPersistentTileSchedulerILi64ELi64ELi256ELi128ELb0ELb1ELb1ELb1ELb1ELb1EEEEEEEEEvNT_6ParamsE,"aw",@nobits
	.sectionflags	@""
	.align	16
	.zero		1024


//--------------------- .nv.shared._ZN7cutlass13device_kernelIN5flash11enable_sm90INS1_16FlashAttnFwdSm90INS1_25CollectiveMainloopFwdSm90ILi2EN4cute5tupleIJNS5_1CILi1EEES8_S8_EEENS6_IJNS7_ILi64EEESA_SA_EEELi512ENS_6half_tEfNS_4arch4Sm90ELb1ELb0ELb0ELb1ELb0ELb1ELb0ELb0ELb0ELb1ELb0ELb0EEENS1_21CollectiveEpilogueFwdINS6_IJSA_NS7_ILi512EEESA_EEES9_SC_SE_Li256ELb1ELb1ELb0ELb0EEENS1_36VarlenDynamicPersistentTileSchedulerILi64ELi64ELi256ELi128ELb0ELb1ELb1ELb1ELb1ELb1EEEEEEEEEvNT_6ParamsE --------------------------
	.section	.nv.shared._ZN7cutlass13device_kernelIN5flash11enable_sm90INS1_16FlashAttnFwdSm90INS1_25CollectiveMainloopFwdSm90ILi2EN4cute5tupleIJNS5_1CILi1EEES8_S8_EEENS6_IJNS7_ILi64EEESA_SA_EEELi512ENS_6half_tEfNS_4arch4Sm90ELb1ELb0ELb0ELb1ELb0ELb1ELb0ELb0ELb0ELb1ELb0ELb0EEENS1_21CollectiveEpilogueFwdINS6_IJSA_NS7_ILi512EEESA_EEES9_SC_SE_Li256ELb1ELb1ELb0ELb0EEENS1_36VarlenDynamicPersistentTileSchedulerILi64ELi64ELi256ELi128ELb0ELb1ELb1ELb1ELb1ELb1EEEEEEEEEvNT_6ParamsE,"aw",@nobits
	.sectionflags	@""
	.align	16
	.zero		1024


//--------------------- .nv.shared._ZN7cutlass13device_kernelIN5flash11enable_sm90INS1_16FlashAttnFwdSm90INS1_25CollectiveMainloopFwdSm90ILi2EN4cute5tupleIJNS5_1CILi1EEES8_S8_EEENS6_IJNS7_ILi64EEESA_SA_EEELi512ENS_6half_tEfNS_4arch4Sm90ELb1ELb0ELb0ELb1ELb0ELb0ELb1ELb0ELb0ELb1ELb0ELb0EEENS1_21CollectiveEpilogueFwdINS6_IJSA_NS7_ILi512EEESA_EEES9_SC_SE_Li256ELb1ELb1ELb0ELb0EEENS1_36VarlenDynamicPersistentTileSchedulerILi64ELi64ELi256ELi128ELb0ELb1ELb1ELb1ELb1ELb1EEEEEEEEEvNT_6ParamsE --------------------------
	.section	.nv.shared._ZN7cutlass13device_kernelIN5flash11enable_sm90INS1_16FlashAttnFwdSm90INS1_25CollectiveMainloopFwdSm90ILi2EN4cute5tupleIJNS5_1CILi1EEES8_S8_EEENS6_IJNS7_ILi64EEESA_SA_EEELi512ENS_6half_tEfNS_4arch4Sm90ELb1ELb0ELb0ELb1ELb0ELb0ELb1ELb0ELb0ELb1ELb0ELb0EEENS1_21CollectiveEpilogueFwdINS6_IJSA_NS7_ILi512EEESA_EEES9_SC_SE_Li256ELb1ELb1ELb0ELb0EEENS1_36VarlenDynamicPersistentTileSchedulerILi64ELi64ELi256ELi128ELb0ELb1ELb1ELb1ELb1ELb1EEEEEEEEEvNT_6ParamsE,"aw",@nobits
	.sectionflags	@""
	.align	16
	.zero		1024


//--------------------- .nv.shared._ZN7cutlass13device_kernelIN5flash11enable_sm90INS1_16FlashAttnFwdSm90INS1_25CollectiveMainloopFwdSm90ILi2EN4cute5tupleIJNS5_1CILi1EEES8_S8_EEENS6_IJNS7_ILi64EEESA_SA_EEELi512ENS_6half_tEfNS_4arch4Sm90ELb1ELb0ELb0ELb1ELb0ELb1ELb1ELb0ELb0ELb1ELb0ELb0EEENS1_21CollectiveEpilogueFwdINS6_IJSA_NS7_ILi512EEESA_EEES9_SC_SE_Li256ELb1ELb1ELb0ELb0EEENS1_36VarlenDynamicPersistentTileSchedulerILi64ELi64ELi256ELi128ELb0ELb1ELb1ELb1ELb1ELb1EEEEEEEEEvNT_6ParamsE --------------------------
	.section	.nv.shared._ZN7cutlass13device_kernelIN5flash11enable_sm90INS1_16FlashAttnFwdSm90INS1_25CollectiveMainloopFwdSm90ILi2EN4cute5tupleIJNS5_1CILi1EEES8_S8_EEENS6_IJNS7_ILi64EEESA_SA_EEELi512ENS_6half_tEfNS_4arch4Sm90ELb1ELb0ELb0ELb1ELb0ELb1ELb1ELb0ELb0ELb1ELb0ELb0EEENS1_21CollectiveEpilogueFwdINS6_IJSA_NS7_ILi512EEESA_EEES9_SC_SE_Li256ELb1ELb1ELb0ELb0EEENS1_36VarlenDynamicPersistentTileSchedulerILi64ELi64ELi256ELi128ELb0ELb1ELb1ELb1ELb1ELb1EEEEEEEEEvNT_6ParamsE,"aw",@nobits
	.sectionflags	@""
	.align	16
	.zero		1024


//--------------------- .nv.constant0._ZN7cutlass13device_kernelIN5flash11enable_sm90INS1_16FlashAttnFwdSm90INS1_25CollectiveMainloopFwdSm90ILi2EN4cute5tupleIJNS5_1CILi1EEES8_S8_EEENS6_IJNS7_ILi64EEESA_SA_EEELi512ENS_6half_tEfNS_4arch4Sm90ELb0ELb0ELb0ELb0ELb0ELb0ELb0ELb0ELb0ELb1ELb0ELb0EEENS1_21CollectiveEpilogueFwdINS6_IJSA_NS7_ILi512EEESA_EEES9_SC_SE_Li256ELb0ELb1ELb0ELb0EEENS1_29StaticPersistentTileSchedulerILb0EEEEEEEEEvNT_6ParamsE --------------------------
	.section	.nv.constant0._ZN7cutlass13device_kernelIN5flash11enable_sm90INS1_16FlashAttnFwdSm90INS1_25CollectiveMainloopFwdSm90ILi2EN4cute5tupleIJNS5_1CILi1EEES8_S8_EEENS6_IJNS7_ILi64EEESA_SA_EEELi512ENS_6half_tEfNS_4arch4Sm90ELb0ELb0ELb0ELb0ELb0ELb0ELb0ELb0ELb0ELb1ELb0ELb0EEENS1_21CollectiveEpilogueFwdINS6_IJSA_NS7_ILi512EEESA_EEES9_SC_SE_Li256ELb0ELb1ELb0ELb0EEENS1_29StaticPersistentTileSchedulerILb0EEEEEEEEEvNT_6ParamsE,"a",@progbits
	.sectionflags	@""
	.align	4
.nv.constant0._ZN7cutlass13device_kernelIN5flash11enable_sm90INS1_16FlashAttnFwdSm90INS1_25CollectiveMainloopFwdSm90ILi2EN4cute5tupleIJNS5_1CILi1EEES8_S8_EEENS6_IJNS7_ILi64EEESA_SA_EEELi512ENS_6half_tEfNS_4arch4Sm90ELb0ELb0ELb0ELb0ELb0ELb0ELb0ELb0ELb0ELb1ELb0ELb0EEENS1_21CollectiveEpilogueFwdINS6_IJSA_NS7_ILi512EEESA_EEES9_SC_SE_Li256ELb0ELb1ELb0ELb0EEENS1_29StaticPersistentTileSchedulerILb0EEEEEEEEEvNT_6ParamsE:
	.zero		3200


//--------------------- .nv.constant0._ZN7cutlass13device_kernelIN5flash11enable_sm90INS1_16FlashAttnFwdSm90INS1_25CollectiveMainloopFwdSm90ILi2EN4cute5tupleIJNS5_1CILi1EEES8_S8_EEENS6_IJNS7_ILi64EEESA_SA_EEELi512ENS_6half_tEfNS_4arch4Sm90ELb0ELb0ELb0ELb0ELb0ELb0ELb1ELb0ELb0ELb1ELb0ELb0EEENS1_21CollectiveEpilogueFwdINS6_IJSA_NS7_ILi512EEESA_EEES9_SC_SE_Li256ELb0ELb1ELb0ELb0EEENS1_29StaticPersistentTileSchedulerILb0EEEEEEEEEvNT_6ParamsE --------------------------
	.section	.nv.constant0._ZN7cutlass13device_kernelIN5flash11enable_sm90INS1_16FlashAttnFwdSm90INS1_25CollectiveMainloopFwdSm90ILi2EN4cute5tupleIJNS5_1CILi1EEES8_S8_EEENS6_IJNS7_ILi64EEESA_SA_EEELi512ENS_6half_tEfNS_4arch4Sm90ELb0ELb0ELb0ELb0ELb0ELb0ELb1ELb0ELb0ELb1ELb0ELb0EEENS1_21CollectiveEpilogueFwdINS6_IJSA_NS7_ILi512EEESA_EEES9_SC_SE_Li256ELb0ELb1ELb0ELb0EEENS1_29StaticPersistentTileSchedulerILb0EEEEEEEEEvNT_6ParamsE,"a",@progbits
	.sectionflags	@""
	.align	4
.nv.constant0._ZN7cutlass13device_kernelIN5flash11enable_sm90INS1_16FlashAttnFwdSm90INS1_25CollectiveMainloopFwdSm90ILi2EN4cute5tupleIJNS5_1CILi1EEES8_S8_EEENS6_IJNS7_ILi64EEESA_SA_EEELi512ENS_6half_tEfNS_4arch4Sm90ELb0ELb0ELb0ELb0ELb0ELb0ELb1ELb0ELb0ELb1ELb0ELb0EEENS1_21CollectiveEpilogueFwdINS6_IJSA_NS7_ILi512EEESA_EEES9_SC_SE_Li256ELb0ELb1ELb0ELb0EEENS1_29StaticPersistentTileSchedulerILb0EEEEEEEEEvNT_6ParamsE:
	.zero		3456


//--------------------- .nv.constant0._ZN7cutlass13device_kernelIN5flash11enable_sm90INS1_16FlashAttnFwdSm90INS1_25CollectiveMainloopFwdSm90ILi2EN4cute5tupleIJNS5_1CILi1EEES8_S8_EEENS6_IJNS7_ILi64EEESA_SA_EEELi512ENS_6half_tEfNS_4arch4Sm90ELb0ELb0ELb0ELb1ELb0ELb0ELb0ELb0ELb0ELb1ELb0ELb0EEENS1_21CollectiveEpilogueFwdINS6_IJSA_NS7_ILi512EEESA_EEES9_SC_SE_Li256ELb1ELb1ELb0ELb0EEENS1_36VarlenDynamicPersistentTileSchedulerILi64ELi64ELi256ELi128ELb0ELb1ELb1ELb0ELb1ELb1EEEEEEEEEvNT_6ParamsE --------------------------
	.section	.nv.constant0._ZN7cutlass13device_kernelIN5flash11enable_sm90INS1_16FlashAttnFwdSm90INS1_25CollectiveMainloopFwdSm90ILi2EN4cute5tupleIJNS5_1CILi1EEES8_S8_EEENS6_IJNS7_ILi64EEESA_SA_EEELi512ENS_6half_tEfNS_4arch4Sm90ELb0ELb0ELb0ELb1ELb0ELb0ELb0ELb0ELb0ELb1ELb0ELb0EEENS1_21CollectiveEpilogueFwdINS6_IJSA_NS7_ILi512EEESA_EEES9_SC_SE_Li256ELb1ELb1ELb0ELb0EEENS1_36VarlenDynamicPersistentTileSchedulerILi64ELi64ELi256ELi128ELb0ELb1ELb1ELb0ELb1ELb1EEEEEEEEEvNT_6ParamsE,"a",@progbits
	.sectionflags	@""
	.align	4
.nv.constant0._ZN7cutlass13device_kernelIN5flash11enable_sm90INS1_16FlashAttnFwdSm90INS1_25CollectiveMainloopFwdSm90ILi2EN4cute5tupleIJNS5_1CILi1EEES8_S8_EEENS6_IJNS7_ILi64EEESA_SA_EEELi512ENS_6half_tEfNS_4arch4Sm90ELb0ELb0ELb0ELb1ELb0ELb0ELb0ELb0ELb0ELb1ELb0ELb0EEENS1_21CollectiveEpilogueFwdINS6_IJSA_NS7_ILi512EEESA_EEES9_SC_SE_Li256ELb1ELb1ELb0ELb0EEENS1_36VarlenDynamicPersistentTileSchedulerILi64ELi64ELi256ELi128ELb0ELb1ELb1ELb0ELb1ELb1EEEEEEEEEvNT_6ParamsE:
	.zero		3328


//--------------------- .nv.constant0._ZN7cutlass13device_kernelIN5flash11enable_sm90INS1_16FlashAttnFwdSm90INS1_25CollectiveMainloopFwdSm90ILi2EN4cute5tupleIJNS5_1CILi1EEES8_S8_EEENS6_IJNS7_ILi64EEESA_SA_EEELi512ENS_6half_tEfNS_4arch4Sm90ELb0ELb0ELb0ELb1ELb0ELb1ELb0ELb0ELb0ELb1ELb0ELb0EEENS1_21CollectiveEpilogueFwdINS6_IJSA_NS7_ILi512EEESA_EEES9_SC_SE_Li256ELb1ELb1ELb0ELb0EEENS1_36VarlenDynamicPersistentTileSchedulerILi64ELi64ELi256ELi128ELb0ELb1ELb1ELb0ELb1ELb1EEEEEEEEEvNT_6ParamsE --------------------------
	.section	.nv.constant0._ZN7cutlass13device_kernelIN5flash11enable_sm90INS1_16FlashAttnFwdSm90INS1_25CollectiveMainloopFwdSm90ILi2EN4cute5tupleIJNS5_1CILi1EEES8_S8_EEENS6_IJNS7_ILi64EEESA_SA_EEELi512ENS_6half_tEfNS_4arch4Sm90ELb0ELb0ELb0ELb1ELb0ELb1ELb0ELb0ELb0ELb1ELb0ELb0EEENS1_21CollectiveEpilogueFwdINS6_IJSA_NS7_ILi512EEESA_EEES9_SC_SE_Li256ELb1ELb1ELb0ELb0EEENS1_36VarlenDynamicPersistentTileSchedulerILi64ELi64ELi256ELi128ELb0ELb1ELb1ELb0ELb1ELb1EEEEEEEEEvNT_6ParamsE,"a",@progbits
	.sectionflags	@""
	.align	4
.nv.constant0._ZN7cutlass13device_kernelIN5flash11enable_sm90INS1_16FlashAttnFwdSm90INS1_25CollectiveMainloopFwdSm90ILi2EN4cute5tupleIJNS5_1CILi1EEES8_S8_EEENS6_IJNS7_ILi64EEESA_SA_EEELi512ENS_6half_tEfNS_4arch4Sm90ELb0ELb0ELb0ELb1ELb0ELb1ELb0ELb0ELb0ELb1ELb0ELb0EEENS1_21CollectiveEpilogueFwdINS6_IJSA_NS7_ILi512EEESA_EEES9_SC_SE_Li256ELb1ELb1ELb0ELb0EEENS1_36VarlenDynamicPersistentTileSchedulerILi64ELi64ELi256ELi128ELb0ELb1ELb1ELb0ELb1ELb1EEEEEEEEEvNT_6ParamsE:
	.zero		3328


//--------------------- .nv.constant0._ZN7cutlass13device_kernelIN5flash11enable_sm90INS1_16FlashAttnFwdSm90INS1_25CollectiveMainloopFwdSm90ILi2EN4cute5tupleIJNS5_1CILi1EEES8_S8_EEENS6_IJNS7_ILi64EEESA_SA_EEELi512ENS_6half_tEfNS_4arch4Sm90ELb0ELb0ELb0ELb1ELb0ELb0ELb1ELb0ELb0ELb1ELb0ELb0EEENS1_21CollectiveEpilogueFwdINS6_IJSA_NS7_ILi512EEESA_EEES9_SC_SE_Li256ELb1ELb1ELb0ELb0EEENS1_36VarlenDynamicPersistentTileSchedulerILi64ELi64ELi256ELi128ELb0ELb1ELb1ELb0ELb1ELb1EEEEEEEEEvNT_6ParamsE --------------------------
	.section	.nv.constant0._ZN7cutlass13device_kernelIN5flash11enable_sm90INS1_16FlashAttnFwdSm90INS1_25CollectiveMainloopFwdSm90ILi2EN4cute5tupleIJNS5_1CILi1EEES8_S8_EEENS6_IJNS7_ILi64EEESA_SA_EEELi512ENS_6half_tEfNS_4arch4Sm90ELb0ELb0ELb0ELb1ELb0ELb0ELb1ELb0ELb0ELb1ELb0ELb0EEENS1_21CollectiveEpilogueFwdINS6_IJSA_NS7_ILi512EEESA_EEES9_SC_SE_Li256ELb1ELb1ELb0ELb0EEENS1_36VarlenDynamicPersistentTileSchedulerILi64ELi64ELi256ELi128ELb0ELb1ELb1ELb0ELb1ELb1EEEEEEEEEvNT_6ParamsE,"a",@progbits
	.sectionflags	@""
	.align	4
.nv.constant0._ZN7cutlass13device_kernelIN5flash11enable_sm90INS1_16FlashAttnFwdSm90INS1_25CollectiveMainloopFwdSm90ILi2EN4cute5tupleIJNS5_1CILi1EEES8_S8_EEENS6_IJNS7_ILi64EEESA_SA_EEELi512ENS_6half_tEfNS_4arch4Sm90ELb0ELb0ELb0ELb1ELb0ELb0ELb1ELb0ELb0ELb1ELb0ELb0EEENS1_21CollectiveEpilogueFwdINS6_IJSA_NS7_ILi512EEESA_EEES9_SC_SE_Li256ELb1ELb1ELb0ELb0EEENS1_36VarlenDynamicPersistentTileSchedulerILi64ELi64ELi256ELi128ELb0ELb1ELb1ELb0ELb1ELb1EEEEEEEEEvNT_6ParamsE:
	.zero		3584


//--------------------- .nv.constant0._ZN7cutlass13device_kernelIN5flash11enable_sm90INS1_16FlashAttnFwdSm90INS1_25CollectiveMainloopFwdSm90ILi2EN4cute5tupleIJNS5_1CILi1EEES8_S8_EEENS6_IJNS7_ILi64EEESA_SA_EEELi512ENS_6half_tEfNS_4arch4Sm90ELb0ELb0ELb0ELb1ELb0ELb1ELb1ELb0ELb0ELb1ELb0ELb0EEENS1_21CollectiveEpilogueFwdINS6_IJSA_NS7_ILi512EEESA_EEES9_SC_SE_Li256ELb1ELb1ELb0ELb0EEENS1_36VarlenDynamicPersistentTileSchedulerILi64ELi64ELi256ELi128ELb0ELb1ELb1ELb0ELb1ELb1EEEEEEEEEvNT_6ParamsE --------------------------
	.section	.nv.constant0._ZN7cutlass13device_kernelIN5flash11enable_sm90INS1_16FlashAttnFwdSm90INS1_25CollectiveMainloopFwdSm90ILi2EN4cute5tupleIJNS5_1CILi1EEES8_S8_EEENS6_IJNS7_ILi64EEESA_SA_EEELi512ENS_6half_tEfNS_4arch4Sm90ELb0ELb0ELb0ELb1ELb0ELb1ELb1ELb0ELb0ELb1ELb0ELb0EEENS1_21CollectiveEpilogueFwdINS6_IJSA_NS7_ILi512EEESA_EEES9_SC_SE_Li256ELb1ELb1ELb0ELb0EEENS1_36VarlenDynamicPersistentTileSchedulerILi64ELi64ELi256ELi128ELb0ELb1ELb1ELb0ELb1ELb1EEEEEEEEEvNT_6ParamsE,"a",@progbits
	.sectionflags	@""
	.align	4
.nv.constant0._ZN7cutlass13device_kernelIN5flash11enable_sm90INS1_16FlashAttnFwdSm90INS1_25CollectiveMainloopFwdSm90ILi2EN4cute5tupleIJNS5_1CILi1EEES8_S8_EEENS6_IJNS7_ILi64EEESA_SA_EEELi512ENS_6half_tEfNS_4arch4Sm90ELb0ELb0ELb0ELb1ELb0ELb1ELb1ELb0ELb0ELb1ELb0ELb0EEENS1_21CollectiveEpilogueFwdINS6_IJSA_NS7_ILi512EEESA_EEES9_SC_SE_Li256ELb1ELb1ELb0ELb0EEENS1_36VarlenDynamicPersistentTileSchedulerILi64ELi64ELi256ELi128ELb0ELb1ELb1ELb0ELb1ELb1EEEEEEEEEvNT_6ParamsE:
	.zero		3584


//--------------------- .nv.constant0._ZN7cutlass13device_kernelIN5flash11enable_sm90INS1_16FlashAttnFwdSm90INS1_25CollectiveMainloopFwdSm90ILi2EN4cute5tupleIJNS5_1CILi1EEES8_S8_EEENS6_IJNS7_ILi64EEESA_SA_EEELi512ENS_6half_tEfNS_4arch4Sm90ELb0ELb1ELb0ELb0ELb0ELb0ELb0ELb0ELb0ELb1ELb0ELb0EEENS1_21CollectiveEpilogueFwdINS6_IJSA_NS7_ILi512EEESA_EEES9_SC_SE_Li256ELb0ELb1ELb0ELb0EEENS1_30DynamicPersistentTileSchedulerILi256ELi128ELb0ELb1ELb1EEEEEEEEEvNT_6ParamsE --------------------------
	.section	.nv.constant0._ZN7cutlass13device_kernelIN5flash11enable_sm90INS1_16FlashAttnFwdSm90INS1_25CollectiveMainloopFwdSm90ILi2EN4cute5tupleIJNS5_1CILi1EEES8_S8_EEENS6_IJNS7_ILi64EEESA_SA_EEELi512ENS_6half_tEfNS_4arch4Sm90ELb0ELb1ELb0ELb0ELb0ELb0ELb0ELb0ELb0ELb1ELb0ELb0EEENS1_21CollectiveEpilogueFwdINS6_IJSA_NS7_ILi512EEESA_EEES9_SC_SE_Li256ELb0ELb1ELb0ELb0EEENS1_30DynamicPersistentTileSchedulerILi256ELi128ELb0ELb1ELb1EEEEEEEEEvNT_6ParamsE,"a",@progbits
	.sectionflags	@""
	.align	4
.nv.constant0._ZN7cutlass13device_kernelIN5flash11enable_sm90INS1_16FlashAttnFwdSm90INS1_25CollectiveMainloopFwdSm90ILi2EN4cute5tupleIJNS5_1CILi1EEES8_S8_EEENS6_IJNS7_ILi64EEESA_SA_EEELi512ENS_6half_tEfNS_4arch4Sm90ELb0ELb1ELb0ELb0ELb0ELb0ELb0ELb0ELb0ELb1ELb0ELb0EEENS1_21CollectiveEpilogueFwdINS6_IJSA_NS7_ILi512EEESA_EEES9_SC_SE_Li256ELb0ELb1ELb0ELb0EEENS1_30DynamicPersistentTileSchedulerILi256ELi128ELb0ELb1ELb1EEEEEEEEEvNT_6ParamsE:
	.zero		3328


//--------------------- .nv.constant0._ZN7cutlass13device_kernelIN5flash11enable_sm90INS1_16FlashAttnFwdSm90INS1_25CollectiveMainloopFwdSm90ILi2EN4cute5tupleIJNS5_1CILi1EEES8_S8_EEENS6_IJNS7_ILi64EEESA_SA_EEELi512ENS_6half_tEfNS_4arch4Sm90ELb0ELb1ELb0ELb0ELb0ELb0ELb1ELb0ELb0ELb1ELb0ELb0EEENS1_21CollectiveEpilogueFwdINS6_IJSA_NS7_ILi512EEESA_EEES9_SC_SE_Li256ELb0ELb1ELb0ELb0EEENS1_30DynamicPersistentTileSchedulerILi256ELi128ELb0ELb1ELb1EEEEEEEEEvNT_6ParamsE --------------------------
	.section	.nv.constant0._ZN7cutlass13device_kernelIN5flash11enable_sm90INS1_16FlashAttnFwdSm90INS1_25CollectiveMainloopFwdSm90ILi2EN4cute5tupleIJNS5_1CILi1EEES8_S8_EEENS6_IJNS7_ILi64EEESA_SA_EEELi512ENS_6half_tEfNS_4arch4Sm90ELb0ELb1ELb0ELb0ELb0ELb0ELb1ELb0ELb0ELb1ELb0ELb0EEENS1_21CollectiveEpilogueFwdINS6_IJSA_NS7_ILi512EEESA_EEES9_SC_SE_Li256ELb0ELb1ELb0ELb0EEENS1_30DynamicPersistentTileSchedulerILi256ELi128ELb0ELb1ELb1EEEEEEEEEvNT_6ParamsE,"a",@progbits
	.sectionflags	@""
	.align	4
.nv.constant0._ZN7cutlass13device_kernelIN5flash11enable_sm90INS1_16FlashAttnFwdSm90INS1_25CollectiveMainloopFwdSm90ILi2EN4cute5tupleIJNS5_1CILi1EEES8_S8_EEENS6_IJNS7_ILi64EEESA_SA_EEELi512ENS_6half_tEfNS_4arch4Sm90ELb0ELb1ELb0ELb0ELb0ELb0ELb1ELb0ELb0ELb1ELb0ELb0EEENS1_21CollectiveEpilogueFwdINS6_IJSA_NS7_ILi512EEESA_EEES9_SC_SE_Li256ELb0ELb1ELb0ELb0EEENS1_30DynamicPersistentTileSchedulerILi256ELi128ELb0ELb1ELb1EEEEEEEEEvNT_6ParamsE:
	.zero		3584


//--------------------- .nv.constant0._ZN7cutlass13device_kernelIN5flash11enable_sm90INS1_16FlashAttnFwdSm90INS1_25CollectiveMainloopFwdSm90ILi2EN4cute5tupleIJNS5_1CILi1EEES8_S8_EEENS6_IJNS7_ILi64EEESA_SA_EEELi512ENS_6half_tEfNS_4arch4Sm90ELb0ELb1ELb0ELb1ELb0ELb0ELb0ELb0ELb0ELb1ELb0ELb0EEENS1_21CollectiveEpilogueFwdINS6_IJSA_NS7_ILi512EEESA_EEES9_SC_SE_Li256ELb1ELb1ELb0ELb0EEENS1_36VarlenDynamicPersistentTileSchedulerILi64ELi64ELi256ELi128ELb0ELb1ELb1ELb1ELb0ELb1EEEEEEEEEvNT_6ParamsE --------------------------
	.section	.nv.constant0._ZN7cutlass13device_kernelIN5flash11enable_sm90INS1_16FlashAttnFwdSm90INS1_25CollectiveMainloopFwdSm90ILi2EN4cute5tupleIJNS5_1CILi1EEES8_S8_EEENS6_IJNS7_ILi64EEESA_SA_EEELi512ENS_6half_tEfNS_4arch4Sm90ELb0ELb1ELb0ELb1ELb0ELb0ELb0ELb0ELb0ELb1ELb0ELb0EEENS1_21CollectiveEpilogueFwdINS6_IJSA_NS7_ILi512EEESA_EEES9_SC_SE_Li256ELb1ELb1ELb0ELb0EEENS1_36VarlenDynamicPersistentTileSchedulerILi64ELi64ELi256ELi128ELb0ELb1ELb1ELb1ELb0ELb1EEEEEEEEEvNT_6ParamsE,"a",@progbits
	.sectionflags	@""
	.align	4
.nv.constant0._ZN7cutlass13device_kernelIN5flash11enable_sm90INS1_16FlashAttnFwdSm90INS1_25CollectiveMainloopFwdSm90ILi2EN4cute5tupleIJNS5_1CILi1EEES8_S8_EEENS6_IJNS7_ILi64EEESA_SA_EEELi512ENS_6half_tEfNS_4arch4Sm90ELb0ELb1ELb0ELb1ELb0ELb0ELb0ELb0ELb0ELb1ELb0ELb0EEENS1_21CollectiveEpilogueFwdINS6_IJSA_NS7_ILi512EEESA_EEES9_SC_SE_Li256ELb1ELb1ELb0ELb0EEENS1_36VarlenDynamicPersistentTileSchedulerILi64ELi64ELi256ELi128ELb0ELb1ELb1ELb1ELb0ELb1EEEEEEEEEvNT_6ParamsE:
	.zero		3328


//--------------------- .nv.constant0._ZN7cutlass13device_kernelIN5flash11enable_sm90INS1_16FlashAttnFwdSm90INS1_25CollectiveMainloopFwdSm90ILi2EN4cute5tupleIJNS5_1CILi1EEES8_S8_EEENS6_IJNS7_ILi64EEESA_SA_EEELi512ENS_6half_tEfNS_4arch4Sm90ELb0ELb1ELb0ELb1ELb0ELb1ELb0ELb0ELb0ELb1ELb0ELb0EEENS1_21CollectiveEpilogueFwdINS6_IJSA_NS7_ILi512EEESA_EEES9_SC_SE_Li256ELb1ELb1ELb0ELb0EEENS1_36VarlenDynamicPersistentTileSchedulerILi64ELi64ELi256ELi128ELb0ELb1ELb1ELb1ELb0ELb1EEEEEEEEEvNT_6ParamsE --------------------------
	.section	.nv.constant0._ZN7cutlass13device_kernelIN5flash11enable_sm90INS1_16FlashAttnFwdSm90INS1_25CollectiveMainloopFwdSm90ILi2EN4cute5tupleIJNS5_1CILi1EEES8_S8_EEENS6_IJNS7_ILi64EEESA_SA_EEELi512ENS_6half_tEfNS_4arch4Sm90ELb0ELb1ELb0ELb1ELb0ELb1ELb0ELb0ELb0ELb1ELb0ELb0EEENS1_21CollectiveEpilogueFwdINS6_IJSA_NS7_ILi512EEESA_EEES9_SC_SE_Li256ELb1ELb1ELb0ELb0EEENS1_36VarlenDynamicPersistentTileSchedulerILi64ELi64ELi256ELi128ELb0ELb1ELb1ELb1ELb0ELb1EEEEEEEEEvNT_6ParamsE,"a",@progbits
	.sectionflags	@""
	.align	4
.nv.constant0._ZN7cutlass13device_kernelIN5flash11enable_sm90INS1_16FlashAttnFwdSm90INS1_25CollectiveMainloopFwdSm90ILi2EN4cute5tupleIJNS5_1CILi1EEES8_S8_EEENS6_IJNS7_ILi64EEESA_SA_EEELi512ENS_6half_tEfNS_4arch4Sm90ELb0ELb1ELb0ELb1ELb0ELb1ELb0ELb0ELb0ELb1ELb0ELb0EEENS1_21CollectiveEpilogueFwdINS6_IJSA_NS7_ILi512EEESA_EEES9_SC_SE_Li256ELb1ELb1ELb0ELb0EEENS1_36VarlenDynamicPersistentTileSchedulerILi64ELi64ELi256ELi128ELb0ELb1ELb1ELb1ELb0ELb1EEEEEEEEEvNT_6ParamsE:
	.zero		3328


//--------------------- .nv.constant0._ZN7cutlass13device_kernelIN5flash11enable_sm90INS1_16FlashAttnFwdSm90INS1_25CollectiveMainloopFwdSm90ILi2EN4cute5tupleIJNS5_1CILi1EEES8_S8_EEENS6_IJNS7_ILi64EEESA_SA_EEELi512ENS_6half_tEfNS_4arch4Sm90ELb0ELb1ELb0ELb1ELb0ELb0ELb1ELb0ELb0ELb1ELb0ELb0EEENS1_21CollectiveEpilogueFwdINS6_IJSA_NS7_ILi512EEESA_EEES9_SC_SE_Li256ELb1ELb1ELb0ELb0EEENS1_36VarlenDynamicPersistentTileSchedulerILi64ELi64ELi256ELi128ELb0ELb1ELb1ELb1ELb0ELb1EEEEEEEEEvNT_6ParamsE --------------------------
	.section	.nv.constant0._ZN7cutlass13device_kernelIN5flash11enable_sm90INS1_16FlashAttnFwdSm90INS1_25CollectiveMainloopFwdSm90ILi2EN4cute5tupleIJNS5_1CILi1EEES8_S8_EEENS6_IJNS7_ILi64EEESA_SA_EEELi512ENS_6half_tEfNS_4arch4Sm90ELb0ELb1ELb0ELb1ELb0ELb0ELb1ELb0ELb0ELb1ELb0ELb0EEENS1_21CollectiveEpilogueFwdINS6_IJSA_NS7_ILi512EEESA_EEES9_SC_SE_Li256ELb1ELb1ELb0ELb0EEENS1_36VarlenDynamicPersistentTileSchedulerILi64ELi64ELi256ELi128ELb0ELb1ELb1ELb1ELb0ELb1EEEEEEEEEvNT_6ParamsE,"a",@progbits
	.sectionflags	@""
	.align	4
.nv.constant0._ZN7cutlass13device_kernelIN5flash11enable_sm90INS1_16FlashAttnFwdSm90INS1_25CollectiveMainloopFwdSm90ILi2EN4cute5tupleIJNS5_1CILi1EEES8_S8_EEENS6_IJNS7_ILi64EEESA_SA_EEELi512ENS_6half_tEfNS_4arch4Sm90ELb0ELb1ELb0ELb1ELb0ELb0ELb1ELb0ELb0ELb1ELb0ELb0EEENS1_21CollectiveEpilogueFwdINS6_IJSA_NS7_ILi512EEESA_EEES9_SC_SE_Li256ELb1ELb1ELb0ELb0EEENS1_36VarlenDynamicPersistentTileSchedulerILi64ELi64ELi256ELi128ELb0ELb1ELb1ELb1ELb0ELb1EEEEEEEEEvNT_6ParamsE:
	.zero		3584


//--------------------- .nv.constant0._ZN7cutlass13device_kernelIN5flash11enable_sm90INS1_16FlashAttnFwdSm90INS1_25CollectiveMainloopFwdSm90ILi2EN4cute5tupleIJNS5_1CILi1EEES8_S8_EEENS6_IJNS7_ILi64EEESA_SA_EEELi512ENS_6half_tEfNS_4arch4Sm90ELb0ELb1ELb0ELb1ELb0ELb1ELb1ELb0ELb0ELb1ELb0ELb0EEENS1_21CollectiveEpilogueFwdINS6_IJSA_NS7_ILi512EEESA_EEES9_SC_SE_Li256ELb1ELb1ELb0ELb0EEENS1_36VarlenDynamicPersistentTileSchedulerILi64ELi64ELi256ELi128ELb0ELb1ELb1ELb1ELb0ELb1EEEEEEEEEvNT_6ParamsE --------------------------
	.section	.nv.constant0._ZN7cutlass13device_kernelIN5flash11enable_sm90INS1_16FlashAttnFwdSm90INS1_25CollectiveMainloopFwdSm90ILi2EN4cute5tupleIJNS5_1CILi1EEES8_S8_EEENS6_IJNS7_ILi64EEESA_SA_EEELi512ENS_6half_tEfNS_4arch4Sm90ELb0ELb1ELb0ELb1ELb0ELb1ELb1ELb0ELb0ELb1ELb0ELb0EEENS1_21CollectiveEpilogueFwdINS6_IJSA_NS7_ILi512EEESA_EEES9_SC_SE_Li256ELb1ELb1ELb0ELb0EEENS1_36VarlenDynamicPersistentTileSchedulerILi64ELi64ELi256ELi128ELb0ELb1ELb1ELb1ELb0ELb1EEEEEEEEEvNT_6ParamsE,"a",@progbits
	.sectionflags	@""
	.align	4
.nv.constant0._ZN7cutlass13device_kernelIN5flash11enable_sm90INS1_16FlashAttnFwdSm90INS1_25CollectiveMainloopFwdSm90ILi2EN4cute5tupleIJNS5_1CILi1EEES8_S8_EEENS6_IJNS7_ILi64EEESA_SA_EEELi512ENS_6half_tEfNS_4arch4Sm90ELb0ELb1ELb0ELb1ELb0ELb1ELb1ELb0ELb0ELb1ELb0ELb0EEENS1_21CollectiveEpilogueFwdINS6_IJSA_NS7_ILi512EEESA_EEES9_SC_SE_Li256ELb1ELb1ELb0ELb0EEENS1_36VarlenDynamicPersistentTileSchedulerILi64ELi64ELi256ELi128ELb0ELb1ELb1ELb1ELb0ELb1EEEEEEEEEvNT_6ParamsE:
	.zero		3584


//--------------------- .nv.constant0._ZN7cutlass13device_kernelIN5flash11enable_sm90INS1_16FlashAttnFwdSm90INS1_25CollectiveMainloopFwdSm90ILi2EN4cute5tupleIJNS5_1CILi1EEES8_S8_EEENS6_IJNS7_ILi64EEESA_SA_EEELi512ENS_6half_tEfNS_4arch4Sm90ELb1ELb0ELb0ELb0ELb0ELb0ELb0ELb0ELb0ELb1ELb0ELb0EEENS1_21CollectiveEpilogueFwdINS6_IJSA_NS7_ILi512EEESA_EEES9_SC_SE_Li256ELb0ELb1ELb0ELb0EEENS1_30DynamicPersistentTileSchedulerILi256ELi128ELb0ELb1ELb1EEEEEEEEEvNT_6ParamsE --------------------------
	.section	.nv.constant0._ZN7cutlass13device_kernelIN5flash11enable_sm90INS1_16FlashAttnFwdSm90INS1_25CollectiveMainloopFwdSm90ILi2EN4cute5tupleIJNS5_1CILi1EEES8_S8_EEENS6_IJNS7_ILi64EEESA_SA_EEELi512ENS_6half_tEfNS_4arch4Sm90ELb1ELb0ELb0ELb0ELb0ELb0ELb0ELb0ELb0ELb1ELb0ELb0EEENS1_21CollectiveEpilogueFwdINS6_IJSA_NS7_ILi512EEESA_EEES9_SC_SE_Li256ELb0ELb1ELb0ELb0EEENS1_30DynamicPersistentTileSchedulerILi256ELi128ELb0ELb1ELb1EEEEEEEEEvNT_6ParamsE,"a",@progbits
	.sectionflags	@""
	.align	4
.nv.constant0._ZN7cutlass13device_kernelIN5flash11enable_sm90INS1_16FlashAttnFwdSm90INS1_25CollectiveMainloopFwdSm90ILi2EN4cute5tupleIJNS5_1CILi1EEES8_S8_EEENS6_IJNS7_ILi64EEESA_SA_EEELi512ENS_6half_tEfNS_4arch4Sm90ELb1ELb0ELb0ELb0ELb0ELb0ELb0ELb0ELb0ELb1ELb0ELb0EEENS1_21CollectiveEpilogueFwdINS6_IJSA_NS7_ILi512EEESA_EEES9_SC_SE_Li256ELb0ELb1ELb0ELb0EEENS1_30DynamicPersistentTileSchedulerILi256ELi128ELb0ELb1ELb1EEEEEEEEEvNT_6ParamsE:
	.zero		3328


//--------------------- .nv.constant0._ZN7cutlass13device_kernelIN5flash11enable_sm90INS1_16FlashAttnFwdSm90INS1_25CollectiveMainloopFwdSm90ILi2EN4cute5tupleIJNS5_1CILi1EEES8_S8_EEENS6_IJNS7_ILi64EEESA_SA_EEELi512ENS_6half_tEfNS_4arch4Sm90ELb1ELb0ELb0ELb0ELb0ELb0ELb1ELb0ELb0ELb1ELb0ELb0EEENS1_21CollectiveEpilogueFwdINS6_IJSA_NS7_ILi512EEESA_EEES9_SC_SE_Li256ELb0ELb1ELb0ELb0EEENS1_30DynamicPersistentTileSchedulerILi256ELi128ELb0ELb1ELb1EEEEEEEEEvNT_6ParamsE --------------------------
	.section	.nv.constant0._ZN7cutlass13device_kernelIN5flash11enable_sm90INS1_16FlashAttnFwdSm90INS1_25CollectiveMainloopFwdSm90ILi2EN4cute5tupleIJNS5_1CILi1EEES8_S8_EEENS6_IJNS7_ILi64EEESA_SA_EEELi512ENS_6half_tEfNS_4arch4Sm90ELb1ELb0ELb0ELb0ELb0ELb0ELb1ELb0ELb0ELb1ELb0ELb0EEENS1_21CollectiveEpilogueFwdINS6_IJSA_NS7_ILi512EEESA_EEES9_SC_SE_Li256ELb0ELb1ELb0ELb0EEENS1_30DynamicPersistentTileSchedulerILi256ELi128ELb0ELb1ELb1EEEEEEEEEvNT_6ParamsE,"a",@progbits
	.sectionflags	@""
	.align	4
.nv.constant0._ZN7cutlass13device_kernelIN5flash11enable_sm90INS1_16FlashAttnFwdSm90INS1_25CollectiveMainloopFwdSm90ILi2EN4cute5tupleIJNS5_1CILi1EEES8_S8_EEENS6_IJNS7_ILi64EEESA_SA_EEELi512ENS_6half_tEfNS_4arch4Sm90ELb1ELb0ELb0ELb0ELb0ELb0ELb1ELb0ELb0ELb1ELb0ELb0EEENS1_21CollectiveEpilogueFwdINS6_IJSA_NS7_ILi512EEESA_EEES9_SC_SE_Li256ELb0ELb1ELb0ELb0EEENS1_30DynamicPersistentTileSchedulerILi256ELi128ELb0ELb1ELb1EEEEEEEEEvNT_6ParamsE:
	.zero		3584


//--------------------- .nv.constant0._ZN7cutlass13device_kernelIN5flash11enable_sm90INS1_16FlashAttnFwdSm90INS1_25CollectiveMainloopFwdSm90ILi2EN4cute5tupleIJNS5_1CILi1EEES8_S8_EEENS6_IJNS7_ILi64EEESA_SA_EEELi512ENS_6half_tEfNS_4arch4Sm90ELb1ELb0ELb0ELb1ELb0ELb0ELb0ELb0ELb0ELb1ELb0ELb0EEENS1_21CollectiveEpilogueFwdINS6_IJSA_NS7_ILi512EEESA_EEES9_SC_SE_Li256ELb1ELb1ELb0ELb0EEENS1_36VarlenDynamicPersistentTileSchedulerILi64ELi64ELi256ELi128ELb0ELb1ELb1ELb1ELb1ELb1EEEEEEEEEvNT_6ParamsE --------------------------
	.section	.nv.constant0._ZN7cutlass13device_kernelIN5flash11enable_sm90INS1_16FlashAttnFwdSm90INS1_25CollectiveMainloopFwdSm90ILi2EN4cute5tupleIJNS5_1CILi1EEES8_S8_EEENS6_IJNS7_ILi64EEESA_SA_EEELi512ENS_6half_tEfNS_4arch4Sm90ELb1ELb0ELb0ELb1ELb0ELb0ELb0ELb0ELb0ELb1ELb0ELb0EEENS1_21CollectiveEpilogueFwdINS6_IJSA_NS7_ILi512EEESA_EEES9_SC_SE_Li256ELb1ELb1ELb0ELb0EEENS1_36VarlenDynamicPersistentTileSchedulerILi64ELi64ELi256ELi128ELb0ELb1ELb1ELb1ELb1ELb1EEEEEEEEEvNT_6ParamsE,"a",@progbits
	.sectionflags	@""
	.align	4
.nv.constant0._ZN7cutlass13device_kernelIN5flash11enable_sm90INS1_16FlashAttnFwdSm90INS1_25CollectiveMainloopFwdSm90ILi2EN4cute5tupleIJNS5_1CILi1EEES8_S8_EEENS6_IJNS7_ILi64EEESA_SA_EEELi512ENS_6half_tEfNS_4arch4Sm90ELb1ELb0ELb0ELb1ELb0ELb0ELb0ELb0ELb0ELb1ELb0ELb0EEENS1_21CollectiveEpilogueFwdINS6_IJSA_NS7_ILi512EEESA_EEES9_SC_SE_Li256ELb1ELb1ELb0ELb0EEENS1_36VarlenDynamicPersistentTileSchedulerILi64ELi64ELi256ELi128ELb0ELb1ELb1ELb1ELb1ELb1EEEEEEEEEvNT_6ParamsE:
	.zero		3328


//--------------------- .nv.constant0._ZN7cutlass13device_kernelIN5flash11enable_sm90INS1_16FlashAttnFwdSm90INS1_25CollectiveMainloopFwdSm90ILi2EN4cute5tupleIJNS5_1CILi1EEES8_S8_EEENS6_IJNS7_ILi64EEESA_SA_EEELi512ENS_6half_tEfNS_4arch4Sm90ELb1ELb0ELb0ELb1ELb0ELb1ELb0ELb0ELb0ELb1ELb0ELb0EEENS1_21CollectiveEpilogueFwdINS6_IJSA_NS7_ILi512EEESA_EEES9_SC_SE_Li256ELb1ELb1ELb0ELb0EEENS1_36VarlenDynamicPersistentTileSchedulerILi64ELi64ELi256ELi128ELb0ELb1ELb1ELb1ELb1ELb1EEEEEEEEEvNT_6ParamsE --------------------------
	.section	.nv.constant0._ZN7cutlass13device_kernelIN5flash11enable_sm90INS1_16FlashAttnFwdSm90INS1_25CollectiveMainloopFwdSm90ILi2EN4cute5tupleIJNS5_1CILi1EEES8_S8_EEENS6_IJNS7_ILi64EEESA_SA_EEELi512ENS_6half_tEfNS_4arch4Sm90ELb1ELb0ELb0ELb1ELb0ELb1ELb0ELb0ELb0ELb1ELb0ELb0EEENS1_21CollectiveEpilogueFwdINS6_IJSA_NS7_ILi512EEESA_EEES9_SC_SE_Li256ELb1ELb1ELb0ELb0EEENS1_36VarlenDynamicPersistentTileSchedulerILi64ELi64ELi256ELi128ELb0ELb1ELb1ELb1ELb1ELb1EEEEEEEEEvNT_6ParamsE,"a",@progbits
	.sectionflags	@""
	.align	4
.nv.constant0._ZN7cutlass13device_kernelIN5flash11enable_sm90INS1_16FlashAttnFwdSm90INS1_25CollectiveMainloopFwdSm90ILi2EN4cute5tupleIJNS5_1CILi1EEES8_S8_EEENS6_IJNS7_ILi64EEESA_SA_EEELi512ENS_6half_tEfNS_4arch4Sm90ELb1ELb0ELb0ELb1ELb0ELb1ELb0ELb0ELb0ELb1ELb0ELb0EEENS1_21CollectiveEpilogueFwdINS6_IJSA_NS7_ILi512EEESA_EEES9_SC_SE_Li256ELb1ELb1ELb0ELb0EEENS1_36VarlenDynamicPersistentTileSchedulerILi64ELi64ELi256ELi128ELb0ELb1ELb1ELb1ELb1ELb1EEEEEEEEEvNT_6ParamsE:
	.zero		3328


//--------------------- .nv.constant0._ZN7cutlass13device_kernelIN5flash11enable_sm90INS1_16FlashAttnFwdSm90INS1_25CollectiveMainloopFwdSm90ILi2EN4cute5tupleIJNS5_1CILi1EEES8_S8_EEENS6_IJNS7_ILi64EEESA_SA_EEELi512ENS_6half_tEfNS_4arch4Sm90ELb1ELb0ELb0ELb1ELb0ELb0ELb1ELb0ELb0ELb1ELb0ELb0EEENS1_21CollectiveEpilogueFwdINS6_IJSA_NS7_ILi512EEESA_EEES9_SC_SE_Li256ELb1ELb1ELb0ELb0EEENS1_36VarlenDynamicPersistentTileSchedulerILi64ELi64ELi256ELi128ELb0ELb1ELb1ELb1ELb1ELb1EEEEEEEEEvNT_6ParamsE --------------------------
	.section	.nv.constant0._ZN7cutlass13device_kernelIN5flash11enable_sm90INS1_16FlashAttnFwdSm90INS1_25CollectiveMainloopFwdSm90ILi2EN4cute5tupleIJNS5_1CILi1EEES8_S8_EEENS6_IJNS7_ILi64EEESA_SA_EEELi512ENS_6half_tEfNS_4arch4Sm90ELb1ELb0ELb0ELb1ELb0ELb0ELb1ELb0ELb0ELb1ELb0ELb0EEENS1_21CollectiveEpilogueFwdINS6_IJSA_NS7_ILi512EEESA_EEES9_SC_SE_Li256ELb1ELb1ELb0ELb0EEENS1_36VarlenDynamicPersistentTileSchedulerILi64ELi64ELi256ELi128ELb0ELb1ELb1ELb1ELb1ELb1EEEEEEEEEvNT_6ParamsE,"a",@progbits
	.sectionflags	@""
	.align	4
.nv.constant0._ZN7cutlass13device_kernelIN5flash11enable_sm90INS1_16FlashAttnFwdSm90INS1_25CollectiveMainloopFwdSm90ILi2EN4cute5tupleIJNS5_1CILi1EEES8_S8_EEENS6_IJNS7_ILi64EEESA_SA_EEELi512ENS_6half_tEfNS_4arch4Sm90ELb1ELb0ELb0ELb1ELb0ELb0ELb1ELb0ELb0ELb1ELb0ELb0EEENS1_21CollectiveEpilogueFwdINS6_IJSA_NS7_ILi512EEESA_EEES9_SC_SE_Li256ELb1ELb1ELb0ELb0EEENS1_36VarlenDynamicPersistentTileSchedulerILi64ELi64ELi256ELi128ELb0ELb1ELb1ELb1ELb1ELb1EEEEEEEEEvNT_6ParamsE:
	.zero		3584


//--------------------- .nv.constant0._ZN7cutlass13device_kernelIN5flash11enable_sm90INS1_16FlashAttnFwdSm90INS1_25CollectiveMainloopFwdSm90ILi2EN4cute5tupleIJNS5_1CILi1EEES8_S8_EEENS6_IJNS7_ILi64EEESA_SA_EEELi512ENS_6half_tEfNS_4arch4Sm90ELb1ELb0ELb0ELb1ELb0ELb1ELb1ELb0ELb0ELb1ELb0ELb0EEENS1_21CollectiveEpilogueFwdINS6_IJSA_NS7_ILi512EEESA_EEES9_SC_SE_Li256ELb1ELb1ELb0ELb0EEENS1_36VarlenDynamicPersistentTileSchedulerILi64ELi64ELi256ELi128ELb0ELb1ELb1ELb1ELb1ELb1EEEEEEEEEvNT_6ParamsE --------------------------
	.section	.nv.constant0._ZN7cutlass13device_kernelIN5flash11enable_sm90INS1_16FlashAttnFwdSm90INS1_25CollectiveMainloopFwdSm90ILi2EN4cute5tupleIJNS5_1CILi1EEES8_S8_EEENS6_IJNS7_ILi64EEESA_SA_EEELi512ENS_6half_tEfNS_4arch4Sm90ELb1ELb0ELb0ELb1ELb0ELb1ELb1ELb0ELb0ELb1ELb0ELb0EEENS1_21CollectiveEpilogueFwdINS6_IJSA_NS7_ILi512EEESA_EEES9_SC_SE_Li256ELb1ELb1ELb0ELb0EEENS1_36VarlenDynamicPersistentTileSchedulerILi64ELi64ELi256ELi128ELb0ELb1ELb1ELb1ELb1ELb1EEEEEEEEEvNT_6ParamsE,"a",@progbits
	.sectionflags	@""
	.align	4
.nv.constant0._ZN7cutlass13device_kernelIN5flash11enable_sm90INS1_16FlashAttnFwdSm90INS1_25CollectiveMainloopFwdSm90ILi2EN4cute5tupleIJNS5_1CILi1EEES8_S8_EEENS6_IJNS7_ILi64EEESA_SA_EEELi512ENS_6half_tEfNS_4arch4Sm90ELb1ELb0ELb0ELb1ELb0ELb1ELb1ELb0ELb0ELb1ELb0ELb0EEENS1_21CollectiveEpilogueFwdINS6_IJSA_NS7_ILi512EEESA_EEES9_SC_SE_Li256ELb1ELb1ELb0ELb0EEENS1_36VarlenDynamicPersistentTileSchedulerILi64ELi64ELi256ELi128ELb0ELb1ELb1ELb1ELb1ELb1EEEEEEEEEvNT_6ParamsE:
	.zero		3584


//--------------------- SYMBOLS --------------------------

	.type		.nv.reservedSmem.offset0,@object
	.size		.nv.reservedSmem.offset0,0x4
	.type		__assertfail,@function
